	.target	sm_80

	.elftype	@"ET_EXEC"


//--------------------- .note.nv.tkinfo           --------------------------
	.section	.note.nv.tkinfo,"",@"SHT_NOTE"
	.sectionflags	@"SHF_NOTE_NV_TKINFO"
	.tkinfo
        /*0018*/ 	.word	0x00000002
        /*0030*/ 	.string	""
        /*0030*/ 	.string	"ptxas"
        /*0030*/ 	.string	"Cuda compilation tools, release 13.0, V13.0.88"
        /*0030*/ 	.string	"Build cuda_13.0.r13.0/compiler.36424714_0"
        /*0030*/ 	.string	"-arch sm_80 -m 64 "



//--------------------- .note.nv.cuinfo           --------------------------
	.section	.note.nv.cuinfo,"",@"SHT_NOTE"
	.sectionflags	@"SHF_NOTE_NV_CUINFO"
        /*0018*/ 	.short	0x0002
        /*001a*/ 	.short	0x0050
        /*001c*/ 	.short	0x0082
	.zero		2


//--------------------- .nv.info                  --------------------------
	.section	.nv.info,"",@"SHT_CUDA_INFO"
	.align	4


	//----- nvinfo : EIATTR_REGCOUNT
	.align		4
        /*0000*/ 	.byte	0x04, 0x2f
        /*0002*/ 	.short	(.L_12 - .L_11)
	.align		4
.L_11:
        /*0004*/ 	.word	index@(_ZN7cutlass13device_kernelIN5flash19enable_sm80_to_sm89INS1_16FlashAttnFwdSm80INS1_25CollectiveMainloopFwdSm80ILi4ELi1ELb0EN4cute5tupleIJNS5_1CILi128EEENS7_ILi80EEENS7_ILi64EEEEEELi64ENS_6half_tEfNS_4arch4Sm80ELb1ELb0ELb1ELb1ELb0ELb1ELb1ELb1EEENS1_21CollectiveEpilogueFwdINS6_IJS8_SA_S9_EEENS6_IJNS7_ILi1EEESI_SI_EEESC_SE_Li128ELb1ELb1ELb1ELb0EEENS1_36VarlenDynamicPersistentTileSchedulerILi128ELi80ELi128ELi128ELb1ELb1ELb0ELb1ELb1ELb1EEEEEEEEEvNT_6ParamsE)
        /*0008*/ 	.word	0x000000ff


	//----- nvinfo : EIATTR_FRAME_SIZE
	.align		4
.L_12:
        /*000c*/ 	.byte	0x04, 0x11
        /*000e*/ 	.short	(.L_14 - .L_13)
	.align		4
.L_13:
        /*0010*/ 	.word	index@($__internal_25_$__cuda_sm70_votesync_ballot)
        /*0014*/ 	.word	0x00000000


	//----- nvinfo : EIATTR_FRAME_SIZE
	.align		4
.L_14:
        /*0018*/ 	.byte	0x04, 0x11
        /*001a*/ 	.short	(.L_16 - .L_15)
	.align		4
.L_15:
        /*001c*/ 	.word	index@($__internal_24_$__cuda_sm70_shflsync_up_p)
        /*0020*/ 	.word	0x00000000


	//----- nvinfo : EIATTR_FRAME_SIZE
	.align		4
.L_16:
        /*0024*/ 	.byte	0x04, 0x11
        /*0026*/ 	.short	(.L_18 - .L_17)
	.align		4
.L_17:
        /*0028*/ 	.word	index@($__internal_23_$__cuda_sm70_shflsync_idx_p)
        /*002c*/ 	.word	0x00000000


	//----- nvinfo : EIATTR_FRAME_SIZE
	.align		4
.L_18:
        /*0030*/ 	.byte	0x04, 0x11
        /*0032*/ 	.short	(.L_20 - .L_19)
	.align		4
.L_19:
        /*0034*/ 	.word	index@($__internal_22_$__cuda_sm70_shflsync_bfly_p)
        /*0038*/ 	.word	0x00000000


	//----- nvinfo : EIATTR_FRAME_SIZE
	.align		4
.L_20:
        /*003c*/ 	.byte	0x04, 0x11
        /*003e*/ 	.short	(.L_22 - .L_21)
	.align		4
.L_21:
        /*0040*/ 	.word	index@(_ZN7cutlass13device_kernelIN5flash19enable_sm80_to_sm89INS1_16FlashAttnFwdSm80INS1_25CollectiveMainloopFwdSm80ILi4ELi1ELb0EN4cute5tupleIJNS5_1CILi128EEENS7_ILi80EEENS7_ILi64EEEEEELi64ENS_6half_tEfNS_4arch4Sm80ELb1ELb0ELb1ELb1ELb0ELb1ELb1ELb1EEENS1_21CollectiveEpilogueFwdINS6_IJS8_SA_S9_EEENS6_IJNS7_ILi1EEESI_SI_EEESC_SE_Li128ELb1ELb1ELb1ELb0EEENS1_36VarlenDynamicPersistentTileSchedulerILi128ELi80ELi128ELi128ELb1ELb1ELb0ELb1ELb1ELb1EEEEEEEEEvNT_6ParamsE)
        /*0044*/ 	.word	0x00000068


	//----- nvinfo : EIATTR_REGCOUNT
	.align		4
.L_22:
        /*0048*/ 	.byte	0x04, 0x2f
        /*004a*/ 	.short	(.L_24 - .L_23)
	.align		4
.L_23:
        /*004c*/ 	.word	index@(_ZN7cutlass13device_kernelIN5flash19enable_sm80_to_sm89INS1_16FlashAttnFwdSm80INS1_25CollectiveMainloopFwdSm80ILi4ELi1ELb0EN4cute5tupleIJNS5_1CILi128EEENS7_ILi80EEENS7_ILi64EEEEEELi64ENS_6half_tEfNS_4arch4Sm80ELb1ELb0ELb1ELb1ELb0ELb0ELb1ELb1EEENS1_21CollectiveEpilogueFwdINS6_IJS8_SA_S9_EEENS6_IJNS7_ILi1EEESI_SI_EEESC_SE_Li128ELb1ELb1ELb1ELb0EEENS1_36VarlenDynamicPersistentTileSchedulerILi128ELi80ELi128ELi128ELb1ELb1ELb0ELb1ELb1ELb1EEEEEEEEEvNT_6ParamsE)
        /*0050*/ 	.word	0x000000ff


	//----- nvinfo : EIATTR_FRAME_SIZE
	.align		4
.L_24:
        /*0054*/ 	.byte	0x04, 0x11
        /*0056*/ 	.short	(.L_26 - .L_25)
	.align		4
.L_25:
        /*0058*/ 	.word	index@($__internal_21_$__cuda_sm70_votesync_ballot)
        /*005c*/ 	.word	0x00000000


	//----- nvinfo : EIATTR_FRAME_SIZE
	.align		4
.L_26:
        /*0060*/ 	.byte	0x04, 0x11
        /*0062*/ 	.short	(.L_28 - .L_27)
	.align		4
.L_27:
        /*0064*/ 	.word	index@($__internal_20_$__cuda_sm70_shflsync_up_p)
        /*0068*/ 	.word	0x00000000


	//----- nvinfo : EIATTR_FRAME_SIZE
	.align		4
.L_28:
        /*006c*/ 	.byte	0x04, 0x11
        /*006e*/ 	.short	(.L_30 - .L_29)
	.align		4
.L_29:
        /*0070*/ 	.word	index@($__internal_19_$__cuda_sm70_shflsync_idx_p)
        /*0074*/ 	.word	0x00000000


	//----- nvinfo : EIATTR_FRAME_SIZE
	.align		4
.L_30:
        /*0078*/ 	.byte	0x04, 0x11
        /*007a*/ 	.short	(.L_32 - .L_31)
	.align		4
.L_31:
        /*007c*/ 	.word	index@($__internal_18_$__cuda_sm70_shflsync_bfly_p)
        /*0080*/ 	.word	0x00000000


	//----- nvinfo : EIATTR_FRAME_SIZE
	.align		4
.L_32:
        /*0084*/ 	.byte	0x04, 0x11
        /*0086*/ 	.short	(.L_34 - .L_33)
	.align		4
.L_33:
        /*0088*/ 	.word	index@(_ZN7cutlass13device_kernelIN5flash19enable_sm80_to_sm89INS1_16FlashAttnFwdSm80INS1_25CollectiveMainloopFwdSm80ILi4ELi1ELb0EN4cute5tupleIJNS5_1CILi128EEENS7_ILi80EEENS7_ILi64EEEEEELi64ENS_6half_tEfNS_4arch4Sm80ELb1ELb0ELb1ELb1ELb0ELb0ELb1ELb1EEENS1_21CollectiveEpilogueFwdINS6_IJS8_SA_S9_EEENS6_IJNS7_ILi1EEESI_SI_EEESC_SE_Li128ELb1ELb1ELb1ELb0EEENS1_36VarlenDynamicPersistentTileSchedulerILi128ELi80ELi128ELi128ELb1ELb1ELb0ELb1ELb1ELb1EEEEEEEEEvNT_6ParamsE)
        /*008c*/ 	.word	0x000000a0


	//----- nvinfo : EIATTR_REGCOUNT
	.align		4
.L_34:
        /*0090*/ 	.byte	0x04, 0x2f
        /*0092*/ 	.short	(.L_36 - .L_35)
	.align		4
.L_35:
        /*0094*/ 	.word	index@(_ZN7cutlass13device_kernelIN5flash19enable_sm80_to_sm89INS1_16FlashAttnFwdSm80INS1_25CollectiveMainloopFwdSm80ILi4ELi1ELb0EN4cute5tupleIJNS5_1CILi128EEENS7_ILi112EEENS7_ILi64EEEEEELi64ENS_6half_tEfNS_4arch4Sm80ELb1ELb0ELb1ELb0ELb0ELb0ELb1ELb1EEENS1_21CollectiveEpilogueFwdINS6_IJS8_SA_S9_EEENS6_IJNS7_ILi1EEESI_SI_EEESC_SE_Li128ELb0ELb1ELb1ELb0EEENS1_30DynamicPersistentTileSchedulerILi128ELi128ELb1ELb1ELb0EEEEEEEEEvNT_6ParamsE)
        /*0098*/ 	.word	0x000000ff


	//----- nvinfo : EIATTR_FRAME_SIZE
	.align		4
.L_36:
        /*009c*/ 	.byte	0x04, 0x11
        /*009e*/ 	.short	(.L_38 - .L_37)
	.align		4
.L_37:
        /*00a0*/ 	.word	index@($__internal_17_$__cuda_sm70_shflsync_idx_p)
        /*00a4*/ 	.word	0x00000000


	//----- nvinfo : EIATTR_FRAME_SIZE
	.align		4
.L_38:
        /*00a8*/ 	.byte	0x04, 0x11
        /*00aa*/ 	.short	(.L_40 - .L_39)
	.align		4
.L_39:
        /*00ac*/ 	.word	index@($__internal_16_$__cuda_sm70_shflsync_bfly_p)
        /*00b0*/ 	.word	0x00000000


	//----- nvinfo : EIATTR_FRAME_SIZE
	.align		4
.L_40:
        /*00b4*/ 	.byte	0x04, 0x11
        /*00b6*/ 	.short	(.L_42 - .L_41)
	.align		4
.L_41:
        /*00b8*/ 	.word	index@(_ZN7cutlass13device_kernelIN5flash19enable_sm80_to_sm89INS1_16FlashAttnFwdSm80INS1_25CollectiveMainloopFwdSm80ILi4ELi1ELb0EN4cute5tupleIJNS5_1CILi128EEENS7_ILi112EEENS7_ILi64EEEEEELi64ENS_6half_tEfNS_4arch4Sm80ELb1ELb0ELb1ELb0ELb0ELb0ELb1ELb1EEENS1_21CollectiveEpilogueFwdINS6_IJS8_SA_S9_EEENS6_IJNS7_ILi1EEESI_SI_EEESC_SE_Li128ELb0ELb1ELb1ELb0EEENS1_30DynamicPersistentTileSchedulerILi128ELi128ELb1ELb1ELb0EEEEEEEEEvNT_6ParamsE)
        /*00bc*/ 	.word	0x00000098


	//----- nvinfo : EIATTR_REGCOUNT
	.align		4
.L_42:
        /*00c0*/ 	.byte	0x04, 0x2f
        /*00c2*/ 	.short	(.L_44 - .L_43)
	.align		4
.L_43:
        /*00c4*/ 	.word	index@(_ZN7cutlass13device_kernelIN5flash19enable_sm80_to_sm89INS1_16FlashAttnFwdSm80INS1_25CollectiveMainloopFwdSm80ILi4ELi1ELb0EN4cute5tupleIJNS5_1CILi128EEENS7_ILi80EEENS7_ILi64EEEEEELi64ENS_6half_tEfNS_4arch4Sm80ELb0ELb1ELb1ELb1ELb0ELb1ELb1ELb1EEENS1_21CollectiveEpilogueFwdINS6_IJS8_SA_S9_EEENS6_IJNS7_ILi1EEESI_SI_EEESC_SE_Li128ELb1ELb1ELb1ELb0EEENS1_36VarlenDynamicPersistentTileSchedulerILi128ELi80ELi128ELi128ELb1ELb1ELb0ELb1ELb0ELb1EEEEEEEEEvNT_6ParamsE)
        /*00c8*/ 	.word	0x000000ff


	//----- nvinfo : EIATTR_FRAME_SIZE
	.align		4
.L_44:
        /*00cc*/ 	.byte	0x04, 0x11
        /*00ce*/ 	.short	(.L_46 - .L_45)
	.align		4
.L_45:
        /*00d0*/ 	.word	index@($__internal_15_$__cuda_sm70_votesync_ballot)
        /*00d4*/ 	.word	0x00000000


	//----- nvinfo : EIATTR_FRAME_SIZE
	.align		4
.L_46:
        /*00d8*/ 	.byte	0x04, 0x11
        /*00da*/ 	.short	(.L_48 - .L_47)
	.align		4
.L_47:
        /*00dc*/ 	.word	index@($__internal_14_$__cuda_sm70_shflsync_up_p)
        /*00e0*/ 	.word	0x00000000


	//----- nvinfo : EIATTR_FRAME_SIZE
	.align		4
.L_48:
        /*00e4*/ 	.byte	0x04, 0x11
        /*00e6*/ 	.short	(.L_50 - .L_49)
	.align		4
.L_49:
        /*00e8*/ 	.word	index@($__internal_13_$__cuda_sm70_shflsync_idx_p)
        /*00ec*/ 	.word	0x00000000


	//----- nvinfo : EIATTR_FRAME_SIZE
	.align		4
.L_50:
        /*00f0*/ 	.byte	0x04, 0x11
        /*00f2*/ 	.short	(.L_52 - .L_51)
	.align		4
.L_51:
        /*00f4*/ 	.word	index@($__internal_12_$__cuda_sm70_shflsync_bfly_p)
        /*00f8*/ 	.word	0x00000000


	//----- nvinfo : EIATTR_FRAME_SIZE
	.align		4
.L_52:
        /*00fc*/ 	.byte	0x04, 0x11
        /*00fe*/ 	.short	(.L_54 - .L_53)
	.align		4
.L_53:
        /*0100*/ 	.word	index@(_ZN7cutlass13device_kernelIN5flash19enable_sm80_to_sm89INS1_16FlashAttnFwdSm80INS1_25CollectiveMainloopFwdSm80ILi4ELi1ELb0EN4cute5tupleIJNS5_1CILi128EEENS7_ILi80EEENS7_ILi64EEEEEELi64ENS_6half_tEfNS_4arch4Sm80ELb0ELb1ELb1ELb1ELb0ELb1ELb1ELb1EEENS1_21CollectiveEpilogueFwdINS6_IJS8_SA_S9_EEENS6_IJNS7_ILi1EEESI_SI_EEESC_SE_Li128ELb1ELb1ELb1ELb0EEENS1_36VarlenDynamicPersistentTileSchedulerILi128ELi80ELi128ELi128ELb1ELb1ELb0ELb1ELb0ELb1EEEEEEEEEvNT_6ParamsE)
        /*0104*/ 	.word	0x00000070


	//----- nvinfo : EIATTR_REGCOUNT
	.align		4
.L_54:
        /*0108*/ 	.byte	0x04, 0x2f
        /*010a*/ 	.short	(.L_56 - .L_55)
	.align		4
.L_55:
        /*010c*/ 	.word	index@(_ZN7cutlass13device_kernelIN5flash19enable_sm80_to_sm89INS1_16FlashAttnFwdSm80INS1_25CollectiveMainloopFwdSm80ILi4ELi1ELb0EN4cute5tupleIJNS5_1CILi128EEENS7_ILi80EEENS7_ILi64EEEEEELi64ENS_6half_tEfNS_4arch4Sm80ELb0ELb1ELb1ELb1ELb0ELb0ELb1ELb1EEENS1_21CollectiveEpilogueFwdINS6_IJS8_SA_S9_EEENS6_IJNS7_ILi1EEESI_SI_EEESC_SE_Li128ELb1ELb1ELb1ELb0EEENS1_36VarlenDynamicPersistentTileSchedulerILi128ELi80ELi128ELi128ELb1ELb1ELb0ELb1ELb0ELb1EEEEEEEEEvNT_6ParamsE)
        /*0110*/ 	.word	0x000000ff


	//----- nvinfo : EIATTR_FRAME_SIZE
	.align		4
.L_56:
        /*0114*/ 	.byte	0x04, 0x11
        /*0116*/ 	.short	(.L_58 - .L_57)
	.align		4
.L_57:
        /*0118*/ 	.word	index@($__internal_11_$__cuda_sm70_votesync_ballot)
        /*011c*/ 	.word	0x00000000


	//----- nvinfo : EIATTR_FRAME_SIZE
	.align		4
.L_58:
        /*0120*/ 	.byte	0x04, 0x11
        /*0122*/ 	.short	(.L_60 - .L_59)
	.align		4
.L_59:
        /*0124*/ 	.word	index@($__internal_10_$__cuda_sm70_shflsync_up_p)
        /*0128*/ 	.word	0x00000000


	//----- nvinfo : EIATTR_FRAME_SIZE
	.align		4
.L_60:
        /*012c*/ 	.byte	0x04, 0x11
        /*012e*/ 	.short	(.L_62 - .L_61)
	.align		4
.L_61:
        /*0130*/ 	.word	index@($__internal_9_$__cuda_sm70_shflsync_idx_p)
        /*0134*/ 	.word	0x00000000


	//----- nvinfo : EIATTR_FRAME_SIZE
	.align		4
.L_62:
        /*0138*/ 	.byte	0x04, 0x11
        /*013a*/ 	.short	(.L_64 - .L_63)
	.align		4
.L_63:
        /*013c*/ 	.word	index@($__internal_8_$__cuda_sm70_shflsync_bfly_p)
        /*0140*/ 	.word	0x00000000


	//----- nvinfo : EIATTR_FRAME_SIZE
	.align		4
.L_64:
        /*0144*/ 	.byte	0x04, 0x11
        /*0146*/ 	.short	(.L_66 - .L_65)
	.align		4
.L_65:
        /*0148*/ 	.word	index@(_ZN7cutlass13device_kernelIN5flash19enable_sm80_to_sm89INS1_16FlashAttnFwdSm80INS1_25CollectiveMainloopFwdSm80ILi4ELi1ELb0EN4cute5tupleIJNS5_1CILi128EEENS7_ILi80EEENS7_ILi64EEEEEELi64ENS_6half_tEfNS_4arch4Sm80ELb0ELb1ELb1ELb1ELb0ELb0ELb1ELb1EEENS1_21CollectiveEpilogueFwdINS6_IJS8_SA_S9_EEENS6_IJNS7_ILi1EEESI_SI_EEESC_SE_Li128ELb1ELb1ELb1ELb0EEENS1_36VarlenDynamicPersistentTileSchedulerILi128ELi80ELi128ELi128ELb1ELb1ELb0ELb1ELb0ELb1EEEEEEEEEvNT_6ParamsE)
        /*014c*/ 	.word	0x00000090


	//----- nvinfo : EIATTR_REGCOUNT
	.align		4
.L_66:
        /*0150*/ 	.byte	0x04, 0x2f
        /*0152*/ 	.short	(.L_68 - .L_67)
	.align		4
.L_67:
        /*0154*/ 	.word	index@(_ZN7cutlass13device_kernelIN5flash19enable_sm80_to_sm89INS1_16FlashAttnFwdSm80INS1_25CollectiveMainloopFwdSm80ILi4ELi1ELb0EN4cute5tupleIJNS5_1CILi128EEENS7_ILi96EEENS7_ILi64EEEEEELi64ENS_6half_tEfNS_4arch4Sm80ELb0ELb1ELb1ELb0ELb0ELb0ELb1ELb1EEENS1_21CollectiveEpilogueFwdINS6_IJS8_SA_S9_EEENS6_IJNS7_ILi1EEESI_SI_EEESC_SE_Li128ELb0ELb1ELb1ELb0EEENS1_19SingleTileSchedulerILb0ELb1ELb1ELi128EEEEEEEEEvNT_6ParamsE)
        /*0158*/ 	.word	0x000000ff


	//----- nvinfo : EIATTR_FRAME_SIZE
	.align		4
.L_68:
        /*015c*/ 	.byte	0x04, 0x11
        /*015e*/ 	.short	(.L_70 - .L_69)
	.align		4
.L_69:
        /*0160*/ 	.word	index@(_ZN7cutlass13device_kernelIN5flash19enable_sm80_to_sm89INS1_16FlashAttnFwdSm80INS1_25CollectiveMainloopFwdSm80ILi4ELi1ELb0EN4cute5tupleIJNS5_1CILi128EEENS7_ILi96EEENS7_ILi64EEEEEELi64ENS_6half_tEfNS_4arch4Sm80ELb0ELb1ELb1ELb0ELb0ELb0ELb1ELb1EEENS1_21CollectiveEpilogueFwdINS6_IJS8_SA_S9_EEENS6_IJNS7_ILi1EEESI_SI_EEESC_SE_Li128ELb0ELb1ELb1ELb0EEENS1_19SingleTileSchedulerILb0ELb1ELb1ELi128EEEEEEEEEvNT_6ParamsE)
        /*0164*/ 	.word	0x00000078


	//----- nvinfo : EIATTR_REGCOUNT
	.align		4
.L_70:
        /*0168*/ 	.byte	0x04, 0x2f
        /*016a*/ 	.short	(.L_72 - .L_71)
	.align		4
.L_71:
        /*016c*/ 	.word	index@(_ZN7cutlass13device_kernelIN5flash19enable_sm80_to_sm89INS1_16FlashAttnFwdSm80INS1_25CollectiveMainloopFwdSm80ILi4ELi1ELb0EN4cute5tupleIJNS5_1CILi128EEENS7_ILi80EEENS7_ILi64EEEEEELi64ENS_6half_tEfNS_4arch4Sm80ELb0ELb0ELb1ELb1ELb0ELb1ELb1ELb1EEENS1_21CollectiveEpilogueFwdINS6_IJS8_SA_S9_EEENS6_IJNS7_ILi1EEESI_SI_EEESC_SE_Li128ELb1ELb1ELb1ELb0EEENS1_36VarlenDynamicPersistentTileSchedulerILi128ELi80ELi128ELi128ELb1ELb1ELb0ELb0ELb1ELb1EEEEEEEEEvNT_6ParamsE)
        /*0170*/ 	.word	0x000000ff


	//----- nvinfo : EIATTR_FRAME_SIZE
	.align		4
.L_72:
        /*0174*/ 	.byte	0x04, 0x11
        /*0176*/ 	.short	(.L_74 - .L_73)
	.align		4
.L_73:
        /*0178*/ 	.word	index@($__internal_7_$__cuda_sm70_votesync_ballot)
        /*017c*/ 	.word	0x00000000


	//----- nvinfo : EIATTR_FRAME_SIZE
	.align		4
.L_74:
        /*0180*/ 	.byte	0x04, 0x11
        /*0182*/ 	.short	(.L_76 - .L_75)
	.align		4
.L_75:
        /*0184*/ 	.word	index@($__internal_6_$__cuda_sm70_shflsync_up_p)
        /*0188*/ 	.word	0x00000000


	//----- nvinfo : EIATTR_FRAME_SIZE
	.align		4
.L_76:
        /*018c*/ 	.byte	0x04, 0x11
        /*018e*/ 	.short	(.L_78 - .L_77)
	.align		4
.L_77:
        /*0190*/ 	.word	index@($__internal_5_$__cuda_sm70_shflsync_idx_p)
        /*0194*/ 	.word	0x00000000


	//----- nvinfo : EIATTR_FRAME_SIZE
	.align		4
.L_78:
        /*0198*/ 	.byte	0x04, 0x11
        /*019a*/ 	.short	(.L_80 - .L_79)
	.align		4
.L_79:
        /*019c*/ 	.word	index@($__internal_4_$__cuda_sm70_shflsync_bfly_p)
        /*01a0*/ 	.word	0x00000000


	//----- nvinfo : EIATTR_FRAME_SIZE
	.align		4
.L_80:
        /*01a4*/ 	.byte	0x04, 0x11
        /*01a6*/ 	.short	(.L_82 - .L_81)
	.align		4
.L_81:
        /*01a8*/ 	.word	index@(_ZN7cutlass13device_kernelIN5flash19enable_sm80_to_sm89INS1_16FlashAttnFwdSm80INS1_25CollectiveMainloopFwdSm80ILi4ELi1ELb0EN4cute5tupleIJNS5_1CILi128EEENS7_ILi80EEENS7_ILi64EEEEEELi64ENS_6half_tEfNS_4arch4Sm80ELb0ELb0ELb1ELb1ELb0ELb1ELb1ELb1EEENS1_21CollectiveEpilogueFwdINS6_IJS8_SA_S9_EEENS6_IJNS7_ILi1EEESI_SI_EEESC_SE_Li128ELb1ELb1ELb1ELb0EEENS1_36VarlenDynamicPersistentTileSchedulerILi128ELi80ELi128ELi128ELb1ELb1ELb0ELb0ELb1ELb1EEEEEEEEEvNT_6ParamsE)
        /*01ac*/ 	.word	0x00000070


	//----- nvinfo : EIATTR_REGCOUNT
	.align		4
.L_82:
        /*01b0*/ 	.byte	0x04, 0x2f
        /*01b2*/ 	.short	(.L_84 - .L_83)
	.align		4
.L_83:
        /*01b4*/ 	.word	index@(_ZN7cutlass13device_kernelIN5flash19enable_sm80_to_sm89INS1_16FlashAttnFwdSm80INS1_25CollectiveMainloopFwdSm80ILi4ELi1ELb0EN4cute5tupleIJNS5_1CILi128EEENS7_ILi80EEENS7_ILi64EEEEEELi64ENS_6half_tEfNS_4arch4Sm80ELb0ELb0ELb1ELb1ELb0ELb0ELb1ELb1EEENS1_21CollectiveEpilogueFwdINS6_IJS8_SA_S9_EEENS6_IJNS7_ILi1EEESI_SI_EEESC_SE_Li128ELb1ELb1ELb1ELb0EEENS1_36VarlenDynamicPersistentTileSchedulerILi128ELi80ELi128ELi128ELb1ELb1ELb0ELb0ELb1ELb1EEEEEEEEEvNT_6ParamsE)
        /*01b8*/ 	.word	0x000000ff


	//----- nvinfo : EIATTR_FRAME_SIZE
	.align		4
.L_84:
        /*01bc*/ 	.byte	0x04, 0x11
        /*01be*/ 	.short	(.L_86 - .L_85)
	.align		4
.L_85:
        /*01c0*/ 	.word	index@($__internal_3_$__cuda_sm70_votesync_ballot)
        /*01c4*/ 	.word	0x00000000


	//----- nvinfo : EIATTR_FRAME_SIZE
	.align		4
.L_86:
        /*01c8*/ 	.byte	0x04, 0x11
        /*01ca*/ 	.short	(.L_88 - .L_87)
	.align		4
.L_87:
        /*01cc*/ 	.word	index@($__internal_2_$__cuda_sm70_shflsync_up_p)
        /*01d0*/ 	.word	0x00000000


	//----- nvinfo : EIATTR_FRAME_SIZE
	.align		4
.L_88:
        /*01d4*/ 	.byte	0x04, 0x11
        /*01d6*/ 	.short	(.L_90 - .L_89)
	.align		4
.L_89:
        /*01d8*/ 	.word	index@($__internal_1_$__cuda_sm70_shflsync_idx_p)
        /*01dc*/ 	.word	0x00000000


	//----- nvinfo : EIATTR_FRAME_SIZE
	.align		4
.L_90:
        /*01e0*/ 	.byte	0x04, 0x11
        /*01e2*/ 	.short	(.L_92 - .L_91)
	.align		4
.L_91:
        /*01e4*/ 	.word	index@($__internal_0_$__cuda_sm70_shflsync_bfly_p)
        /*01e8*/ 	.word	0x00000000


	//----- nvinfo : EIATTR_FRAME_SIZE
	.align		4
.L_92:
        /*01ec*/ 	.byte	0x04, 0x11
        /*01ee*/ 	.short	(.L_94 - .L_93)
	.align		4
.L_93:
        /*01f0*/ 	.word	index@(_ZN7cutlass13device_kernelIN5flash19enable_sm80_to_sm89INS1_16FlashAttnFwdSm80INS1_25CollectiveMainloopFwdSm80ILi4ELi1ELb0EN4cute5tupleIJNS5_1CILi128EEENS7_ILi80EEENS7_ILi64EEEEEELi64ENS_6half_tEfNS_4arch4Sm80ELb0ELb0ELb1ELb1ELb0ELb0ELb1ELb1EEENS1_21CollectiveEpilogueFwdINS6_IJS8_SA_S9_EEENS6_IJNS7_ILi1EEESI_SI_EEESC_SE_Li128ELb1ELb1ELb1ELb0EEENS1_36VarlenDynamicPersistentTileSchedulerILi128ELi80ELi128ELi128ELb1ELb1ELb0ELb0ELb1ELb1EEEEEEEEEvNT_6ParamsE)
        /*01f4*/ 	.word	0x00000090


	//----- nvinfo : EIATTR_REGCOUNT
	.align		4
.L_94:
        /*01f8*/ 	.byte	0x04, 0x2f
        /*01fa*/ 	.short	(.L_96 - .L_95)
	.align		4
.L_95:
        /*01fc*/ 	.word	index@(_ZN7cutlass13device_kernelIN5flash19enable_sm80_to_sm89INS1_16FlashAttnFwdSm80INS1_25CollectiveMainloopFwdSm80ILi4ELi1ELb0EN4cute5tupleIJNS5_1CILi128EEENS7_ILi112EEENS7_ILi64EEEEEELi64ENS_6half_tEfNS_4arch4Sm80ELb0ELb0ELb1ELb0ELb0ELb0ELb1ELb1EEENS1_21CollectiveEpilogueFwdINS6_IJS8_SA_S9_EEENS6_IJNS7_ILi1EEESI_SI_EEESC_SE_Li128ELb0ELb1ELb1ELb0EEENS1_19SingleTileSchedulerILb0ELb1ELb1ELi128EEEEEEEEEvNT_6ParamsE)
        /*0200*/ 	.word	0x000000ff


	//----- nvinfo : EIATTR_FRAME_SIZE
	.align		4
.L_96:
        /*0204*/ 	.byte	0x04, 0x11
        /*0206*/ 	.short	(.L_98 - .L_97)
	.align		4
.L_97:
        /*0208*/ 	.word	index@(_ZN7cutlass13device_kernelIN5flash19enable_sm80_to_sm89INS1_16FlashAttnFwdSm80INS1_25CollectiveMainloopFwdSm80ILi4ELi1ELb0EN4cute5tupleIJNS5_1CILi128EEENS7_ILi112EEENS7_ILi64EEEEEELi64ENS_6half_tEfNS_4arch4Sm80ELb0ELb0ELb1ELb0ELb0ELb0ELb1ELb1EEENS1_21CollectiveEpilogueFwdINS6_IJS8_SA_S9_EEENS6_IJNS7_ILi1EEESI_SI_EEESC_SE_Li128ELb0ELb1ELb1ELb0EEENS1_19SingleTileSchedulerILb0ELb1ELb1ELi128EEEEEEEEEvNT_6ParamsE)
        /*020c*/ 	.word	0x00000068


	//----- nvinfo : EIATTR_MIN_STACK_SIZE
	.align		4
.L_98:
        /*0210*/ 	.byte	0x04, 0x12
        /*0212*/ 	.short	(.L_100 - .L_99)
	.align		4
.L_99:
        /*0214*/ 	.word	index@(_ZN7cutlass13device_kernelIN5flash19enable_sm80_to_sm89INS1_16FlashAttnFwdSm80INS1_25CollectiveMainloopFwdSm80ILi4ELi1ELb0EN4cute5tupleIJNS5_1CILi128EEENS7_ILi112EEENS7_ILi64EEEEEELi64ENS_6half_tEfNS_4arch4Sm80ELb0ELb0ELb1ELb0ELb0ELb0ELb1ELb1EEENS1_21CollectiveEpilogueFwdINS6_IJS8_SA_S9_EEENS6_IJNS7_ILi1EEESI_SI_EEESC_SE_Li128ELb0ELb1ELb1ELb0EEENS1_19SingleTileSchedulerILb0ELb1ELb1ELi128EEEEEEEEEvNT_6ParamsE)
        /*0218*/ 	.word	0x00000068


	//----- nvinfo : EIATTR_MIN_STACK_SIZE
	.align		4
.L_100:
        /*021c*/ 	.byte	0x04, 0x12
        /*021e*/ 	.short	(.L_102 - .L_101)
	.align		4
.L_101:
        /*0220*/ 	.word	index@(_ZN7cutlass13device_kernelIN5flash19enable_sm80_to_sm89INS1_16FlashAttnFwdSm80INS1_25CollectiveMainloopFwdSm80ILi4ELi1ELb0EN4cute5tupleIJNS5_1CILi128EEENS7_ILi80EEENS7_ILi64EEEEEELi64ENS_6half_tEfNS_4arch4Sm80ELb0ELb0ELb1ELb1ELb0ELb0ELb1ELb1EEENS1_21CollectiveEpilogueFwdINS6_IJS8_SA_S9_EEENS6_IJNS7_ILi1EEESI_SI_EEESC_SE_Li128ELb1ELb1ELb1ELb0EEENS1_36VarlenDynamicPersistentTileSchedulerILi128ELi80ELi128ELi128ELb1ELb1ELb0ELb0ELb1ELb1EEEEEEEEEvNT_6ParamsE)
        /*0224*/ 	.word	0x00000090


	//----- nvinfo : EIATTR_MIN_STACK_SIZE
	.align		4
.L_102:
        /*0228*/ 	.byte	0x04, 0x12
        /*022a*/ 	.short	(.L_104 - .L_103)
	.align		4
.L_103:
        /*022c*/ 	.word	index@(_ZN7cutlass13device_kernelIN5flash19enable_sm80_to_sm89INS1_16FlashAttnFwdSm80INS1_25CollectiveMainloopFwdSm80ILi4ELi1ELb0EN4cute5tupleIJNS5_1CILi128EEENS7_ILi80EEENS7_ILi64EEEEEELi64ENS_6half_tEfNS_4arch4Sm80ELb0ELb0ELb1ELb1ELb0ELb1ELb1ELb1EEENS1_21CollectiveEpilogueFwdINS6_IJS8_SA_S9_EEENS6_IJNS7_ILi1EEESI_SI_EEESC_SE_Li128ELb1ELb1ELb1ELb0EEENS1_36VarlenDynamicPersistentTileSchedulerILi128ELi80ELi128ELi128ELb1ELb1ELb0ELb0ELb1ELb1EEEEEEEEEvNT_6ParamsE)
        /*0230*/ 	.word	0x00000070


	//----- nvinfo : EIATTR_MIN_STACK_SIZE
	.align		4
.L_104:
        /*0234*/ 	.byte	0x04, 0x12
        /*0236*/ 	.short	(.L_106 - .L_105)
	.align		4
.L_105:
        /*0238*/ 	.word	index@(_ZN7cutlass13device_kernelIN5flash19enable_sm80_to_sm89INS1_16FlashAttnFwdSm80INS1_25CollectiveMainloopFwdSm80ILi4ELi1ELb0EN4cute5tupleIJNS5_1CILi128EEENS7_ILi96EEENS7_ILi64EEEEEELi64ENS_6half_tEfNS_4arch4Sm80ELb0ELb1ELb1ELb0ELb0ELb0ELb1ELb1EEENS1_21CollectiveEpilogueFwdINS6_IJS8_SA_S9_EEENS6_IJNS7_ILi1EEESI_SI_EEESC_SE_Li128ELb0ELb1ELb1ELb0EEENS1_19SingleTileSchedulerILb0ELb1ELb1ELi128EEEEEEEEEvNT_6ParamsE)
        /*023c*/ 	.word	0x00000078


	//----- nvinfo : EIATTR_MIN_STACK_SIZE
	.align		4
.L_106:
        /*0240*/ 	.byte	0x04, 0x12
        /*0242*/ 	.short	(.L_108 - .L_107)
	.align		4
.L_107:
        /*0244*/ 	.word	index@(_ZN7cutlass13device_kernelIN5flash19enable_sm80_to_sm89INS1_16FlashAttnFwdSm80INS1_25CollectiveMainloopFwdSm80ILi4ELi1ELb0EN4cute5tupleIJNS5_1CILi128EEENS7_ILi80EEENS7_ILi64EEEEEELi64ENS_6half_tEfNS_4arch4Sm80ELb0ELb1ELb1ELb1ELb0ELb0ELb1ELb1EEENS1_21CollectiveEpilogueFwdINS6_IJS8_SA_S9_EEENS6_IJNS7_ILi1EEESI_SI_EEESC_SE_Li128ELb1ELb1ELb1ELb0EEENS1_36VarlenDynamicPersistentTileSchedulerILi128ELi80ELi128ELi128ELb1ELb1ELb0ELb1ELb0ELb1EEEEEEEEEvNT_6ParamsE)
        /*0248*/ 	.word	0x00000090


	//----- nvinfo : EIATTR_MIN_STACK_SIZE
	.align		4
.L_108:
        /*024c*/ 	.byte	0x04, 0x12
        /*024e*/ 	.short	(.L_110 - .L_109)
	.align		4
.L_109:
        /*0250*/ 	.word	index@(_ZN7cutlass13device_kernelIN5flash19enable_sm80_to_sm89INS1_16FlashAttnFwdSm80INS1_25CollectiveMainloopFwdSm80ILi4ELi1ELb0EN4cute5tupleIJNS5_1CILi128EEENS7_ILi80EEENS7_ILi64EEEEEELi64ENS_6half_tEfNS_4arch4Sm80ELb0ELb1ELb1ELb1ELb0ELb1ELb1ELb1EEENS1_21CollectiveEpilogueFwdINS6_IJS8_SA_S9_EEENS6_IJNS7_ILi1EEESI_SI_EEESC_SE_Li128ELb1ELb1ELb1ELb0EEENS1_36VarlenDynamicPersistentTileSchedulerILi128ELi80ELi128ELi128ELb1ELb1ELb0ELb1ELb0ELb1EEEEEEEEEvNT_6ParamsE)
        /*0254*/ 	.word	0x00000070


	//----- nvinfo : EIATTR_MIN_STACK_SIZE
	.align		4
.L_110:
        /*0258*/ 	.byte	0x04, 0x12
        /*025a*/ 	.short	(.L_112 - .L_111)
	.align		4
.L_111:
        /*025c*/ 	.word	index@(_ZN7cutlass13device_kernelIN5flash19enable_sm80_to_sm89INS1_16FlashAttnFwdSm80INS1_25CollectiveMainloopFwdSm80ILi4ELi1ELb0EN4cute5tupleIJNS5_1CILi128EEENS7_ILi112EEENS7_ILi64EEEEEELi64ENS_6half_tEfNS_4arch4Sm80ELb1ELb0ELb1ELb0ELb0ELb0ELb1ELb1EEENS1_21CollectiveEpilogueFwdINS6_IJS8_SA_S9_EEENS6_IJNS7_ILi1EEESI_SI_EEESC_SE_Li128ELb0ELb1ELb1ELb0EEENS1_30DynamicPersistentTileSchedulerILi128ELi128ELb1ELb1ELb0EEEEEEEEEvNT_6ParamsE)
        /*0260*/ 	.word	0x00000098


	//----- nvinfo : EIATTR_MIN_STACK_SIZE
	.align		4
.L_112:
        /*0264*/ 	.byte	0x04, 0x12
        /*0266*/ 	.short	(.L_114 - .L_113)
	.align		4
.L_113:
        /*0268*/ 	.word	index@(_ZN7cutlass13device_kernelIN5flash19enable_sm80_to_sm89INS1_16FlashAttnFwdSm80INS1_25CollectiveMainloopFwdSm80ILi4ELi1ELb0EN4cute5tupleIJNS5_1CILi128EEENS7_ILi80EEENS7_ILi64EEEEEELi64ENS_6half_tEfNS_4arch4Sm80ELb1ELb0ELb1ELb1ELb0ELb0ELb1ELb1EEENS1_21CollectiveEpilogueFwdINS6_IJS8_SA_S9_EEENS6_IJNS7_ILi1EEESI_SI_EEESC_SE_Li128ELb1ELb1ELb1ELb0EEENS1_36VarlenDynamicPersistentTileSchedulerILi128ELi80ELi128ELi128ELb1ELb1ELb0ELb1ELb1ELb1EEEEEEEEEvNT_6ParamsE)
        /*026c*/ 	.word	0x000000a0


	//----- nvinfo : EIATTR_MIN_STACK_SIZE
	.align		4
.L_114:
        /*0270*/ 	.byte	0x04, 0x12
        /*0272*/ 	.short	(.L_116 - .L_115)
	.align		4
.L_115:
        /*0274*/ 	.word	index@(_ZN7cutlass13device_kernelIN5flash19enable_sm80_to_sm89INS1_16FlashAttnFwdSm80INS1_25CollectiveMainloopFwdSm80ILi4ELi1ELb0EN4cute5tupleIJNS5_1CILi128EEENS7_ILi80EEENS7_ILi64EEEEEELi64ENS_6half_tEfNS_4arch4Sm80ELb1ELb0ELb1ELb1ELb0ELb1ELb1ELb1EEENS1_21CollectiveEpilogueFwdINS6_IJS8_SA_S9_EEENS6_IJNS7_ILi1EEESI_SI_EEESC_SE_Li128ELb1ELb1ELb1ELb0EEENS1_36VarlenDynamicPersistentTileSchedulerILi128ELi80ELi128ELi128ELb1ELb1ELb0ELb1ELb1ELb1EEEEEEEEEvNT_6ParamsE)
        /*0278*/ 	.word	0x00000068
.L_116:


//--------------------- .nv.info._ZN7cutlass13device_kernelIN5flash19enable_sm80_to_sm89INS1_16FlashAttnFwdSm80INS1_25CollectiveMainloopFwdSm80ILi4ELi1ELb0EN4cute5tupleIJNS5_1CILi128EEENS7_ILi112EEENS7_ILi64EEEEEELi64ENS_6half_tEfNS_4arch4Sm80ELb0ELb0ELb1ELb0ELb0ELb0ELb1ELb1EEENS1_21CollectiveEpilogueFwdINS6_IJS8_SA_S9_EEENS6_IJNS7_ILi1EEESI_SI_EEESC_SE_Li128ELb0ELb1ELb1ELb0EEENS1_19SingleTileSchedulerILb0ELb1ELb1ELi128EEEEEEEEEvNT_6ParamsE --------------------------
	.section	.nv.info._ZN7cutlass13device_kernelIN5flash19enable_sm80_to_sm89INS1_16FlashAttnFwdSm80INS1_25CollectiveMainloopFwdSm80ILi4ELi1ELb0EN4cute5tupleIJNS5_1CILi128EEENS7_ILi112EEENS7_ILi64EEEEEELi64ENS_6half_tEfNS_4arch4Sm80ELb0ELb0ELb1ELb0ELb0ELb0ELb1ELb1EEENS1_21CollectiveEpilogueFwdINS6_IJS8_SA_S9_EEENS6_IJNS7_ILi1EEESI_SI_EEESC_SE_Li128ELb0ELb1ELb1ELb0EEENS1_19SingleTileSchedulerILb0ELb1ELb1ELi128EEEEEEEEEvNT_6ParamsE,"",@"SHT_CUDA_INFO"
	.sectionflags	@""
	.align	4


	//----- nvinfo : EIATTR_CUDA_API_VERSION
	.align		4
        /*0000*/ 	.byte	0x04, 0x37
        /*0002*/ 	.short	(.L_118 - .L_117)
.L_117:
        /*0004*/ 	.word	0x00000082


	//----- nvinfo : EIATTR_SW2861232_WAR
	.align		4
.L_118:
        /*0008*/ 	.byte	0x01, 0x35
	.zero		2


	//----- nvinfo : EIATTR_PARAM_CBANK
	.align		4
        /*000c*/ 	.byte	0x04, 0x0a
        /*000e*/ 	.short	(.L_120 - .L_119)
	.align		4
.L_119:
        /*0010*/ 	.word	index@(.nv.constant0._ZN7cutlass13device_kernelIN5flash19enable_sm80_to_sm89INS1_16FlashAttnFwdSm80INS1_25CollectiveMainloopFwdSm80ILi4ELi1ELb0EN4cute5tupleIJNS5_1CILi128EEENS7_ILi112EEENS7_ILi64EEEEEELi64ENS_6half_tEfNS_4arch4Sm80ELb0ELb0ELb1ELb0ELb0ELb0ELb1ELb1EEENS1_21CollectiveEpilogueFwdINS6_IJS8_SA_S9_EEENS6_IJNS7_ILi1EEESI_SI_EEESC_SE_Li128ELb0ELb1ELb1ELb0EEENS1_19SingleTileSchedulerILb0ELb1ELb1ELi128EEEEEEEEEvNT_6ParamsE)
        /*0014*/ 	.short	0x0160
        /*0016*/ 	.short	0x0418


	//----- nvinfo : EIATTR_CBANK_PARAM_SIZE
	.align		4
.L_120:
        /*0018*/ 	.byte	0x03, 0x19
        /*001a*/ 	.short	0x0418


	//----- nvinfo : EIATTR_KPARAM_INFO
	.align		4
        /*001c*/ 	.byte	0x04, 0x17
        /*001e*/ 	.short	(.L_122 - .L_121)
.L_121:
        /*0020*/ 	.word	0x00000000
        /*0024*/ 	.short	0x0000
        /*0026*/ 	.short	0x0000
        /*0028*/ 	.byte	0x00, 0xf0, 0x61, 0x10


	//----- nvinfo : EIATTR_MAXREG_COUNT
	.align		4
.L_122:
        /*002c*/ 	.byte	0x03, 0x1b
        /*002e*/ 	.short	0x00ff


	//----- nvinfo : EIATTR_NUM_BARRIERS
	.align		4
        /*0030*/ 	.byte	0x02, 0x4c
        /*0032*/ 	.byte	0x02
	.zero		1


	//----- nvinfo : EIATTR_ANNOTATIONS
	.align		4
        /*0034*/ 	.byte	0x04, 0x55
        /*0036*/ 	.short	(.L_124 - .L_123)


	//   ....[0]....
.L_123:
        /*0038*/ 	.word	0x00000001
        /*003c*/ 	.byte	0x90, 0x00, 0x00, 0x00, 0x01, 0x00, 0x00, 0x00, 0xf0, 0x00, 0x00, 0x00, 0x01, 0x00, 0x00, 0x00
        /* <DEDUP_REMOVED lines=25> */
        /*01dc*/ 	.byte	0x40, 0xd3, 0x00, 0x00, 0x01, 0x00, 0x00, 0x00, 0xf0, 0xe7, 0x00, 0x00


	//----- nvinfo : EIATTR_MERCURY_ISA_VERSION
	.align		4
.L_124:
        /*01e8*/ 	.byte	0x03, 0x5f
        /*01ea*/ 	.short	0x0000


	//----- nvinfo : EIATTR_COOP_GROUP_MASK_REGIDS
	.align		4
        /*01ec*/ 	.byte	0x04, 0x29
        /*01ee*/ 	.short	(.L_126 - .L_125)


	//   ....[0]....
.L_125:
        /*01f0*/ 	.word	0xffffffff


	//   ....[1]....
        /*01f4*/ 	.word	0xffffffff


	//   ....[2]....
        /*01f8*/ 	.word	0xffffffff


	//   ....[3]....
        /*01fc*/ 	.word	0xffffffff


	//   ....[4]....
        /*0200*/ 	.word	0xffffffff


	//   ....[5]....
        /*0204*/ 	.word	0xffffffff


	//   ....[6]....
        /*0208*/ 	.word	0xffffffff


	//   ....[7]....
        /*020c*/ 	.word	0xffffffff


	//   ....[8]....
        /*0210*/ 	.word	0xffffffff


	//   ....[9]....
        /*0214*/ 	.word	0xffffffff


	//   ....[10]....
        /*0218*/ 	.word	0xffffffff


	//   ....[11]....
        /*021c*/ 	.word	0xffffffff


	//   ....[12]....
        /*0220*/ 	.word	0xffffffff


	//   ....[13]....
        /*0224*/ 	.word	0xffffffff


	//   ....[14]....
        /*0228*/ 	.word	0xffffffff


	//   ....[15]....
        /*022c*/ 	.word	0xffffffff


	//   ....[16]....
        /*0230*/ 	.word	0xffffffff


	//   ....[17]....
        /*0234*/ 	.word	0xffffffff


	//   ....[18]....
        /*0238*/ 	.word	0xffffffff


	//   ....[19]....
        /*023c*/ 	.word	0xffffffff


	//   ....[20]....
        /*0240*/ 	.word	0xffffffff


	//   ....[21]....
        /*0244*/ 	.word	0xffffffff


	//   ....[22]....
        /*0248*/ 	.word	0xffffffff


	//   ....[23]....
        /*024c*/ 	.word	0xffffffff


	//   ....[24]....
        /*0250*/ 	.word	0xffffffff


	//   ....[25]....
        /*0254*/ 	.word	0xffffffff


	//   ....[26]....
        /*0258*/ 	.word	0xffffffff


	//   ....[27]....
        /*025c*/ 	.word	0xffffffff


	//   ....[28]....
        /*0260*/ 	.word	0xffffffff


	//   ....[29]....
        /*0264*/ 	.word	0xffffffff


	//   ....[30]....
        /*0268*/ 	.word	0xffffffff


	//   ....[31]....
        /*026c*/ 	.word	0xffffffff


	//   ....[32]....
        /*0270*/ 	.word	0xffffffff


	//   ....[33]....
        /*0274*/ 	.word	0xffffffff


	//   ....[34]....
        /*0278*/ 	.word	0xffffffff


	//   ....[35]....
        /*027c*/ 	.word	0xffffffff


	//   ....[36]....
        /*0280*/ 	.word	0xffffffff


	//   ....[37]....
        /*0284*/ 	.word	0xffffffff


	//   ....[38]....
        /*0288*/ 	.word	0xffffffff


	//   ....[39]....
        /*028c*/ 	.word	0xffffffff


	//   ....[40]....
        /*0290*/ 	.word	0xffffffff


	//   ....[41]....
        /*0294*/ 	.word	0xffffffff


	//   ....[42]....
        /*0298*/ 	.word	0xffffffff


	//   ....[43]....
        /*029c*/ 	.word	0xffffffff


	//   ....[44]....
        /*02a0*/ 	.word	0xffffffff


	//   ....[45]....
        /*02a4*/ 	.word	0xffffffff


	//   ....[46]....
        /*02a8*/ 	.word	0xffffffff


	//   ....[47]....
        /*02ac*/ 	.word	0xffffffff


	//   ....[48]....
        /*02b0*/ 	.word	0xffffffff


	//   ....[49]....
        /*02b4*/ 	.word	0xffffffff


	//   ....[50]....
        /*02b8*/ 	.word	0xffffffff


	//   ....[51]....
        /*02bc*/ 	.word	0xffffffff


	//   ....[52]....
        /*02c0*/ 	.word	0xffffffff


	//   ....[53]....
        /*02c4*/ 	.word	0xffffffff


	//   ....[54]....
        /*02c8*/ 	.word	0xffffffff


	//   ....[55]....
        /*02cc*/ 	.word	0xffffffff


	//   ....[56]....
        /*02d0*/ 	.word	0xffffffff


	//----- nvinfo : EIATTR_COOP_GROUP_INSTR_OFFSETS
	.align		4
.L_126:
        /*02d4*/ 	.byte	0x04, 0x28
        /*02d6*/ 	.short	(.L_128 - .L_127)


	//   ....[0]....
.L_127:
        /*02d8*/ 	.word	0x00000060


	//   ....[1]....
        /*02dc*/ 	.word	0x00000be0


	//   ....[2]....
        /*02e0*/ 	.word	0x00000c10


	//   ....[3]....
        /*02e4*/ 	.word	0x00000e20


	//   ....[4]....
        /*02e8*/ 	.word	0x00000e50


	//   ....[5]....
        /*02ec*/ 	.word	0x00000ee0


	//   ....[6]....
        /*02f0*/ 	.word	0x00000f10


	//   ....[7]....
        /*02f4*/ 	.word	0x00000fa0


	//   ....[8]....
        /*02f8*/ 	.word	0x00000fd0


	//   ....[9]....
        /*02fc*/ 	.word	0x00001060


	//   ....[10]....
        /*0300*/ 	.word	0x00001090


	//   ....[11]....
        /*0304*/ 	.word	0x00001120


	//   ....[12]....
        /*0308*/ 	.word	0x00001150


	//   ....[13]....
        /*030c*/ 	.word	0x000011e0


	//   ....[14]....
        /*0310*/ 	.word	0x00001210


	//   ....[15]....
        /*0314*/ 	.word	0x00001290


	//   ....[16]....
        /*0318*/ 	.word	0x000012d0


	//   ....[17]....
        /*031c*/ 	.word	0x00004290


	//   ....[18]....
        /*0320*/ 	.word	0x000043a0


	//   ....[19]....
        /*0324*/ 	.word	0x000047c0


	//   ....[20]....
        /*0328*/ 	.word	0x00004880


	//   ....[21]....
        /*032c*/ 	.word	0x000048e0


	//   ....[22]....
        /*0330*/ 	.word	0x00004990


	//   ....[23]....
        /*0334*/ 	.word	0x00004ac0


	//   ....[24]....
        /*0338*/ 	.word	0x00004c10


	//   ....[25]....
        /*033c*/ 	.word	0x00009340


	//   ....[26]....
        /*0340*/ 	.word	0x00009410


	//   ....[27]....
        /*0344*/ 	.word	0x000094e0


	//   ....[28]....
        /*0348*/ 	.word	0x00009510


	//   ....[29]....
        /*034c*/ 	.word	0x00009540


	//   ....[30]....
        /*0350*/ 	.word	0x00009750


	//   ....[31]....
        /*0354*/ 	.word	0x00009860


	//   ....[32]....
        /*0358*/ 	.word	0x00009b00


	//   ....[33]....
        /*035c*/ 	.word	0x0000cc30


	//   ....[34]....
        /*0360*/ 	.word	0x0000cc40


	//   ....[35]....
        /*0364*/ 	.word	0x0000cc50


	//   ....[36]....
        /*0368*/ 	.word	0x0000cc60


	//   ....[37]....
        /*036c*/ 	.word	0x0000cc90


	//   ....[38]....
        /*0370*/ 	.word	0x0000ccb0


	//   ....[39]....
        /*0374*/ 	.word	0x0000ccd0


	//   ....[40]....
        /*0378*/ 	.word	0x0000cce0


	//   ....[41]....
        /*037c*/ 	.word	0x0000d8c0


	//   ....[42]....
        /*0380*/ 	.word	0x0000d910


	//   ....[43]....
        /*0384*/ 	.word	0x0000d940


	//   ....[44]....
        /*0388*/ 	.word	0x0000d970


	//   ....[45]....
        /*038c*/ 	.word	0x0000d9a0


	//   ....[46]....
        /*0390*/ 	.word	0x0000d9d0


	//   ....[47]....
        /*0394*/ 	.word	0x0000da00


	//   ....[48]....
        /*0398*/ 	.word	0x0000da20


	//   ....[49]....
        /*039c*/ 	.word	0x0000da40


	//   ....[50]....
        /*03a0*/ 	.word	0x0000da50


	//   ....[51]....
        /*03a4*/ 	.word	0x0000de00


	//   ....[52]....
        /*03a8*/ 	.word	0x0000de20


	//   ....[53]....
        /*03ac*/ 	.word	0x0000e120


	//   ....[54]....
        /*03b0*/ 	.word	0x0000e140


	//   ....[55]....
        /*03b4*/ 	.word	0x0000e440


	//   ....[56]....
        /*03b8*/ 	.word	0x0000e450


	//----- nvinfo : EIATTR_EXIT_INSTR_OFFSETS
	.align		4
.L_128:
        /*03bc*/ 	.byte	0x04, 0x1c
        /*03be*/ 	.short	(.L_130 - .L_129)


	//   ....[0]....
.L_129:
        /*03c0*/ 	.word	0x000001b0


	//   ....[1]....
        /*03c4*/ 	.word	0x0000e460


	//   ....[2]....
        /*03c8*/ 	.word	0x0000e700


	//   ....[3]....
        /*03cc*/ 	.word	0x0000e750


	//   ....[4]....
        /*03d0*/ 	.word	0x0000e780


	//   ....[5]....
        /*03d4*/ 	.word	0x0000e7e0


	//   ....[6]....
        /*03d8*/ 	.word	0x0000ea40


	//----- nvinfo : EIATTR_CTAIDZ_USED
	.align		4
.L_130:
        /*03dc*/ 	.byte	0x01, 0x04
	.zero		2


	//----- nvinfo : EIATTR_MAX_THREADS
	.align		4
        /*03e0*/ 	.byte	0x04, 0x05
        /*03e2*/ 	.short	(.L_132 - .L_131)
.L_131:
        /*03e4*/ 	.word	0x00000080
        /*03e8*/ 	.word	0x00000001
        /*03ec*/ 	.word	0x00000001


	//----- nvinfo : EIATTR_CRS_STACK_SIZE
	.align		4
.L_132:
        /*03f0*/ 	.byte	0x04, 0x1e
        /*03f2*/ 	.short	(.L_134 - .L_133)
.L_133:
        /*03f4*/ 	.word	0x00000000
.L_134:


//--------------------- .nv.info._ZN7cutlass13device_kernelIN5flash19enable_sm80_to_sm89INS1_16FlashAttnFwdSm80INS1_25CollectiveMainloopFwdSm80ILi4ELi1ELb0EN4cute5tupleIJNS5_1CILi128EEENS7_ILi80EEENS7_ILi64EEEEEELi64ENS_6half_tEfNS_4arch4Sm80ELb0ELb0ELb1ELb1ELb0ELb0ELb1ELb1EEENS1_21CollectiveEpilogueFwdINS6_IJS8_SA_S9_EEENS6_IJNS7_ILi1EEESI_SI_EEESC_SE_Li128ELb1ELb1ELb1ELb0EEENS1_36VarlenDynamicPersistentTileSchedulerILi128ELi80ELi128ELi128ELb1ELb1ELb0ELb0ELb1ELb1EEEEEEEEEvNT_6ParamsE --------------------------
	.section	.nv.info._ZN7cutlass13device_kernelIN5flash19enable_sm80_to_sm89INS1_16FlashAttnFwdSm80INS1_25CollectiveMainloopFwdSm80ILi4ELi1ELb0EN4cute5tupleIJNS5_1CILi128EEENS7_ILi80EEENS7_ILi64EEEEEELi64ENS_6half_tEfNS_4arch4Sm80ELb0ELb0ELb1ELb1ELb0ELb0ELb1ELb1EEENS1_21CollectiveEpilogueFwdINS6_IJS8_SA_S9_EEENS6_IJNS7_ILi1EEESI_SI_EEESC_SE_Li128ELb1ELb1ELb1ELb0EEENS1_36VarlenDynamicPersistentTileSchedulerILi128ELi80ELi128ELi128ELb1ELb1ELb0ELb0ELb1ELb1EEEEEEEEEvNT_6ParamsE,"",@"SHT_CUDA_INFO"
	.sectionflags	@""
	.align	4


	//----- nvinfo : EIATTR_CUDA_API_VERSION
	.align		4
        /*0000*/ 	.byte	0x04, 0x37
        /*0002*/ 	.short	(.L_136 - .L_135)
.L_135:
        /*0004*/ 	.word	0x00000082


	//----- nvinfo : EIATTR_SW2861232_WAR
	.align		4
.L_136:
        /*0008*/ 	.byte	0x01, 0x35
	.zero		2


	//----- nvinfo : EIATTR_PARAM_CBANK
	.align		4
        /*000c*/ 	.byte	0x04, 0x0a
        /*000e*/ 	.short	(.L_138 - .L_137)
	.align		4
.L_137:
        /*0010*/ 	.word	index@(.nv.constant0._ZN7cutlass13device_kernelIN5flash19enable_sm80_to_sm89INS1_16FlashAttnFwdSm80INS1_25CollectiveMainloopFwdSm80ILi4ELi1ELb0EN4cute5tupleIJNS5_1CILi128EEENS7_ILi80EEENS7_ILi64EEEEEELi64ENS_6half_tEfNS_4arch4Sm80ELb0ELb0ELb1ELb1ELb0ELb0ELb1ELb1EEENS1_21CollectiveEpilogueFwdINS6_IJS8_SA_S9_EEENS6_IJNS7_ILi1EEESI_SI_EEESC_SE_Li128ELb1ELb1ELb1ELb0EEENS1_36VarlenDynamicPersistentTileSchedulerILi128ELi80ELi128ELi128ELb1ELb1ELb0ELb0ELb1ELb1EEEEEEEEEvNT_6ParamsE)
        /*0014*/ 	.short	0x0160
        /*0016*/ 	.short	0x0438


	//----- nvinfo : EIATTR_CBANK_PARAM_SIZE
	.align		4
.L_138:
        /*0018*/ 	.byte	0x03, 0x19
        /*001a*/ 	.short	0x0438


	//----- nvinfo : EIATTR_KPARAM_INFO
	.align		4
        /*001c*/ 	.byte	0x04, 0x17
        /*001e*/ 	.short	(.L_140 - .L_139)
.L_139:
        /*0020*/ 	.word	0x00000000
        /*0024*/ 	.short	0x0000
        /*0026*/ 	.short	0x0000
        /*0028*/ 	.byte	0x00, 0xf0, 0xe1, 0x10


	//----- nvinfo : EIATTR_MAXREG_COUNT
	.align		4
.L_140:
        /*002c*/ 	.byte	0x03, 0x1b
        /*002e*/ 	.short	0x00ff


	//----- nvinfo : EIATTR_NUM_BARRIERS
	.align		4
        /*0030*/ 	.byte	0x02, 0x4c
        /*0032*/ 	.byte	0x06
	.zero		1


	//----- nvinfo : EIATTR_ANNOTATIONS
	.align		4
        /*0034*/ 	.byte	0x04, 0x55
        /*0036*/ 	.short	(.L_142 - .L_141)


	//   ....[0]....
.L_141:
        /* <DEDUP_REMOVED lines=81> */


	//----- nvinfo : EIATTR_MERCURY_ISA_VERSION
	.align		4
.L_142:
        /*0538*/ 	.byte	0x03, 0x5f
        /*053a*/ 	.short	0x0000


	//----- nvinfo : EIATTR_INT_WARP_WIDE_INSTR_OFFSETS
	.align		4
        /*053c*/ 	.byte	0x04, 0x31
        /*053e*/ 	.short	(.L_144 - .L_143)


	//   ....[0]....
.L_143:
        /*0540*/ 	.word	0x0000aba0


	//   ....[1]....
        /*0544*/ 	.word	0x0000ac20


	//----- nvinfo : EIATTR_COOP_GROUP_MASK_REGIDS
	.align		4
.L_144:
        /*0548*/ 	.byte	0x04, 0x29
        /*054a*/ 	.short	(.L_146 - .L_145)


	//   ....[0]....
.L_145:
        /*054c*/ 	.word	0xffffffff


	//   ....[1]....
        /*0550*/ 	.word	0xffffffff


	//   ....[2]....
        /*0554*/ 	.word	0xffffffff


	//   ....[3]....
        /*0558*/ 	.word	0xffffffff


	//   ....[4]....
        /*055c*/ 	.word	0xffffffff


	//   ....[5]....
        /*0560*/ 	.word	0xffffffff


	//   ....[6]....
        /*0564*/ 	.word	0xffffffff


	//   ....[7]....
        /*0568*/ 	.word	0xffffffff


	//   ....[8]....
        /*056c*/ 	.word	0xffffffff


	//   ....[9]....
        /*0570*/ 	.word	0xffffffff


	//   ....[10]....
        /*0574*/ 	.word	0xffffffff


	//   ....[11]....
        /*0578*/ 	.word	0xffffffff


	//   ....[12]....
        /*057c*/ 	.word	0xffffffff


	//   ....[13]....
        /*0580*/ 	.word	0xffffffff


	//   ....[14]....
        /*0584*/ 	.word	0xffffffff


	//   ....[15]....
        /*0588*/ 	.word	0xffffffff


	//   ....[16]....
        /*058c*/ 	.word	0xffffffff


	//   ....[17]....
        /*0590*/ 	.word	0xffffffff


	//   ....[18]....
        /*0594*/ 	.word	0xffffffff


	//   ....[19]....
        /*0598*/ 	.word	0xffffffff


	//   ....[20]....
        /*059c*/ 	.word	0xffffffff


	//   ....[21]....
        /*05a0*/ 	.word	0xffffffff


	//   ....[22]....
        /*05a4*/ 	.word	0xffffffff


	//   ....[23]....
        /*05a8*/ 	.word	0xffffffff


	//   ....[24]....
        /*05ac*/ 	.word	0xffffffff


	//   ....[25]....
        /*05b0*/ 	.word	0xffffffff


	//   ....[26]....
        /*05b4*/ 	.word	0xffffffff


	//   ....[27]....
        /*05b8*/ 	.word	0xffffffff


	//   ....[28]....
        /*05bc*/ 	.word	0xffffffff


	//   ....[29]....
        /*05c0*/ 	.word	0xffffffff


	//   ....[30]....
        /*05c4*/ 	.word	0xffffffff


	//   ....[31]....
        /*05c8*/ 	.word	0xffffffff


	//   ....[32]....
        /*05cc*/ 	.word	0xffffffff


	//   ....[33]....
        /*05d0*/ 	.word	0xffffffff


	//   ....[34]....
        /*05d4*/ 	.word	0xffffffff


	//   ....[35]....
        /*05d8*/ 	.word	0xffffffff


	//   ....[36]....
        /*05dc*/ 	.word	0xffffffff


	//   ....[37]....
        /*05e0*/ 	.word	0xffffffff


	//   ....[38]....
        /*05e4*/ 	.word	0xffffffff


	//   ....[39]....
        /*05e8*/ 	.word	0xffffffff


	//   ....[40]....
        /*05ec*/ 	.word	0xffffffff


	//   ....[41]....
        /*05f0*/ 	.word	0xffffffff


	//   ....[42]....
        /*05f4*/ 	.word	0xffffffff


	//   ....[43]....
        /*05f8*/ 	.word	0xffffffff


	//   ....[44]....
        /*05fc*/ 	.word	0xffffffff


	//   ....[45]....
        /*0600*/ 	.word	0xffffffff


	//   ....[46]....
        /*0604*/ 	.word	0xffffffff


	//   ....[47]....
        /*0608*/ 	.word	0xffffffff


	//   ....[48]....
        /*060c*/ 	.word	0xffffffff


	//   ....[49]....
        /*0610*/ 	.word	0xffffffff


	//   ....[50]....
        /*0614*/ 	.word	0xffffffff


	//   ....[51]....
        /*0618*/ 	.word	0xffffffff


	//   ....[52]....
        /*061c*/ 	.word	0xffffffff


	//   ....[53]....
        /*0620*/ 	.word	0xffffffff


	//   ....[54]....
        /*0624*/ 	.word	0xffffffff


	//   ....[55]....
        /*0628*/ 	.word	0xffffffff


	//   ....[56]....
        /*062c*/ 	.word	0xffffffff


	//   ....[57]....
        /*0630*/ 	.word	0xffffffff


	//   ....[58]....
        /*0634*/ 	.word	0xffffffff


	//   ....[59]....
        /*0638*/ 	.word	0xffffffff


	//   ....[60]....
        /*063c*/ 	.word	0xffffffff


	//   ....[61]....
        /*0640*/ 	.word	0xffffffff


	//   ....[62]....
        /*0644*/ 	.word	0xffffffff


	//   ....[63]....
        /*0648*/ 	.word	0xffffffff


	//   ....[64]....
        /*064c*/ 	.word	0xffffffff


	//   ....[65]....
        /*0650*/ 	.word	0xffffffff


	//   ....[66]....
        /*0654*/ 	.word	0xffffffff


	//   ....[67]....
        /*0658*/ 	.word	0xffffffff


	//   ....[68]....
        /*065c*/ 	.word	0xffffffff


	//   ....[69]....
        /*0660*/ 	.word	0xffffffff


	//   ....[70]....
        /*0664*/ 	.word	0xffffffff


	//   ....[71]....
        /*0668*/ 	.word	0xffffffff


	//   ....[72]....
        /*066c*/ 	.word	0xffffffff


	//   ....[73]....
        /*0670*/ 	.word	0xffffffff


	//   ....[74]....
        /*0674*/ 	.word	0xffffffff


	//   ....[75]....
        /*0678*/ 	.word	0xffffffff


	//   ....[76]....
        /*067c*/ 	.word	0xffffffff


	//   ....[77]....
        /*0680*/ 	.word	0xffffffff


	//   ....[78]....
        /*0684*/ 	.word	0xffffffff


	//   ....[79]....
        /*0688*/ 	.word	0xffffffff


	//   ....[80]....
        /*068c*/ 	.word	0xffffffff


	//   ....[81]....
        /*0690*/ 	.word	0xffffffff


	//   ....[82]....
        /*0694*/ 	.word	0xffffffff


	//   ....[83]....
        /*0698*/ 	.word	0xffffffff


	//   ....[84]....
        /*069c*/ 	.word	0xffffffff


	//   ....[85]....
        /*06a0*/ 	.word	0xffffffff


	//   ....[86]....
        /*06a4*/ 	.word	0xffffffff


	//   ....[87]....
        /*06a8*/ 	.word	0xffffffff


	//   ....[88]....
        /*06ac*/ 	.word	0xffffffff


	//   ....[89]....
        /*06b0*/ 	.word	0xffffffff


	//   ....[90]....
        /*06b4*/ 	.word	0xffffffff


	//   ....[91]....
        /*06b8*/ 	.word	0xffffffff


	//   ....[92]....
        /*06bc*/ 	.word	0xffffffff


	//   ....[93]....
        /*06c0*/ 	.word	0xffffffff


	//   ....[94]....
        /*06c4*/ 	.word	0xffffffff


	//   ....[95]....
        /*06c8*/ 	.word	0xffffffff


	//   ....[96]....
        /*06cc*/ 	.word	0xffffffff


	//   ....[97]....
        /*06d0*/ 	.word	0xffffffff


	//   ....[98]....
        /*06d4*/ 	.word	0xffffffff


	//   ....[99]....
        /*06d8*/ 	.word	0xffffffff


	//   ....[100]....
        /*06dc*/ 	.word	0xffffffff


	//   ....[101]....
        /*06e0*/ 	.word	0xffffffff


	//   ....[102]....
        /*06e4*/ 	.word	0xffffffff


	//   ....[103]....
        /*06e8*/ 	.word	0xffffffff


	//   ....[104]....
        /*06ec*/ 	.word	0xffffffff


	//   ....[105]....
        /*06f0*/ 	.word	0xffffffff


	//   ....[106]....
        /*06f4*/ 	.word	0xffffffff


	//   ....[107]....
        /*06f8*/ 	.word	0xffffffff


	//   ....[108]....
        /*06fc*/ 	.word	0xffffffff


	//   ....[109]....
        /*0700*/ 	.word	0xffffffff


	//   ....[110]....
        /*0704*/ 	.word	0xffffffff


	//   ....[111]....
        /*0708*/ 	.word	0xffffffff


	//   ....[112]....
        /*070c*/ 	.word	0xffffffff


	//   ....[113]....
        /*0710*/ 	.word	0xffffffff


	//   ....[114]....
        /*0714*/ 	.word	0xffffffff


	//   ....[115]....
        /*0718*/ 	.word	0xffffffff


	//   ....[116]....
        /*071c*/ 	.word	0xffffffff


	//   ....[117]....
        /*0720*/ 	.word	0xffffffff


	//   ....[118]....
        /*0724*/ 	.word	0xffffffff


	//   ....[119]....
        /*0728*/ 	.word	0xffffffff


	//   ....[120]....
        /*072c*/ 	.word	0xffffffff


	//   ....[121]....
        /*0730*/ 	.word	0xffffffff


	//   ....[122]....
        /*0734*/ 	.word	0xffffffff


	//   ....[123]....
        /*0738*/ 	.word	0xffffffff


	//   ....[124]....
        /*073c*/ 	.word	0xffffffff


	//   ....[125]....
        /*0740*/ 	.word	0xffffffff


	//   ....[126]....
        /*0744*/ 	.word	0xffffffff


	//   ....[127]....
        /*0748*/ 	.word	0xffffffff


	//   ....[128]....
        /*074c*/ 	.word	0xffffffff


	//   ....[129]....
        /*0750*/ 	.word	0xffffffff


	//   ....[130]....
        /*0754*/ 	.word	0xffffffff


	//   ....[131]....
        /*0758*/ 	.word	0xffffffff


	//   ....[132]....
        /*075c*/ 	.word	0xffffffff


	//   ....[133]....
        /*0760*/ 	.word	0xffffffff


	//   ....[134]....
        /*0764*/ 	.word	0xffffffff


	//   ....[135]....
        /*0768*/ 	.word	0xffffffff


	//   ....[136]....
        /*076c*/ 	.word	0xffffffff


	//   ....[137]....
        /*0770*/ 	.word	0xffffffff


	//   ....[138]....
        /*0774*/ 	.word	0xffffffff


	//   ....[139]....
        /*0778*/ 	.word	0xffffffff


	//   ....[140]....
        /*077c*/ 	.word	0xffffffff


	//   ....[141]....
        /*0780*/ 	.word	0xffffffff


	//   ....[142]....
        /*0784*/ 	.word	0xffffffff


	//   ....[143]....
        /*0788*/ 	.word	0xffffffff


	//   ....[144]....
        /*078c*/ 	.word	0xffffffff


	//   ....[145]....
        /*0790*/ 	.word	0xffffffff


	//   ....[146]....
        /*0794*/ 	.word	0xffffffff


	//   ....[147]....
        /*0798*/ 	.word	0xffffffff


	//   ....[148]....
        /*079c*/ 	.word	0xffffffff


	//   ....[149]....
        /*07a0*/ 	.word	0xffffffff


	//   ....[150]....
        /*07a4*/ 	.word	0xffffffff


	//   ....[151]....
        /*07a8*/ 	.word	0xffffffff


	//   ....[152]....
        /*07ac*/ 	.word	0xffffffff


	//   ....[153]....
        /*07b0*/ 	.word	0xffffffff


	//   ....[154]....
        /*07b4*/ 	.word	0xffffffff


	//   ....[155]....
        /*07b8*/ 	.word	0xffffffff


	//   ....[156]....
        /*07bc*/ 	.word	0xffffffff


	//   ....[157]....
        /*07c0*/ 	.word	0xffffffff


	//   ....[158]....
        /*07c4*/ 	.word	0xffffffff


	//   ....[159]....
        /*07c8*/ 	.word	0xffffffff


	//   ....[160]....
        /*07cc*/ 	.word	0xffffffff


	//   ....[161]....
        /*07d0*/ 	.word	0xffffffff


	//   ....[162]....
        /*07d4*/ 	.word	0xffffffff


	//   ....[163]....
        /*07d8*/ 	.word	0xffffffff


	//   ....[164]....
        /*07dc*/ 	.word	0xffffffff


	//   ....[165]....
        /*07e0*/ 	.word	0xffffffff


	//   ....[166]....
        /*07e4*/ 	.word	0xffffffff


	//   ....[167]....
        /*07e8*/ 	.word	0xffffffff


	//   ....[168]....
        /*07ec*/ 	.word	0xffffffff


	//   ....[169]....
        /*07f0*/ 	.word	0xffffffff


	//   ....[170]....
        /*07f4*/ 	.word	0xffffffff


	//   ....[171]....
        /*07f8*/ 	.word	0xffffffff


	//   ....[172]....
        /*07fc*/ 	.word	0xffffffff


	//   ....[173]....
        /*0800*/ 	.word	0xffffffff


	//   ....[174]....
        /*0804*/ 	.word	0xffffffff


	//   ....[175]....
        /*0808*/ 	.word	0xffffffff


	//   ....[176]....
        /*080c*/ 	.word	0xffffffff


	//   ....[177]....
        /*0810*/ 	.word	0xffffffff


	//   ....[178]....
        /*0814*/ 	.word	0xffffffff


	//   ....[179]....
        /*0818*/ 	.word	0xffffffff


	//   ....[180]....
        /*081c*/ 	.word	0xffffffff


	//   ....[181]....
        /*0820*/ 	.word	0xffffffff


	//   ....[182]....
        /*0824*/ 	.word	0xffffffff


	//   ....[183]....
        /*0828*/ 	.word	0xffffffff


	//   ....[184]....
        /*082c*/ 	.word	0xffffffff


	//   ....[185]....
        /*0830*/ 	.word	0xffffffff


	//   ....[186]....
        /*0834*/ 	.word	0xffffffff


	//   ....[187]....
        /*0838*/ 	.word	0xffffffff


	//   ....[188]....
        /*083c*/ 	.word	0xffffffff


	//   ....[189]....
        /*0840*/ 	.word	0xffffffff


	//   ....[190]....
        /*0844*/ 	.word	0xffffffff


	//   ....[191]....
        /*0848*/ 	.word	0xffffffff


	//   ....[192]....
        /*084c*/ 	.word	0xffffffff


	//   ....[193]....
        /*0850*/ 	.word	0xffffffff


	//   ....[194]....
        /*0854*/ 	.word	0xffffffff


	//   ....[195]....
        /*0858*/ 	.word	0xffffffff


	//   ....[196]....
        /*085c*/ 	.word	0xffffffff


	//   ....[197]....
        /*0860*/ 	.word	0xffffffff


	//   ....[198]....
        /*0864*/ 	.word	0xffffffff


	//   ....[199]....
        /*0868*/ 	.word	0xffffffff


	//   ....[200]....
        /*086c*/ 	.word	0xffffffff


	//   ....[201]....
        /*0870*/ 	.word	0xffffffff


	//   ....[202]....
        /*0874*/ 	.word	0xffffffff


	//   ....[203]....
        /*0878*/ 	.word	0xffffffff


	//   ....[204]....
        /*087c*/ 	.word	0xffffffff


	//   ....[205]....
        /*0880*/ 	.word	0xffffffff


	//   ....[206]....
        /*0884*/ 	.word	0xffffffff


	//   ....[207]....
        /*0888*/ 	.word	0xffffffff


	//   ....[208]....
        /*088c*/ 	.word	0xffffffff


	//   ....[209]....
        /*0890*/ 	.word	0xffffffff


	//   ....[210]....
        /*0894*/ 	.word	0xffffffff


	//   ....[211]....
        /*0898*/ 	.word	0xffffffff


	//   ....[212]....
        /*089c*/ 	.word	0xffffffff


	//   ....[213]....
        /*08a0*/ 	.word	0xffffffff


	//   ....[214]....
        /*08a4*/ 	.word	0xffffffff


	//----- nvinfo : EIATTR_COOP_GROUP_INSTR_OFFSETS
	.align		4
.L_146:
        /*08a8*/ 	.byte	0x04, 0x28
        /*08aa*/ 	.short	(.L_148 - .L_147)


	//   ....[0]....
.L_147:
        /*08ac*/ 	.word	0x00000050


	//   ....[1]....
        /*08b0*/ 	.word	0x00000210


	//   ....[2]....
        /*08b4*/ 	.word	0x00000240


	//   ....[3]....
        /*08b8*/ 	.word	0x00000270


	//   ....[4]....
        /*08bc*/ 	.word	0x000002a0


	//   ....[5]....
        /*08c0*/ 	.word	0x000002d0


	//   ....[6]....
        /*08c4*/ 	.word	0x00000300


	//   ....[7]....
        /*08c8*/ 	.word	0x00000470


	//   ....[8]....
        /*08cc*/ 	.word	0x000004b0


	//   ....[9]....
        /*08d0*/ 	.word	0x000004e0


	//   ....[10]....
        /*08d4*/ 	.word	0x00000510


	//   ....[11]....
        /*08d8*/ 	.word	0x00000540


	//   ....[12]....
        /*08dc*/ 	.word	0x00000570


	//   ....[13]....
        /*08e0*/ 	.word	0x00000600


	//   ....[14]....
        /*08e4*/ 	.word	0x00000630


	//   ....[15]....
        /*08e8*/ 	.word	0x00000650


	//   ....[16]....
        /*08ec*/ 	.word	0x000006b0


	//   ....[17]....
        /*08f0*/ 	.word	0x00002300


	//   ....[18]....
        /*08f4*/ 	.word	0x00002320


	//   ....[19]....
        /*08f8*/ 	.word	0x00002400


	//   ....[20]....
        /*08fc*/ 	.word	0x00002410


	//   ....[21]....
        /*0900*/ 	.word	0x000024f0


	//   ....[22]....
        /*0904*/ 	.word	0x00002510


	//   ....[23]....
        /*0908*/ 	.word	0x000025f0


	//   ....[24]....
        /*090c*/ 	.word	0x00002600


	//   ....[25]....
        /*0910*/ 	.word	0x000026e0


	//   ....[26]....
        /*0914*/ 	.word	0x00002700


	//   ....[27]....
        /*0918*/ 	.word	0x000027e0


	//   ....[28]....
        /*091c*/ 	.word	0x000027f0


	//   ....[29]....
        /*0920*/ 	.word	0x000028d0


	//   ....[30]....
        /*0924*/ 	.word	0x000028f0


	//   ....[31]....
        /*0928*/ 	.word	0x000029d0


	//   ....[32]....
        /*092c*/ 	.word	0x000029e0


	//   ....[33]....
        /*0930*/ 	.word	0x00004cd0


	//   ....[34]....
        /*0934*/ 	.word	0x00004d00


	//   ....[35]....
        /*0938*/ 	.word	0x00004e30


	//   ....[36]....
        /*093c*/ 	.word	0x00004e60


	//   ....[37]....
        /*0940*/ 	.word	0x00004ed0


	//   ....[38]....
        /*0944*/ 	.word	0x00004fe0


	//   ....[39]....
        /*0948*/ 	.word	0x00005040


	//   ....[40]....
        /*094c*/ 	.word	0x000050f0


	//   ....[41]....
        /*0950*/ 	.word	0x00007e00


	//   ....[42]....
        /*0954*/ 	.word	0x00007e50


	//   ....[43]....
        /*0958*/ 	.word	0x00007fd0


	//   ....[44]....
        /*095c*/ 	.word	0x00008060


	//   ....[45]....
        /*0960*/ 	.word	0x00008130


	//   ....[46]....
        /*0964*/ 	.word	0x00008170


	//   ....[47]....
        /*0968*/ 	.word	0x00008320


	//   ....[48]....
        /*096c*/ 	.word	0x00008570


	//   ....[49]....
        /*0970*/ 	.word	0x0000a3f0


	//   ....[50]....
        /*0974*/ 	.word	0x0000a400


	//   ....[51]....
        /*0978*/ 	.word	0x0000a410


	//   ....[52]....
        /*097c*/ 	.word	0x0000a420


	//   ....[53]....
        /*0980*/ 	.word	0x0000a450


	//   ....[54]....
        /*0984*/ 	.word	0x0000a470


	//   ....[55]....
        /*0988*/ 	.word	0x0000a490


	//   ....[56]....
        /*098c*/ 	.word	0x0000a4a0


	//   ....[57]....
        /*0990*/ 	.word	0x0000b6b0


	//   ....[58]....
        /*0994*/ 	.word	0x0000b6c0


	//   ....[59]....
        /*0998*/ 	.word	0x0000b6d0


	//   ....[60]....
        /*099c*/ 	.word	0x0000b6e0


	//   ....[61]....
        /*09a0*/ 	.word	0x0000b6f0


	//   ....[62]....
        /*09a4*/ 	.word	0x0000b700


	//   ....[63]....
        /*09a8*/ 	.word	0x0000b710


	//   ....[64]....
        /*09ac*/ 	.word	0x0000b720


	//   ....[65]....
        /*09b0*/ 	.word	0x0000bb10


	//   ....[66]....
        /*09b4*/ 	.word	0x0000bb30


	//   ....[67]....
        /*09b8*/ 	.word	0x0000bbb0


	//   ....[68]....
        /*09bc*/ 	.word	0x0000bbc0


	//   ....[69]....
        /*09c0*/ 	.word	0x0000bc40


	//   ....[70]....
        /*09c4*/ 	.word	0x0000bc60


	//   ....[71]....
        /*09c8*/ 	.word	0x0000bce0


	//   ....[72]....
        /*09cc*/ 	.word	0x0000bcf0


	//   ....[73]....
        /*09d0*/ 	.word	0x0000bd70


	//   ....[74]....
        /*09d4*/ 	.word	0x0000bd90


	//   ....[75]....
        /*09d8*/ 	.word	0x0000be10


	//   ....[76]....
        /*09dc*/ 	.word	0x0000be20


	//   ....[77]....
        /*09e0*/ 	.word	0x0000bea0


	//   ....[78]....
        /*09e4*/ 	.word	0x0000bec0


	//   ....[79]....
        /*09e8*/ 	.word	0x0000bf40


	//   ....[80]....
        /*09ec*/ 	.word	0x0000bf50


	//   ....[81]....
        /*09f0*/ 	.word	0x0000c1f0


	//   ....[82]....
        /*09f4*/ 	.word	0x0000c210


	//   ....[83]....
        /*09f8*/ 	.word	0x0000c550


	//   ....[84]....
        /*09fc*/ 	.word	0x0000c560


	//   ....[85]....
        /*0a00*/ 	.word	0x0000c7c0


	//   ....[86]....
        /*0a04*/ 	.word	0x0000c7e0


	//   ....[87]....
        /*0a08*/ 	.word	0x0000ca40


	//   ....[88]....
        /*0a0c*/ 	.word	0x0000ca50


	//   ....[89]....
        /*0a10*/ 	.word	0x0000d460


	//   ....[90]....
        /*0a14*/ 	.word	0x0000d480


	//   ....[91]....
        /*0a18*/ 	.word	0x0000d500


	//   ....[92]....
        /*0a1c*/ 	.word	0x0000d510


	//   ....[93]....
        /*0a20*/ 	.word	0x0000d590


	//   ....[94]....
        /*0a24*/ 	.word	0x0000d5b0


	//   ....[95]....
        /*0a28*/ 	.word	0x0000d630


	//   ....[96]....
        /*0a2c*/ 	.word	0x0000d640


	//   ....[97]....
        /*0a30*/ 	.word	0x0000d6c0


	//   ....[98]....
        /*0a34*/ 	.word	0x0000d6e0


	//   ....[99]....
        /*0a38*/ 	.word	0x0000d760


	//   ....[100]....
        /*0a3c*/ 	.word	0x0000d770


	//   ....[101]....
        /*0a40*/ 	.word	0x0000d7f0


	//   ....[102]....
        /*0a44*/ 	.word	0x0000d810


	//   ....[103]....
        /*0a48*/ 	.word	0x0000d890


	//   ....[104]....
        /*0a4c*/ 	.word	0x0000d8a0


	//   ....[105]....
        /*0a50*/ 	.word	0x0000da00


	//   ....[106]....
        /*0a54*/ 	.word	0x0000da20


	//   ....[107]....
        /*0a58*/ 	.word	0x0000db50


	//   ....[108]....
        /*0a5c*/ 	.word	0x0000db90


	//   ....[109]....
        /*0a60*/ 	.word	0x0000dbc0


	//   ....[110]....
        /*0a64*/ 	.word	0x0000dbf0


	//   ....[111]....
        /*0a68*/ 	.word	0x0000dc20


	//   ....[112]....
        /*0a6c*/ 	.word	0x0000dc50


	//   ....[113]....
        /*0a70*/ 	.word	0x0000ddb0


	//   ....[114]....
        /*0a74*/ 	.word	0x0000ddf0


	//   ....[115]....
        /*0a78*/ 	.word	0x0000de20


	//   ....[116]....
        /*0a7c*/ 	.word	0x0000de50


	//   ....[117]....
        /*0a80*/ 	.word	0x0000de80


	//   ....[118]....
        /*0a84*/ 	.word	0x0000deb0


	//   ....[119]....
        /*0a88*/ 	.word	0x0000df40


	//   ....[120]....
        /*0a8c*/ 	.word	0x0000df70


	//   ....[121]....
        /*0a90*/ 	.word	0x0000df80


	//   ....[122]....
        /*0a94*/ 	.word	0x0000dfe0


	//   ....[123]....
        /*0a98*/ 	.word	0x0000e5d0


	//   ....[124]....
        /*0a9c*/ 	.word	0x0000e630


	//   ....[125]....
        /*0aa0*/ 	.word	0x0000e680


	//   ....[126]....
        /*0aa4*/ 	.word	0x0000e6d0


	//   ....[127]....
        /*0aa8*/ 	.word	0x0000e720


	//   ....[128]....
        /*0aac*/ 	.word	0x0000e790


	//   ....[129]....
        /*0ab0*/ 	.word	0x0000e7e0


	//   ....[130]....
        /*0ab4*/ 	.word	0x0000e840


	//   ....[131]....
        /*0ab8*/ 	.word	0x0000e8b0


	//   ....[132]....
        /*0abc*/ 	.word	0x0000e910


	//   ....[133]....
        /*0ac0*/ 	.word	0x0000e980


	//   ....[134]....
        /*0ac4*/ 	.word	0x0000e9f0


	//   ....[135]....
        /*0ac8*/ 	.word	0x0000ea60


	//   ....[136]....
        /*0acc*/ 	.word	0x0000eac0


	//   ....[137]....
        /*0ad0*/ 	.word	0x0000eb30


	//   ....[138]....
        /*0ad4*/ 	.word	0x0000eba0


	//   ....[139]....
        /*0ad8*/ 	.word	0x0000ec10


	//   ....[140]....
        /*0adc*/ 	.word	0x0000ec70


	//   ....[141]....
        /*0ae0*/ 	.word	0x0000ece0


	//   ....[142]....
        /*0ae4*/ 	.word	0x0000ed50


	//   ....[143]....
        /*0ae8*/ 	.word	0x0000edc0


	//   ....[144]....
        /*0aec*/ 	.word	0x0000ee20


	//   ....[145]....
        /*0af0*/ 	.word	0x0000ee90


	//   ....[146]....
        /*0af4*/ 	.word	0x0000ef00


	//   ....[147]....
        /*0af8*/ 	.word	0x0000ef70


	//   ....[148]....
        /*0afc*/ 	.word	0x0000efd0


	//   ....[149]....
        /*0b00*/ 	.word	0x0000f050


	//   ....[150]....
        /*0b04*/ 	.word	0x0000f0b0


	//   ....[151]....
        /*0b08*/ 	.word	0x0000f100


	//   ....[152]....
        /*0b0c*/ 	.word	0x0000f160


	//   ....[153]....
        /*0b10*/ 	.word	0x0000f1b0


	//   ....[154]....
        /*0b14*/ 	.word	0x0000f210


	//   ....[155]....
        /*0b18*/ 	.word	0x0000f260


	//   ....[156]....
        /*0b1c*/ 	.word	0x0000f2c0


	//   ....[157]....
        /*0b20*/ 	.word	0x0000f330


	//   ....[158]....
        /*0b24*/ 	.word	0x0000f3a0


	//   ....[159]....
        /*0b28*/ 	.word	0x0000f410


	//   ....[160]....
        /*0b2c*/ 	.word	0x0000f470


	//   ....[161]....
        /*0b30*/ 	.word	0x0000f4e0


	//   ....[162]....
        /*0b34*/ 	.word	0x0000f550


	//   ....[163]....
        /*0b38*/ 	.word	0x0000f5c0


	//   ....[164]....
        /*0b3c*/ 	.word	0x0000f620


	//   ....[165]....
        /*0b40*/ 	.word	0x0000f690


	//   ....[166]....
        /*0b44*/ 	.word	0x0000f700


	//   ....[167]....
        /*0b48*/ 	.word	0x0000f770


	//   ....[168]....
        /*0b4c*/ 	.word	0x0000f7d0


	//   ....[169]....
        /*0b50*/ 	.word	0x0000f840


	//   ....[170]....
        /*0b54*/ 	.word	0x0000f8b0


	//   ....[171]....
        /*0b58*/ 	.word	0x0000f920


	//   ....[172]....
        /*0b5c*/ 	.word	0x0000f980


	//   ....[173]....
        /*0b60*/ 	.word	0x0000f9f0


	//   ....[174]....
        /*0b64*/ 	.word	0x0000fa60


	//   ....[175]....
        /*0b68*/ 	.word	0x0000fad0


	//   ....[176]....
        /*0b6c*/ 	.word	0x0000fb30


	//   ....[177]....
        /*0b70*/ 	.word	0x0000fba0


	//   ....[178]....
        /*0b74*/ 	.word	0x0000fc10


	//   ....[179]....
        /*0b78*/ 	.word	0x0000fc80


	//   ....[180]....
        /*0b7c*/ 	.word	0x0000fce0


	//   ....[181]....
        /*0b80*/ 	.word	0x0000fd50


	//   ....[182]....
        /*0b84*/ 	.word	0x0000fdc0


	//   ....[183]....
        /*0b88*/ 	.word	0x0000fe30


	//   ....[184]....
        /*0b8c*/ 	.word	0x0000fe90


	//   ....[185]....
        /*0b90*/ 	.word	0x0000ff00


	//   ....[186]....
        /*0b94*/ 	.word	0x0000ff70


	//   ....[187]....
        /*0b98*/ 	.word	0x0000ffe0


	//   ....[188]....
        /*0b9c*/ 	.word	0x00010040


	//   ....[189]....
        /*0ba0*/ 	.word	0x000100b0


	//   ....[190]....
        /*0ba4*/ 	.word	0x00010120


	//   ....[191]....
        /*0ba8*/ 	.word	0x00010190


	//   ....[192]....
        /*0bac*/ 	.word	0x000101f0


	//   ....[193]....
        /*0bb0*/ 	.word	0x00010260


	//   ....[194]....
        /*0bb4*/ 	.word	0x000102d0


	//   ....[195]....
        /*0bb8*/ 	.word	0x00010340


	//   ....[196]....
        /*0bbc*/ 	.word	0x000103a0


	//   ....[197]....
        /*0bc0*/ 	.word	0x00010410


	//   ....[198]....
        /*0bc4*/ 	.word	0x00010480


	//   ....[199]....
        /*0bc8*/ 	.word	0x000104d0


	//   ....[200]....
        /*0bcc*/ 	.word	0x00010510


	//   ....[201]....
        /*0bd0*/ 	.word	0x00010560


	//   ....[202]....
        /*0bd4*/ 	.word	0x000105b0


	//   ....[203]....
        /*0bd8*/ 	.word	0x00010600


	//   ....[204]....
        /*0bdc*/ 	.word	0x00010670


	//   ....[205]....
        /*0be0*/ 	.word	0x000106c0


	//   ....[206]....
        /*0be4*/ 	.word	0x00010710


	//   ....[207]....
        /*0be8*/ 	.word	0x00010760


	//   ....[208]....
        /*0bec*/ 	.word	0x000107b0


	//   ....[209]....
        /*0bf0*/ 	.word	0x00010800


	//   ....[210]....
        /*0bf4*/ 	.word	0x00010870


	//   ....[211]....
        /*0bf8*/ 	.word	0x000108c0


	//   ....[212]....
        /*0bfc*/ 	.word	0x00010920


	//   ....[213]....
        /*0c00*/ 	.word	0x00010980


	//   ....[214]....
        /*0c04*/ 	.word	0x000109e0


	//----- nvinfo : EIATTR_EXIT_INSTR_OFFSETS
	.align		4
.L_148:
        /*0c08*/ 	.byte	0x04, 0x1c
        /*0c0a*/ 	.short	(.L_150 - .L_149)


	//   ....[0]....
.L_149:
        /*0c0c*/ 	.word	0x00000c20


	//   ....[1]....
        /*0c10*/ 	.word	0x0000e590


	//----- nvinfo : EIATTR_MAX_THREADS
	.align		4
.L_150:
        /*0c14*/ 	.byte	0x04, 0x05
        /*0c16*/ 	.short	(.L_152 - .L_151)
.L_151:
        /*0c18*/ 	.word	0x00000080
        /*0c1c*/ 	.word	0x00000001
        /*0c20*/ 	.word	0x00000001


	//----- nvinfo : EIATTR_CRS_STACK_SIZE
	.align		4
.L_152:
        /*0c24*/ 	.byte	0x04, 0x1e
        /*0c26*/ 	.short	(.L_154 - .L_153)
.L_153:
        /*0c28*/ 	.word	0x00000000
.L_154:


//--------------------- .nv.info._ZN7cutlass13device_kernelIN5flash19enable_sm80_to_sm89INS1_16FlashAttnFwdSm80INS1_25CollectiveMainloopFwdSm80ILi4ELi1ELb0EN4cute5tupleIJNS5_1CILi128EEENS7_ILi80EEENS7_ILi64EEEEEELi64ENS_6half_tEfNS_4arch4Sm80ELb0ELb0ELb1ELb1ELb0ELb1ELb1ELb1EEENS1_21CollectiveEpilogueFwdINS6_IJS8_SA_S9_EEENS6_IJNS7_ILi1EEESI_SI_EEESC_SE_Li128ELb1ELb1ELb1ELb0EEENS1_36VarlenDynamicPersistentTileSchedulerILi128ELi80ELi128ELi128ELb1ELb1ELb0ELb0ELb1ELb1EEEEEEEEEvNT_6ParamsE --------------------------
	.section	.nv.info._ZN7cutlass13device_kernelIN5flash19enable_sm80_to_sm89INS1_16FlashAttnFwdSm80INS1_25CollectiveMainloopFwdSm80ILi4ELi1ELb0EN4cute5tupleIJNS5_1CILi128EEENS7_ILi80EEENS7_ILi64EEEEEELi64ENS_6half_tEfNS_4arch4Sm80ELb0ELb0ELb1ELb1ELb0ELb1ELb1ELb1EEENS1_21CollectiveEpilogueFwdINS6_IJS8_SA_S9_EEENS6_IJNS7_ILi1EEESI_SI_EEESC_SE_Li128ELb1ELb1ELb1ELb0EEENS1_36VarlenDynamicPersistentTileSchedulerILi128ELi80ELi128ELi128ELb1ELb1ELb0ELb0ELb1ELb1EEEEEEEEEvNT_6ParamsE,"",@"SHT_CUDA_INFO"
	.sectionflags	@""
	.align	4


	//----- nvinfo : EIATTR_CUDA_API_VERSION
	.align		4
        /*0000*/ 	.byte	0x04, 0x37
        /*0002*/ 	.short	(.L_156 - .L_155)
.L_155:
        /*0004*/ 	.word	0x00000082


	//----- nvinfo : EIATTR_SW2861232_WAR
	.align		4
.L_156:
        /*0008*/ 	.byte	0x01, 0x35
	.zero		2


	//----- nvinfo : EIATTR_PARAM_CBANK
	.align		4
        /*000c*/ 	.byte	0x04, 0x0a
        /*000e*/ 	.short	(.L_158 - .L_157)
	.align		4
.L_157:
        /*0010*/ 	.word	index@(.nv.constant0._ZN7cutlass13device_kernelIN5flash19enable_sm80_to_sm89INS1_16FlashAttnFwdSm80INS1_25CollectiveMainloopFwdSm80ILi4ELi1ELb0EN4cute5tupleIJNS5_1CILi128EEENS7_ILi80EEENS7_ILi64EEEEEELi64ENS_6half_tEfNS_4arch4Sm80ELb0ELb0ELb1ELb1ELb0ELb1ELb1ELb1EEENS1_21CollectiveEpilogueFwdINS6_IJS8_SA_S9_EEENS6_IJNS7_ILi1EEESI_SI_EEESC_SE_Li128ELb1ELb1ELb1ELb0EEENS1_36VarlenDynamicPersistentTileSchedulerILi128ELi80ELi128ELi128ELb1ELb1ELb0ELb0ELb1ELb1EEEEEEEEEvNT_6ParamsE)
        /*0014*/ 	.short	0x0160
        /*0016*/ 	.short	0x0438


	//----- nvinfo : EIATTR_CBANK_PARAM_SIZE
	.align		4
.L_158:
        /*0018*/ 	.byte	0x03, 0x19
        /*001a*/ 	.short	0x0438


	//----- nvinfo : EIATTR_KPARAM_INFO
	.align		4
        /*001c*/ 	.byte	0x04, 0x17
        /*001e*/ 	.short	(.L_160 - .L_159)
.L_159:
        /*0020*/ 	.word	0x00000000
        /*0024*/ 	.short	0x0000
        /*0026*/ 	.short	0x0000
        /*0028*/ 	.byte	0x00, 0xf0, 0xe1, 0x10


	//----- nvinfo : EIATTR_MAXREG_COUNT
	.align		4
.L_160:
        /*002c*/ 	.byte	0x03, 0x1b
        /*002e*/ 	.short	0x00ff


	//----- nvinfo : EIATTR_NUM_BARRIERS
	.align		4
        /*0030*/ 	.byte	0x02, 0x4c
        /*0032*/ 	.byte	0x06
	.zero		1


	//----- nvinfo : EIATTR_ANNOTATIONS
	.align		4
        /*0034*/ 	.byte	0x04, 0x55
        /*0036*/ 	.short	(.L_162 - .L_161)


	//   ....[0]....
.L_161:
        /* <DEDUP_REMOVED lines=61> */


	//----- nvinfo : EIATTR_MERCURY_ISA_VERSION
	.align		4
.L_162:
        /*03f8*/ 	.byte	0x03, 0x5f
        /*03fa*/ 	.short	0x0000


	//----- nvinfo : EIATTR_INT_WARP_WIDE_INSTR_OFFSETS
	.align		4
        /*03fc*/ 	.byte	0x04, 0x31
        /*03fe*/ 	.short	(.L_164 - .L_163)


	//   ....[0]....
.L_163:
        /*0400*/ 	.word	0x00013a10


	//   ....[1]....
        /*0404*/ 	.word	0x00013a90


	//----- nvinfo : EIATTR_COOP_GROUP_MASK_REGIDS
	.align		4
.L_164:
        /*0408*/ 	.byte	0x04, 0x29
        /*040a*/ 	.short	(.L_166 - .L_165)


	//   ....[0]....
.L_165:
        /*040c*/ 	.word	0xffffffff


	//   ....[1]....
        /*0410*/ 	.word	0xffffffff


	//   ....[2]....
        /*0414*/ 	.word	0xffffffff


	//   ....[3]....
        /*0418*/ 	.word	0xffffffff


	//   ....[4]....
        /*041c*/ 	.word	0xffffffff


	//   ....[5]....
        /*0420*/ 	.word	0xffffffff


	//   ....[6]....
        /*0424*/ 	.word	0xffffffff


	//   ....[7]....
        /*0428*/ 	.word	0xffffffff


	//   ....[8]....
        /*042c*/ 	.word	0xffffffff


	//   ....[9]....
        /*0430*/ 	.word	0xffffffff


	//   ....[10]....
        /*0434*/ 	.word	0xffffffff


	//   ....[11]....
        /*0438*/ 	.word	0xffffffff


	//   ....[12]....
        /*043c*/ 	.word	0xffffffff


	//   ....[13]....
        /*0440*/ 	.word	0xffffffff


	//   ....[14]....
        /*0444*/ 	.word	0xffffffff


	//   ....[15]....
        /*0448*/ 	.word	0xffffffff


	//   ....[16]....
        /*044c*/ 	.word	0xffffffff


	//   ....[17]....
        /*0450*/ 	.word	0xffffffff


	//   ....[18]....
        /*0454*/ 	.word	0xffffffff


	//   ....[19]....
        /*0458*/ 	.word	0xffffffff


	//   ....[20]....
        /*045c*/ 	.word	0xffffffff


	//   ....[21]....
        /*0460*/ 	.word	0xffffffff


	//   ....[22]....
        /*0464*/ 	.word	0xffffffff


	//   ....[23]....
        /*0468*/ 	.word	0xffffffff


	//   ....[24]....
        /*046c*/ 	.word	0xffffffff


	//   ....[25]....
        /*0470*/ 	.word	0xffffffff


	//   ....[26]....
        /*0474*/ 	.word	0xffffffff


	//   ....[27]....
        /*0478*/ 	.word	0xffffffff


	//   ....[28]....
        /*047c*/ 	.word	0xffffffff


	//   ....[29]....
        /*0480*/ 	.word	0xffffffff


	//   ....[30]....
        /*0484*/ 	.word	0xffffffff


	//   ....[31]....
        /*0488*/ 	.word	0xffffffff


	//   ....[32]....
        /*048c*/ 	.word	0xffffffff


	//   ....[33]....
        /*0490*/ 	.word	0xffffffff


	//   ....[34]....
        /*0494*/ 	.word	0xffffffff


	//   ....[35]....
        /*0498*/ 	.word	0xffffffff


	//   ....[36]....
        /*049c*/ 	.word	0xffffffff


	//   ....[37]....
        /*04a0*/ 	.word	0xffffffff


	//   ....[38]....
        /*04a4*/ 	.word	0xffffffff


	//   ....[39]....
        /*04a8*/ 	.word	0xffffffff


	//   ....[40]....
        /*04ac*/ 	.word	0xffffffff


	//   ....[41]....
        /*04b0*/ 	.word	0xffffffff


	//   ....[42]....
        /*04b4*/ 	.word	0xffffffff


	//   ....[43]....
        /*04b8*/ 	.word	0xffffffff


	//   ....[44]....
        /*04bc*/ 	.word	0xffffffff


	//   ....[45]....
        /*04c0*/ 	.word	0xffffffff


	//   ....[46]....
        /*04c4*/ 	.word	0xffffffff


	//   ....[47]....
        /*04c8*/ 	.word	0xffffffff


	//   ....[48]....
        /*04cc*/ 	.word	0xffffffff


	//   ....[49]....
        /*04d0*/ 	.word	0xffffffff


	//   ....[50]....
        /*04d4*/ 	.word	0xffffffff


	//   ....[51]....
        /*04d8*/ 	.word	0xffffffff


	//   ....[52]....
        /*04dc*/ 	.word	0xffffffff


	//   ....[53]....
        /*04e0*/ 	.word	0xffffffff


	//   ....[54]....
        /*04e4*/ 	.word	0xffffffff


	//   ....[55]....
        /*04e8*/ 	.word	0xffffffff


	//   ....[56]....
        /*04ec*/ 	.word	0xffffffff


	//   ....[57]....
        /*04f0*/ 	.word	0xffffffff


	//   ....[58]....
        /*04f4*/ 	.word	0xffffffff


	//   ....[59]....
        /*04f8*/ 	.word	0xffffffff


	//   ....[60]....
        /*04fc*/ 	.word	0xffffffff


	//   ....[61]....
        /*0500*/ 	.word	0xffffffff


	//   ....[62]....
        /*0504*/ 	.word	0xffffffff


	//   ....[63]....
        /*0508*/ 	.word	0xffffffff


	//   ....[64]....
        /*050c*/ 	.word	0xffffffff


	//   ....[65]....
        /*0510*/ 	.word	0xffffffff


	//   ....[66]....
        /*0514*/ 	.word	0xffffffff


	//   ....[67]....
        /*0518*/ 	.word	0xffffffff


	//   ....[68]....
        /*051c*/ 	.word	0xffffffff


	//   ....[69]....
        /*0520*/ 	.word	0xffffffff


	//   ....[70]....
        /*0524*/ 	.word	0xffffffff


	//   ....[71]....
        /*0528*/ 	.word	0xffffffff


	//   ....[72]....
        /*052c*/ 	.word	0xffffffff


	//   ....[73]....
        /*0530*/ 	.word	0xffffffff


	//   ....[74]....
        /*0534*/ 	.word	0xffffffff


	//   ....[75]....
        /*0538*/ 	.word	0xffffffff


	//   ....[76]....
        /*053c*/ 	.word	0xffffffff


	//   ....[77]....
        /*0540*/ 	.word	0xffffffff


	//   ....[78]....
        /*0544*/ 	.word	0xffffffff


	//   ....[79]....
        /*0548*/ 	.word	0xffffffff


	//   ....[80]....
        /*054c*/ 	.word	0xffffffff


	//   ....[81]....
        /*0550*/ 	.word	0xffffffff


	//   ....[82]....
        /*0554*/ 	.word	0xffffffff


	//   ....[83]....
        /*0558*/ 	.word	0xffffffff


	//   ....[84]....
        /*055c*/ 	.word	0xffffffff


	//   ....[85]....
        /*0560*/ 	.word	0xffffffff


	//   ....[86]....
        /*0564*/ 	.word	0xffffffff


	//   ....[87]....
        /*0568*/ 	.word	0xffffffff


	//   ....[88]....
        /*056c*/ 	.word	0xffffffff


	//   ....[89]....
        /*0570*/ 	.word	0xffffffff


	//   ....[90]....
        /*0574*/ 	.word	0xffffffff


	//   ....[91]....
        /*0578*/ 	.word	0xffffffff


	//   ....[92]....
        /*057c*/ 	.word	0xffffffff


	//   ....[93]....
        /*0580*/ 	.word	0xffffffff


	//   ....[94]....
        /*0584*/ 	.word	0xffffffff


	//   ....[95]....
        /*0588*/ 	.word	0xffffffff


	//   ....[96]....
        /*058c*/ 	.word	0xffffffff


	//   ....[97]....
        /*0590*/ 	.word	0xffffffff


	//   ....[98]....
        /*0594*/ 	.word	0xffffffff


	//   ....[99]....
        /*0598*/ 	.word	0xffffffff


	//   ....[100]....
        /*059c*/ 	.word	0xffffffff


	//   ....[101]....
        /*05a0*/ 	.word	0xffffffff


	//   ....[102]....
        /*05a4*/ 	.word	0xffffffff


	//   ....[103]....
        /*05a8*/ 	.word	0xffffffff


	//   ....[104]....
        /*05ac*/ 	.word	0xffffffff


	//   ....[105]....
        /*05b0*/ 	.word	0xffffffff


	//   ....[106]....
        /*05b4*/ 	.word	0xffffffff


	//   ....[107]....
        /*05b8*/ 	.word	0xffffffff


	//   ....[108]....
        /*05bc*/ 	.word	0xffffffff


	//   ....[109]....
        /*05c0*/ 	.word	0xffffffff


	//   ....[110]....
        /*05c4*/ 	.word	0xffffffff


	//   ....[111]....
        /*05c8*/ 	.word	0xffffffff


	//   ....[112]....
        /*05cc*/ 	.word	0xffffffff


	//   ....[113]....
        /*05d0*/ 	.word	0xffffffff


	//   ....[114]....
        /*05d4*/ 	.word	0xffffffff


	//   ....[115]....
        /*05d8*/ 	.word	0xffffffff


	//   ....[116]....
        /*05dc*/ 	.word	0xffffffff


	//   ....[117]....
        /*05e0*/ 	.word	0xffffffff


	//   ....[118]....
        /*05e4*/ 	.word	0xffffffff


	//   ....[119]....
        /*05e8*/ 	.word	0xffffffff


	//   ....[120]....
        /*05ec*/ 	.word	0xffffffff


	//   ....[121]....
        /*05f0*/ 	.word	0xffffffff


	//   ....[122]....
        /*05f4*/ 	.word	0xffffffff


	//   ....[123]....
        /*05f8*/ 	.word	0xffffffff


	//   ....[124]....
        /*05fc*/ 	.word	0xffffffff


	//   ....[125]....
        /*0600*/ 	.word	0xffffffff


	//   ....[126]....
        /*0604*/ 	.word	0xffffffff


	//   ....[127]....
        /*0608*/ 	.word	0xffffffff


	//   ....[128]....
        /*060c*/ 	.word	0xffffffff


	//   ....[129]....
        /*0610*/ 	.word	0xffffffff


	//   ....[130]....
        /*0614*/ 	.word	0xffffffff


	//   ....[131]....
        /*0618*/ 	.word	0xffffffff


	//   ....[132]....
        /*061c*/ 	.word	0xffffffff


	//   ....[133]....
        /*0620*/ 	.word	0xffffffff


	//   ....[134]....
        /*0624*/ 	.word	0xffffffff


	//   ....[135]....
        /*0628*/ 	.word	0xffffffff


	//   ....[136]....
        /*062c*/ 	.word	0xffffffff


	//   ....[137]....
        /*0630*/ 	.word	0xffffffff


	//   ....[138]....
        /*0634*/ 	.word	0xffffffff


	//   ....[139]....
        /*0638*/ 	.word	0xffffffff


	//   ....[140]....
        /*063c*/ 	.word	0xffffffff


	//   ....[141]....
        /*0640*/ 	.word	0xffffffff


	//   ....[142]....
        /*0644*/ 	.word	0xffffffff


	//   ....[143]....
        /*0648*/ 	.word	0xffffffff


	//   ....[144]....
        /*064c*/ 	.word	0xffffffff


	//   ....[145]....
        /*0650*/ 	.word	0xffffffff


	//   ....[146]....
        /*0654*/ 	.word	0xffffffff


	//   ....[147]....
        /*0658*/ 	.word	0xffffffff


	//   ....[148]....
        /*065c*/ 	.word	0xffffffff


	//   ....[149]....
        /*0660*/ 	.word	0xffffffff


	//   ....[150]....
        /*0664*/ 	.word	0xffffffff


	//   ....[151]....
        /*0668*/ 	.word	0xffffffff


	//   ....[152]....
        /*066c*/ 	.word	0xffffffff


	//   ....[153]....
        /*0670*/ 	.word	0xffffffff


	//   ....[154]....
        /*0674*/ 	.word	0xffffffff


	//   ....[155]....
        /*0678*/ 	.word	0xffffffff


	//   ....[156]....
        /*067c*/ 	.word	0xffffffff


	//   ....[157]....
        /*0680*/ 	.word	0xffffffff


	//   ....[158]....
        /*0684*/ 	.word	0xffffffff


	//   ....[159]....
        /*0688*/ 	.word	0xffffffff


	//   ....[160]....
        /*068c*/ 	.word	0xffffffff


	//   ....[161]....
        /*0690*/ 	.word	0xffffffff


	//   ....[162]....
        /*0694*/ 	.word	0xffffffff


	//   ....[163]....
        /*0698*/ 	.word	0xffffffff


	//   ....[164]....
        /*069c*/ 	.word	0xffffffff


	//   ....[165]....
        /*06a0*/ 	.word	0xffffffff


	//   ....[166]....
        /*06a4*/ 	.word	0xffffffff


	//   ....[167]....
        /*06a8*/ 	.word	0xffffffff


	//   ....[168]....
        /*06ac*/ 	.word	0xffffffff


	//   ....[169]....
        /*06b0*/ 	.word	0xffffffff


	//   ....[170]....
        /*06b4*/ 	.word	0xffffffff


	//   ....[171]....
        /*06b8*/ 	.word	0xffffffff


	//   ....[172]....
        /*06bc*/ 	.word	0xffffffff


	//   ....[173]....
        /*06c0*/ 	.word	0xffffffff


	//   ....[174]....
        /*06c4*/ 	.word	0xffffffff


	//   ....[175]....
        /*06c8*/ 	.word	0xffffffff


	//   ....[176]....
        /*06cc*/ 	.word	0xffffffff


	//   ....[177]....
        /*06d0*/ 	.word	0xffffffff


	//   ....[178]....
        /*06d4*/ 	.word	0xffffffff


	//   ....[179]....
        /*06d8*/ 	.word	0xffffffff


	//   ....[180]....
        /*06dc*/ 	.word	0xffffffff


	//   ....[181]....
        /*06e0*/ 	.word	0xffffffff


	//   ....[182]....
        /*06e4*/ 	.word	0xffffffff


	//   ....[183]....
        /*06e8*/ 	.word	0xffffffff


	//   ....[184]....
        /*06ec*/ 	.word	0xffffffff


	//   ....[185]....
        /*06f0*/ 	.word	0xffffffff


	//   ....[186]....
        /*06f4*/ 	.word	0xffffffff


	//   ....[187]....
        /*06f8*/ 	.word	0xffffffff


	//   ....[188]....
        /*06fc*/ 	.word	0xffffffff


	//   ....[189]....
        /*0700*/ 	.word	0xffffffff


	//   ....[190]....
        /*0704*/ 	.word	0xffffffff


	//   ....[191]....
        /*0708*/ 	.word	0xffffffff


	//   ....[192]....
        /*070c*/ 	.word	0xffffffff


	//   ....[193]....
        /*0710*/ 	.word	0xffffffff


	//   ....[194]....
        /*0714*/ 	.word	0xffffffff


	//   ....[195]....
        /*0718*/ 	.word	0xffffffff


	//   ....[196]....
        /*071c*/ 	.word	0xffffffff


	//   ....[197]....
        /*0720*/ 	.word	0xffffffff


	//   ....[198]....
        /*0724*/ 	.word	0xffffffff


	//   ....[199]....
        /*0728*/ 	.word	0xffffffff


	//   ....[200]....
        /*072c*/ 	.word	0xffffffff


	//   ....[201]....
        /*0730*/ 	.word	0xffffffff


	//   ....[202]....
        /*0734*/ 	.word	0xffffffff


	//   ....[203]....
        /*0738*/ 	.word	0xffffffff


	//   ....[204]....
        /*073c*/ 	.word	0xffffffff


	//   ....[205]....
        /*0740*/ 	.word	0xffffffff


	//   ....[206]....
        /*0744*/ 	.word	0xffffffff


	//   ....[207]....
        /*0748*/ 	.word	0xffffffff


	//   ....[208]....
        /*074c*/ 	.word	0xffffffff


	//   ....[209]....
        /*0750*/ 	.word	0xffffffff


	//   ....[210]....
        /*0754*/ 	.word	0xffffffff


	//   ....[211]....
        /*0758*/ 	.word	0xffffffff


	//   ....[212]....
        /*075c*/ 	.word	0xffffffff


	//   ....[213]....
        /*0760*/ 	.word	0xffffffff


	//   ....[214]....
        /*0764*/ 	.word	0xffffffff


	//   ....[215]....
        /*0768*/ 	.word	0xffffffff


	//   ....[216]....
        /*076c*/ 	.word	0xffffffff


	//   ....[217]....
        /*0770*/ 	.word	0xffffffff


	//   ....[218]....
        /*0774*/ 	.word	0xffffffff


	//   ....[219]....
        /*0778*/ 	.word	0xffffffff


	//   ....[220]....
        /*077c*/ 	.word	0xffffffff


	//   ....[221]....
        /*0780*/ 	.word	0xffffffff


	//   ....[222]....
        /*0784*/ 	.word	0xffffffff


	//----- nvinfo : EIATTR_COOP_GROUP_INSTR_OFFSETS
	.align		4
.L_166:
        /*0788*/ 	.byte	0x04, 0x28
        /*078a*/ 	.short	(.L_168 - .L_167)


	//   ....[0]....
.L_167:
        /*078c*/ 	.word	0x00000050


	//   ....[1]....
        /*0790*/ 	.word	0x00000200


	//   ....[2]....
        /*0794*/ 	.word	0x00000230


	//   ....[3]....
        /*0798*/ 	.word	0x00000260


	//   ....[4]....
        /*079c*/ 	.word	0x00000290


	//   ....[5]....
        /*07a0*/ 	.word	0x000002c0


	//   ....[6]....
        /*07a4*/ 	.word	0x000002f0


	//   ....[7]....
        /*07a8*/ 	.word	0x00000460


	//   ....[8]....
        /*07ac*/ 	.word	0x000004a0


	//   ....[9]....
        /*07b0*/ 	.word	0x000004d0


	//   ....[10]....
        /*07b4*/ 	.word	0x00000500


	//   ....[11]....
        /*07b8*/ 	.word	0x00000530


	//   ....[12]....
        /*07bc*/ 	.word	0x00000560


	//   ....[13]....
        /*07c0*/ 	.word	0x000005f0


	//   ....[14]....
        /*07c4*/ 	.word	0x00000620


	//   ....[15]....
        /*07c8*/ 	.word	0x00000640


	//   ....[16]....
        /*07cc*/ 	.word	0x000006a0


	//   ....[17]....
        /*07d0*/ 	.word	0x00007d30


	//   ....[18]....
        /*07d4*/ 	.word	0x00007d50


	//   ....[19]....
        /*07d8*/ 	.word	0x00007e20


	//   ....[20]....
        /*07dc*/ 	.word	0x00007e30


	//   ....[21]....
        /*07e0*/ 	.word	0x00007f00


	//   ....[22]....
        /*07e4*/ 	.word	0x00007f20


	//   ....[23]....
        /*07e8*/ 	.word	0x00007ff0


	//   ....[24]....
        /*07ec*/ 	.word	0x00008000


	//   ....[25]....
        /*07f0*/ 	.word	0x000080d0


	//   ....[26]....
        /*07f4*/ 	.word	0x000080f0


	//   ....[27]....
        /*07f8*/ 	.word	0x000081c0


	//   ....[28]....
        /*07fc*/ 	.word	0x000081d0


	//   ....[29]....
        /*0800*/ 	.word	0x000082a0


	//   ....[30]....
        /*0804*/ 	.word	0x000082c0


	//   ....[31]....
        /*0808*/ 	.word	0x00008390


	//   ....[32]....
        /*080c*/ 	.word	0x000083a0


	//   ....[33]....
        /*0810*/ 	.word	0x000089c0


	//   ....[34]....
        /*0814*/ 	.word	0x00008a00


	//   ....[35]....
        /*0818*/ 	.word	0x00008a10


	//   ....[36]....
        /*081c*/ 	.word	0x00008a20


	//   ....[37]....
        /*0820*/ 	.word	0x0000a2c0


	//   ....[38]....
        /*0824*/ 	.word	0x0000a300


	//   ....[39]....
        /*0828*/ 	.word	0x0000a320


	//   ....[40]....
        /*082c*/ 	.word	0x0000a330


	//   ....[41]....
        /*0830*/ 	.word	0x0000db60


	//   ....[42]....
        /*0834*/ 	.word	0x0000dbd0


	//   ....[43]....
        /*0838*/ 	.word	0x0000dcf0


	//   ....[44]....
        /*083c*/ 	.word	0x0000dd40


	//   ....[45]....
        /*0840*/ 	.word	0x0000dd70


	//   ....[46]....
        /*0844*/ 	.word	0x0000de70


	//   ....[47]....
        /*0848*/ 	.word	0x0000df30


	//   ....[48]....
        /*084c*/ 	.word	0x0000e000


	//   ....[49]....
        /*0850*/ 	.word	0x00010d00


	//   ....[50]....
        /*0854*/ 	.word	0x00010d40


	//   ....[51]....
        /*0858*/ 	.word	0x00010f40


	//   ....[52]....
        /*085c*/ 	.word	0x00010fe0


	//   ....[53]....
        /*0860*/ 	.word	0x00011010


	//   ....[54]....
        /*0864*/ 	.word	0x000110e0


	//   ....[55]....
        /*0868*/ 	.word	0x000111c0


	//   ....[56]....
        /*086c*/ 	.word	0x000114b0


	//   ....[57]....
        /*0870*/ 	.word	0x00013250


	//   ....[58]....
        /*0874*/ 	.word	0x00013260


	//   ....[59]....
        /*0878*/ 	.word	0x00013270


	//   ....[60]....
        /*087c*/ 	.word	0x00013280


	//   ....[61]....
        /*0880*/ 	.word	0x000132c0


	//   ....[62]....
        /*0884*/ 	.word	0x000132e0


	//   ....[63]....
        /*0888*/ 	.word	0x000132f0


	//   ....[64]....
        /*088c*/ 	.word	0x00013300


	//   ....[65]....
        /*0890*/ 	.word	0x00014770


	//   ....[66]....
        /*0894*/ 	.word	0x00014780


	//   ....[67]....
        /*0898*/ 	.word	0x00014790


	//   ....[68]....
        /*089c*/ 	.word	0x000147a0


	//   ....[69]....
        /*08a0*/ 	.word	0x000147b0


	//   ....[70]....
        /*08a4*/ 	.word	0x000147c0


	//   ....[71]....
        /*08a8*/ 	.word	0x000147e0


	//   ....[72]....
        /*08ac*/ 	.word	0x00014850


	//   ....[73]....
        /*08b0*/ 	.word	0x00014bd0


	//   ....[74]....
        /*08b4*/ 	.word	0x00014bf0


	//   ....[75]....
        /*08b8*/ 	.word	0x00014c60


	//   ....[76]....
        /*08bc*/ 	.word	0x00014c70


	//   ....[77]....
        /*08c0*/ 	.word	0x00014ce0


	//   ....[78]....
        /*08c4*/ 	.word	0x00014d00


	//   ....[79]....
        /*08c8*/ 	.word	0x00014d70


	//   ....[80]....
        /*08cc*/ 	.word	0x00014d80


	//   ....[81]....
        /*08d0*/ 	.word	0x00014df0


	//   ....[82]....
        /*08d4*/ 	.word	0x00014e10


	//   ....[83]....
        /*08d8*/ 	.word	0x00014e80


	//   ....[84]....
        /*08dc*/ 	.word	0x00014e90


	//   ....[85]....
        /*08e0*/ 	.word	0x00014f00


	//   ....[86]....
        /*08e4*/ 	.word	0x00014f20


	//   ....[87]....
        /*08e8*/ 	.word	0x00014f90


	//   ....[88]....
        /*08ec*/ 	.word	0x00014fa0


	//   ....[89]....
        /*08f0*/ 	.word	0x00015230


	//   ....[90]....
        /*08f4*/ 	.word	0x00015250


	//   ....[91]....
        /*08f8*/ 	.word	0x000155b0


	//   ....[92]....
        /*08fc*/ 	.word	0x000155c0


	//   ....[93]....
        /*0900*/ 	.word	0x00015810


	//   ....[94]....
        /*0904*/ 	.word	0x00015830


	//   ....[95]....
        /*0908*/ 	.word	0x00015aa0


	//   ....[96]....
        /*090c*/ 	.word	0x00015ab0


	//   ....[97]....
        /*0910*/ 	.word	0x00016470


	//   ....[98]....
        /*0914*/ 	.word	0x00016490


	//   ....[99]....
        /*0918*/ 	.word	0x00016500


	//   ....[100]....
        /*091c*/ 	.word	0x00016510


	//   ....[101]....
        /*0920*/ 	.word	0x00016580


	//   ....[102]....
        /*0924*/ 	.word	0x000165a0


	//   ....[103]....
        /*0928*/ 	.word	0x00016610


	//   ....[104]....
        /*092c*/ 	.word	0x00016620


	//   ....[105]....
        /*0930*/ 	.word	0x00016690


	//   ....[106]....
        /*0934*/ 	.word	0x000166b0


	//   ....[107]....
        /*0938*/ 	.word	0x00016720


	//   ....[108]....
        /*093c*/ 	.word	0x00016730


	//   ....[109]....
        /*0940*/ 	.word	0x000167a0


	//   ....[110]....
        /*0944*/ 	.word	0x000167c0


	//   ....[111]....
        /*0948*/ 	.word	0x00016830


	//   ....[112]....
        /*094c*/ 	.word	0x00016840


	//   ....[113]....
        /*0950*/ 	.word	0x00016990


	//   ....[114]....
        /*0954*/ 	.word	0x000169b0


	//   ....[115]....
        /*0958*/ 	.word	0x00016ae0


	//   ....[116]....
        /*095c*/ 	.word	0x00016b20


	//   ....[117]....
        /*0960*/ 	.word	0x00016b50


	//   ....[118]....
        /*0964*/ 	.word	0x00016b80


	//   ....[119]....
        /*0968*/ 	.word	0x00016bb0


	//   ....[120]....
        /*096c*/ 	.word	0x00016be0


	//   ....[121]....
        /*0970*/ 	.word	0x00016d40


	//   ....[122]....
        /*0974*/ 	.word	0x00016d80


	//   ....[123]....
        /*0978*/ 	.word	0x00016db0


	//   ....[124]....
        /*097c*/ 	.word	0x00016de0


	//   ....[125]....
        /*0980*/ 	.word	0x00016e10


	//   ....[126]....
        /*0984*/ 	.word	0x00016e40


	//   ....[127]....
        /*0988*/ 	.word	0x00016ed0


	//   ....[128]....
        /*098c*/ 	.word	0x00016f00


	//   ....[129]....
        /*0990*/ 	.word	0x00016f10


	//   ....[130]....
        /*0994*/ 	.word	0x00016f70


	//   ....[131]....
        /*0998*/ 	.word	0x00017560


	//   ....[132]....
        /*099c*/ 	.word	0x000175c0


	//   ....[133]....
        /*09a0*/ 	.word	0x00017610


	//   ....[134]....
        /*09a4*/ 	.word	0x00017660


	//   ....[135]....
        /*09a8*/ 	.word	0x000176b0


	//   ....[136]....
        /*09ac*/ 	.word	0x00017720


	//   ....[137]....
        /*09b0*/ 	.word	0x00017770


	//   ....[138]....
        /*09b4*/ 	.word	0x000177d0


	//   ....[139]....
        /*09b8*/ 	.word	0x00017840


	//   ....[140]....
        /*09bc*/ 	.word	0x000178a0


	//   ....[141]....
        /*09c0*/ 	.word	0x00017910


	//   ....[142]....
        /*09c4*/ 	.word	0x00017980


	//   ....[143]....
        /*09c8*/ 	.word	0x000179f0


	//   ....[144]....
        /*09cc*/ 	.word	0x00017a50


	//   ....[145]....
        /*09d0*/ 	.word	0x00017ac0


	//   ....[146]....
        /*09d4*/ 	.word	0x00017b30


	//   ....[147]....
        /*09d8*/ 	.word	0x00017ba0


	//   ....[148]....
        /*09dc*/ 	.word	0x00017c00


	//   ....[149]....
        /*09e0*/ 	.word	0x00017c70


	//   ....[150]....
        /*09e4*/ 	.word	0x00017ce0


	//   ....[151]....
        /*09e8*/ 	.word	0x00017d50


	//   ....[152]....
        /*09ec*/ 	.word	0x00017db0


	//   ....[153]....
        /*09f0*/ 	.word	0x00017e20


	//   ....[154]....
        /*09f4*/ 	.word	0x00017e90


	//   ....[155]....
        /*09f8*/ 	.word	0x00017f00


	//   ....[156]....
        /*09fc*/ 	.word	0x00017f60


	//   ....[157]....
        /*0a00*/ 	.word	0x00017fe0


	//   ....[158]....
        /*0a04*/ 	.word	0x00018040


	//   ....[159]....
        /*0a08*/ 	.word	0x00018090


	//   ....[160]....
        /*0a0c*/ 	.word	0x000180f0


	//   ....[161]....
        /*0a10*/ 	.word	0x00018140


	//   ....[162]....
        /*0a14*/ 	.word	0x000181a0


	//   ....[163]....
        /*0a18*/ 	.word	0x000181f0


	//   ....[164]....
        /*0a1c*/ 	.word	0x00018250


	//   ....[165]....
        /*0a20*/ 	.word	0x000182c0


	//   ....[166]....
        /*0a24*/ 	.word	0x00018330


	//   ....[167]....
        /*0a28*/ 	.word	0x000183a0


	//   ....[168]....
        /*0a2c*/ 	.word	0x00018400


	//   ....[169]....
        /*0a30*/ 	.word	0x00018470


	//   ....[170]....
        /*0a34*/ 	.word	0x000184e0


	//   ....[171]....
        /*0a38*/ 	.word	0x00018550


	//   ....[172]....
        /*0a3c*/ 	.word	0x000185b0


	//   ....[173]....
        /*0a40*/ 	.word	0x00018620


	//   ....[174]....
        /*0a44*/ 	.word	0x00018690


	//   ....[175]....
        /*0a48*/ 	.word	0x00018700


	//   ....[176]....
        /*0a4c*/ 	.word	0x00018760


	//   ....[177]....
        /*0a50*/ 	.word	0x000187d0


	//   ....[178]....
        /*0a54*/ 	.word	0x00018840


	//   ....[179]....
        /*0a58*/ 	.word	0x000188b0


	//   ....[180]....
        /*0a5c*/ 	.word	0x00018910


	//   ....[181]....
        /*0a60*/ 	.word	0x00018980


	//   ....[182]....
        /*0a64*/ 	.word	0x000189f0


	//   ....[183]....
        /*0a68*/ 	.word	0x00018a60


	//   ....[184]....
        /*0a6c*/ 	.word	0x00018ac0


	//   ....[185]....
        /*0a70*/ 	.word	0x00018b30


	//   ....[186]....
        /*0a74*/ 	.word	0x00018ba0


	//   ....[187]....
        /*0a78*/ 	.word	0x00018c10


	//   ....[188]....
        /*0a7c*/ 	.word	0x00018c70


	//   ....[189]....
        /*0a80*/ 	.word	0x00018ce0


	//   ....[190]....
        /*0a84*/ 	.word	0x00018d50


	//   ....[191]....
        /*0a88*/ 	.word	0x00018dc0


	//   ....[192]....
        /*0a8c*/ 	.word	0x00018e20


	//   ....[193]....
        /*0a90*/ 	.word	0x00018e90


	//   ....[194]....
        /*0a94*/ 	.word	0x00018f00


	//   ....[195]....
        /*0a98*/ 	.word	0x00018f70


	//   ....[196]....
        /*0a9c*/ 	.word	0x00018fd0


	//   ....[197]....
        /*0aa0*/ 	.word	0x00019040


	//   ....[198]....
        /*0aa4*/ 	.word	0x000190b0


	//   ....[199]....
        /*0aa8*/ 	.word	0x00019120


	//   ....[200]....
        /*0aac*/ 	.word	0x00019180


	//   ....[201]....
        /*0ab0*/ 	.word	0x000191f0


	//   ....[202]....
        /*0ab4*/ 	.word	0x00019260


	//   ....[203]....
        /*0ab8*/ 	.word	0x000192d0


	//   ....[204]....
        /*0abc*/ 	.word	0x00019330


	//   ....[205]....
        /*0ac0*/ 	.word	0x000193a0


	//   ....[206]....
        /*0ac4*/ 	.word	0x00019410


	//   ....[207]....
        /*0ac8*/ 	.word	0x00019460


	//   ....[208]....
        /*0acc*/ 	.word	0x000194a0


	//   ....[209]....
        /*0ad0*/ 	.word	0x000194f0


	//   ....[210]....
        /*0ad4*/ 	.word	0x00019540


	//   ....[211]....
        /*0ad8*/ 	.word	0x00019590


	//   ....[212]....
        /*0adc*/ 	.word	0x00019600


	//   ....[213]....
        /*0ae0*/ 	.word	0x00019650


	//   ....[214]....
        /*0ae4*/ 	.word	0x000196a0


	//   ....[215]....
        /*0ae8*/ 	.word	0x000196f0


	//   ....[216]....
        /*0aec*/ 	.word	0x00019740


	//   ....[217]....
        /*0af0*/ 	.word	0x00019790


	//   ....[218]....
        /*0af4*/ 	.word	0x00019800


	//   ....[219]....
        /*0af8*/ 	.word	0x00019850


	//   ....[220]....
        /*0afc*/ 	.word	0x000198b0


	//   ....[221]....
        /*0b00*/ 	.word	0x00019910


	//   ....[222]....
        /*0b04*/ 	.word	0x00019970


	//----- nvinfo : EIATTR_EXIT_INSTR_OFFSETS
	.align		4
.L_168:
        /*0b08*/ 	.byte	0x04, 0x1c
        /*0b0a*/ 	.short	(.L_170 - .L_169)


	//   ....[0]....
.L_169:
        /*0b0c*/ 	.word	0x00000c10


	//   ....[1]....
        /*0b10*/ 	.word	0x00017520


	//----- nvinfo : EIATTR_MAX_THREADS
	.align		4
.L_170:
        /*0b14*/ 	.byte	0x04, 0x05
        /*0b16*/ 	.short	(.L_172 - .L_171)
.L_171:
        /*0b18*/ 	.word	0x00000080
        /*0b1c*/ 	.word	0x00000001
        /*0b20*/ 	.word	0x00000001


	//----- nvinfo : EIATTR_CRS_STACK_SIZE
	.align		4
.L_172:
        /*0b24*/ 	.byte	0x04, 0x1e
        /*0b26*/ 	.short	(.L_174 - .L_173)
.L_173:
        /*0b28*/ 	.word	0x00000000
.L_174:


//--------------------- .nv.info._ZN7cutlass13device_kernelIN5flash19enable_sm80_to_sm89INS1_16FlashAttnFwdSm80INS1_25CollectiveMainloopFwdSm80ILi4ELi1ELb0EN4cute5tupleIJNS5_1CILi128EEENS7_ILi96EEENS7_ILi64EEEEEELi64ENS_6half_tEfNS_4arch4Sm80ELb0ELb1ELb1ELb0ELb0ELb0ELb1ELb1EEENS1_21CollectiveEpilogueFwdINS6_IJS8_SA_S9_EEENS6_IJNS7_ILi1EEESI_SI_EEESC_SE_Li128ELb0ELb1ELb1ELb0EEENS1_19SingleTileSchedulerILb0ELb1ELb1ELi128EEEEEEEEEvNT_6ParamsE --------------------------
	.section	.nv.info._ZN7cutlass13device_kernelIN5flash19enable_sm80_to_sm89INS1_16FlashAttnFwdSm80INS1_25CollectiveMainloopFwdSm80ILi4ELi1ELb0EN4cute5tupleIJNS5_1CILi128EEENS7_ILi96EEENS7_ILi64EEEEEELi64ENS_6half_tEfNS_4arch4Sm80ELb0ELb1ELb1ELb0ELb0ELb0ELb1ELb1EEENS1_21CollectiveEpilogueFwdINS6_IJS8_SA_S9_EEENS6_IJNS7_ILi1EEESI_SI_EEESC_SE_Li128ELb0ELb1ELb1ELb0EEENS1_19SingleTileSchedulerILb0ELb1ELb1ELi128EEEEEEEEEvNT_6ParamsE,"",@"SHT_CUDA_INFO"
	.sectionflags	@""
	.align	4


	//----- nvinfo : EIATTR_CUDA_API_VERSION
	.align		4
        /*0000*/ 	.byte	0x04, 0x37
        /*0002*/ 	.short	(.L_176 - .L_175)
.L_175:
        /*0004*/ 	.word	0x00000082


	//----- nvinfo : EIATTR_SW2861232_WAR
	.align		4
.L_176:
        /*0008*/ 	.byte	0x01, 0x35
	.zero		2


	//----- nvinfo : EIATTR_PARAM_CBANK
	.align		4
        /*000c*/ 	.byte	0x04, 0x0a
        /*000e*/ 	.short	(.L_178 - .L_177)
	.align		4
.L_177:
        /*0010*/ 	.word	index@(.nv.constant0._ZN7cutlass13device_kernelIN5flash19enable_sm80_to_sm89INS1_16FlashAttnFwdSm80INS1_25CollectiveMainloopFwdSm80ILi4ELi1ELb0EN4cute5tupleIJNS5_1CILi128EEENS7_ILi96EEENS7_ILi64EEEEEELi64ENS_6half_tEfNS_4arch4Sm80ELb0ELb1ELb1ELb0ELb0ELb0ELb1ELb1EEENS1_21CollectiveEpilogueFwdINS6_IJS8_SA_S9_EEENS6_IJNS7_ILi1EEESI_SI_EEESC_SE_Li128ELb0ELb1ELb1ELb0EEENS1_19SingleTileSchedulerILb0ELb1ELb1ELi128EEEEEEEEEvNT_6ParamsE)
        /*0014*/ 	.short	0x0160
        /*0016*/ 	.short	0x0418


	//----- nvinfo : EIATTR_CBANK_PARAM_SIZE
	.align		4
.L_178:
        /*0018*/ 	.byte	0x03, 0x19
        /*001a*/ 	.short	0x0418


	//----- nvinfo : EIATTR_KPARAM_INFO
	.align		4
        /*001c*/ 	.byte	0x04, 0x17
        /*001e*/ 	.short	(.L_180 - .L_179)
.L_179:
        /*0020*/ 	.word	0x00000000
        /*0024*/ 	.short	0x0000
        /*0026*/ 	.short	0x0000
        /*0028*/ 	.byte	0x00, 0xf0, 0x61, 0x10


	//----- nvinfo : EIATTR_MAXREG_COUNT
	.align		4
.L_180:
        /*002c*/ 	.byte	0x03, 0x1b
        /*002e*/ 	.short	0x00ff


	//----- nvinfo : EIATTR_NUM_BARRIERS
	.align		4
        /*0030*/ 	.byte	0x02, 0x4c
        /*0032*/ 	.byte	0x02
	.zero		1


	//----- nvinfo : EIATTR_ANNOTATIONS
	.align		4
        /*0034*/ 	.byte	0x04, 0x55
        /*0036*/ 	.short	(.L_182 - .L_181)


	//   ....[0]....
.L_181:
        /* <DEDUP_REMOVED lines=45> */


	//----- nvinfo : EIATTR_MERCURY_ISA_VERSION
	.align		4
.L_182:
        /*02f8*/ 	.byte	0x03, 0x5f
        /*02fa*/ 	.short	0x0000


	//----- nvinfo : EIATTR_COOP_GROUP_MASK_REGIDS
	.align		4
        /*02fc*/ 	.byte	0x04, 0x29
        /*02fe*/ 	.short	(.L_184 - .L_183)


	//   ....[0]....
.L_183:
        /*0300*/ 	.word	0xffffffff


	//   ....[1]....
        /*0304*/ 	.word	0xffffffff


	//   ....[2]....
        /*0308*/ 	.word	0xffffffff


	//   ....[3]....
        /*030c*/ 	.word	0xffffffff


	//   ....[4]....
        /*0310*/ 	.word	0xffffffff


	//   ....[5]....
        /*0314*/ 	.word	0xffffffff


	//   ....[6]....
        /*0318*/ 	.word	0xffffffff


	//   ....[7]....
        /*031c*/ 	.word	0xffffffff


	//   ....[8]....
        /*0320*/ 	.word	0xffffffff


	//   ....[9]....
        /*0324*/ 	.word	0xffffffff


	//   ....[10]....
        /*0328*/ 	.word	0xffffffff


	//   ....[11]....
        /*032c*/ 	.word	0xffffffff


	//   ....[12]....
        /*0330*/ 	.word	0xffffffff


	//   ....[13]....
        /*0334*/ 	.word	0xffffffff


	//   ....[14]....
        /*0338*/ 	.word	0xffffffff


	//   ....[15]....
        /*033c*/ 	.word	0xffffffff


	//   ....[16]....
        /*0340*/ 	.word	0xffffffff


	//   ....[17]....
        /*0344*/ 	.word	0xffffffff


	//   ....[18]....
        /*0348*/ 	.word	0xffffffff


	//   ....[19]....
        /*034c*/ 	.word	0xffffffff


	//   ....[20]....
        /*0350*/ 	.word	0xffffffff


	//   ....[21]....
        /*0354*/ 	.word	0xffffffff


	//   ....[22]....
        /*0358*/ 	.word	0xffffffff


	//   ....[23]....
        /*035c*/ 	.word	0xffffffff


	//   ....[24]....
        /*0360*/ 	.word	0xffffffff


	//   ....[25]....
        /*0364*/ 	.word	0xffffffff


	//   ....[26]....
        /*0368*/ 	.word	0xffffffff


	//   ....[27]....
        /*036c*/ 	.word	0xffffffff


	//   ....[28]....
        /*0370*/ 	.word	0xffffffff


	//   ....[29]....
        /*0374*/ 	.word	0xffffffff


	//   ....[30]....
        /*0378*/ 	.word	0xffffffff


	//   ....[31]....
        /*037c*/ 	.word	0xffffffff


	//   ....[32]....
        /*0380*/ 	.word	0xffffffff


	//   ....[33]....
        /*0384*/ 	.word	0xffffffff


	//   ....[34]....
        /*0388*/ 	.word	0xffffffff


	//   ....[35]....
        /*038c*/ 	.word	0xffffffff


	//   ....[36]....
        /*0390*/ 	.word	0xffffffff


	//   ....[37]....
        /*0394*/ 	.word	0xffffffff


	//   ....[38]....
        /*0398*/ 	.word	0xffffffff


	//   ....[39]....
        /*039c*/ 	.word	0xffffffff


	//   ....[40]....
        /*03a0*/ 	.word	0xffffffff


	//   ....[41]....
        /*03a4*/ 	.word	0xffffffff


	//   ....[42]....
        /*03a8*/ 	.word	0xffffffff


	//   ....[43]....
        /*03ac*/ 	.word	0xffffffff


	//   ....[44]....
        /*03b0*/ 	.word	0xffffffff


	//   ....[45]....
        /*03b4*/ 	.word	0xffffffff


	//   ....[46]....
        /*03b8*/ 	.word	0xffffffff


	//   ....[47]....
        /*03bc*/ 	.word	0xffffffff


	//   ....[48]....
        /*03c0*/ 	.word	0xffffffff


	//   ....[49]....
        /*03c4*/ 	.word	0xffffffff


	//   ....[50]....
        /*03c8*/ 	.word	0xffffffff


	//   ....[51]....
        /*03cc*/ 	.word	0xffffffff


	//   ....[52]....
        /*03d0*/ 	.word	0xffffffff


	//   ....[53]....
        /*03d4*/ 	.word	0xffffffff


	//   ....[54]....
        /*03d8*/ 	.word	0xffffffff


	//   ....[55]....
        /*03dc*/ 	.word	0xffffffff


	//   ....[56]....
        /*03e0*/ 	.word	0xffffffff


	//   ....[57]....
        /*03e4*/ 	.word	0xffffffff


	//   ....[58]....
        /*03e8*/ 	.word	0xffffffff


	//   ....[59]....
        /*03ec*/ 	.word	0xffffffff


	//   ....[60]....
        /*03f0*/ 	.word	0xffffffff


	//   ....[61]....
        /*03f4*/ 	.word	0xffffffff


	//   ....[62]....
        /*03f8*/ 	.word	0xffffffff


	//   ....[63]....
        /*03fc*/ 	.word	0xffffffff


	//   ....[64]....
        /*0400*/ 	.word	0xffffffff


	//   ....[65]....
        /*0404*/ 	.word	0xffffffff


	//   ....[66]....
        /*0408*/ 	.word	0xffffffff


	//   ....[67]....
        /*040c*/ 	.word	0xffffffff


	//   ....[68]....
        /*0410*/ 	.word	0xffffffff


	//   ....[69]....
        /*0414*/ 	.word	0xffffffff


	//   ....[70]....
        /*0418*/ 	.word	0xffffffff


	//   ....[71]....
        /*041c*/ 	.word	0xffffffff


	//   ....[72]....
        /*0420*/ 	.word	0xffffffff


	//   ....[73]....
        /*0424*/ 	.word	0xffffffff


	//   ....[74]....
        /*0428*/ 	.word	0xffffffff


	//   ....[75]....
        /*042c*/ 	.word	0xffffffff


	//   ....[76]....
        /*0430*/ 	.word	0xffffffff


	//   ....[77]....
        /*0434*/ 	.word	0xffffffff


	//   ....[78]....
        /*0438*/ 	.word	0xffffffff


	//   ....[79]....
        /*043c*/ 	.word	0xffffffff


	//   ....[80]....
        /*0440*/ 	.word	0xffffffff


	//   ....[81]....
        /*0444*/ 	.word	0xffffffff


	//   ....[82]....
        /*0448*/ 	.word	0xffffffff


	//   ....[83]....
        /*044c*/ 	.word	0xffffffff


	//   ....[84]....
        /*0450*/ 	.word	0xffffffff


	//----- nvinfo : EIATTR_COOP_GROUP_INSTR_OFFSETS
	.align		4
.L_184:
        /*0454*/ 	.byte	0x04, 0x28
        /*0456*/ 	.short	(.L_186 - .L_185)


	//   ....[0]....
.L_185:
        /*0458*/ 	.word	0x00000060


	//   ....[1]....
        /*045c*/ 	.word	0x00001210


	//   ....[2]....
        /*0460*/ 	.word	0x00001240


	//   ....[3]....
        /*0464*/ 	.word	0x000013a0


	//   ....[4]....
        /*0468*/ 	.word	0x000013d0


	//   ....[5]....
        /*046c*/ 	.word	0x00001460


	//   ....[6]....
        /*0470*/ 	.word	0x00001490


	//   ....[7]....
        /*0474*/ 	.word	0x00001520


	//   ....[8]....
        /*0478*/ 	.word	0x00001550


	//   ....[9]....
        /*047c*/ 	.word	0x000015e0


	//   ....[10]....
        /*0480*/ 	.word	0x00001610


	//   ....[11]....
        /*0484*/ 	.word	0x000016a0


	//   ....[12]....
        /*0488*/ 	.word	0x000016d0


	//   ....[13]....
        /*048c*/ 	.word	0x00001760


	//   ....[14]....
        /*0490*/ 	.word	0x00001790


	//   ....[15]....
        /*0494*/ 	.word	0x00001810


	//   ....[16]....
        /*0498*/ 	.word	0x00001850


	//   ....[17]....
        /*049c*/ 	.word	0x00003130


	//   ....[18]....
        /*04a0*/ 	.word	0x000033c0


	//   ....[19]....
        /*04a4*/ 	.word	0x00003fa0


	//   ....[20]....
        /*04a8*/ 	.word	0x00004a00


	//   ....[21]....
        /*04ac*/ 	.word	0x000059a0


	//   ....[22]....
        /*04b0*/ 	.word	0x00005ac0


	//   ....[23]....
        /*04b4*/ 	.word	0x00005be0


	//   ....[24]....
        /*04b8*/ 	.word	0x00005ce0


	//   ....[25]....
        /*04bc*/ 	.word	0x000063f0


	//   ....[26]....
        /*04c0*/ 	.word	0x000064b0


	//   ....[27]....
        /*04c4*/ 	.word	0x000064f0


	//   ....[28]....
        /*04c8*/ 	.word	0x00006590


	//   ....[29]....
        /*04cc*/ 	.word	0x00009c60


	//   ....[30]....
        /*04d0*/ 	.word	0x0000a760


	//   ....[31]....
        /*04d4*/ 	.word	0x0000a9b0


	//   ....[32]....
        /*04d8*/ 	.word	0x0000b150


	//   ....[33]....
        /*04dc*/ 	.word	0x0000bec0


	//   ....[34]....
        /*04e0*/ 	.word	0x0000bf60


	//   ....[35]....
        /*04e4*/ 	.word	0x0000c020


	//   ....[36]....
        /*04e8*/ 	.word	0x0000c070


	//   ....[37]....
        /*04ec*/ 	.word	0x0000c540


	//   ....[38]....
        /*04f0*/ 	.word	0x0000c680


	//   ....[39]....
        /*04f4*/ 	.word	0x0000c760


	//   ....[40]....
        /*04f8*/ 	.word	0x0000c8b0


	//   ....[41]....
        /*04fc*/ 	.word	0x000108b0


	//   ....[42]....
        /*0500*/ 	.word	0x00010920


	//   ....[43]....
        /*0504*/ 	.word	0x000109a0


	//   ....[44]....
        /*0508*/ 	.word	0x000109d0


	//   ....[45]....
        /*050c*/ 	.word	0x00010c40


	//   ....[46]....
        /*0510*/ 	.word	0x00010ce0


	//   ....[47]....
        /*0514*/ 	.word	0x00010e40


	//   ....[48]....
        /*0518*/ 	.word	0x00011040


	//   ....[49]....
        /*051c*/ 	.word	0x000152f0


	//   ....[50]....
        /*0520*/ 	.word	0x00015f80


	//   ....[51]....
        /*0524*/ 	.word	0x000161a0


	//   ....[52]....
        /*0528*/ 	.word	0x00016930


	//   ....[53]....
        /*052c*/ 	.word	0x00017670


	//   ....[54]....
        /*0530*/ 	.word	0x00017710


	//   ....[55]....
        /*0534*/ 	.word	0x000177f0


	//   ....[56]....
        /*0538*/ 	.word	0x00017840


	//   ....[57]....
        /*053c*/ 	.word	0x00017d30


	//   ....[58]....
        /*0540*/ 	.word	0x00017e70


	//   ....[59]....
        /*0544*/ 	.word	0x00017f40


	//   ....[60]....
        /*0548*/ 	.word	0x00018090


	//   ....[61]....
        /*054c*/ 	.word	0x0001a510


	//   ....[62]....
        /*0550*/ 	.word	0x0001a520


	//   ....[63]....
        /*0554*/ 	.word	0x0001a530


	//   ....[64]....
        /*0558*/ 	.word	0x0001a540


	//   ....[65]....
        /*055c*/ 	.word	0x0001a570


	//   ....[66]....
        /*0560*/ 	.word	0x0001a590


	//   ....[67]....
        /*0564*/ 	.word	0x0001a5b0


	//   ....[68]....
        /*0568*/ 	.word	0x0001a5c0


	//   ....[69]....
        /*056c*/ 	.word	0x0001b230


	//   ....[70]....
        /*0570*/ 	.word	0x0001b270


	//   ....[71]....
        /*0574*/ 	.word	0x0001b2a0


	//   ....[72]....
        /*0578*/ 	.word	0x0001b2d0


	//   ....[73]....
        /*057c*/ 	.word	0x0001b310


	//   ....[74]....
        /*0580*/ 	.word	0x0001b340


	//   ....[75]....
        /*0584*/ 	.word	0x0001b360


	//   ....[76]....
        /*0588*/ 	.word	0x0001b370


	//   ....[77]....
        /*058c*/ 	.word	0x0001b390


	//   ....[78]....
        /*0590*/ 	.word	0x0001b3a0


	//   ....[79]....
        /*0594*/ 	.word	0x0001b750


	//   ....[80]....
        /*0598*/ 	.word	0x0001b770


	//   ....[81]....
        /*059c*/ 	.word	0x0001ba70


	//   ....[82]....
        /*05a0*/ 	.word	0x0001ba90


	//   ....[83]....
        /*05a4*/ 	.word	0x0001bd90


	//   ....[84]....
        /*05a8*/ 	.word	0x0001bda0


	//----- nvinfo : EIATTR_EXIT_INSTR_OFFSETS
	.align		4
.L_186:
        /*05ac*/ 	.byte	0x04, 0x1c
        /*05ae*/ 	.short	(.L_188 - .L_187)


	//   ....[0]....
.L_187:
        /*05b0*/ 	.word	0x000001c0


	//   ....[1]....
        /*05b4*/ 	.word	0x0001bdb0


	//   ....[2]....
        /*05b8*/ 	.word	0x0001c050


	//   ....[3]....
        /*05bc*/ 	.word	0x0001c0a0


	//   ....[4]....
        /*05c0*/ 	.word	0x0001c0d0


	//   ....[5]....
        /*05c4*/ 	.word	0x0001c130


	//   ....[6]....
        /*05c8*/ 	.word	0x0001c3c0


	//----- nvinfo : EIATTR_CTAIDZ_USED
	.align		4
.L_188:
        /*05cc*/ 	.byte	0x01, 0x04
	.zero		2


	//----- nvinfo : EIATTR_MAX_THREADS
	.align		4
        /*05d0*/ 	.byte	0x04, 0x05
        /*05d2*/ 	.short	(.L_190 - .L_189)
.L_189:
        /*05d4*/ 	.word	0x00000080
        /*05d8*/ 	.word	0x00000001
        /*05dc*/ 	.word	0x00000001


	//----- nvinfo : EIATTR_CRS_STACK_SIZE
	.align		4
.L_190:
        /*05e0*/ 	.byte	0x04, 0x1e
        /*05e2*/ 	.short	(.L_192 - .L_191)
.L_191:
        /*05e4*/ 	.word	0x00000000
.L_192:


//--------------------- .nv.info._ZN7cutlass13device_kernelIN5flash19enable_sm80_to_sm89INS1_16FlashAttnFwdSm80INS1_25CollectiveMainloopFwdSm80ILi4ELi1ELb0EN4cute5tupleIJNS5_1CILi128EEENS7_ILi80EEENS7_ILi64EEEEEELi64ENS_6half_tEfNS_4arch4Sm80ELb0ELb1ELb1ELb1ELb0ELb0ELb1ELb1EEENS1_21CollectiveEpilogueFwdINS6_IJS8_SA_S9_EEENS6_IJNS7_ILi1EEESI_SI_EEESC_SE_Li128ELb1ELb1ELb1ELb0EEENS1_36VarlenDynamicPersistentTileSchedulerILi128ELi80ELi128ELi128ELb1ELb1ELb0ELb1ELb0ELb1EEEEEEEEEvNT_6ParamsE --------------------------
	.section	.nv.info._ZN7cutlass13device_kernelIN5flash19enable_sm80_to_sm89INS1_16FlashAttnFwdSm80INS1_25CollectiveMainloopFwdSm80ILi4ELi1ELb0EN4cute5tupleIJNS5_1CILi128EEENS7_ILi80EEENS7_ILi64EEEEEELi64ENS_6half_tEfNS_4arch4Sm80ELb0ELb1ELb1ELb1ELb0ELb0ELb1ELb1EEENS1_21CollectiveEpilogueFwdINS6_IJS8_SA_S9_EEENS6_IJNS7_ILi1EEESI_SI_EEESC_SE_Li128ELb1ELb1ELb1ELb0EEENS1_36VarlenDynamicPersistentTileSchedulerILi128ELi80ELi128ELi128ELb1ELb1ELb0ELb1ELb0ELb1EEEEEEEEEvNT_6ParamsE,"",@"SHT_CUDA_INFO"
	.sectionflags	@""
	.align	4


	//----- nvinfo : EIATTR_CUDA_API_VERSION
	.align		4
        /*0000*/ 	.byte	0x04, 0x37
        /*0002*/ 	.short	(.L_194 - .L_193)
.L_193:
        /*0004*/ 	.word	0x00000082


	//----- nvinfo : EIATTR_SW2861232_WAR
	.align		4
.L_194:
        /*0008*/ 	.byte	0x01, 0x35
	.zero		2


	//----- nvinfo : EIATTR_PARAM_CBANK
	.align		4
        /*000c*/ 	.byte	0x04, 0x0a
        /*000e*/ 	.short	(.L_196 - .L_195)
	.align		4
.L_195:
        /*0010*/ 	.word	index@(.nv.constant0._ZN7cutlass13device_kernelIN5flash19enable_sm80_to_sm89INS1_16FlashAttnFwdSm80INS1_25CollectiveMainloopFwdSm80ILi4ELi1ELb0EN4cute5tupleIJNS5_1CILi128EEENS7_ILi80EEENS7_ILi64EEEEEELi64ENS_6half_tEfNS_4arch4Sm80ELb0ELb1ELb1ELb1ELb0ELb0ELb1ELb1EEENS1_21CollectiveEpilogueFwdINS6_IJS8_SA_S9_EEENS6_IJNS7_ILi1EEESI_SI_EEESC_SE_Li128ELb1ELb1ELb1ELb0EEENS1_36VarlenDynamicPersistentTileSchedulerILi128ELi80ELi128ELi128ELb1ELb1ELb0ELb1ELb0ELb1EEEEEEEEEvNT_6ParamsE)
        /*0014*/ 	.short	0x0160
        /*0016*/ 	.short	0x0438


	//----- nvinfo : EIATTR_CBANK_PARAM_SIZE
	.align		4
.L_196:
        /*0018*/ 	.byte	0x03, 0x19
        /*001a*/ 	.short	0x0438


	//----- nvinfo : EIATTR_KPARAM_INFO
	.align		4
        /*001c*/ 	.byte	0x04, 0x17
        /*001e*/ 	.short	(.L_198 - .L_197)
.L_197:
        /*0020*/ 	.word	0x00000000
        /*0024*/ 	.short	0x0000
        /*0026*/ 	.short	0x0000
        /*0028*/ 	.byte	0x00, 0xf0, 0xe1, 0x10


	//----- nvinfo : EIATTR_MAXREG_COUNT
	.align		4
.L_198:
        /*002c*/ 	.byte	0x03, 0x1b
        /*002e*/ 	.short	0x00ff


	//----- nvinfo : EIATTR_NUM_BARRIERS
	.align		4
        /*0030*/ 	.byte	0x02, 0x4c
        /*0032*/ 	.byte	0x06
	.zero		1


	//----- nvinfo : EIATTR_ANNOTATIONS
	.align		4
        /*0034*/ 	.byte	0x04, 0x55
        /*0036*/ 	.short	(.L_200 - .L_199)


	//   ....[0]....
.L_199:
        /* <DEDUP_REMOVED lines=101> */


	//----- nvinfo : EIATTR_MERCURY_ISA_VERSION
	.align		4
.L_200:
        /*0678*/ 	.byte	0x03, 0x5f
        /*067a*/ 	.short	0x0000


	//----- nvinfo : EIATTR_INT_WARP_WIDE_INSTR_OFFSETS
	.align		4
        /*067c*/ 	.byte	0x04, 0x31
        /*067e*/ 	.short	(.L_202 - .L_201)


	//   ....[0]....
.L_201:
        /*0680*/ 	.word	0x00017e20


	//   ....[1]....
        /*0684*/ 	.word	0x00017ea0


	//----- nvinfo : EIATTR_COOP_GROUP_MASK_REGIDS
	.align		4
.L_202:
        /*0688*/ 	.byte	0x04, 0x29
        /*068a*/ 	.short	(.L_204 - .L_203)


	//   ....[0]....
.L_203:
        /*068c*/ 	.word	0xffffffff


	//   ....[1]....
        /*0690*/ 	.word	0xffffffff


	//   ....[2]....
        /*0694*/ 	.word	0xffffffff


	//   ....[3]....
        /*0698*/ 	.word	0xffffffff


	//   ....[4]....
        /*069c*/ 	.word	0xffffffff


	//   ....[5]....
        /*06a0*/ 	.word	0xffffffff


	//   ....[6]....
        /*06a4*/ 	.word	0xffffffff


	//   ....[7]....
        /*06a8*/ 	.word	0xffffffff


	//   ....[8]....
        /*06ac*/ 	.word	0xffffffff


	//   ....[9]....
        /*06b0*/ 	.word	0xffffffff


	//   ....[10]....
        /*06b4*/ 	.word	0xffffffff


	//   ....[11]....
        /*06b8*/ 	.word	0xffffffff


	//   ....[12]....
        /*06bc*/ 	.word	0xffffffff


	//   ....[13]....
        /*06c0*/ 	.word	0xffffffff


	//   ....[14]....
        /*06c4*/ 	.word	0xffffffff


	//   ....[15]....
        /*06c8*/ 	.word	0xffffffff


	//   ....[16]....
        /*06cc*/ 	.word	0xffffffff


	//   ....[17]....
        /*06d0*/ 	.word	0xffffffff


	//   ....[18]....
        /*06d4*/ 	.word	0xffffffff


	//   ....[19]....
        /*06d8*/ 	.word	0xffffffff


	//   ....[20]....
        /*06dc*/ 	.word	0xffffffff


	//   ....[21]....
        /*06e0*/ 	.word	0xffffffff


	//   ....[22]....
        /*06e4*/ 	.word	0xffffffff


	//   ....[23]....
        /*06e8*/ 	.word	0xffffffff


	//   ....[24]....
        /*06ec*/ 	.word	0xffffffff


	//   ....[25]....
        /*06f0*/ 	.word	0xffffffff


	//   ....[26]....
        /*06f4*/ 	.word	0xffffffff


	//   ....[27]....
        /*06f8*/ 	.word	0xffffffff


	//   ....[28]....
        /*06fc*/ 	.word	0xffffffff


	//   ....[29]....
        /*0700*/ 	.word	0xffffffff


	//   ....[30]....
        /*0704*/ 	.word	0xffffffff


	//   ....[31]....
        /*0708*/ 	.word	0xffffffff


	//   ....[32]....
        /*070c*/ 	.word	0xffffffff


	//   ....[33]....
        /*0710*/ 	.word	0xffffffff


	//   ....[34]....
        /*0714*/ 	.word	0xffffffff


	//   ....[35]....
        /*0718*/ 	.word	0xffffffff


	//   ....[36]....
        /*071c*/ 	.word	0xffffffff


	//   ....[37]....
        /*0720*/ 	.word	0xffffffff


	//   ....[38]....
        /*0724*/ 	.word	0xffffffff


	//   ....[39]....
        /*0728*/ 	.word	0xffffffff


	//   ....[40]....
        /*072c*/ 	.word	0xffffffff


	//   ....[41]....
        /*0730*/ 	.word	0xffffffff


	//   ....[42]....
        /*0734*/ 	.word	0xffffffff


	//   ....[43]....
        /*0738*/ 	.word	0xffffffff


	//   ....[44]....
        /*073c*/ 	.word	0xffffffff


	//   ....[45]....
        /*0740*/ 	.word	0xffffffff


	//   ....[46]....
        /*0744*/ 	.word	0xffffffff


	//   ....[47]....
        /*0748*/ 	.word	0xffffffff


	//   ....[48]....
        /*074c*/ 	.word	0xffffffff


	//   ....[49]....
        /*0750*/ 	.word	0xffffffff


	//   ....[50]....
        /*0754*/ 	.word	0xffffffff


	//   ....[51]....
        /*0758*/ 	.word	0xffffffff


	//   ....[52]....
        /*075c*/ 	.word	0xffffffff


	//   ....[53]....
        /*0760*/ 	.word	0xffffffff


	//   ....[54]....
        /*0764*/ 	.word	0xffffffff


	//   ....[55]....
        /*0768*/ 	.word	0xffffffff


	//   ....[56]....
        /*076c*/ 	.word	0xffffffff


	//   ....[57]....
        /*0770*/ 	.word	0xffffffff


	//   ....[58]....
        /*0774*/ 	.word	0xffffffff


	//   ....[59]....
        /*0778*/ 	.word	0xffffffff


	//   ....[60]....
        /*077c*/ 	.word	0xffffffff


	//   ....[61]....
        /*0780*/ 	.word	0xffffffff


	//   ....[62]....
        /*0784*/ 	.word	0xffffffff


	//   ....[63]....
        /*0788*/ 	.word	0xffffffff


	//   ....[64]....
        /*078c*/ 	.word	0xffffffff


	//   ....[65]....
        /*0790*/ 	.word	0xffffffff


	//   ....[66]....
        /*0794*/ 	.word	0xffffffff


	//   ....[67]....
        /*0798*/ 	.word	0xffffffff


	//   ....[68]....
        /*079c*/ 	.word	0xffffffff


	//   ....[69]....
        /*07a0*/ 	.word	0xffffffff


	//   ....[70]....
        /*07a4*/ 	.word	0xffffffff


	//   ....[71]....
        /*07a8*/ 	.word	0xffffffff


	//   ....[72]....
        /*07ac*/ 	.word	0xffffffff


	//   ....[73]....
        /*07b0*/ 	.word	0xffffffff


	//   ....[74]....
        /*07b4*/ 	.word	0xffffffff


	//   ....[75]....
        /*07b8*/ 	.word	0xffffffff


	//   ....[76]....
        /*07bc*/ 	.word	0xffffffff


	//   ....[77]....
        /*07c0*/ 	.word	0xffffffff


	//   ....[78]....
        /*07c4*/ 	.word	0xffffffff


	//   ....[79]....
        /*07c8*/ 	.word	0xffffffff


	//   ....[80]....
        /*07cc*/ 	.word	0xffffffff


	//   ....[81]....
        /*07d0*/ 	.word	0xffffffff


	//   ....[82]....
        /*07d4*/ 	.word	0xffffffff


	//   ....[83]....
        /*07d8*/ 	.word	0xffffffff


	//   ....[84]....
        /*07dc*/ 	.word	0xffffffff


	//   ....[85]....
        /*07e0*/ 	.word	0xffffffff


	//   ....[86]....
        /*07e4*/ 	.word	0xffffffff


	//   ....[87]....
        /*07e8*/ 	.word	0xffffffff


	//   ....[88]....
        /*07ec*/ 	.word	0xffffffff


	//   ....[89]....
        /*07f0*/ 	.word	0xffffffff


	//   ....[90]....
        /*07f4*/ 	.word	0xffffffff


	//   ....[91]....
        /*07f8*/ 	.word	0xffffffff


	//   ....[92]....
        /*07fc*/ 	.word	0xffffffff


	//   ....[93]....
        /*0800*/ 	.word	0xffffffff


	//   ....[94]....
        /*0804*/ 	.word	0xffffffff


	//   ....[95]....
        /*0808*/ 	.word	0xffffffff


	//   ....[96]....
        /*080c*/ 	.word	0xffffffff


	//   ....[97]....
        /*0810*/ 	.word	0xffffffff


	//   ....[98]....
        /*0814*/ 	.word	0xffffffff


	//   ....[99]....
        /*0818*/ 	.word	0xffffffff


	//   ....[100]....
        /*081c*/ 	.word	0xffffffff


	//   ....[101]....
        /*0820*/ 	.word	0xffffffff


	//   ....[102]....
        /*0824*/ 	.word	0xffffffff


	//   ....[103]....
        /*0828*/ 	.word	0xffffffff


	//   ....[104]....
        /*082c*/ 	.word	0xffffffff


	//   ....[105]....
        /*0830*/ 	.word	0xffffffff


	//   ....[106]....
        /*0834*/ 	.word	0xffffffff


	//   ....[107]....
        /*0838*/ 	.word	0xffffffff


	//   ....[108]....
        /*083c*/ 	.word	0xffffffff


	//   ....[109]....
        /*0840*/ 	.word	0xffffffff


	//   ....[110]....
        /*0844*/ 	.word	0xffffffff


	//   ....[111]....
        /*0848*/ 	.word	0xffffffff


	//   ....[112]....
        /*084c*/ 	.word	0xffffffff


	//   ....[113]....
        /*0850*/ 	.word	0xffffffff


	//   ....[114]....
        /*0854*/ 	.word	0xffffffff


	//   ....[115]....
        /*0858*/ 	.word	0xffffffff


	//   ....[116]....
        /*085c*/ 	.word	0xffffffff


	//   ....[117]....
        /*0860*/ 	.word	0xffffffff


	//   ....[118]....
        /*0864*/ 	.word	0xffffffff


	//   ....[119]....
        /*0868*/ 	.word	0xffffffff


	//   ....[120]....
        /*086c*/ 	.word	0xffffffff


	//   ....[121]....
        /*0870*/ 	.word	0xffffffff


	//   ....[122]....
        /*0874*/ 	.word	0xffffffff


	//   ....[123]....
        /*0878*/ 	.word	0xffffffff


	//   ....[124]....
        /*087c*/ 	.word	0xffffffff


	//   ....[125]....
        /*0880*/ 	.word	0xffffffff


	//   ....[126]....
        /*0884*/ 	.word	0xffffffff


	//   ....[127]....
        /*0888*/ 	.word	0xffffffff


	//   ....[128]....
        /*088c*/ 	.word	0xffffffff


	//   ....[129]....
        /*0890*/ 	.word	0xffffffff


	//   ....[130]....
        /*0894*/ 	.word	0xffffffff


	//   ....[131]....
        /*0898*/ 	.word	0xffffffff


	//   ....[132]....
        /*089c*/ 	.word	0xffffffff


	//   ....[133]....
        /*08a0*/ 	.word	0xffffffff


	//   ....[134]....
        /*08a4*/ 	.word	0xffffffff


	//   ....[135]....
        /*08a8*/ 	.word	0xffffffff


	//   ....[136]....
        /*08ac*/ 	.word	0xffffffff


	//   ....[137]....
        /*08b0*/ 	.word	0xffffffff


	//   ....[138]....
        /*08b4*/ 	.word	0xffffffff


	//   ....[139]....
        /*08b8*/ 	.word	0xffffffff


	//   ....[140]....
        /*08bc*/ 	.word	0xffffffff


	//   ....[141]....
        /*08c0*/ 	.word	0xffffffff


	//   ....[142]....
        /*08c4*/ 	.word	0xffffffff


	//   ....[143]....
        /*08c8*/ 	.word	0xffffffff


	//   ....[144]....
        /*08cc*/ 	.word	0xffffffff


	//   ....[145]....
        /*08d0*/ 	.word	0xffffffff


	//   ....[146]....
        /*08d4*/ 	.word	0xffffffff


	//   ....[147]....
        /*08d8*/ 	.word	0xffffffff


	//   ....[148]....
        /*08dc*/ 	.word	0xffffffff


	//   ....[149]....
        /*08e0*/ 	.word	0xffffffff


	//   ....[150]....
        /*08e4*/ 	.word	0xffffffff


	//   ....[151]....
        /*08e8*/ 	.word	0xffffffff


	//   ....[152]....
        /*08ec*/ 	.word	0xffffffff


	//   ....[153]....
        /*08f0*/ 	.word	0xffffffff


	//   ....[154]....
        /*08f4*/ 	.word	0xffffffff


	//   ....[155]....
        /*08f8*/ 	.word	0xffffffff


	//   ....[156]....
        /*08fc*/ 	.word	0xffffffff


	//   ....[157]....
        /*0900*/ 	.word	0xffffffff


	//   ....[158]....
        /*0904*/ 	.word	0xffffffff


	//   ....[159]....
        /*0908*/ 	.word	0xffffffff


	//   ....[160]....
        /*090c*/ 	.word	0xffffffff


	//   ....[161]....
        /*0910*/ 	.word	0xffffffff


	//   ....[162]....
        /*0914*/ 	.word	0xffffffff


	//   ....[163]....
        /*0918*/ 	.word	0xffffffff


	//   ....[164]....
        /*091c*/ 	.word	0xffffffff


	//   ....[165]....
        /*0920*/ 	.word	0xffffffff


	//   ....[166]....
        /*0924*/ 	.word	0xffffffff


	//   ....[167]....
        /*0928*/ 	.word	0xffffffff


	//   ....[168]....
        /*092c*/ 	.word	0xffffffff


	//   ....[169]....
        /*0930*/ 	.word	0xffffffff


	//   ....[170]....
        /*0934*/ 	.word	0xffffffff


	//   ....[171]....
        /*0938*/ 	.word	0xffffffff


	//   ....[172]....
        /*093c*/ 	.word	0xffffffff


	//   ....[173]....
        /*0940*/ 	.word	0xffffffff


	//   ....[174]....
        /*0944*/ 	.word	0xffffffff


	//   ....[175]....
        /*0948*/ 	.word	0xffffffff


	//   ....[176]....
        /*094c*/ 	.word	0xffffffff


	//   ....[177]....
        /*0950*/ 	.word	0xffffffff


	//   ....[178]....
        /*0954*/ 	.word	0xffffffff


	//   ....[179]....
        /*0958*/ 	.word	0xffffffff


	//   ....[180]....
        /*095c*/ 	.word	0xffffffff


	//   ....[181]....
        /*0960*/ 	.word	0xffffffff


	//   ....[182]....
        /*0964*/ 	.word	0xffffffff


	//   ....[183]....
        /*0968*/ 	.word	0xffffffff


	//   ....[184]....
        /*096c*/ 	.word	0xffffffff


	//   ....[185]....
        /*0970*/ 	.word	0xffffffff


	//   ....[186]....
        /*0974*/ 	.word	0xffffffff


	//   ....[187]....
        /*0978*/ 	.word	0xffffffff


	//   ....[188]....
        /*097c*/ 	.word	0xffffffff


	//   ....[189]....
        /*0980*/ 	.word	0xffffffff


	//   ....[190]....
        /*0984*/ 	.word	0xffffffff


	//   ....[191]....
        /*0988*/ 	.word	0xffffffff


	//   ....[192]....
        /*098c*/ 	.word	0xffffffff


	//   ....[193]....
        /*0990*/ 	.word	0xffffffff


	//   ....[194]....
        /*0994*/ 	.word	0xffffffff


	//   ....[195]....
        /*0998*/ 	.word	0xffffffff


	//   ....[196]....
        /*099c*/ 	.word	0xffffffff


	//   ....[197]....
        /*09a0*/ 	.word	0xffffffff


	//   ....[198]....
        /*09a4*/ 	.word	0xffffffff


	//   ....[199]....
        /*09a8*/ 	.word	0xffffffff


	//   ....[200]....
        /*09ac*/ 	.word	0xffffffff


	//   ....[201]....
        /*09b0*/ 	.word	0xffffffff


	//   ....[202]....
        /*09b4*/ 	.word	0xffffffff


	//   ....[203]....
        /*09b8*/ 	.word	0xffffffff


	//   ....[204]....
        /*09bc*/ 	.word	0xffffffff


	//   ....[205]....
        /*09c0*/ 	.word	0xffffffff


	//   ....[206]....
        /*09c4*/ 	.word	0xffffffff


	//   ....[207]....
        /*09c8*/ 	.word	0xffffffff


	//   ....[208]....
        /*09cc*/ 	.word	0xffffffff


	//   ....[209]....
        /*09d0*/ 	.word	0xffffffff


	//   ....[210]....
        /*09d4*/ 	.word	0xffffffff


	//   ....[211]....
        /*09d8*/ 	.word	0xffffffff


	//   ....[212]....
        /*09dc*/ 	.word	0xffffffff


	//   ....[213]....
        /*09e0*/ 	.word	0xffffffff


	//   ....[214]....
        /*09e4*/ 	.word	0xffffffff


	//   ....[215]....
        /*09e8*/ 	.word	0xffffffff


	//   ....[216]....
        /*09ec*/ 	.word	0xffffffff


	//   ....[217]....
        /*09f0*/ 	.word	0xffffffff


	//   ....[218]....
        /*09f4*/ 	.word	0xffffffff


	//   ....[219]....
        /*09f8*/ 	.word	0xffffffff


	//   ....[220]....
        /*09fc*/ 	.word	0xffffffff


	//   ....[221]....
        /*0a00*/ 	.word	0xffffffff


	//   ....[222]....
        /*0a04*/ 	.word	0xffffffff


	//   ....[223]....
        /*0a08*/ 	.word	0xffffffff


	//   ....[224]....
        /*0a0c*/ 	.word	0xffffffff


	//   ....[225]....
        /*0a10*/ 	.word	0xffffffff


	//   ....[226]....
        /*0a14*/ 	.word	0xffffffff


	//   ....[227]....
        /*0a18*/ 	.word	0xffffffff


	//   ....[228]....
        /*0a1c*/ 	.word	0xffffffff


	//   ....[229]....
        /*0a20*/ 	.word	0xffffffff


	//   ....[230]....
        /*0a24*/ 	.word	0xffffffff


	//   ....[231]....
        /*0a28*/ 	.word	0xffffffff


	//   ....[232]....
        /*0a2c*/ 	.word	0xffffffff


	//   ....[233]....
        /*0a30*/ 	.word	0xffffffff


	//   ....[234]....
        /*0a34*/ 	.word	0xffffffff


	//   ....[235]....
        /*0a38*/ 	.word	0xffffffff


	//   ....[236]....
        /*0a3c*/ 	.word	0xffffffff


	//   ....[237]....
        /*0a40*/ 	.word	0xffffffff


	//   ....[238]....
        /*0a44*/ 	.word	0xffffffff


	//   ....[239]....
        /*0a48*/ 	.word	0xffffffff


	//   ....[240]....
        /*0a4c*/ 	.word	0xffffffff


	//   ....[241]....
        /*0a50*/ 	.word	0xffffffff


	//   ....[242]....
        /*0a54*/ 	.word	0xffffffff


	//----- nvinfo : EIATTR_COOP_GROUP_INSTR_OFFSETS
	.align		4
.L_204:
        /*0a58*/ 	.byte	0x04, 0x28
        /*0a5a*/ 	.short	(.L_206 - .L_205)


	//   ....[0]....
.L_205:
        /*0a5c*/ 	.word	0x00000050


	//   ....[1]....
        /*0a60*/ 	.word	0x00000210


	//   ....[2]....
        /*0a64*/ 	.word	0x00000240


	//   ....[3]....
        /*0a68*/ 	.word	0x00000270


	//   ....[4]....
        /*0a6c*/ 	.word	0x000002a0


	//   ....[5]....
        /*0a70*/ 	.word	0x000002d0


	//   ....[6]....
        /*0a74*/ 	.word	0x00000300


	//   ....[7]....
        /*0a78*/ 	.word	0x00000470


	//   ....[8]....
        /*0a7c*/ 	.word	0x000004b0


	//   ....[9]....
        /*0a80*/ 	.word	0x000004e0


	//   ....[10]....
        /*0a84*/ 	.word	0x00000510


	//   ....[11]....
        /*0a88*/ 	.word	0x00000540


	//   ....[12]....
        /*0a8c*/ 	.word	0x00000570


	//   ....[13]....
        /*0a90*/ 	.word	0x00000600


	//   ....[14]....
        /*0a94*/ 	.word	0x00000650


	//   ....[15]....
        /*0a98*/ 	.word	0x00000670


	//   ....[16]....
        /*0a9c*/ 	.word	0x000006d0


	//   ....[17]....
        /*0aa0*/ 	.word	0x00002b60


	//   ....[18]....
        /*0aa4*/ 	.word	0x00002b80


	//   ....[19]....
        /*0aa8*/ 	.word	0x00002c60


	//   ....[20]....
        /*0aac*/ 	.word	0x00002c70


	//   ....[21]....
        /*0ab0*/ 	.word	0x00002d50


	//   ....[22]....
        /*0ab4*/ 	.word	0x00002d70


	//   ....[23]....
        /*0ab8*/ 	.word	0x00002e50


	//   ....[24]....
        /*0abc*/ 	.word	0x00002e60


	//   ....[25]....
        /*0ac0*/ 	.word	0x00002f40


	//   ....[26]....
        /*0ac4*/ 	.word	0x00002f60


	//   ....[27]....
        /*0ac8*/ 	.word	0x00003040


	//   ....[28]....
        /*0acc*/ 	.word	0x00003050


	//   ....[29]....
        /*0ad0*/ 	.word	0x00003130


	//   ....[30]....
        /*0ad4*/ 	.word	0x00003150


	//   ....[31]....
        /*0ad8*/ 	.word	0x00003230


	//   ....[32]....
        /*0adc*/ 	.word	0x00003240


	//   ....[33]....
        /*0ae0*/ 	.word	0x00004d10


	//   ....[34]....
        /*0ae4*/ 	.word	0x00005500


	//   ....[35]....
        /*0ae8*/ 	.word	0x000056c0


	//   ....[36]....
        /*0aec*/ 	.word	0x00005d10


	//   ....[37]....
        /*0af0*/ 	.word	0x00006790


	//   ....[38]....
        /*0af4*/ 	.word	0x00006870


	//   ....[39]....
        /*0af8*/ 	.word	0x00006bd0


	//   ....[40]....
        /*0afc*/ 	.word	0x00006c40


	//   ....[41]....
        /*0b00*/ 	.word	0x00006ec0


	//   ....[42]....
        /*0b04*/ 	.word	0x00006f30


	//   ....[43]....
        /*0b08*/ 	.word	0x00006fe0


	//   ....[44]....
        /*0b0c*/ 	.word	0x000070b0


	//   ....[45]....
        /*0b10*/ 	.word	0x00009ff0


	//   ....[46]....
        /*0b14*/ 	.word	0x0000a1f0


	//   ....[47]....
        /*0b18*/ 	.word	0x0000aa70


	//   ....[48]....
        /*0b1c*/ 	.word	0x0000b0c0


	//   ....[49]....
        /*0b20*/ 	.word	0x0000bb60


	//   ....[50]....
        /*0b24*/ 	.word	0x0000bcf0


	//   ....[51]....
        /*0b28*/ 	.word	0x0000bd40


	//   ....[52]....
        /*0b2c*/ 	.word	0x0000be90


	//   ....[53]....
        /*0b30*/ 	.word	0x0000bfc0


	//   ....[54]....
        /*0b34*/ 	.word	0x0000c230


	//   ....[55]....
        /*0b38*/ 	.word	0x0000c4f0


	//   ....[56]....
        /*0b3c*/ 	.word	0x0000c5a0


	//   ....[57]....
        /*0b40*/ 	.word	0x0000f890


	//   ....[58]....
        /*0b44*/ 	.word	0x0000f8e0


	//   ....[59]....
        /*0b48*/ 	.word	0x0000fa60


	//   ....[60]....
        /*0b4c*/ 	.word	0x0000faf0


	//   ....[61]....
        /*0b50*/ 	.word	0x0000fbb0


	//   ....[62]....
        /*0b54*/ 	.word	0x0000fbf0


	//   ....[63]....
        /*0b58*/ 	.word	0x0000fd80


	//   ....[64]....
        /*0b5c*/ 	.word	0x0000fff0


	//   ....[65]....
        /*0b60*/ 	.word	0x000134e0


	//   ....[66]....
        /*0b64*/ 	.word	0x000136e0


	//   ....[67]....
        /*0b68*/ 	.word	0x00013f60


	//   ....[68]....
        /*0b6c*/ 	.word	0x000145b0


	//   ....[69]....
        /*0b70*/ 	.word	0x00015050


	//   ....[70]....
        /*0b74*/ 	.word	0x000151e0


	//   ....[71]....
        /*0b78*/ 	.word	0x00015230


	//   ....[72]....
        /*0b7c*/ 	.word	0x00015380


	//   ....[73]....
        /*0b80*/ 	.word	0x000154b0


	//   ....[74]....
        /*0b84*/ 	.word	0x00015720


	//   ....[75]....
        /*0b88*/ 	.word	0x000159e0


	//   ....[76]....
        /*0b8c*/ 	.word	0x00015a90


	//   ....[77]....
        /*0b90*/ 	.word	0x00017620


	//   ....[78]....
        /*0b94*/ 	.word	0x00017690


	//   ....[79]....
        /*0b98*/ 	.word	0x000176b0


	//   ....[80]....
        /*0b9c*/ 	.word	0x000176c0


	//   ....[81]....
        /*0ba0*/ 	.word	0x000176d0


	//   ....[82]....
        /*0ba4*/ 	.word	0x00017700


	//   ....[83]....
        /*0ba8*/ 	.word	0x00017720


	//   ....[84]....
        /*0bac*/ 	.word	0x00017730


	//   ....[85]....
        /*0bb0*/ 	.word	0x00018940


	//   ....[86]....
        /*0bb4*/ 	.word	0x00018950


	//   ....[87]....
        /*0bb8*/ 	.word	0x00018960


	//   ....[88]....
        /*0bbc*/ 	.word	0x00018970


	//   ....[89]....
        /*0bc0*/ 	.word	0x00018980


	//   ....[90]....
        /*0bc4*/ 	.word	0x00018990


	//   ....[91]....
        /*0bc8*/ 	.word	0x000189b0


	//   ....[92]....
        /*0bcc*/ 	.word	0x000189c0


	//   ....[93]....
        /*0bd0*/ 	.word	0x00018dc0


	//   ....[94]....
        /*0bd4*/ 	.word	0x00018de0


	//   ....[95]....
        /*0bd8*/ 	.word	0x00018e60


	//   ....[96]....
        /*0bdc*/ 	.word	0x00018e70


	//   ....[97]....
        /*0be0*/ 	.word	0x00018ef0


	//   ....[98]....
        /*0be4*/ 	.word	0x00018f10


	//   ....[99]....
        /*0be8*/ 	.word	0x00018f90


	//   ....[100]....
        /*0bec*/ 	.word	0x00018fa0


	//   ....[101]....
        /*0bf0*/ 	.word	0x00019020


	//   ....[102]....
        /*0bf4*/ 	.word	0x00019040


	//   ....[103]....
        /*0bf8*/ 	.word	0x000190c0


	//   ....[104]....
        /*0bfc*/ 	.word	0x000190d0


	//   ....[105]....
        /*0c00*/ 	.word	0x00019150


	//   ....[106]....
        /*0c04*/ 	.word	0x00019170


	//   ....[107]....
        /*0c08*/ 	.word	0x000191f0


	//   ....[108]....
        /*0c0c*/ 	.word	0x00019200


	//   ....[109]....
        /*0c10*/ 	.word	0x000194a0


	//   ....[110]....
        /*0c14*/ 	.word	0x000194c0


	//   ....[111]....
        /*0c18*/ 	.word	0x00019810


	//   ....[112]....
        /*0c1c*/ 	.word	0x00019820


	//   ....[113]....
        /*0c20*/ 	.word	0x00019a80


	//   ....[114]....
        /*0c24*/ 	.word	0x00019aa0


	//   ....[115]....
        /*0c28*/ 	.word	0x00019d10


	//   ....[116]....
        /*0c2c*/ 	.word	0x00019d20


	//   ....[117]....
        /*0c30*/ 	.word	0x0001a760


	//   ....[118]....
        /*0c34*/ 	.word	0x0001a780


	//   ....[119]....
        /*0c38*/ 	.word	0x0001a800


	//   ....[120]....
        /*0c3c*/ 	.word	0x0001a810


	//   ....[121]....
        /*0c40*/ 	.word	0x0001a890


	//   ....[122]....
        /*0c44*/ 	.word	0x0001a8b0


	//   ....[123]....
        /*0c48*/ 	.word	0x0001a930


	//   ....[124]....
        /*0c4c*/ 	.word	0x0001a940


	//   ....[125]....
        /*0c50*/ 	.word	0x0001a9c0


	//   ....[126]....
        /*0c54*/ 	.word	0x0001a9e0


	//   ....[127]....
        /*0c58*/ 	.word	0x0001aa60


	//   ....[128]....
        /*0c5c*/ 	.word	0x0001aa70


	//   ....[129]....
        /*0c60*/ 	.word	0x0001aaf0


	//   ....[130]....
        /*0c64*/ 	.word	0x0001ab10


	//   ....[131]....
        /*0c68*/ 	.word	0x0001ab90


	//   ....[132]....
        /*0c6c*/ 	.word	0x0001aba0


	//   ....[133]....
        /*0c70*/ 	.word	0x0001ad00


	//   ....[134]....
        /*0c74*/ 	.word	0x0001ad20


	//   ....[135]....
        /*0c78*/ 	.word	0x0001ae50


	//   ....[136]....
        /*0c7c*/ 	.word	0x0001ae90


	//   ....[137]....
        /*0c80*/ 	.word	0x0001aec0


	//   ....[138]....
        /*0c84*/ 	.word	0x0001aef0


	//   ....[139]....
        /*0c88*/ 	.word	0x0001af20


	//   ....[140]....
        /*0c8c*/ 	.word	0x0001af50


	//   ....[141]....
        /*0c90*/ 	.word	0x0001b0b0


	//   ....[142]....
        /*0c94*/ 	.word	0x0001b0f0


	//   ....[143]....
        /*0c98*/ 	.word	0x0001b120


	//   ....[144]....
        /*0c9c*/ 	.word	0x0001b150


	//   ....[145]....
        /*0ca0*/ 	.word	0x0001b180


	//   ....[146]....
        /*0ca4*/ 	.word	0x0001b1b0


	//   ....[147]....
        /*0ca8*/ 	.word	0x0001b240


	//   ....[148]....
        /*0cac*/ 	.word	0x0001b2a0


	//   ....[149]....
        /*0cb0*/ 	.word	0x0001b2b0


	//   ....[150]....
        /*0cb4*/ 	.word	0x0001b310


	//   ....[151]....
        /*0cb8*/ 	.word	0x0001bd70


	//   ....[152]....
        /*0cbc*/ 	.word	0x0001bdd0


	//   ....[153]....
        /*0cc0*/ 	.word	0x0001be20


	//   ....[154]....
        /*0cc4*/ 	.word	0x0001be70


	//   ....[155]....
        /*0cc8*/ 	.word	0x0001bec0


	//   ....[156]....
        /*0ccc*/ 	.word	0x0001bf30


	//   ....[157]....
        /*0cd0*/ 	.word	0x0001bf80


	//   ....[158]....
        /*0cd4*/ 	.word	0x0001bff0


	//   ....[159]....
        /*0cd8*/ 	.word	0x0001c060


	//   ....[160]....
        /*0cdc*/ 	.word	0x0001c0c0


	//   ....[161]....
        /*0ce0*/ 	.word	0x0001c130


	//   ....[162]....
        /*0ce4*/ 	.word	0x0001c1a0


	//   ....[163]....
        /*0ce8*/ 	.word	0x0001c210


	//   ....[164]....
        /*0cec*/ 	.word	0x0001c270


	//   ....[165]....
        /*0cf0*/ 	.word	0x0001c2e0


	//   ....[166]....
        /*0cf4*/ 	.word	0x0001c350


	//   ....[167]....
        /*0cf8*/ 	.word	0x0001c3c0


	//   ....[168]....
        /*0cfc*/ 	.word	0x0001c420


	//   ....[169]....
        /*0d00*/ 	.word	0x0001c490


	//   ....[170]....
        /*0d04*/ 	.word	0x0001c500


	//   ....[171]....
        /*0d08*/ 	.word	0x0001c570


	//   ....[172]....
        /*0d0c*/ 	.word	0x0001c5d0


	//   ....[173]....
        /*0d10*/ 	.word	0x0001c640


	//   ....[174]....
        /*0d14*/ 	.word	0x0001c6b0


	//   ....[175]....
        /*0d18*/ 	.word	0x0001c720


	//   ....[176]....
        /*0d1c*/ 	.word	0x0001c780


	//   ....[177]....
        /*0d20*/ 	.word	0x0001c7e0


	//   ....[178]....
        /*0d24*/ 	.word	0x0001c840


	//   ....[179]....
        /*0d28*/ 	.word	0x0001c890


	//   ....[180]....
        /*0d2c*/ 	.word	0x0001c8f0


	//   ....[181]....
        /*0d30*/ 	.word	0x0001c940


	//   ....[182]....
        /*0d34*/ 	.word	0x0001c9a0


	//   ....[183]....
        /*0d38*/ 	.word	0x0001c9f0


	//   ....[184]....
        /*0d3c*/ 	.word	0x0001ca50


	//   ....[185]....
        /*0d40*/ 	.word	0x0001cac0


	//   ....[186]....
        /*0d44*/ 	.word	0x0001cb30


	//   ....[187]....
        /*0d48*/ 	.word	0x0001cba0


	//   ....[188]....
        /*0d4c*/ 	.word	0x0001cc00


	//   ....[189]....
        /*0d50*/ 	.word	0x0001cc70


	//   ....[190]....
        /*0d54*/ 	.word	0x0001cce0


	//   ....[191]....
        /*0d58*/ 	.word	0x0001cd50


	//   ....[192]....
        /*0d5c*/ 	.word	0x0001cdb0


	//   ....[193]....
        /*0d60*/ 	.word	0x0001ce20


	//   ....[194]....
        /*0d64*/ 	.word	0x0001ce90


	//   ....[195]....
        /*0d68*/ 	.word	0x0001cf00


	//   ....[196]....
        /*0d6c*/ 	.word	0x0001cf60


	//   ....[197]....
        /*0d70*/ 	.word	0x0001cfd0


	//   ....[198]....
        /*0d74*/ 	.word	0x0001d040


	//   ....[199]....
        /*0d78*/ 	.word	0x0001d0b0


	//   ....[200]....
        /*0d7c*/ 	.word	0x0001d110


	//   ....[201]....
        /*0d80*/ 	.word	0x0001d180


	//   ....[202]....
        /*0d84*/ 	.word	0x0001d1f0


	//   ....[203]....
        /*0d88*/ 	.word	0x0001d260


	//   ....[204]....
        /*0d8c*/ 	.word	0x0001d2c0


	//   ....[205]....
        /*0d90*/ 	.word	0x0001d330


	//   ....[206]....
        /*0d94*/ 	.word	0x0001d3a0


	//   ....[207]....
        /*0d98*/ 	.word	0x0001d410


	//   ....[208]....
        /*0d9c*/ 	.word	0x0001d470


	//   ....[209]....
        /*0da0*/ 	.word	0x0001d4e0


	//   ....[210]....
        /*0da4*/ 	.word	0x0001d550


	//   ....[211]....
        /*0da8*/ 	.word	0x0001d5c0


	//   ....[212]....
        /*0dac*/ 	.word	0x0001d620


	//   ....[213]....
        /*0db0*/ 	.word	0x0001d690


	//   ....[214]....
        /*0db4*/ 	.word	0x0001d700


	//   ....[215]....
        /*0db8*/ 	.word	0x0001d770


	//   ....[216]....
        /*0dbc*/ 	.word	0x0001d7d0


	//   ....[217]....
        /*0dc0*/ 	.word	0x0001d840


	//   ....[218]....
        /*0dc4*/ 	.word	0x0001d8b0


	//   ....[219]....
        /*0dc8*/ 	.word	0x0001d920


	//   ....[220]....
        /*0dcc*/ 	.word	0x0001d980


	//   ....[221]....
        /*0dd0*/ 	.word	0x0001d9f0


	//   ....[222]....
        /*0dd4*/ 	.word	0x0001da60


	//   ....[223]....
        /*0dd8*/ 	.word	0x0001dad0


	//   ....[224]....
        /*0ddc*/ 	.word	0x0001db30


	//   ....[225]....
        /*0de0*/ 	.word	0x0001dba0


	//   ....[226]....
        /*0de4*/ 	.word	0x0001dc10


	//   ....[227]....
        /*0de8*/ 	.word	0x0001dc60


	//   ....[228]....
        /*0dec*/ 	.word	0x0001dca0


	//   ....[229]....
        /*0df0*/ 	.word	0x0001dcf0


	//   ....[230]....
        /*0df4*/ 	.word	0x0001dd40


	//   ....[231]....
        /*0df8*/ 	.word	0x0001dd90


	//   ....[232]....
        /*0dfc*/ 	.word	0x0001de00


	//   ....[233]....
        /*0e00*/ 	.word	0x0001de50


	//   ....[234]....
        /*0e04*/ 	.word	0x0001dea0


	//   ....[235]....
        /*0e08*/ 	.word	0x0001def0


	//   ....[236]....
        /*0e0c*/ 	.word	0x0001df40


	//   ....[237]....
        /*0e10*/ 	.word	0x0001df90


	//   ....[238]....
        /*0e14*/ 	.word	0x0001e000


	//   ....[239]....
        /*0e18*/ 	.word	0x0001e050


	//   ....[240]....
        /*0e1c*/ 	.word	0x0001e0c0


	//   ....[241]....
        /*0e20*/ 	.word	0x0001e120


	//   ....[242]....
        /*0e24*/ 	.word	0x0001e190


	//----- nvinfo : EIATTR_EXIT_INSTR_OFFSETS
	.align		4
.L_206:
        /*0e28*/ 	.byte	0x04, 0x1c
        /*0e2a*/ 	.short	(.L_208 - .L_207)


	//   ....[0]....
.L_207:
        /*0e2c*/ 	.word	0x000010f0


	//   ....[1]....
        /*0e30*/ 	.word	0x0001bd30


	//----- nvinfo : EIATTR_MAX_THREADS
	.align		4
.L_208:
        /*0e34*/ 	.byte	0x04, 0x05
        /*0e36*/ 	.short	(.L_210 - .L_209)
.L_209:
        /*0e38*/ 	.word	0x00000080
        /*0e3c*/ 	.word	0x00000001
        /*0e40*/ 	.word	0x00000001


	//----- nvinfo : EIATTR_CRS_STACK_SIZE
	.align		4
.L_210:
        /*0e44*/ 	.byte	0x04, 0x1e
        /*0e46*/ 	.short	(.L_212 - .L_211)
.L_211:
        /*0e48*/ 	.word	0x00000000
.L_212:


//--------------------- .nv.info._ZN7cutlass13device_kernelIN5flash19enable_sm80_to_sm89INS1_16FlashAttnFwdSm80INS1_25CollectiveMainloopFwdSm80ILi4ELi1ELb0EN4cute5tupleIJNS5_1CILi128EEENS7_ILi80EEENS7_ILi64EEEEEELi64ENS_6half_tEfNS_4arch4Sm80ELb0ELb1ELb1ELb1ELb0ELb1ELb1ELb1EEENS1_21CollectiveEpilogueFwdINS6_IJS8_SA_S9_EEENS6_IJNS7_ILi1EEESI_SI_EEESC_SE_Li128ELb1ELb1ELb1ELb0EEENS1_36VarlenDynamicPersistentTileSchedulerILi128ELi80ELi128ELi128ELb1ELb1ELb0ELb1ELb0ELb1EEEEEEEEEvNT_6ParamsE --------------------------
	.section	.nv.info._ZN7cutlass13device_kernelIN5flash19enable_sm80_to_sm89INS1_16FlashAttnFwdSm80INS1_25CollectiveMainloopFwdSm80ILi4ELi1ELb0EN4cute5tupleIJNS5_1CILi128EEENS7_ILi80EEENS7_ILi64EEEEEELi64ENS_6half_tEfNS_4arch4Sm80ELb0ELb1ELb1ELb1ELb0ELb1ELb1ELb1EEENS1_21CollectiveEpilogueFwdINS6_IJS8_SA_S9_EEENS6_IJNS7_ILi1EEESI_SI_EEESC_SE_Li128ELb1ELb1ELb1ELb0EEENS1_36VarlenDynamicPersistentTileSchedulerILi128ELi80ELi128ELi128ELb1ELb1ELb0ELb1ELb0ELb1EEEEEEEEEvNT_6ParamsE,"",@"SHT_CUDA_INFO"
	.sectionflags	@""
	.align	4


	//----- nvinfo : EIATTR_CUDA_API_VERSION
	.align		4
        /*0000*/ 	.byte	0x04, 0x37
        /*0002*/ 	.short	(.L_214 - .L_213)
.L_213:
        /*0004*/ 	.word	0x00000082


	//----- nvinfo : EIATTR_SW2861232_WAR
	.align		4
.L_214:
        /*0008*/ 	.byte	0x01, 0x35
	.zero		2


	//----- nvinfo : EIATTR_PARAM_CBANK
	.align		4
        /*000c*/ 	.byte	0x04, 0x0a
        /*000e*/ 	.short	(.L_216 - .L_215)
	.align		4
.L_215:
        /*0010*/ 	.word	index@(.nv.constant0._ZN7cutlass13device_kernelIN5flash19enable_sm80_to_sm89INS1_16FlashAttnFwdSm80INS1_25CollectiveMainloopFwdSm80ILi4ELi1ELb0EN4cute5tupleIJNS5_1CILi128EEENS7_ILi80EEENS7_ILi64EEEEEELi64ENS_6half_tEfNS_4arch4Sm80ELb0ELb1ELb1ELb1ELb0ELb1ELb1ELb1EEENS1_21CollectiveEpilogueFwdINS6_IJS8_SA_S9_EEENS6_IJNS7_ILi1EEESI_SI_EEESC_SE_Li128ELb1ELb1ELb1ELb0EEENS1_36VarlenDynamicPersistentTileSchedulerILi128ELi80ELi128ELi128ELb1ELb1ELb0ELb1ELb0ELb1EEEEEEEEEvNT_6ParamsE)
        /*0014*/ 	.short	0x0160
        /*0016*/ 	.short	0x0438


	//----- nvinfo : EIATTR_CBANK_PARAM_SIZE
	.align		4
.L_216:
        /*0018*/ 	.byte	0x03, 0x19
        /*001a*/ 	.short	0x0438


	//----- nvinfo : EIATTR_KPARAM_INFO
	.align		4
        /*001c*/ 	.byte	0x04, 0x17
        /*001e*/ 	.short	(.L_218 - .L_217)
.L_217:
        /*0020*/ 	.word	0x00000000
        /*0024*/ 	.short	0x0000
        /*0026*/ 	.short	0x0000
        /*0028*/ 	.byte	0x00, 0xf0, 0xe1, 0x10


	//----- nvinfo : EIATTR_MAXREG_COUNT
	.align		4
.L_218:
        /*002c*/ 	.byte	0x03, 0x1b
        /*002e*/ 	.short	0x00ff


	//----- nvinfo : EIATTR_NUM_BARRIERS
	.align		4
        /*0030*/ 	.byte	0x02, 0x4c
        /*0032*/ 	.byte	0x06
	.zero		1


	//----- nvinfo : EIATTR_ANNOTATIONS
	.align		4
        /*0034*/ 	.byte	0x04, 0x55
        /*0036*/ 	.short	(.L_220 - .L_219)


	//   ....[0]....
.L_219:
        /* <DEDUP_REMOVED lines=91> */
        /*05dc*/ 	.byte	0x90, 0x71, 0x02, 0x00


	//----- nvinfo : EIATTR_MERCURY_ISA_VERSION
	.align		4
.L_220:
        /*05e0*/ 	.byte	0x03, 0x5f
        /*05e2*/ 	.short	0x0000


	//----- nvinfo : EIATTR_INT_WARP_WIDE_INSTR_OFFSETS
	.align		4
        /*05e4*/ 	.byte	0x04, 0x31
        /*05e6*/ 	.short	(.L_222 - .L_221)


	//   ....[0]....
.L_221:
        /*05e8*/ 	.word	0x00022510


	//   ....[1]....
        /*05ec*/ 	.word	0x00022590


	//----- nvinfo : EIATTR_COOP_GROUP_MASK_REGIDS
	.align		4
.L_222:
        /*05f0*/ 	.byte	0x04, 0x29
        /*05f2*/ 	.short	(.L_224 - .L_223)


	//   ....[0]....
.L_223:
        /*05f4*/ 	.word	0xffffffff


	//   ....[1]....
        /*05f8*/ 	.word	0xffffffff


	//   ....[2]....
        /*05fc*/ 	.word	0xffffffff


	//   ....[3]....
        /*0600*/ 	.word	0xffffffff


	//   ....[4]....
        /*0604*/ 	.word	0xffffffff


	//   ....[5]....
        /*0608*/ 	.word	0xffffffff


	//   ....[6]....
        /*060c*/ 	.word	0xffffffff


	//   ....[7]....
        /*0610*/ 	.word	0xffffffff


	//   ....[8]....
        /*0614*/ 	.word	0xffffffff


	//   ....[9]....
        /*0618*/ 	.word	0xffffffff


	//   ....[10]....
        /*061c*/ 	.word	0xffffffff


	//   ....[11]....
        /*0620*/ 	.word	0xffffffff


	//   ....[12]....
        /*0624*/ 	.word	0xffffffff


	//   ....[13]....
        /*0628*/ 	.word	0xffffffff


	//   ....[14]....
        /*062c*/ 	.word	0xffffffff


	//   ....[15]....
        /*0630*/ 	.word	0xffffffff


	//   ....[16]....
        /*0634*/ 	.word	0xffffffff


	//   ....[17]....
        /*0638*/ 	.word	0xffffffff


	//   ....[18]....
        /*063c*/ 	.word	0xffffffff


	//   ....[19]....
        /*0640*/ 	.word	0xffffffff


	//   ....[20]....
        /*0644*/ 	.word	0xffffffff


	//   ....[21]....
        /*0648*/ 	.word	0xffffffff


	//   ....[22]....
        /*064c*/ 	.word	0xffffffff


	//   ....[23]....
        /*0650*/ 	.word	0xffffffff


	//   ....[24]....
        /*0654*/ 	.word	0xffffffff


	//   ....[25]....
        /*0658*/ 	.word	0xffffffff


	//   ....[26]....
        /*065c*/ 	.word	0xffffffff


	//   ....[27]....
        /*0660*/ 	.word	0xffffffff


	//   ....[28]....
        /*0664*/ 	.word	0xffffffff


	//   ....[29]....
        /*0668*/ 	.word	0xffffffff


	//   ....[30]....
        /*066c*/ 	.word	0xffffffff


	//   ....[31]....
        /*0670*/ 	.word	0xffffffff


	//   ....[32]....
        /*0674*/ 	.word	0xffffffff


	//   ....[33]....
        /*0678*/ 	.word	0xffffffff


	//   ....[34]....
        /*067c*/ 	.word	0xffffffff


	//   ....[35]....
        /*0680*/ 	.word	0xffffffff


	//   ....[36]....
        /*0684*/ 	.word	0xffffffff


	//   ....[37]....
        /*0688*/ 	.word	0xffffffff


	//   ....[38]....
        /*068c*/ 	.word	0xffffffff


	//   ....[39]....
        /*0690*/ 	.word	0xffffffff


	//   ....[40]....
        /*0694*/ 	.word	0xffffffff


	//   ....[41]....
        /*0698*/ 	.word	0xffffffff


	//   ....[42]....
        /*069c*/ 	.word	0xffffffff


	//   ....[43]....
        /*06a0*/ 	.word	0xffffffff


	//   ....[44]....
        /*06a4*/ 	.word	0xffffffff


	//   ....[45]....
        /*06a8*/ 	.word	0xffffffff


	//   ....[46]....
        /*06ac*/ 	.word	0xffffffff


	//   ....[47]....
        /*06b0*/ 	.word	0xffffffff


	//   ....[48]....
        /*06b4*/ 	.word	0xffffffff


	//   ....[49]....
        /*06b8*/ 	.word	0xffffffff


	//   ....[50]....
        /*06bc*/ 	.word	0xffffffff


	//   ....[51]....
        /*06c0*/ 	.word	0xffffffff


	//   ....[52]....
        /*06c4*/ 	.word	0xffffffff


	//   ....[53]....
        /*06c8*/ 	.word	0xffffffff


	//   ....[54]....
        /*06cc*/ 	.word	0xffffffff


	//   ....[55]....
        /*06d0*/ 	.word	0xffffffff


	//   ....[56]....
        /*06d4*/ 	.word	0xffffffff


	//   ....[57]....
        /*06d8*/ 	.word	0xffffffff


	//   ....[58]....
        /*06dc*/ 	.word	0xffffffff


	//   ....[59]....
        /*06e0*/ 	.word	0xffffffff


	//   ....[60]....
        /*06e4*/ 	.word	0xffffffff


	//   ....[61]....
        /*06e8*/ 	.word	0xffffffff


	//   ....[62]....
        /*06ec*/ 	.word	0xffffffff


	//   ....[63]....
        /*06f0*/ 	.word	0xffffffff


	//   ....[64]....
        /*06f4*/ 	.word	0xffffffff


	//   ....[65]....
        /*06f8*/ 	.word	0xffffffff


	//   ....[66]....
        /*06fc*/ 	.word	0xffffffff


	//   ....[67]....
        /*0700*/ 	.word	0xffffffff


	//   ....[68]....
        /*0704*/ 	.word	0xffffffff


	//   ....[69]....
        /*0708*/ 	.word	0xffffffff


	//   ....[70]....
        /*070c*/ 	.word	0xffffffff


	//   ....[71]....
        /*0710*/ 	.word	0xffffffff


	//   ....[72]....
        /*0714*/ 	.word	0xffffffff


	//   ....[73]....
        /*0718*/ 	.word	0xffffffff


	//   ....[74]....
        /*071c*/ 	.word	0xffffffff


	//   ....[75]....
        /*0720*/ 	.word	0xffffffff


	//   ....[76]....
        /*0724*/ 	.word	0xffffffff


	//   ....[77]....
        /*0728*/ 	.word	0xffffffff


	//   ....[78]....
        /*072c*/ 	.word	0xffffffff


	//   ....[79]....
        /*0730*/ 	.word	0xffffffff


	//   ....[80]....
        /*0734*/ 	.word	0xffffffff


	//   ....[81]....
        /*0738*/ 	.word	0xffffffff


	//   ....[82]....
        /*073c*/ 	.word	0xffffffff


	//   ....[83]....
        /*0740*/ 	.word	0xffffffff


	//   ....[84]....
        /*0744*/ 	.word	0xffffffff


	//   ....[85]....
        /*0748*/ 	.word	0xffffffff


	//   ....[86]....
        /*074c*/ 	.word	0xffffffff


	//   ....[87]....
        /*0750*/ 	.word	0xffffffff


	//   ....[88]....
        /*0754*/ 	.word	0xffffffff


	//   ....[89]....
        /*0758*/ 	.word	0xffffffff


	//   ....[90]....
        /*075c*/ 	.word	0xffffffff


	//   ....[91]....
        /*0760*/ 	.word	0xffffffff


	//   ....[92]....
        /*0764*/ 	.word	0xffffffff


	//   ....[93]....
        /*0768*/ 	.word	0xffffffff


	//   ....[94]....
        /*076c*/ 	.word	0xffffffff


	//   ....[95]....
        /*0770*/ 	.word	0xffffffff


	//   ....[96]....
        /*0774*/ 	.word	0xffffffff


	//   ....[97]....
        /*0778*/ 	.word	0xffffffff


	//   ....[98]....
        /*077c*/ 	.word	0xffffffff


	//   ....[99]....
        /*0780*/ 	.word	0xffffffff


	//   ....[100]....
        /*0784*/ 	.word	0xffffffff


	//   ....[101]....
        /*0788*/ 	.word	0xffffffff


	//   ....[102]....
        /*078c*/ 	.word	0xffffffff


	//   ....[103]....
        /*0790*/ 	.word	0xffffffff


	//   ....[104]....
        /*0794*/ 	.word	0xffffffff


	//   ....[105]....
        /*0798*/ 	.word	0xffffffff


	//   ....[106]....
        /*079c*/ 	.word	0xffffffff


	//   ....[107]....
        /*07a0*/ 	.word	0xffffffff


	//   ....[108]....
        /*07a4*/ 	.word	0xffffffff


	//   ....[109]....
        /*07a8*/ 	.word	0xffffffff


	//   ....[110]....
        /*07ac*/ 	.word	0xffffffff


	//   ....[111]....
        /*07b0*/ 	.word	0xffffffff


	//   ....[112]....
        /*07b4*/ 	.word	0xffffffff


	//   ....[113]....
        /*07b8*/ 	.word	0xffffffff


	//   ....[114]....
        /*07bc*/ 	.word	0xffffffff


	//   ....[115]....
        /*07c0*/ 	.word	0xffffffff


	//   ....[116]....
        /*07c4*/ 	.word	0xffffffff


	//   ....[117]....
        /*07c8*/ 	.word	0xffffffff


	//   ....[118]....
        /*07cc*/ 	.word	0xffffffff


	//   ....[119]....
        /*07d0*/ 	.word	0xffffffff


	//   ....[120]....
        /*07d4*/ 	.word	0xffffffff


	//   ....[121]....
        /*07d8*/ 	.word	0xffffffff


	//   ....[122]....
        /*07dc*/ 	.word	0xffffffff


	//   ....[123]....
        /*07e0*/ 	.word	0xffffffff


	//   ....[124]....
        /*07e4*/ 	.word	0xffffffff


	//   ....[125]....
        /*07e8*/ 	.word	0xffffffff


	//   ....[126]....
        /*07ec*/ 	.word	0xffffffff


	//   ....[127]....
        /*07f0*/ 	.word	0xffffffff


	//   ....[128]....
        /*07f4*/ 	.word	0xffffffff


	//   ....[129]....
        /*07f8*/ 	.word	0xffffffff


	//   ....[130]....
        /*07fc*/ 	.word	0xffffffff


	//   ....[131]....
        /*0800*/ 	.word	0xffffffff


	//   ....[132]....
        /*0804*/ 	.word	0xffffffff


	//   ....[133]....
        /*0808*/ 	.word	0xffffffff


	//   ....[134]....
        /*080c*/ 	.word	0xffffffff


	//   ....[135]....
        /*0810*/ 	.word	0xffffffff


	//   ....[136]....
        /*0814*/ 	.word	0xffffffff


	//   ....[137]....
        /*0818*/ 	.word	0xffffffff


	//   ....[138]....
        /*081c*/ 	.word	0xffffffff


	//   ....[139]....
        /*0820*/ 	.word	0xffffffff


	//   ....[140]....
        /*0824*/ 	.word	0xffffffff


	//   ....[141]....
        /*0828*/ 	.word	0xffffffff


	//   ....[142]....
        /*082c*/ 	.word	0xffffffff


	//   ....[143]....
        /*0830*/ 	.word	0xffffffff


	//   ....[144]....
        /*0834*/ 	.word	0xffffffff


	//   ....[145]....
        /*0838*/ 	.word	0xffffffff


	//   ....[146]....
        /*083c*/ 	.word	0xffffffff


	//   ....[147]....
        /*0840*/ 	.word	0xffffffff


	//   ....[148]....
        /*0844*/ 	.word	0xffffffff


	//   ....[149]....
        /*0848*/ 	.word	0xffffffff


	//   ....[150]....
        /*084c*/ 	.word	0xffffffff


	//   ....[151]....
        /*0850*/ 	.word	0xffffffff


	//   ....[152]....
        /*0854*/ 	.word	0xffffffff


	//   ....[153]....
        /*0858*/ 	.word	0xffffffff


	//   ....[154]....
        /*085c*/ 	.word	0xffffffff


	//   ....[155]....
        /*0860*/ 	.word	0xffffffff


	//   ....[156]....
        /*0864*/ 	.word	0xffffffff


	//   ....[157]....
        /*0868*/ 	.word	0xffffffff


	//   ....[158]....
        /*086c*/ 	.word	0xffffffff


	//   ....[159]....
        /*0870*/ 	.word	0xffffffff


	//   ....[160]....
        /*0874*/ 	.word	0xffffffff


	//   ....[161]....
        /*0878*/ 	.word	0xffffffff


	//   ....[162]....
        /*087c*/ 	.word	0xffffffff


	//   ....[163]....
        /*0880*/ 	.word	0xffffffff


	//   ....[164]....
        /*0884*/ 	.word	0xffffffff


	//   ....[165]....
        /*0888*/ 	.word	0xffffffff


	//   ....[166]....
        /*088c*/ 	.word	0xffffffff


	//   ....[167]....
        /*0890*/ 	.word	0xffffffff


	//   ....[168]....
        /*0894*/ 	.word	0xffffffff


	//   ....[169]....
        /*0898*/ 	.word	0xffffffff


	//   ....[170]....
        /*089c*/ 	.word	0xffffffff


	//   ....[171]....
        /*08a0*/ 	.word	0xffffffff


	//   ....[172]....
        /*08a4*/ 	.word	0xffffffff


	//   ....[173]....
        /*08a8*/ 	.word	0xffffffff


	//   ....[174]....
        /*08ac*/ 	.word	0xffffffff


	//   ....[175]....
        /*08b0*/ 	.word	0xffffffff


	//   ....[176]....
        /*08b4*/ 	.word	0xffffffff


	//   ....[177]....
        /*08b8*/ 	.word	0xffffffff


	//   ....[178]....
        /*08bc*/ 	.word	0xffffffff


	//   ....[179]....
        /*08c0*/ 	.word	0xffffffff


	//   ....[180]....
        /*08c4*/ 	.word	0xffffffff


	//   ....[181]....
        /*08c8*/ 	.word	0xffffffff


	//   ....[182]....
        /*08cc*/ 	.word	0xffffffff


	//   ....[183]....
        /*08d0*/ 	.word	0xffffffff


	//   ....[184]....
        /*08d4*/ 	.word	0xffffffff


	//   ....[185]....
        /*08d8*/ 	.word	0xffffffff


	//   ....[186]....
        /*08dc*/ 	.word	0xffffffff


	//   ....[187]....
        /*08e0*/ 	.word	0xffffffff


	//   ....[188]....
        /*08e4*/ 	.word	0xffffffff


	//   ....[189]....
        /*08e8*/ 	.word	0xffffffff


	//   ....[190]....
        /*08ec*/ 	.word	0xffffffff


	//   ....[191]....
        /*08f0*/ 	.word	0xffffffff


	//   ....[192]....
        /*08f4*/ 	.word	0xffffffff


	//   ....[193]....
        /*08f8*/ 	.word	0xffffffff


	//   ....[194]....
        /*08fc*/ 	.word	0xffffffff


	//   ....[195]....
        /*0900*/ 	.word	0xffffffff


	//   ....[196]....
        /*0904*/ 	.word	0xffffffff


	//   ....[197]....
        /*0908*/ 	.word	0xffffffff


	//   ....[198]....
        /*090c*/ 	.word	0xffffffff


	//   ....[199]....
        /*0910*/ 	.word	0xffffffff


	//   ....[200]....
        /*0914*/ 	.word	0xffffffff


	//   ....[201]....
        /*0918*/ 	.word	0xffffffff


	//   ....[202]....
        /*091c*/ 	.word	0xffffffff


	//   ....[203]....
        /*0920*/ 	.word	0xffffffff


	//   ....[204]....
        /*0924*/ 	.word	0xffffffff


	//   ....[205]....
        /*0928*/ 	.word	0xffffffff


	//   ....[206]....
        /*092c*/ 	.word	0xffffffff


	//   ....[207]....
        /*0930*/ 	.word	0xffffffff


	//   ....[208]....
        /*0934*/ 	.word	0xffffffff


	//   ....[209]....
        /*0938*/ 	.word	0xffffffff


	//   ....[210]....
        /*093c*/ 	.word	0xffffffff


	//   ....[211]....
        /*0940*/ 	.word	0xffffffff


	//   ....[212]....
        /*0944*/ 	.word	0xffffffff


	//   ....[213]....
        /*0948*/ 	.word	0xffffffff


	//   ....[214]....
        /*094c*/ 	.word	0xffffffff


	//   ....[215]....
        /*0950*/ 	.word	0xffffffff


	//   ....[216]....
        /*0954*/ 	.word	0xffffffff


	//   ....[217]....
        /*0958*/ 	.word	0xffffffff


	//   ....[218]....
        /*095c*/ 	.word	0xffffffff


	//   ....[219]....
        /*0960*/ 	.word	0xffffffff


	//   ....[220]....
        /*0964*/ 	.word	0xffffffff


	//   ....[221]....
        /*0968*/ 	.word	0xffffffff


	//   ....[222]....
        /*096c*/ 	.word	0xffffffff


	//   ....[223]....
        /*0970*/ 	.word	0xffffffff


	//   ....[224]....
        /*0974*/ 	.word	0xffffffff


	//   ....[225]....
        /*0978*/ 	.word	0xffffffff


	//   ....[226]....
        /*097c*/ 	.word	0xffffffff


	//   ....[227]....
        /*0980*/ 	.word	0xffffffff


	//   ....[228]....
        /*0984*/ 	.word	0xffffffff


	//   ....[229]....
        /*0988*/ 	.word	0xffffffff


	//   ....[230]....
        /*098c*/ 	.word	0xffffffff


	//   ....[231]....
        /*0990*/ 	.word	0xffffffff


	//   ....[232]....
        /*0994*/ 	.word	0xffffffff


	//   ....[233]....
        /*0998*/ 	.word	0xffffffff


	//   ....[234]....
        /*099c*/ 	.word	0xffffffff


	//   ....[235]....
        /*09a0*/ 	.word	0xffffffff


	//   ....[236]....
        /*09a4*/ 	.word	0xffffffff


	//   ....[237]....
        /*09a8*/ 	.word	0xffffffff


	//   ....[238]....
        /*09ac*/ 	.word	0xffffffff


	//   ....[239]....
        /*09b0*/ 	.word	0xffffffff


	//   ....[240]....
        /*09b4*/ 	.word	0xffffffff


	//   ....[241]....
        /*09b8*/ 	.word	0xffffffff


	//   ....[242]....
        /*09bc*/ 	.word	0xffffffff


	//   ....[243]....
        /*09c0*/ 	.word	0xffffffff


	//   ....[244]....
        /*09c4*/ 	.word	0xffffffff


	//   ....[245]....
        /*09c8*/ 	.word	0xffffffff


	//   ....[246]....
        /*09cc*/ 	.word	0xffffffff


	//   ....[247]....
        /*09d0*/ 	.word	0xffffffff


	//   ....[248]....
        /*09d4*/ 	.word	0xffffffff


	//   ....[249]....
        /*09d8*/ 	.word	0xffffffff


	//   ....[250]....
        /*09dc*/ 	.word	0xffffffff


	//   ....[251]....
        /*09e0*/ 	.word	0xffffffff


	//   ....[252]....
        /*09e4*/ 	.word	0xffffffff


	//   ....[253]....
        /*09e8*/ 	.word	0xffffffff


	//   ....[254]....
        /*09ec*/ 	.word	0xffffffff


	//   ....[255]....
        /*09f0*/ 	.word	0xffffffff


	//   ....[0]....
        /*09f4*/ 	.word	0xffffffff


	//   ....[1]....
        /*09f8*/ 	.word	0xffffffff


	//   ....[2]....
        /*09fc*/ 	.word	0xffffffff


	//   ....[3]....
        /*0a00*/ 	.word	0xffffffff


	//   ....[4]....
        /*0a04*/ 	.word	0xffffffff


	//   ....[5]....
        /*0a08*/ 	.word	0xffffffff


	//   ....[6]....
        /*0a0c*/ 	.word	0xffffffff


	//   ....[7]....
        /*0a10*/ 	.word	0xffffffff


	//   ....[8]....
        /*0a14*/ 	.word	0xffffffff


	//   ....[9]....
        /*0a18*/ 	.word	0xffffffff


	//   ....[10]....
        /*0a1c*/ 	.word	0xffffffff


	//   ....[11]....
        /*0a20*/ 	.word	0xffffffff


	//   ....[12]....
        /*0a24*/ 	.word	0xffffffff


	//   ....[13]....
        /*0a28*/ 	.word	0xffffffff


	//   ....[14]....
        /*0a2c*/ 	.word	0xffffffff


	//   ....[15]....
        /*0a30*/ 	.word	0xffffffff


	//   ....[16]....
        /*0a34*/ 	.word	0xffffffff


	//   ....[17]....
        /*0a38*/ 	.word	0xffffffff


	//   ....[18]....
        /*0a3c*/ 	.word	0xffffffff


	//----- nvinfo : EIATTR_COOP_GROUP_INSTR_OFFSETS
	.align		4
.L_224:
        /*0a40*/ 	.byte	0x04, 0x28
        /*0a42*/ 	.short	(.L_226 - .L_225)


	//   ....[0]....
.L_225:
        /*0a44*/ 	.word	0x00000050


	//   ....[1]....
        /*0a48*/ 	.word	0x00000200


	//   ....[2]....
        /*0a4c*/ 	.word	0x00000230


	//   ....[3]....
        /*0a50*/ 	.word	0x00000260


	//   ....[4]....
        /*0a54*/ 	.word	0x00000290


	//   ....[5]....
        /*0a58*/ 	.word	0x000002c0


	//   ....[6]....
        /*0a5c*/ 	.word	0x000002f0


	//   ....[7]....
        /*0a60*/ 	.word	0x00000450


	//   ....[8]....
        /*0a64*/ 	.word	0x00000490


	//   ....[9]....
        /*0a68*/ 	.word	0x000004c0


	//   ....[10]....
        /*0a6c*/ 	.word	0x000004f0


	//   ....[11]....
        /*0a70*/ 	.word	0x00000520


	//   ....[12]....
        /*0a74*/ 	.word	0x00000550


	//   ....[13]....
        /*0a78*/ 	.word	0x000005e0


	//   ....[14]....
        /*0a7c*/ 	.word	0x00000630


	//   ....[15]....
        /*0a80*/ 	.word	0x00000650


	//   ....[16]....
        /*0a84*/ 	.word	0x000006b0


	//   ....[17]....
        /*0a88*/ 	.word	0x00008920


	//   ....[18]....
        /*0a8c*/ 	.word	0x00008940


	//   ....[19]....
        /*0a90*/ 	.word	0x00008a20


	//   ....[20]....
        /*0a94*/ 	.word	0x00008a30


	//   ....[21]....
        /*0a98*/ 	.word	0x00008b00


	//   ....[22]....
        /*0a9c*/ 	.word	0x00008b20


	//   ....[23]....
        /*0aa0*/ 	.word	0x00008bf0


	//   ....[24]....
        /*0aa4*/ 	.word	0x00008c00


	//   ....[25]....
        /*0aa8*/ 	.word	0x00008cd0


	//   ....[26]....
        /*0aac*/ 	.word	0x00008cf0


	//   ....[27]....
        /*0ab0*/ 	.word	0x00008dc0


	//   ....[28]....
        /*0ab4*/ 	.word	0x00008dd0


	//   ....[29]....
        /*0ab8*/ 	.word	0x00008ea0


	//   ....[30]....
        /*0abc*/ 	.word	0x00008ec0


	//   ....[31]....
        /*0ac0*/ 	.word	0x00008f90


	//   ....[32]....
        /*0ac4*/ 	.word	0x00008fa0


	//   ....[33]....
        /*0ac8*/ 	.word	0x00009660


	//   ....[34]....
        /*0acc*/ 	.word	0x000096c0


	//   ....[35]....
        /*0ad0*/ 	.word	0x00009720


	//   ....[36]....
        /*0ad4*/ 	.word	0x00009730


	//   ....[37]....
        /*0ad8*/ 	.word	0x000098e0


	//   ....[38]....
        /*0adc*/ 	.word	0x000099a0


	//   ....[39]....
        /*0ae0*/ 	.word	0x000099e0


	//   ....[40]....
        /*0ae4*/ 	.word	0x00009a20


	//   ....[41]....
        /*0ae8*/ 	.word	0x00009c00


	//   ....[42]....
        /*0aec*/ 	.word	0x00009cc0


	//   ....[43]....
        /*0af0*/ 	.word	0x00009d00


	//   ....[44]....
        /*0af4*/ 	.word	0x00009d40


	//   ....[45]....
        /*0af8*/ 	.word	0x00009f40


	//   ....[46]....
        /*0afc*/ 	.word	0x0000a000


	//   ....[47]....
        /*0b00*/ 	.word	0x0000a040


	//   ....[48]....
        /*0b04*/ 	.word	0x0000a080


	//   ....[49]....
        /*0b08*/ 	.word	0x0000bbd0


	//   ....[50]....
        /*0b0c*/ 	.word	0x0000bc20


	//   ....[51]....
        /*0b10*/ 	.word	0x0000bc40


	//   ....[52]....
        /*0b14*/ 	.word	0x0000bc60


	//   ....[53]....
        /*0b18*/ 	.word	0x0000bd40


	//   ....[54]....
        /*0b1c*/ 	.word	0x0000bd50


	//   ....[55]....
        /*0b20*/ 	.word	0x0000bd60


	//   ....[56]....
        /*0b24*/ 	.word	0x0000bd70


	//   ....[57]....
        /*0b28*/ 	.word	0x0000bfa0


	//   ....[58]....
        /*0b2c*/ 	.word	0x0000bfe0


	//   ....[59]....
        /*0b30*/ 	.word	0x0000c000


	//   ....[60]....
        /*0b34*/ 	.word	0x0000c010


	//   ....[61]....
        /*0b38*/ 	.word	0x0000c180


	//   ....[62]....
        /*0b3c*/ 	.word	0x0000c200


	//   ....[63]....
        /*0b40*/ 	.word	0x0000c240


	//   ....[64]....
        /*0b44*/ 	.word	0x0000c260


	//   ....[65]....
        /*0b48*/ 	.word	0x0000f450


	//   ....[66]....
        /*0b4c*/ 	.word	0x0000f650


	//   ....[67]....
        /*0b50*/ 	.word	0x0000fde0


	//   ....[68]....
        /*0b54*/ 	.word	0x00010430


	//   ....[69]....
        /*0b58*/ 	.word	0x00010e00


	//   ....[70]....
        /*0b5c*/ 	.word	0x00010ea0


	//   ....[71]....
        /*0b60*/ 	.word	0x00011260


	//   ....[72]....
        /*0b64*/ 	.word	0x00011280


	//   ....[73]....
        /*0b68*/ 	.word	0x00011970


	//   ....[74]....
        /*0b6c*/ 	.word	0x00011a10


	//   ....[75]....
        /*0b70*/ 	.word	0x00011b00


	//   ....[76]....
        /*0b74*/ 	.word	0x00011b90


	//   ....[77]....
        /*0b78*/ 	.word	0x00014790


	//   ....[78]....
        /*0b7c*/ 	.word	0x000149c0


	//   ....[79]....
        /*0b80*/ 	.word	0x00015190


	//   ....[80]....
        /*0b84*/ 	.word	0x00015820


	//   ....[81]....
        /*0b88*/ 	.word	0x000161d0


	//   ....[82]....
        /*0b8c*/ 	.word	0x00016360


	//   ....[83]....
        /*0b90*/ 	.word	0x00016650


	//   ....[84]....
        /*0b94*/ 	.word	0x00016760


	//   ....[85]....
        /*0b98*/ 	.word	0x000167b0


	//   ....[86]....
        /*0b9c*/ 	.word	0x000168b0


	//   ....[87]....
        /*0ba0*/ 	.word	0x00016d30


	//   ....[88]....
        /*0ba4*/ 	.word	0x00016db0


	//   ....[89]....
        /*0ba8*/ 	.word	0x0001a040


	//   ....[90]....
        /*0bac*/ 	.word	0x0001a080


	//   ....[91]....
        /*0bb0*/ 	.word	0x0001a2b0


	//   ....[92]....
        /*0bb4*/ 	.word	0x0001a350


	//   ....[93]....
        /*0bb8*/ 	.word	0x0001a380


	//   ....[94]....
        /*0bbc*/ 	.word	0x0001a460


	//   ....[95]....
        /*0bc0*/ 	.word	0x0001a550


	//   ....[96]....
        /*0bc4*/ 	.word	0x0001a7b0


	//   ....[97]....
        /*0bc8*/ 	.word	0x0001dc00


	//   ....[98]....
        /*0bcc*/ 	.word	0x0001de30


	//   ....[99]....
        /*0bd0*/ 	.word	0x0001e600


	//   ....[100]....
        /*0bd4*/ 	.word	0x0001ec90


	//   ....[101]....
        /*0bd8*/ 	.word	0x0001f640


	//   ....[102]....
        /*0bdc*/ 	.word	0x0001f7d0


	//   ....[103]....
        /*0be0*/ 	.word	0x0001fac0


	//   ....[104]....
        /*0be4*/ 	.word	0x0001fbd0


	//   ....[105]....
        /*0be8*/ 	.word	0x0001fc20


	//   ....[106]....
        /*0bec*/ 	.word	0x0001fd20


	//   ....[107]....
        /*0bf0*/ 	.word	0x000201b0


	//   ....[108]....
        /*0bf4*/ 	.word	0x00020230


	//   ....[109]....
        /*0bf8*/ 	.word	0x00021d00


	//   ....[110]....
        /*0bfc*/ 	.word	0x00021d70


	//   ....[111]....
        /*0c00*/ 	.word	0x00021d80


	//   ....[112]....
        /*0c04*/ 	.word	0x00021d90


	//   ....[113]....
        /*0c08*/ 	.word	0x00021dc0


	//   ....[114]....
        /*0c0c*/ 	.word	0x00021de0


	//   ....[115]....
        /*0c10*/ 	.word	0x00021df0


	//   ....[116]....
        /*0c14*/ 	.word	0x00021e00


	//   ....[117]....
        /*0c18*/ 	.word	0x00023260


	//   ....[118]....
        /*0c1c*/ 	.word	0x00023280


	//   ....[119]....
        /*0c20*/ 	.word	0x00023290


	//   ....[120]....
        /*0c24*/ 	.word	0x000232a0


	//   ....[121]....
        /*0c28*/ 	.word	0x000232b0


	//   ....[122]....
        /*0c2c*/ 	.word	0x000232c0


	//   ....[123]....
        /*0c30*/ 	.word	0x000232e0


	//   ....[124]....
        /*0c34*/ 	.word	0x00023350


	//   ....[125]....
        /*0c38*/ 	.word	0x000236d0


	//   ....[126]....
        /*0c3c*/ 	.word	0x000236f0


	//   ....[127]....
        /*0c40*/ 	.word	0x00023760


	//   ....[128]....
        /*0c44*/ 	.word	0x00023770


	//   ....[129]....
        /*0c48*/ 	.word	0x000237e0


	//   ....[130]....
        /*0c4c*/ 	.word	0x00023800


	//   ....[131]....
        /*0c50*/ 	.word	0x00023870


	//   ....[132]....
        /*0c54*/ 	.word	0x00023880


	//   ....[133]....
        /*0c58*/ 	.word	0x000238f0


	//   ....[134]....
        /*0c5c*/ 	.word	0x00023910


	//   ....[135]....
        /*0c60*/ 	.word	0x00023980


	//   ....[136]....
        /*0c64*/ 	.word	0x00023990


	//   ....[137]....
        /*0c68*/ 	.word	0x00023a00


	//   ....[138]....
        /*0c6c*/ 	.word	0x00023a20


	//   ....[139]....
        /*0c70*/ 	.word	0x00023a90


	//   ....[140]....
        /*0c74*/ 	.word	0x00023aa0


	//   ....[141]....
        /*0c78*/ 	.word	0x00023d30


	//   ....[142]....
        /*0c7c*/ 	.word	0x00023d50


	//   ....[143]....
        /*0c80*/ 	.word	0x000240a0


	//   ....[144]....
        /*0c84*/ 	.word	0x000240b0


	//   ....[145]....
        /*0c88*/ 	.word	0x00024310


	//   ....[146]....
        /*0c8c*/ 	.word	0x00024330


	//   ....[147]....
        /*0c90*/ 	.word	0x000245b0


	//   ....[148]....
        /*0c94*/ 	.word	0x000245c0


	//   ....[149]....
        /*0c98*/ 	.word	0x00024f80


	//   ....[150]....
        /*0c9c*/ 	.word	0x00024fa0


	//   ....[151]....
        /*0ca0*/ 	.word	0x00025010


	//   ....[152]....
        /*0ca4*/ 	.word	0x00025020


	//   ....[153]....
        /*0ca8*/ 	.word	0x00025090


	//   ....[154]....
        /*0cac*/ 	.word	0x000250b0


	//   ....[155]....
        /*0cb0*/ 	.word	0x00025120


	//   ....[156]....
        /*0cb4*/ 	.word	0x00025130


	//   ....[157]....
        /*0cb8*/ 	.word	0x000251a0


	//   ....[158]....
        /*0cbc*/ 	.word	0x000251c0


	//   ....[159]....
        /*0cc0*/ 	.word	0x00025230


	//   ....[160]....
        /*0cc4*/ 	.word	0x00025240


	//   ....[161]....
        /*0cc8*/ 	.word	0x000252b0


	//   ....[162]....
        /*0ccc*/ 	.word	0x000252d0


	//   ....[163]....
        /*0cd0*/ 	.word	0x00025340


	//   ....[164]....
        /*0cd4*/ 	.word	0x00025350


	//   ....[165]....
        /*0cd8*/ 	.word	0x00025490


	//   ....[166]....
        /*0cdc*/ 	.word	0x000254b0


	//   ....[167]....
        /*0ce0*/ 	.word	0x000255e0


	//   ....[168]....
        /*0ce4*/ 	.word	0x00025620


	//   ....[169]....
        /*0ce8*/ 	.word	0x00025650


	//   ....[170]....
        /*0cec*/ 	.word	0x00025680


	//   ....[171]....
        /*0cf0*/ 	.word	0x000256b0


	//   ....[172]....
        /*0cf4*/ 	.word	0x000256e0


	//   ....[173]....
        /*0cf8*/ 	.word	0x00025840


	//   ....[174]....
        /*0cfc*/ 	.word	0x00025880


	//   ....[175]....
        /*0d00*/ 	.word	0x000258b0


	//   ....[176]....
        /*0d04*/ 	.word	0x000258e0


	//   ....[177]....
        /*0d08*/ 	.word	0x00025910


	//   ....[178]....
        /*0d0c*/ 	.word	0x00025940


	//   ....[179]....
        /*0d10*/ 	.word	0x000259d0


	//   ....[180]....
        /*0d14*/ 	.word	0x00025a30


	//   ....[181]....
        /*0d18*/ 	.word	0x00025a40


	//   ....[182]....
        /*0d1c*/ 	.word	0x00025aa0


	//   ....[183]....
        /*0d20*/ 	.word	0x00026500


	//   ....[184]....
        /*0d24*/ 	.word	0x00026560


	//   ....[185]....
        /*0d28*/ 	.word	0x000265b0


	//   ....[186]....
        /*0d2c*/ 	.word	0x00026600


	//   ....[187]....
        /*0d30*/ 	.word	0x00026650


	//   ....[188]....
        /*0d34*/ 	.word	0x000266c0


	//   ....[189]....
        /*0d38*/ 	.word	0x00026710


	//   ....[190]....
        /*0d3c*/ 	.word	0x00026780


	//   ....[191]....
        /*0d40*/ 	.word	0x000267f0


	//   ....[192]....
        /*0d44*/ 	.word	0x00026850


	//   ....[193]....
        /*0d48*/ 	.word	0x000268c0


	//   ....[194]....
        /*0d4c*/ 	.word	0x00026930


	//   ....[195]....
        /*0d50*/ 	.word	0x000269a0


	//   ....[196]....
        /*0d54*/ 	.word	0x00026a00


	//   ....[197]....
        /*0d58*/ 	.word	0x00026a70


	//   ....[198]....
        /*0d5c*/ 	.word	0x00026ae0


	//   ....[199]....
        /*0d60*/ 	.word	0x00026b50


	//   ....[200]....
        /*0d64*/ 	.word	0x00026bb0


	//   ....[201]....
        /*0d68*/ 	.word	0x00026c20


	//   ....[202]....
        /*0d6c*/ 	.word	0x00026c90


	//   ....[203]....
        /*0d70*/ 	.word	0x00026d00


	//   ....[204]....
        /*0d74*/ 	.word	0x00026d60


	//   ....[205]....
        /*0d78*/ 	.word	0x00026dd0


	//   ....[206]....
        /*0d7c*/ 	.word	0x00026e40


	//   ....[207]....
        /*0d80*/ 	.word	0x00026eb0


	//   ....[208]....
        /*0d84*/ 	.word	0x00026f10


	//   ....[209]....
        /*0d88*/ 	.word	0x00026f70


	//   ....[210]....
        /*0d8c*/ 	.word	0x00026fd0


	//   ....[211]....
        /*0d90*/ 	.word	0x00027020


	//   ....[212]....
        /*0d94*/ 	.word	0x00027080


	//   ....[213]....
        /*0d98*/ 	.word	0x000270d0


	//   ....[214]....
        /*0d9c*/ 	.word	0x00027130


	//   ....[215]....
        /*0da0*/ 	.word	0x00027180


	//   ....[216]....
        /*0da4*/ 	.word	0x000271e0


	//   ....[217]....
        /*0da8*/ 	.word	0x00027250


	//   ....[218]....
        /*0dac*/ 	.word	0x000272c0


	//   ....[219]....
        /*0db0*/ 	.word	0x00027330


	//   ....[220]....
        /*0db4*/ 	.word	0x00027390


	//   ....[221]....
        /*0db8*/ 	.word	0x00027400


	//   ....[222]....
        /*0dbc*/ 	.word	0x00027470


	//   ....[223]....
        /*0dc0*/ 	.word	0x000274e0


	//   ....[224]....
        /*0dc4*/ 	.word	0x00027540


	//   ....[225]....
        /*0dc8*/ 	.word	0x000275b0


	//   ....[226]....
        /*0dcc*/ 	.word	0x00027620


	//   ....[227]....
        /*0dd0*/ 	.word	0x00027690


	//   ....[228]....
        /*0dd4*/ 	.word	0x000276f0


	//   ....[229]....
        /*0dd8*/ 	.word	0x00027760


	//   ....[230]....
        /*0ddc*/ 	.word	0x000277d0


	//   ....[231]....
        /*0de0*/ 	.word	0x00027840


	//   ....[232]....
        /*0de4*/ 	.word	0x000278a0


	//   ....[233]....
        /*0de8*/ 	.word	0x00027910


	//   ....[234]....
        /*0dec*/ 	.word	0x00027980


	//   ....[235]....
        /*0df0*/ 	.word	0x000279f0


	//   ....[236]....
        /*0df4*/ 	.word	0x00027a50


	//   ....[237]....
        /*0df8*/ 	.word	0x00027ac0


	//   ....[238]....
        /*0dfc*/ 	.word	0x00027b30


	//   ....[239]....
        /*0e00*/ 	.word	0x00027ba0


	//   ....[240]....
        /*0e04*/ 	.word	0x00027c00


	//   ....[241]....
        /*0e08*/ 	.word	0x00027c70


	//   ....[242]....
        /*0e0c*/ 	.word	0x00027ce0


	//   ....[243]....
        /*0e10*/ 	.word	0x00027d50


	//   ....[244]....
        /*0e14*/ 	.word	0x00027db0


	//   ....[245]....
        /*0e18*/ 	.word	0x00027e20


	//   ....[246]....
        /*0e1c*/ 	.word	0x00027e90


	//   ....[247]....
        /*0e20*/ 	.word	0x00027f00


	//   ....[248]....
        /*0e24*/ 	.word	0x00027f60


	//   ....[249]....
        /*0e28*/ 	.word	0x00027fd0


	//   ....[250]....
        /*0e2c*/ 	.word	0x00028040


	//   ....[251]....
        /*0e30*/ 	.word	0x000280b0


	//   ....[252]....
        /*0e34*/ 	.word	0x00028110


	//   ....[253]....
        /*0e38*/ 	.word	0x00028180


	//   ....[254]....
        /*0e3c*/ 	.word	0x000281f0


	//   ....[255]....
        /*0e40*/ 	.word	0x00028260


	//   ....[0]....
        /*0e44*/ 	.word	0x000282c0


	//   ....[1]....
        /*0e48*/ 	.word	0x00028330


	//   ....[2]....
        /*0e4c*/ 	.word	0x000283a0


	//   ....[3]....
        /*0e50*/ 	.word	0x000283f0


	//   ....[4]....
        /*0e54*/ 	.word	0x00028430


	//   ....[5]....
        /*0e58*/ 	.word	0x00028480


	//   ....[6]....
        /*0e5c*/ 	.word	0x000284d0


	//   ....[7]....
        /*0e60*/ 	.word	0x00028520


	//   ....[8]....
        /*0e64*/ 	.word	0x00028590


	//   ....[9]....
        /*0e68*/ 	.word	0x000285e0


	//   ....[10]....
        /*0e6c*/ 	.word	0x00028630


	//   ....[11]....
        /*0e70*/ 	.word	0x00028680


	//   ....[12]....
        /*0e74*/ 	.word	0x000286d0


	//   ....[13]....
        /*0e78*/ 	.word	0x00028720


	//   ....[14]....
        /*0e7c*/ 	.word	0x00028790


	//   ....[15]....
        /*0e80*/ 	.word	0x000287e0


	//   ....[16]....
        /*0e84*/ 	.word	0x00028850


	//   ....[17]....
        /*0e88*/ 	.word	0x000288b0


	//   ....[18]....
        /*0e8c*/ 	.word	0x00028920


	//----- nvinfo : EIATTR_EXIT_INSTR_OFFSETS
	.align		4
.L_226:
        /*0e90*/ 	.byte	0x04, 0x1c
        /*0e92*/ 	.short	(.L_228 - .L_227)


	//   ....[0]....
.L_227:
        /*0e94*/ 	.word	0x000010d0


	//   ....[1]....
        /*0e98*/ 	.word	0x000264c0


	//----- nvinfo : EIATTR_MAX_THREADS
	.align		4
.L_228:
        /*0e9c*/ 	.byte	0x04, 0x05
        /*0e9e*/ 	.short	(.L_230 - .L_229)
.L_229:
        /*0ea0*/ 	.word	0x00000080
        /*0ea4*/ 	.word	0x00000001
        /*0ea8*/ 	.word	0x00000001


	//----- nvinfo : EIATTR_CRS_STACK_SIZE
	.align		4
.L_230:
        /*0eac*/ 	.byte	0x04, 0x1e
        /*0eae*/ 	.short	(.L_232 - .L_231)
.L_231:
        /*0eb0*/ 	.word	0x00000000
.L_232:


//--------------------- .nv.info._ZN7cutlass13device_kernelIN5flash19enable_sm80_to_sm89INS1_16FlashAttnFwdSm80INS1_25CollectiveMainloopFwdSm80ILi4ELi1ELb0EN4cute5tupleIJNS5_1CILi128EEENS7_ILi112EEENS7_ILi64EEEEEELi64ENS_6half_tEfNS_4arch4Sm80ELb1ELb0ELb1ELb0ELb0ELb0ELb1ELb1EEENS1_21CollectiveEpilogueFwdINS6_IJS8_SA_S9_EEENS6_IJNS7_ILi1EEESI_SI_EEESC_SE_Li128ELb0ELb1ELb1ELb0EEENS1_30DynamicPersistentTileSchedulerILi128ELi128ELb1ELb1ELb0EEEEEEEEEvNT_6ParamsE --------------------------
	.section	.nv.info._ZN7cutlass13device_kernelIN5flash19enable_sm80_to_sm89INS1_16FlashAttnFwdSm80INS1_25CollectiveMainloopFwdSm80ILi4ELi1ELb0EN4cute5tupleIJNS5_1CILi128EEENS7_ILi112EEENS7_ILi64EEEEEELi64ENS_6half_tEfNS_4arch4Sm80ELb1ELb0ELb1ELb0ELb0ELb0ELb1ELb1EEENS1_21CollectiveEpilogueFwdINS6_IJS8_SA_S9_EEENS6_IJNS7_ILi1EEESI_SI_EEESC_SE_Li128ELb0ELb1ELb1ELb0EEENS1_30DynamicPersistentTileSchedulerILi128ELi128ELb1ELb1ELb0EEEEEEEEEvNT_6ParamsE,"",@"SHT_CUDA_INFO"
	.sectionflags	@""
	.align	4


	//----- nvinfo : EIATTR_CUDA_API_VERSION
	.align		4
        /*0000*/ 	.byte	0x04, 0x37
        /*0002*/ 	.short	(.L_234 - .L_233)
.L_233:
        /*0004*/ 	.word	0x00000082


	//----- nvinfo : EIATTR_SW2861232_WAR
	.align		4
.L_234:
        /*0008*/ 	.byte	0x01, 0x35
	.zero		2


	//----- nvinfo : EIATTR_PARAM_CBANK
	.align		4
        /*000c*/ 	.byte	0x04, 0x0a
        /*000e*/ 	.short	(.L_236 - .L_235)
	.align		4
.L_235:
        /*0010*/ 	.word	index@(.nv.constant0._ZN7cutlass13device_kernelIN5flash19enable_sm80_to_sm89INS1_16FlashAttnFwdSm80INS1_25CollectiveMainloopFwdSm80ILi4ELi1ELb0EN4cute5tupleIJNS5_1CILi128EEENS7_ILi112EEENS7_ILi64EEEEEELi64ENS_6half_tEfNS_4arch4Sm80ELb1ELb0ELb1ELb0ELb0ELb0ELb1ELb1EEENS1_21CollectiveEpilogueFwdINS6_IJS8_SA_S9_EEENS6_IJNS7_ILi1EEESI_SI_EEESC_SE_Li128ELb0ELb1ELb1ELb0EEENS1_30DynamicPersistentTileSchedulerILi128ELi128ELb1ELb1ELb0EEEEEEEEEvNT_6ParamsE)
        /*0014*/ 	.short	0x0160
        /*0016*/ 	.short	0x0428


	//----- nvinfo : EIATTR_CBANK_PARAM_SIZE
	.align		4
.L_236:
        /*0018*/ 	.byte	0x03, 0x19
        /*001a*/ 	.short	0x0428


	//----- nvinfo : EIATTR_KPARAM_INFO
	.align		4
        /*001c*/ 	.byte	0x04, 0x17
        /*001e*/ 	.short	(.L_238 - .L_237)
.L_237:
        /*0020*/ 	.word	0x00000000
        /*0024*/ 	.short	0x0000
        /*0026*/ 	.short	0x0000
        /*0028*/ 	.byte	0x00, 0xf0, 0xa1, 0x10


	//----- nvinfo : EIATTR_MAXREG_COUNT
	.align		4
.L_238:
        /*002c*/ 	.byte	0x03, 0x1b
        /*002e*/ 	.short	0x00ff


	//----- nvinfo : EIATTR_NUM_BARRIERS
	.align		4
        /*0030*/ 	.byte	0x02, 0x4c
        /*0032*/ 	.byte	0x06
	.zero		1


	//----- nvinfo : EIATTR_ANNOTATIONS
	.align		4
        /*0034*/ 	.byte	0x04, 0x55
        /*0036*/ 	.short	(.L_240 - .L_239)


	//   ....[0]....
.L_239:
        /* <DEDUP_REMOVED lines=77> */


	//----- nvinfo : EIATTR_MERCURY_ISA_VERSION
	.align		4
.L_240:
        /*04f0*/ 	.byte	0x03, 0x5f
        /*04f2*/ 	.short	0x0000


	//----- nvinfo : EIATTR_INT_WARP_WIDE_INSTR_OFFSETS
	.align		4
        /*04f4*/ 	.byte	0x04, 0x31
        /*04f6*/ 	.short	(.L_242 - .L_241)


	//   ....[0]....
.L_241:
        /*04f8*/ 	.word	0x00014950


	//   ....[1]....
        /*04fc*/ 	.word	0x000149d0


	//----- nvinfo : EIATTR_COOP_GROUP_MASK_REGIDS
	.align		4
.L_242:
        /*0500*/ 	.byte	0x04, 0x29
        /*0502*/ 	.short	(.L_244 - .L_243)


	//   ....[0]....
.L_243:
        /*0504*/ 	.word	0xffffffff


	//   ....[1]....
        /*0508*/ 	.word	0xffffffff


	//   ....[2]....
        /*050c*/ 	.word	0xffffffff


	//   ....[3]....
        /*0510*/ 	.word	0xffffffff


	//   ....[4]....
        /*0514*/ 	.word	0xffffffff


	//   ....[5]....
        /*0518*/ 	.word	0xffffffff


	//   ....[6]....
        /*051c*/ 	.word	0xffffffff


	//   ....[7]....
        /*0520*/ 	.word	0xffffffff


	//   ....[8]....
        /*0524*/ 	.word	0xffffffff


	//   ....[9]....
        /*0528*/ 	.word	0xffffffff


	//   ....[10]....
        /*052c*/ 	.word	0xffffffff


	//   ....[11]....
        /*0530*/ 	.word	0xffffffff


	//   ....[12]....
        /*0534*/ 	.word	0xffffffff


	//   ....[13]....
        /*0538*/ 	.word	0xffffffff


	//   ....[14]....
        /*053c*/ 	.word	0xffffffff


	//   ....[15]....
        /*0540*/ 	.word	0xffffffff


	//   ....[16]....
        /*0544*/ 	.word	0xffffffff


	//   ....[17]....
        /*0548*/ 	.word	0xffffffff


	//   ....[18]....
        /*054c*/ 	.word	0xffffffff


	//   ....[19]....
        /*0550*/ 	.word	0xffffffff


	//   ....[20]....
        /*0554*/ 	.word	0xffffffff


	//   ....[21]....
        /*0558*/ 	.word	0xffffffff


	//   ....[22]....
        /*055c*/ 	.word	0xffffffff


	//   ....[23]....
        /*0560*/ 	.word	0xffffffff


	//   ....[24]....
        /*0564*/ 	.word	0xffffffff


	//   ....[25]....
        /*0568*/ 	.word	0xffffffff


	//   ....[26]....
        /*056c*/ 	.word	0xffffffff


	//   ....[27]....
        /*0570*/ 	.word	0xffffffff


	//   ....[28]....
        /*0574*/ 	.word	0xffffffff


	//   ....[29]....
        /*0578*/ 	.word	0xffffffff


	//   ....[30]....
        /*057c*/ 	.word	0xffffffff


	//   ....[31]....
        /*0580*/ 	.word	0xffffffff


	//   ....[32]....
        /*0584*/ 	.word	0xffffffff


	//   ....[33]....
        /*0588*/ 	.word	0xffffffff


	//   ....[34]....
        /*058c*/ 	.word	0xffffffff


	//   ....[35]....
        /*0590*/ 	.word	0xffffffff


	//   ....[36]....
        /*0594*/ 	.word	0xffffffff


	//   ....[37]....
        /*0598*/ 	.word	0xffffffff


	//   ....[38]....
        /*059c*/ 	.word	0xffffffff


	//   ....[39]....
        /*05a0*/ 	.word	0xffffffff


	//   ....[40]....
        /*05a4*/ 	.word	0xffffffff


	//   ....[41]....
        /*05a8*/ 	.word	0xffffffff


	//   ....[42]....
        /*05ac*/ 	.word	0xffffffff


	//   ....[43]....
        /*05b0*/ 	.word	0xffffffff


	//   ....[44]....
        /*05b4*/ 	.word	0xffffffff


	//   ....[45]....
        /*05b8*/ 	.word	0xffffffff


	//   ....[46]....
        /*05bc*/ 	.word	0xffffffff


	//   ....[47]....
        /*05c0*/ 	.word	0xffffffff


	//   ....[48]....
        /*05c4*/ 	.word	0xffffffff


	//   ....[49]....
        /*05c8*/ 	.word	0xffffffff


	//   ....[50]....
        /*05cc*/ 	.word	0xffffffff


	//   ....[51]....
        /*05d0*/ 	.word	0xffffffff


	//   ....[52]....
        /*05d4*/ 	.word	0xffffffff


	//   ....[53]....
        /*05d8*/ 	.word	0xffffffff


	//   ....[54]....
        /*05dc*/ 	.word	0xffffffff


	//   ....[55]....
        /*05e0*/ 	.word	0xffffffff


	//   ....[56]....
        /*05e4*/ 	.word	0xffffffff


	//   ....[57]....
        /*05e8*/ 	.word	0xffffffff


	//   ....[58]....
        /*05ec*/ 	.word	0xffffffff


	//   ....[59]....
        /*05f0*/ 	.word	0xffffffff


	//   ....[60]....
        /*05f4*/ 	.word	0xffffffff


	//   ....[61]....
        /*05f8*/ 	.word	0xffffffff


	//   ....[62]....
        /*05fc*/ 	.word	0xffffffff


	//   ....[63]....
        /*0600*/ 	.word	0xffffffff


	//   ....[64]....
        /*0604*/ 	.word	0xffffffff


	//   ....[65]....
        /*0608*/ 	.word	0xffffffff


	//   ....[66]....
        /*060c*/ 	.word	0xffffffff


	//   ....[67]....
        /*0610*/ 	.word	0xffffffff


	//   ....[68]....
        /*0614*/ 	.word	0xffffffff


	//   ....[69]....
        /*0618*/ 	.word	0xffffffff


	//   ....[70]....
        /*061c*/ 	.word	0xffffffff


	//   ....[71]....
        /*0620*/ 	.word	0xffffffff


	//   ....[72]....
        /*0624*/ 	.word	0xffffffff


	//   ....[73]....
        /*0628*/ 	.word	0xffffffff


	//   ....[74]....
        /*062c*/ 	.word	0xffffffff


	//   ....[75]....
        /*0630*/ 	.word	0xffffffff


	//   ....[76]....
        /*0634*/ 	.word	0xffffffff


	//   ....[77]....
        /*0638*/ 	.word	0xffffffff


	//   ....[78]....
        /*063c*/ 	.word	0xffffffff


	//   ....[79]....
        /*0640*/ 	.word	0xffffffff


	//   ....[80]....
        /*0644*/ 	.word	0xffffffff


	//   ....[81]....
        /*0648*/ 	.word	0xffffffff


	//   ....[82]....
        /*064c*/ 	.word	0xffffffff


	//   ....[83]....
        /*0650*/ 	.word	0xffffffff


	//   ....[84]....
        /*0654*/ 	.word	0xffffffff


	//   ....[85]....
        /*0658*/ 	.word	0xffffffff


	//   ....[86]....
        /*065c*/ 	.word	0xffffffff


	//   ....[87]....
        /*0660*/ 	.word	0xffffffff


	//   ....[88]....
        /*0664*/ 	.word	0xffffffff


	//   ....[89]....
        /*0668*/ 	.word	0xffffffff


	//   ....[90]....
        /*066c*/ 	.word	0xffffffff


	//   ....[91]....
        /*0670*/ 	.word	0xffffffff


	//   ....[92]....
        /*0674*/ 	.word	0xffffffff


	//   ....[93]....
        /*0678*/ 	.word	0xffffffff


	//   ....[94]....
        /*067c*/ 	.word	0xffffffff


	//   ....[95]....
        /*0680*/ 	.word	0xffffffff


	//   ....[96]....
        /*0684*/ 	.word	0xffffffff


	//   ....[97]....
        /*0688*/ 	.word	0xffffffff


	//   ....[98]....
        /*068c*/ 	.word	0xffffffff


	//   ....[99]....
        /*0690*/ 	.word	0xffffffff


	//----- nvinfo : EIATTR_COOP_GROUP_INSTR_OFFSETS
	.align		4
.L_244:
        /*0694*/ 	.byte	0x04, 0x28
        /*0696*/ 	.short	(.L_246 - .L_245)


	//   ....[0]....
.L_245:
        /*0698*/ 	.word	0x00000050


	//   ....[1]....
        /*069c*/ 	.word	0x00001570


	//   ....[2]....
        /*06a0*/ 	.word	0x00001590


	//   ....[3]....
        /*06a4*/ 	.word	0x00001680


	//   ....[4]....
        /*06a8*/ 	.word	0x00001690


	//   ....[5]....
        /*06ac*/ 	.word	0x00001770


	//   ....[6]....
        /*06b0*/ 	.word	0x00001790


	//   ....[7]....
        /*06b4*/ 	.word	0x00001870


	//   ....[8]....
        /*06b8*/ 	.word	0x00001880


	//   ....[9]....
        /*06bc*/ 	.word	0x00001960


	//   ....[10]....
        /*06c0*/ 	.word	0x00001980


	//   ....[11]....
        /*06c4*/ 	.word	0x00001a60


	//   ....[12]....
        /*06c8*/ 	.word	0x00001a70


	//   ....[13]....
        /*06cc*/ 	.word	0x00001b50


	//   ....[14]....
        /*06d0*/ 	.word	0x00001b70


	//   ....[15]....
        /*06d4*/ 	.word	0x00001c50


	//   ....[16]....
        /*06d8*/ 	.word	0x00001c60


	//   ....[17]....
        /*06dc*/ 	.word	0x00004080


	//   ....[18]....
        /*06e0*/ 	.word	0x000040b0


	//   ....[19]....
        /*06e4*/ 	.word	0x000040d0


	//   ....[20]....
        /*06e8*/ 	.word	0x000040e0


	//   ....[21]....
        /*06ec*/ 	.word	0x000050d0


	//   ....[22]....
        /*06f0*/ 	.word	0x00005120


	//   ....[23]....
        /*06f4*/ 	.word	0x00005140


	//   ....[24]....
        /*06f8*/ 	.word	0x00005160


	//   ....[25]....
        /*06fc*/ 	.word	0x00005180


	//   ....[26]....
        /*0700*/ 	.word	0x000051b0


	//   ....[27]....
        /*0704*/ 	.word	0x00005990


	//   ....[28]....
        /*0708*/ 	.word	0x00005a30


	//   ....[29]....
        /*070c*/ 	.word	0x00009260


	//   ....[30]....
        /*0710*/ 	.word	0x000096e0


	//   ....[31]....
        /*0714*/ 	.word	0x00009720


	//   ....[32]....
        /*0718*/ 	.word	0x000097f0


	//   ....[33]....
        /*071c*/ 	.word	0x0000b0f0


	//   ....[34]....
        /*0720*/ 	.word	0x0000b290


	//   ....[35]....
        /*0724*/ 	.word	0x0000b2f0


	//   ....[36]....
        /*0728*/ 	.word	0x0000b4a0


	//   ....[37]....
        /*072c*/ 	.word	0x0000b800


	//   ....[38]....
        /*0730*/ 	.word	0x0000ba70


	//   ....[39]....
        /*0734*/ 	.word	0x0000bab0


	//   ....[40]....
        /*0738*/ 	.word	0x0000bb50


	//   ....[41]....
        /*073c*/ 	.word	0x00010a50


	//   ....[42]....
        /*0740*/ 	.word	0x00010a90


	//   ....[43]....
        /*0744*/ 	.word	0x00010ad0


	//   ....[44]....
        /*0748*/ 	.word	0x00010b50


	//   ....[45]....
        /*074c*/ 	.word	0x00010e70


	//   ....[46]....
        /*0750*/ 	.word	0x000110d0


	//   ....[47]....
        /*0754*/ 	.word	0x00011130


	//   ....[48]....
        /*0758*/ 	.word	0x00011310


	//   ....[49]....
        /*075c*/ 	.word	0x00014150


	//   ....[50]....
        /*0760*/ 	.word	0x000141c0


	//   ....[51]....
        /*0764*/ 	.word	0x000141d0


	//   ....[52]....
        /*0768*/ 	.word	0x000141e0


	//   ....[53]....
        /*076c*/ 	.word	0x00014210


	//   ....[54]....
        /*0770*/ 	.word	0x00014230


	//   ....[55]....
        /*0774*/ 	.word	0x00014240


	//   ....[56]....
        /*0778*/ 	.word	0x00014250


	//   ....[57]....
        /*077c*/ 	.word	0x00014b10


	//   ....[58]....
        /*0780*/ 	.word	0x00014f70


	//   ....[59]....
        /*0784*/ 	.word	0x00014f80


	//   ....[60]....
        /*0788*/ 	.word	0x00014fb0


	//   ....[61]....
        /*078c*/ 	.word	0x00014fd0


	//   ....[62]....
        /*0790*/ 	.word	0x00014ff0


	//   ....[63]....
        /*0794*/ 	.word	0x00015000


	//   ....[64]....
        /*0798*/ 	.word	0x00015010


	//   ....[65]....
        /*079c*/ 	.word	0x00015020


	//   ....[66]....
        /*07a0*/ 	.word	0x00015180


	//   ....[67]....
        /*07a4*/ 	.word	0x000151b0


	//   ....[68]....
        /*07a8*/ 	.word	0x000154b0


	//   ....[69]....
        /*07ac*/ 	.word	0x000154d0


	//   ....[70]....
        /*07b0*/ 	.word	0x00015700


	//   ....[71]....
        /*07b4*/ 	.word	0x00015720


	//   ....[72]....
        /*07b8*/ 	.word	0x00015950


	//   ....[73]....
        /*07bc*/ 	.word	0x00015960


	//   ....[74]....
        /*07c0*/ 	.word	0x00015f00


	//   ....[75]....
        /*07c4*/ 	.word	0x00016010


	//   ....[76]....
        /*07c8*/ 	.word	0x00016080


	//   ....[77]....
        /*07cc*/ 	.word	0x000160f0


	//   ....[78]....
        /*07d0*/ 	.word	0x00016150


	//   ....[79]....
        /*07d4*/ 	.word	0x000161c0


	//   ....[80]....
        /*07d8*/ 	.word	0x00016230


	//   ....[81]....
        /*07dc*/ 	.word	0x000162a0


	//   ....[82]....
        /*07e0*/ 	.word	0x00016300


	//   ....[83]....
        /*07e4*/ 	.word	0x00016370


	//   ....[84]....
        /*07e8*/ 	.word	0x000163e0


	//   ....[85]....
        /*07ec*/ 	.word	0x00016450


	//   ....[86]....
        /*07f0*/ 	.word	0x000164b0


	//   ....[87]....
        /*07f4*/ 	.word	0x00016520


	//   ....[88]....
        /*07f8*/ 	.word	0x00016590


	//   ....[89]....
        /*07fc*/ 	.word	0x00016600


	//   ....[90]....
        /*0800*/ 	.word	0x00016660


	//   ....[91]....
        /*0804*/ 	.word	0x000166c0


	//   ....[92]....
        /*0808*/ 	.word	0x00016720


	//   ....[93]....
        /*080c*/ 	.word	0x00016770


	//   ....[94]....
        /*0810*/ 	.word	0x000167d0


	//   ....[95]....
        /*0814*/ 	.word	0x00016820


	//   ....[96]....
        /*0818*/ 	.word	0x00016880


	//   ....[97]....
        /*081c*/ 	.word	0x000168d0


	//   ....[98]....
        /*0820*/ 	.word	0x00016930


	//   ....[99]....
        /*0824*/ 	.word	0x000169a0


	//----- nvinfo : EIATTR_EXIT_INSTR_OFFSETS
	.align		4
.L_246:
        /*0828*/ 	.byte	0x04, 0x1c
        /*082a*/ 	.short	(.L_248 - .L_247)


	//   ....[0]....
.L_247:
        /*082c*/ 	.word	0x000000a0


	//   ....[1]....
        /*0830*/ 	.word	0x00015fc0


	//----- nvinfo : EIATTR_MAX_THREADS
	.align		4
.L_248:
        /*0834*/ 	.byte	0x04, 0x05
        /*0836*/ 	.short	(.L_250 - .L_249)
.L_249:
        /*0838*/ 	.word	0x00000080
        /*083c*/ 	.word	0x00000001
        /*0840*/ 	.word	0x00000001


	//----- nvinfo : EIATTR_CRS_STACK_SIZE
	.align		4
.L_250:
        /*0844*/ 	.byte	0x04, 0x1e
        /*0846*/ 	.short	(.L_252 - .L_251)
.L_251:
        /*0848*/ 	.word	0x00000000
.L_252:


//--------------------- .nv.info._ZN7cutlass13device_kernelIN5flash19enable_sm80_to_sm89INS1_16FlashAttnFwdSm80INS1_25CollectiveMainloopFwdSm80ILi4ELi1ELb0EN4cute5tupleIJNS5_1CILi128EEENS7_ILi80EEENS7_ILi64EEEEEELi64ENS_6half_tEfNS_4arch4Sm80ELb1ELb0ELb1ELb1ELb0ELb0ELb1ELb1EEENS1_21CollectiveEpilogueFwdINS6_IJS8_SA_S9_EEENS6_IJNS7_ILi1EEESI_SI_EEESC_SE_Li128ELb1ELb1ELb1ELb0EEENS1_36VarlenDynamicPersistentTileSchedulerILi128ELi80ELi128ELi128ELb1ELb1ELb0ELb1ELb1ELb1EEEEEEEEEvNT_6ParamsE --------------------------
	.section	.nv.info._ZN7cutlass13device_kernelIN5flash19enable_sm80_to_sm89INS1_16FlashAttnFwdSm80INS1_25CollectiveMainloopFwdSm80ILi4ELi1ELb0EN4cute5tupleIJNS5_1CILi128EEENS7_ILi80EEENS7_ILi64EEEEEELi64ENS_6half_tEfNS_4arch4Sm80ELb1ELb0ELb1ELb1ELb0ELb0ELb1ELb1EEENS1_21CollectiveEpilogueFwdINS6_IJS8_SA_S9_EEENS6_IJNS7_ILi1EEESI_SI_EEESC_SE_Li128ELb1ELb1ELb1ELb0EEENS1_36VarlenDynamicPersistentTileSchedulerILi128ELi80ELi128ELi128ELb1ELb1ELb0ELb1ELb1ELb1EEEEEEEEEvNT_6ParamsE,"",@"SHT_CUDA_INFO"
	.sectionflags	@""
	.align	4


	//----- nvinfo : EIATTR_CUDA_API_VERSION
	.align		4
        /*0000*/ 	.byte	0x04, 0x37
        /*0002*/ 	.short	(.L_254 - .L_253)
.L_253:
        /*0004*/ 	.word	0x00000082


	//----- nvinfo : EIATTR_SW2861232_WAR
	.align		4
.L_254:
        /*0008*/ 	.byte	0x01, 0x35
	.zero		2


	//----- nvinfo : EIATTR_PARAM_CBANK
	.align		4
        /*000c*/ 	.byte	0x04, 0x0a
        /*000e*/ 	.short	(.L_256 - .L_255)
	.align		4
.L_255:
        /*0010*/ 	.word	index@(.nv.constant0._ZN7cutlass13device_kernelIN5flash19enable_sm80_to_sm89INS1_16FlashAttnFwdSm80INS1_25CollectiveMainloopFwdSm80ILi4ELi1ELb0EN4cute5tupleIJNS5_1CILi128EEENS7_ILi80EEENS7_ILi64EEEEEELi64ENS_6half_tEfNS_4arch4Sm80ELb1ELb0ELb1ELb1ELb0ELb0ELb1ELb1EEENS1_21CollectiveEpilogueFwdINS6_IJS8_SA_S9_EEENS6_IJNS7_ILi1EEESI_SI_EEESC_SE_Li128ELb1ELb1ELb1ELb0EEENS1_36VarlenDynamicPersistentTileSchedulerILi128ELi80ELi128ELi128ELb1ELb1ELb0ELb1ELb1ELb1EEEEEEEEEvNT_6ParamsE)
        /*0014*/ 	.short	0x0160
        /*0016*/ 	.short	0x0438


	//----- nvinfo : EIATTR_CBANK_PARAM_SIZE
	.align		4
.L_256:
        /*0018*/ 	.byte	0x03, 0x19
        /*001a*/ 	.short	0x0438


	//----- nvinfo : EIATTR_KPARAM_INFO
	.align		4
        /*001c*/ 	.byte	0x04, 0x17
        /*001e*/ 	.short	(.L_258 - .L_257)
.L_257:
        /*0020*/ 	.word	0x00000000
        /*0024*/ 	.short	0x0000
        /*0026*/ 	.short	0x0000
        /*0028*/ 	.byte	0x00, 0xf0, 0xe1, 0x10


	//----- nvinfo : EIATTR_MAXREG_COUNT
	.align		4
.L_258:
        /*002c*/ 	.byte	0x03, 0x1b
        /*002e*/ 	.short	0x00ff


	//----- nvinfo : EIATTR_NUM_BARRIERS
	.align		4
        /*0030*/ 	.byte	0x02, 0x4c
        /*0032*/ 	.byte	0x06
	.zero		1


	//----- nvinfo : EIATTR_ANNOTATIONS
	.align		4
        /*0034*/ 	.byte	0x04, 0x55
        /*0036*/ 	.short	(.L_260 - .L_259)


	//   ....[0]....
.L_259:
        /* <DEDUP_REMOVED lines=100> */


	//----- nvinfo : EIATTR_MERCURY_ISA_VERSION
	.align		4
.L_260:
        /*0668*/ 	.byte	0x03, 0x5f
        /*066a*/ 	.short	0x0000


	//----- nvinfo : EIATTR_INT_WARP_WIDE_INSTR_OFFSETS
	.align		4
        /*066c*/ 	.byte	0x04, 0x31
        /*066e*/ 	.short	(.L_262 - .L_261)


	//   ....[0]....
.L_261:
        /*0670*/ 	.word	0x0000fe20


	//   ....[1]....
        /*0674*/ 	.word	0x0000fea0


	//----- nvinfo : EIATTR_COOP_GROUP_MASK_REGIDS
	.align		4
.L_262:
        /*0678*/ 	.byte	0x04, 0x29
        /*067a*/ 	.short	(.L_264 - .L_263)


	//   ....[0]....
.L_263:
        /*067c*/ 	.word	0xffffffff


	//   ....[1]....
        /*0680*/ 	.word	0xffffffff


	//   ....[2]....
        /*0684*/ 	.word	0xffffffff


	//   ....[3]....
        /*0688*/ 	.word	0xffffffff


	//   ....[4]....
        /*068c*/ 	.word	0xffffffff


	//   ....[5]....
        /*0690*/ 	.word	0xffffffff


	//   ....[6]....
        /*0694*/ 	.word	0xffffffff


	//   ....[7]....
        /*0698*/ 	.word	0xffffffff


	//   ....[8]....
        /*069c*/ 	.word	0xffffffff


	//   ....[9]....
        /*06a0*/ 	.word	0xffffffff


	//   ....[10]....
        /*06a4*/ 	.word	0xffffffff


	//   ....[11]....
        /*06a8*/ 	.word	0xffffffff


	//   ....[12]....
        /*06ac*/ 	.word	0xffffffff


	//   ....[13]....
        /*06b0*/ 	.word	0xffffffff


	//   ....[14]....
        /*06b4*/ 	.word	0xffffffff


	//   ....[15]....
        /*06b8*/ 	.word	0xffffffff


	//   ....[16]....
        /*06bc*/ 	.word	0xffffffff


	//   ....[17]....
        /*06c0*/ 	.word	0xffffffff


	//   ....[18]....
        /*06c4*/ 	.word	0xffffffff


	//   ....[19]....
        /*06c8*/ 	.word	0xffffffff


	//   ....[20]....
        /*06cc*/ 	.word	0xffffffff


	//   ....[21]....
        /*06d0*/ 	.word	0xffffffff


	//   ....[22]....
        /*06d4*/ 	.word	0xffffffff


	//   ....[23]....
        /*06d8*/ 	.word	0xffffffff


	//   ....[24]....
        /*06dc*/ 	.word	0xffffffff


	//   ....[25]....
        /*06e0*/ 	.word	0xffffffff


	//   ....[26]....
        /*06e4*/ 	.word	0xffffffff


	//   ....[27]....
        /*06e8*/ 	.word	0xffffffff


	//   ....[28]....
        /*06ec*/ 	.word	0xffffffff


	//   ....[29]....
        /*06f0*/ 	.word	0xffffffff


	//   ....[30]....
        /*06f4*/ 	.word	0xffffffff


	//   ....[31]....
        /*06f8*/ 	.word	0xffffffff


	//   ....[32]....
        /*06fc*/ 	.word	0xffffffff


	//   ....[33]....
        /*0700*/ 	.word	0xffffffff


	//   ....[34]....
        /*0704*/ 	.word	0xffffffff


	//   ....[35]....
        /*0708*/ 	.word	0xffffffff


	//   ....[36]....
        /*070c*/ 	.word	0xffffffff


	//   ....[37]....
        /*0710*/ 	.word	0xffffffff


	//   ....[38]....
        /*0714*/ 	.word	0xffffffff


	//   ....[39]....
        /*0718*/ 	.word	0xffffffff


	//   ....[40]....
        /*071c*/ 	.word	0xffffffff


	//   ....[41]....
        /*0720*/ 	.word	0xffffffff


	//   ....[42]....
        /*0724*/ 	.word	0xffffffff


	//   ....[43]....
        /*0728*/ 	.word	0xffffffff


	//   ....[44]....
        /*072c*/ 	.word	0xffffffff


	//   ....[45]....
        /*0730*/ 	.word	0xffffffff


	//   ....[46]....
        /*0734*/ 	.word	0xffffffff


	//   ....[47]....
        /*0738*/ 	.word	0xffffffff


	//   ....[48]....
        /*073c*/ 	.word	0xffffffff


	//   ....[49]....
        /*0740*/ 	.word	0xffffffff


	//   ....[50]....
        /*0744*/ 	.word	0xffffffff


	//   ....[51]....
        /*0748*/ 	.word	0xffffffff


	//   ....[52]....
        /*074c*/ 	.word	0xffffffff


	//   ....[53]....
        /*0750*/ 	.word	0xffffffff


	//   ....[54]....
        /*0754*/ 	.word	0xffffffff


	//   ....[55]....
        /*0758*/ 	.word	0xffffffff


	//   ....[56]....
        /*075c*/ 	.word	0xffffffff


	//   ....[57]....
        /*0760*/ 	.word	0xffffffff


	//   ....[58]....
        /*0764*/ 	.word	0xffffffff


	//   ....[59]....
        /*0768*/ 	.word	0xffffffff


	//   ....[60]....
        /*076c*/ 	.word	0xffffffff


	//   ....[61]....
        /*0770*/ 	.word	0xffffffff


	//   ....[62]....
        /*0774*/ 	.word	0xffffffff


	//   ....[63]....
        /*0778*/ 	.word	0xffffffff


	//   ....[64]....
        /*077c*/ 	.word	0xffffffff


	//   ....[65]....
        /*0780*/ 	.word	0xffffffff


	//   ....[66]....
        /*0784*/ 	.word	0xffffffff


	//   ....[67]....
        /*0788*/ 	.word	0xffffffff


	//   ....[68]....
        /*078c*/ 	.word	0xffffffff


	//   ....[69]....
        /*0790*/ 	.word	0xffffffff


	//   ....[70]....
        /*0794*/ 	.word	0xffffffff


	//   ....[71]....
        /*0798*/ 	.word	0xffffffff


	//   ....[72]....
        /*079c*/ 	.word	0xffffffff


	//   ....[73]....
        /*07a0*/ 	.word	0xffffffff


	//   ....[74]....
        /*07a4*/ 	.word	0xffffffff


	//   ....[75]....
        /*07a8*/ 	.word	0xffffffff


	//   ....[76]....
        /*07ac*/ 	.word	0xffffffff


	//   ....[77]....
        /*07b0*/ 	.word	0xffffffff


	//   ....[78]....
        /*07b4*/ 	.word	0xffffffff


	//   ....[79]....
        /*07b8*/ 	.word	0xffffffff


	//   ....[80]....
        /*07bc*/ 	.word	0xffffffff


	//   ....[81]....
        /*07c0*/ 	.word	0xffffffff


	//   ....[82]....
        /*07c4*/ 	.word	0xffffffff


	//   ....[83]....
        /*07c8*/ 	.word	0xffffffff


	//   ....[84]....
        /*07cc*/ 	.word	0xffffffff


	//   ....[85]....
        /*07d0*/ 	.word	0xffffffff


	//   ....[86]....
        /*07d4*/ 	.word	0xffffffff


	//   ....[87]....
        /*07d8*/ 	.word	0xffffffff


	//   ....[88]....
        /*07dc*/ 	.word	0xffffffff


	//   ....[89]....
        /*07e0*/ 	.word	0xffffffff


	//   ....[90]....
        /*07e4*/ 	.word	0xffffffff


	//   ....[91]....
        /*07e8*/ 	.word	0xffffffff


	//   ....[92]....
        /*07ec*/ 	.word	0xffffffff


	//   ....[93]....
        /*07f0*/ 	.word	0xffffffff


	//   ....[94]....
        /*07f4*/ 	.word	0xffffffff


	//   ....[95]....
        /*07f8*/ 	.word	0xffffffff


	//   ....[96]....
        /*07fc*/ 	.word	0xffffffff


	//   ....[97]....
        /*0800*/ 	.word	0xffffffff


	//   ....[98]....
        /*0804*/ 	.word	0xffffffff


	//   ....[99]....
        /*0808*/ 	.word	0xffffffff


	//   ....[100]....
        /*080c*/ 	.word	0xffffffff


	//   ....[101]....
        /*0810*/ 	.word	0xffffffff


	//   ....[102]....
        /*0814*/ 	.word	0xffffffff


	//   ....[103]....
        /*0818*/ 	.word	0xffffffff


	//   ....[104]....
        /*081c*/ 	.word	0xffffffff


	//   ....[105]....
        /*0820*/ 	.word	0xffffffff


	//   ....[106]....
        /*0824*/ 	.word	0xffffffff


	//   ....[107]....
        /*0828*/ 	.word	0xffffffff


	//   ....[108]....
        /*082c*/ 	.word	0xffffffff


	//   ....[109]....
        /*0830*/ 	.word	0xffffffff


	//   ....[110]....
        /*0834*/ 	.word	0xffffffff


	//   ....[111]....
        /*0838*/ 	.word	0xffffffff


	//   ....[112]....
        /*083c*/ 	.word	0xffffffff


	//   ....[113]....
        /*0840*/ 	.word	0xffffffff


	//   ....[114]....
        /*0844*/ 	.word	0xffffffff


	//   ....[115]....
        /*0848*/ 	.word	0xffffffff


	//   ....[116]....
        /*084c*/ 	.word	0xffffffff


	//   ....[117]....
        /*0850*/ 	.word	0xffffffff


	//   ....[118]....
        /*0854*/ 	.word	0xffffffff


	//   ....[119]....
        /*0858*/ 	.word	0xffffffff


	//   ....[120]....
        /*085c*/ 	.word	0xffffffff


	//   ....[121]....
        /*0860*/ 	.word	0xffffffff


	//   ....[122]....
        /*0864*/ 	.word	0xffffffff


	//   ....[123]....
        /*0868*/ 	.word	0xffffffff


	//   ....[124]....
        /*086c*/ 	.word	0xffffffff


	//   ....[125]....
        /*0870*/ 	.word	0xffffffff


	//   ....[126]....
        /*0874*/ 	.word	0xffffffff


	//   ....[127]....
        /*0878*/ 	.word	0xffffffff


	//   ....[128]....
        /*087c*/ 	.word	0xffffffff


	//   ....[129]....
        /*0880*/ 	.word	0xffffffff


	//   ....[130]....
        /*0884*/ 	.word	0xffffffff


	//   ....[131]....
        /*0888*/ 	.word	0xffffffff


	//   ....[132]....
        /*088c*/ 	.word	0xffffffff


	//   ....[133]....
        /*0890*/ 	.word	0xffffffff


	//   ....[134]....
        /*0894*/ 	.word	0xffffffff


	//   ....[135]....
        /*0898*/ 	.word	0xffffffff


	//   ....[136]....
        /*089c*/ 	.word	0xffffffff


	//   ....[137]....
        /*08a0*/ 	.word	0xffffffff


	//   ....[138]....
        /*08a4*/ 	.word	0xffffffff


	//   ....[139]....
        /*08a8*/ 	.word	0xffffffff


	//   ....[140]....
        /*08ac*/ 	.word	0xffffffff


	//   ....[141]....
        /*08b0*/ 	.word	0xffffffff


	//   ....[142]....
        /*08b4*/ 	.word	0xffffffff


	//   ....[143]....
        /*08b8*/ 	.word	0xffffffff


	//   ....[144]....
        /*08bc*/ 	.word	0xffffffff


	//   ....[145]....
        /*08c0*/ 	.word	0xffffffff


	//   ....[146]....
        /*08c4*/ 	.word	0xffffffff


	//   ....[147]....
        /*08c8*/ 	.word	0xffffffff


	//   ....[148]....
        /*08cc*/ 	.word	0xffffffff


	//   ....[149]....
        /*08d0*/ 	.word	0xffffffff


	//   ....[150]....
        /*08d4*/ 	.word	0xffffffff


	//   ....[151]....
        /*08d8*/ 	.word	0xffffffff


	//   ....[152]....
        /*08dc*/ 	.word	0xffffffff


	//   ....[153]....
        /*08e0*/ 	.word	0xffffffff


	//   ....[154]....
        /*08e4*/ 	.word	0xffffffff


	//   ....[155]....
        /*08e8*/ 	.word	0xffffffff


	//   ....[156]....
        /*08ec*/ 	.word	0xffffffff


	//   ....[157]....
        /*08f0*/ 	.word	0xffffffff


	//   ....[158]....
        /*08f4*/ 	.word	0xffffffff


	//   ....[159]....
        /*08f8*/ 	.word	0xffffffff


	//   ....[160]....
        /*08fc*/ 	.word	0xffffffff


	//   ....[161]....
        /*0900*/ 	.word	0xffffffff


	//   ....[162]....
        /*0904*/ 	.word	0xffffffff


	//   ....[163]....
        /*0908*/ 	.word	0xffffffff


	//   ....[164]....
        /*090c*/ 	.word	0xffffffff


	//   ....[165]....
        /*0910*/ 	.word	0xffffffff


	//   ....[166]....
        /*0914*/ 	.word	0xffffffff


	//   ....[167]....
        /*0918*/ 	.word	0xffffffff


	//   ....[168]....
        /*091c*/ 	.word	0xffffffff


	//   ....[169]....
        /*0920*/ 	.word	0xffffffff


	//   ....[170]....
        /*0924*/ 	.word	0xffffffff


	//   ....[171]....
        /*0928*/ 	.word	0xffffffff


	//   ....[172]....
        /*092c*/ 	.word	0xffffffff


	//   ....[173]....
        /*0930*/ 	.word	0xffffffff


	//   ....[174]....
        /*0934*/ 	.word	0xffffffff


	//   ....[175]....
        /*0938*/ 	.word	0xffffffff


	//   ....[176]....
        /*093c*/ 	.word	0xffffffff


	//   ....[177]....
        /*0940*/ 	.word	0xffffffff


	//   ....[178]....
        /*0944*/ 	.word	0xffffffff


	//   ....[179]....
        /*0948*/ 	.word	0xffffffff


	//   ....[180]....
        /*094c*/ 	.word	0xffffffff


	//   ....[181]....
        /*0950*/ 	.word	0xffffffff


	//   ....[182]....
        /*0954*/ 	.word	0xffffffff


	//   ....[183]....
        /*0958*/ 	.word	0xffffffff


	//   ....[184]....
        /*095c*/ 	.word	0xffffffff


	//   ....[185]....
        /*0960*/ 	.word	0xffffffff


	//   ....[186]....
        /*0964*/ 	.word	0xffffffff


	//   ....[187]....
        /*0968*/ 	.word	0xffffffff


	//   ....[188]....
        /*096c*/ 	.word	0xffffffff


	//   ....[189]....
        /*0970*/ 	.word	0xffffffff


	//   ....[190]....
        /*0974*/ 	.word	0xffffffff


	//   ....[191]....
        /*0978*/ 	.word	0xffffffff


	//   ....[192]....
        /*097c*/ 	.word	0xffffffff


	//   ....[193]....
        /*0980*/ 	.word	0xffffffff


	//   ....[194]....
        /*0984*/ 	.word	0xffffffff


	//   ....[195]....
        /*0988*/ 	.word	0xffffffff


	//   ....[196]....
        /*098c*/ 	.word	0xffffffff


	//   ....[197]....
        /*0990*/ 	.word	0xffffffff


	//   ....[198]....
        /*0994*/ 	.word	0xffffffff


	//   ....[199]....
        /*0998*/ 	.word	0xffffffff


	//   ....[200]....
        /*099c*/ 	.word	0xffffffff


	//   ....[201]....
        /*09a0*/ 	.word	0xffffffff


	//   ....[202]....
        /*09a4*/ 	.word	0xffffffff


	//   ....[203]....
        /*09a8*/ 	.word	0xffffffff


	//   ....[204]....
        /*09ac*/ 	.word	0xffffffff


	//   ....[205]....
        /*09b0*/ 	.word	0xffffffff


	//   ....[206]....
        /*09b4*/ 	.word	0xffffffff


	//   ....[207]....
        /*09b8*/ 	.word	0xffffffff


	//   ....[208]....
        /*09bc*/ 	.word	0xffffffff


	//   ....[209]....
        /*09c0*/ 	.word	0xffffffff


	//   ....[210]....
        /*09c4*/ 	.word	0xffffffff


	//   ....[211]....
        /*09c8*/ 	.word	0xffffffff


	//   ....[212]....
        /*09cc*/ 	.word	0xffffffff


	//   ....[213]....
        /*09d0*/ 	.word	0xffffffff


	//   ....[214]....
        /*09d4*/ 	.word	0xffffffff


	//   ....[215]....
        /*09d8*/ 	.word	0xffffffff


	//   ....[216]....
        /*09dc*/ 	.word	0xffffffff


	//   ....[217]....
        /*09e0*/ 	.word	0xffffffff


	//   ....[218]....
        /*09e4*/ 	.word	0xffffffff


	//   ....[219]....
        /*09e8*/ 	.word	0xffffffff


	//   ....[220]....
        /*09ec*/ 	.word	0xffffffff


	//   ....[221]....
        /*09f0*/ 	.word	0xffffffff


	//   ....[222]....
        /*09f4*/ 	.word	0xffffffff


	//   ....[223]....
        /*09f8*/ 	.word	0xffffffff


	//   ....[224]....
        /*09fc*/ 	.word	0xffffffff


	//   ....[225]....
        /*0a00*/ 	.word	0xffffffff


	//   ....[226]....
        /*0a04*/ 	.word	0xffffffff


	//   ....[227]....
        /*0a08*/ 	.word	0xffffffff


	//   ....[228]....
        /*0a0c*/ 	.word	0xffffffff


	//   ....[229]....
        /*0a10*/ 	.word	0xffffffff


	//   ....[230]....
        /*0a14*/ 	.word	0xffffffff


	//----- nvinfo : EIATTR_COOP_GROUP_INSTR_OFFSETS
	.align		4
.L_264:
        /*0a18*/ 	.byte	0x04, 0x28
        /*0a1a*/ 	.short	(.L_266 - .L_265)


	//   ....[0]....
.L_265:
        /*0a1c*/ 	.word	0x00000050


	//   ....[1]....
        /*0a20*/ 	.word	0x00000210


	//   ....[2]....
        /*0a24*/ 	.word	0x00000240


	//   ....[3]....
        /*0a28*/ 	.word	0x00000270


	//   ....[4]....
        /*0a2c*/ 	.word	0x000002a0


	//   ....[5]....
        /*0a30*/ 	.word	0x000002d0


	//   ....[6]....
        /*0a34*/ 	.word	0x00000300


	//   ....[7]....
        /*0a38*/ 	.word	0x00000470


	//   ....[8]....
        /*0a3c*/ 	.word	0x000004b0


	//   ....[9]....
        /*0a40*/ 	.word	0x000004e0


	//   ....[10]....
        /*0a44*/ 	.word	0x00000510


	//   ....[11]....
        /*0a48*/ 	.word	0x00000540


	//   ....[12]....
        /*0a4c*/ 	.word	0x00000570


	//   ....[13]....
        /*0a50*/ 	.word	0x00000600


	//   ....[14]....
        /*0a54*/ 	.word	0x00000650


	//   ....[15]....
        /*0a58*/ 	.word	0x00000670


	//   ....[16]....
        /*0a5c*/ 	.word	0x000006d0


	//   ....[17]....
        /*0a60*/ 	.word	0x00002900


	//   ....[18]....
        /*0a64*/ 	.word	0x00002920


	//   ....[19]....
        /*0a68*/ 	.word	0x00002a10


	//   ....[20]....
        /*0a6c*/ 	.word	0x00002a20


	//   ....[21]....
        /*0a70*/ 	.word	0x00002b00


	//   ....[22]....
        /*0a74*/ 	.word	0x00002b20


	//   ....[23]....
        /*0a78*/ 	.word	0x00002c00


	//   ....[24]....
        /*0a7c*/ 	.word	0x00002c10


	//   ....[25]....
        /*0a80*/ 	.word	0x00002cf0


	//   ....[26]....
        /*0a84*/ 	.word	0x00002d10


	//   ....[27]....
        /*0a88*/ 	.word	0x00002df0


	//   ....[28]....
        /*0a8c*/ 	.word	0x00002e00


	//   ....[29]....
        /*0a90*/ 	.word	0x00002ee0


	//   ....[30]....
        /*0a94*/ 	.word	0x00002f00


	//   ....[31]....
        /*0a98*/ 	.word	0x00002fe0


	//   ....[32]....
        /*0a9c*/ 	.word	0x00002ff0


	//   ....[33]....
        /*0aa0*/ 	.word	0x00004a90


	//   ....[34]....
        /*0aa4*/ 	.word	0x00004aa0


	//   ....[35]....
        /*0aa8*/ 	.word	0x00004ac0


	//   ....[36]....
        /*0aac*/ 	.word	0x00004ad0


	//   ....[37]....
        /*0ab0*/ 	.word	0x00005510


	//   ....[38]....
        /*0ab4*/ 	.word	0x00005560


	//   ....[39]....
        /*0ab8*/ 	.word	0x00005870


	//   ....[40]....
        /*0abc*/ 	.word	0x000058a0


	//   ....[41]....
        /*0ac0*/ 	.word	0x00005950


	//   ....[42]....
        /*0ac4*/ 	.word	0x00005b10


	//   ....[43]....
        /*0ac8*/ 	.word	0x00005b50


	//   ....[44]....
        /*0acc*/ 	.word	0x00005c50


	//   ....[45]....
        /*0ad0*/ 	.word	0x00008580


	//   ....[46]....
        /*0ad4*/ 	.word	0x00008590


	//   ....[47]....
        /*0ad8*/ 	.word	0x000085a0


	//   ....[48]....
        /*0adc*/ 	.word	0x000085b0


	//   ....[49]....
        /*0ae0*/ 	.word	0x00009020


	//   ....[50]....
        /*0ae4*/ 	.word	0x00009390


	//   ....[51]....
        /*0ae8*/ 	.word	0x000095e0


	//   ....[52]....
        /*0aec*/ 	.word	0x00009760


	//   ....[53]....
        /*0af0*/ 	.word	0x000097e0


	//   ....[54]....
        /*0af4*/ 	.word	0x000099d0


	//   ....[55]....
        /*0af8*/ 	.word	0x00009a40


	//   ....[56]....
        /*0afc*/ 	.word	0x00009b50


	//   ....[57]....
        /*0b00*/ 	.word	0x0000d030


	//   ....[58]....
        /*0b04*/ 	.word	0x0000d080


	//   ....[59]....
        /*0b08*/ 	.word	0x0000d200


	//   ....[60]....
        /*0b0c*/ 	.word	0x0000d290


	//   ....[61]....
        /*0b10*/ 	.word	0x0000d340


	//   ....[62]....
        /*0b14*/ 	.word	0x0000d380


	//   ....[63]....
        /*0b18*/ 	.word	0x0000d540


	//   ....[64]....
        /*0b1c*/ 	.word	0x0000d790


	//   ....[65]....
        /*0b20*/ 	.word	0x0000f620


	//   ....[66]....
        /*0b24*/ 	.word	0x0000f690


	//   ....[67]....
        /*0b28*/ 	.word	0x0000f6a0


	//   ....[68]....
        /*0b2c*/ 	.word	0x0000f6b0


	//   ....[69]....
        /*0b30*/ 	.word	0x0000f6e0


	//   ....[70]....
        /*0b34*/ 	.word	0x0000f700


	//   ....[71]....
        /*0b38*/ 	.word	0x0000f710


	//   ....[72]....
        /*0b3c*/ 	.word	0x0000f720


	//   ....[73]....
        /*0b40*/ 	.word	0x00010930


	//   ....[74]....
        /*0b44*/ 	.word	0x00010940


	//   ....[75]....
        /*0b48*/ 	.word	0x00010950


	//   ....[76]....
        /*0b4c*/ 	.word	0x00010960


	//   ....[77]....
        /*0b50*/ 	.word	0x00010970


	//   ....[78]....
        /*0b54*/ 	.word	0x00010980


	//   ....[79]....
        /*0b58*/ 	.word	0x00010990


	//   ....[80]....
        /*0b5c*/ 	.word	0x000109a0


	//   ....[81]....
        /*0b60*/ 	.word	0x00010d90


	//   ....[82]....
        /*0b64*/ 	.word	0x00010db0


	//   ....[83]....
        /*0b68*/ 	.word	0x00010e30


	//   ....[84]....
        /*0b6c*/ 	.word	0x00010e40


	//   ....[85]....
        /*0b70*/ 	.word	0x00010ec0


	//   ....[86]....
        /*0b74*/ 	.word	0x00010ee0


	//   ....[87]....
        /*0b78*/ 	.word	0x00010f60


	//   ....[88]....
        /*0b7c*/ 	.word	0x00010f70


	//   ....[89]....
        /*0b80*/ 	.word	0x00010ff0


	//   ....[90]....
        /*0b84*/ 	.word	0x00011010


	//   ....[91]....
        /*0b88*/ 	.word	0x00011090


	//   ....[92]....
        /*0b8c*/ 	.word	0x000110a0


	//   ....[93]....
        /*0b90*/ 	.word	0x00011120


	//   ....[94]....
        /*0b94*/ 	.word	0x00011140


	//   ....[95]....
        /*0b98*/ 	.word	0x000111c0


	//   ....[96]....
        /*0b9c*/ 	.word	0x000111d0


	//   ....[97]....
        /*0ba0*/ 	.word	0x00011470


	//   ....[98]....
        /*0ba4*/ 	.word	0x00011490


	//   ....[99]....
        /*0ba8*/ 	.word	0x000117e0


	//   ....[100]....
        /*0bac*/ 	.word	0x000117f0


	//   ....[101]....
        /*0bb0*/ 	.word	0x00011a50


	//   ....[102]....
        /*0bb4*/ 	.word	0x00011a70


	//   ....[103]....
        /*0bb8*/ 	.word	0x00011cd0


	//   ....[104]....
        /*0bbc*/ 	.word	0x00011ce0


	//   ....[105]....
        /*0bc0*/ 	.word	0x000126f0


	//   ....[106]....
        /*0bc4*/ 	.word	0x00012710


	//   ....[107]....
        /*0bc8*/ 	.word	0x00012790


	//   ....[108]....
        /*0bcc*/ 	.word	0x000127a0


	//   ....[109]....
        /*0bd0*/ 	.word	0x00012820


	//   ....[110]....
        /*0bd4*/ 	.word	0x00012840


	//   ....[111]....
        /*0bd8*/ 	.word	0x000128c0


	//   ....[112]....
        /*0bdc*/ 	.word	0x000128d0


	//   ....[113]....
        /*0be0*/ 	.word	0x00012950


	//   ....[114]....
        /*0be4*/ 	.word	0x00012970


	//   ....[115]....
        /*0be8*/ 	.word	0x000129f0


	//   ....[116]....
        /*0bec*/ 	.word	0x00012a00


	//   ....[117]....
        /*0bf0*/ 	.word	0x00012a80


	//   ....[118]....
        /*0bf4*/ 	.word	0x00012aa0


	//   ....[119]....
        /*0bf8*/ 	.word	0x00012b20


	//   ....[120]....
        /*0bfc*/ 	.word	0x00012b30


	//   ....[121]....
        /*0c00*/ 	.word	0x00012c90


	//   ....[122]....
        /*0c04*/ 	.word	0x00012cb0


	//   ....[123]....
        /*0c08*/ 	.word	0x00012de0


	//   ....[124]....
        /*0c0c*/ 	.word	0x00012e20


	//   ....[125]....
        /*0c10*/ 	.word	0x00012e50


	//   ....[126]....
        /*0c14*/ 	.word	0x00012e80


	//   ....[127]....
        /*0c18*/ 	.word	0x00012eb0


	//   ....[128]....
        /*0c1c*/ 	.word	0x00012ee0


	//   ....[129]....
        /*0c20*/ 	.word	0x00013040


	//   ....[130]....
        /*0c24*/ 	.word	0x00013080


	//   ....[131]....
        /*0c28*/ 	.word	0x000130b0


	//   ....[132]....
        /*0c2c*/ 	.word	0x000130e0


	//   ....[133]....
        /*0c30*/ 	.word	0x00013110


	//   ....[134]....
        /*0c34*/ 	.word	0x00013140


	//   ....[135]....
        /*0c38*/ 	.word	0x000131d0


	//   ....[136]....
        /*0c3c*/ 	.word	0x00013230


	//   ....[137]....
        /*0c40*/ 	.word	0x00013240


	//   ....[138]....
        /*0c44*/ 	.word	0x000132a0


	//   ....[139]....
        /*0c48*/ 	.word	0x00013d00


	//   ....[140]....
        /*0c4c*/ 	.word	0x00013d60


	//   ....[141]....
        /*0c50*/ 	.word	0x00013db0


	//   ....[142]....
        /*0c54*/ 	.word	0x00013e00


	//   ....[143]....
        /*0c58*/ 	.word	0x00013e50


	//   ....[144]....
        /*0c5c*/ 	.word	0x00013ec0


	//   ....[145]....
        /*0c60*/ 	.word	0x00013f10


	//   ....[146]....
        /*0c64*/ 	.word	0x00013f80


	//   ....[147]....
        /*0c68*/ 	.word	0x00013ff0


	//   ....[148]....
        /*0c6c*/ 	.word	0x00014050


	//   ....[149]....
        /*0c70*/ 	.word	0x000140c0


	//   ....[150]....
        /*0c74*/ 	.word	0x00014130


	//   ....[151]....
        /*0c78*/ 	.word	0x000141a0


	//   ....[152]....
        /*0c7c*/ 	.word	0x00014200


	//   ....[153]....
        /*0c80*/ 	.word	0x00014270


	//   ....[154]....
        /*0c84*/ 	.word	0x000142e0


	//   ....[155]....
        /*0c88*/ 	.word	0x00014350


	//   ....[156]....
        /*0c8c*/ 	.word	0x000143b0


	//   ....[157]....
        /*0c90*/ 	.word	0x00014420


	//   ....[158]....
        /*0c94*/ 	.word	0x00014490


	//   ....[159]....
        /*0c98*/ 	.word	0x00014500


	//   ....[160]....
        /*0c9c*/ 	.word	0x00014560


	//   ....[161]....
        /*0ca0*/ 	.word	0x000145d0


	//   ....[162]....
        /*0ca4*/ 	.word	0x00014640


	//   ....[163]....
        /*0ca8*/ 	.word	0x000146b0


	//   ....[164]....
        /*0cac*/ 	.word	0x00014710


	//   ....[165]....
        /*0cb0*/ 	.word	0x00014770


	//   ....[166]....
        /*0cb4*/ 	.word	0x000147c0


	//   ....[167]....
        /*0cb8*/ 	.word	0x00014810


	//   ....[168]....
        /*0cbc*/ 	.word	0x00014870


	//   ....[169]....
        /*0cc0*/ 	.word	0x000148c0


	//   ....[170]....
        /*0cc4*/ 	.word	0x00014920


	//   ....[171]....
        /*0cc8*/ 	.word	0x00014970


	//   ....[172]....
        /*0ccc*/ 	.word	0x000149d0


	//   ....[173]....
        /*0cd0*/ 	.word	0x00014a40


	//   ....[174]....
        /*0cd4*/ 	.word	0x00014ab0


	//   ....[175]....
        /*0cd8*/ 	.word	0x00014b20


	//   ....[176]....
        /*0cdc*/ 	.word	0x00014b80


	//   ....[177]....
        /*0ce0*/ 	.word	0x00014bf0


	//   ....[178]....
        /*0ce4*/ 	.word	0x00014c60


	//   ....[179]....
        /*0ce8*/ 	.word	0x00014cd0


	//   ....[180]....
        /*0cec*/ 	.word	0x00014d30


	//   ....[181]....
        /*0cf0*/ 	.word	0x00014da0


	//   ....[182]....
        /*0cf4*/ 	.word	0x00014e10


	//   ....[183]....
        /*0cf8*/ 	.word	0x00014e80


	//   ....[184]....
        /*0cfc*/ 	.word	0x00014ee0


	//   ....[185]....
        /*0d00*/ 	.word	0x00014f50


	//   ....[186]....
        /*0d04*/ 	.word	0x00014fc0


	//   ....[187]....
        /*0d08*/ 	.word	0x00015030


	//   ....[188]....
        /*0d0c*/ 	.word	0x00015090


	//   ....[189]....
        /*0d10*/ 	.word	0x00015100


	//   ....[190]....
        /*0d14*/ 	.word	0x00015170


	//   ....[191]....
        /*0d18*/ 	.word	0x000151e0


	//   ....[192]....
        /*0d1c*/ 	.word	0x00015240


	//   ....[193]....
        /*0d20*/ 	.word	0x000152b0


	//   ....[194]....
        /*0d24*/ 	.word	0x00015320


	//   ....[195]....
        /*0d28*/ 	.word	0x00015390


	//   ....[196]....
        /*0d2c*/ 	.word	0x000153f0


	//   ....[197]....
        /*0d30*/ 	.word	0x00015460


	//   ....[198]....
        /*0d34*/ 	.word	0x000154d0


	//   ....[199]....
        /*0d38*/ 	.word	0x00015540


	//   ....[200]....
        /*0d3c*/ 	.word	0x000155a0


	//   ....[201]....
        /*0d40*/ 	.word	0x00015610


	//   ....[202]....
        /*0d44*/ 	.word	0x00015680


	//   ....[203]....
        /*0d48*/ 	.word	0x000156f0


	//   ....[204]....
        /*0d4c*/ 	.word	0x00015750


	//   ....[205]....
        /*0d50*/ 	.word	0x000157c0


	//   ....[206]....
        /*0d54*/ 	.word	0x00015830


	//   ....[207]....
        /*0d58*/ 	.word	0x000158a0


	//   ....[208]....
        /*0d5c*/ 	.word	0x00015900


	//   ....[209]....
        /*0d60*/ 	.word	0x00015970


	//   ....[210]....
        /*0d64*/ 	.word	0x000159e0


	//   ....[211]....
        /*0d68*/ 	.word	0x00015a50


	//   ....[212]....
        /*0d6c*/ 	.word	0x00015ab0


	//   ....[213]....
        /*0d70*/ 	.word	0x00015b20


	//   ....[214]....
        /*0d74*/ 	.word	0x00015b90


	//   ....[215]....
        /*0d78*/ 	.word	0x00015be0


	//   ....[216]....
        /*0d7c*/ 	.word	0x00015c20


	//   ....[217]....
        /*0d80*/ 	.word	0x00015c70


	//   ....[218]....
        /*0d84*/ 	.word	0x00015cc0


	//   ....[219]....
        /*0d88*/ 	.word	0x00015d10


	//   ....[220]....
        /*0d8c*/ 	.word	0x00015d80


	//   ....[221]....
        /*0d90*/ 	.word	0x00015dd0


	//   ....[222]....
        /*0d94*/ 	.word	0x00015e20


	//   ....[223]....
        /*0d98*/ 	.word	0x00015e70


	//   ....[224]....
        /*0d9c*/ 	.word	0x00015ec0


	//   ....[225]....
        /*0da0*/ 	.word	0x00015f10


	//   ....[226]....
        /*0da4*/ 	.word	0x00015f80


	//   ....[227]....
        /*0da8*/ 	.word	0x00015fd0


	//   ....[228]....
        /*0dac*/ 	.word	0x00016040


	//   ....[229]....
        /*0db0*/ 	.word	0x000160a0


	//   ....[230]....
        /*0db4*/ 	.word	0x00016110


	//----- nvinfo : EIATTR_EXIT_INSTR_OFFSETS
	.align		4
.L_266:
        /*0db8*/ 	.byte	0x04, 0x1c
        /*0dba*/ 	.short	(.L_268 - .L_267)


	//   ....[0]....
.L_267:
        /*0dbc*/ 	.word	0x000010f0


	//   ....[1]....
        /*0dc0*/ 	.word	0x00013cc0


	//----- nvinfo : EIATTR_MAX_THREADS
	.align		4
.L_268:
        /*0dc4*/ 	.byte	0x04, 0x05
        /*0dc6*/ 	.short	(.L_270 - .L_269)
.L_269:
        /*0dc8*/ 	.word	0x00000080
        /*0dcc*/ 	.word	0x00000001
        /*0dd0*/ 	.word	0x00000001


	//----- nvinfo : EIATTR_CRS_STACK_SIZE
	.align		4
.L_270:
        /*0dd4*/ 	.byte	0x04, 0x1e
        /*0dd6*/ 	.short	(.L_272 - .L_271)
.L_271:
        /*0dd8*/ 	.word	0x00000000
.L_272:


//--------------------- .nv.info._ZN7cutlass13device_kernelIN5flash19enable_sm80_to_sm89INS1_16FlashAttnFwdSm80INS1_25CollectiveMainloopFwdSm80ILi4ELi1ELb0EN4cute5tupleIJNS5_1CILi128EEENS7_ILi80EEENS7_ILi64EEEEEELi64ENS_6half_tEfNS_4arch4Sm80ELb1ELb0ELb1ELb1ELb0ELb1ELb1ELb1EEENS1_21CollectiveEpilogueFwdINS6_IJS8_SA_S9_EEENS6_IJNS7_ILi1EEESI_SI_EEESC_SE_Li128ELb1ELb1ELb1ELb0EEENS1_36VarlenDynamicPersistentTileSchedulerILi128ELi80ELi128ELi128ELb1ELb1ELb0ELb1ELb1ELb1EEEEEEEEEvNT_6ParamsE --------------------------
	.section	.nv.info._ZN7cutlass13device_kernelIN5flash19enable_sm80_to_sm89INS1_16FlashAttnFwdSm80INS1_25CollectiveMainloopFwdSm80ILi4ELi1ELb0EN4cute5tupleIJNS5_1CILi128EEENS7_ILi80EEENS7_ILi64EEEEEELi64ENS_6half_tEfNS_4arch4Sm80ELb1ELb0ELb1ELb1ELb0ELb1ELb1ELb1EEENS1_21CollectiveEpilogueFwdINS6_IJS8_SA_S9_EEENS6_IJNS7_ILi1EEESI_SI_EEESC_SE_Li128ELb1ELb1ELb1ELb0EEENS1_36VarlenDynamicPersistentTileSchedulerILi128ELi80ELi128ELi128ELb1ELb1ELb0ELb1ELb1ELb1EEEEEEEEEvNT_6ParamsE,"",@"SHT_CUDA_INFO"
	.sectionflags	@""
	.align	4


	//----- nvinfo : EIATTR_CUDA_API_VERSION
	.align		4
        /*0000*/ 	.byte	0x04, 0x37
        /*0002*/ 	.short	(.L_274 - .L_273)
.L_273:
        /*0004*/ 	.word	0x00000082


	//----- nvinfo : EIATTR_SW2861232_WAR
	.align		4
.L_274:
        /*0008*/ 	.byte	0x01, 0x35
	.zero		2


	//----- nvinfo : EIATTR_PARAM_CBANK
	.align		4
        /*000c*/ 	.byte	0x04, 0x0a
        /*000e*/ 	.short	(.L_276 - .L_275)
	.align		4
.L_275:
        /*0010*/ 	.word	index@(.nv.constant0._ZN7cutlass13device_kernelIN5flash19enable_sm80_to_sm89INS1_16FlashAttnFwdSm80INS1_25CollectiveMainloopFwdSm80ILi4ELi1ELb0EN4cute5tupleIJNS5_1CILi128EEENS7_ILi80EEENS7_ILi64EEEEEELi64ENS_6half_tEfNS_4arch4Sm80ELb1ELb0ELb1ELb1ELb0ELb1ELb1ELb1EEENS1_21CollectiveEpilogueFwdINS6_IJS8_SA_S9_EEENS6_IJNS7_ILi1EEESI_SI_EEESC_SE_Li128ELb1ELb1ELb1ELb0EEENS1_36VarlenDynamicPersistentTileSchedulerILi128ELi80ELi128ELi128ELb1ELb1ELb0ELb1ELb1ELb1EEEEEEEEEvNT_6ParamsE)
        /*0014*/ 	.short	0x0160
        /*0016*/ 	.short	0x0438


	//----- nvinfo : EIATTR_CBANK_PARAM_SIZE
	.align		4
.L_276:
        /*0018*/ 	.byte	0x03, 0x19
        /*001a*/ 	.short	0x0438


	//----- nvinfo : EIATTR_KPARAM_INFO
	.align		4
        /*001c*/ 	.byte	0x04, 0x17
        /*001e*/ 	.short	(.L_278 - .L_277)
.L_277:
        /*0020*/ 	.word	0x00000000
        /*0024*/ 	.short	0x0000
        /*0026*/ 	.short	0x0000
        /*0028*/ 	.byte	0x00, 0xf0, 0xe1, 0x10


	//----- nvinfo : EIATTR_MAXREG_COUNT
	.align		4
.L_278:
        /*002c*/ 	.byte	0x03, 0x1b
        /*002e*/ 	.short	0x00ff


	//----- nvinfo : EIATTR_NUM_BARRIERS
	.align		4
        /*0030*/ 	.byte	0x02, 0x4c
        /*0032*/ 	.byte	0x06
	.zero		1


	//----- nvinfo : EIATTR_ANNOTATIONS
	.align		4
        /*0034*/ 	.byte	0x04, 0x55
        /*0036*/ 	.short	(.L_280 - .L_279)


	//   ....[0]....
.L_279:
        /* <DEDUP_REMOVED lines=80> */


	//----- nvinfo : EIATTR_MERCURY_ISA_VERSION
	.align		4
.L_280:
        /*0528*/ 	.byte	0x03, 0x5f
        /*052a*/ 	.short	0x0000


	//----- nvinfo : EIATTR_INT_WARP_WIDE_INSTR_OFFSETS
	.align		4
        /*052c*/ 	.byte	0x04, 0x31
        /*052e*/ 	.short	(.L_282 - .L_281)


	//   ....[0]....
.L_281:
        /*0530*/ 	.word	0x0001a200


	//   ....[1]....
        /*0534*/ 	.word	0x0001a280


	//----- nvinfo : EIATTR_COOP_GROUP_MASK_REGIDS
	.align		4
.L_282:
        /*0538*/ 	.byte	0x04, 0x29
        /*053a*/ 	.short	(.L_284 - .L_283)


	//   ....[0]....
.L_283:
        /*053c*/ 	.word	0xffffffff


	//   ....[1]....
        /*0540*/ 	.word	0xffffffff


	//   ....[2]....
        /*0544*/ 	.word	0xffffffff


	//   ....[3]....
        /*0548*/ 	.word	0xffffffff


	//   ....[4]....
        /*054c*/ 	.word	0xffffffff


	//   ....[5]....
        /*0550*/ 	.word	0xffffffff


	//   ....[6]....
        /*0554*/ 	.word	0xffffffff


	//   ....[7]....
        /*0558*/ 	.word	0xffffffff


	//   ....[8]....
        /*055c*/ 	.word	0xffffffff


	//   ....[9]....
        /*0560*/ 	.word	0xffffffff


	//   ....[10]....
        /*0564*/ 	.word	0xffffffff


	//   ....[11]....
        /*0568*/ 	.word	0xffffffff


	//   ....[12]....
        /*056c*/ 	.word	0xffffffff


	//   ....[13]....
        /*0570*/ 	.word	0xffffffff


	//   ....[14]....
        /*0574*/ 	.word	0xffffffff


	//   ....[15]....
        /*0578*/ 	.word	0xffffffff


	//   ....[16]....
        /*057c*/ 	.word	0xffffffff


	//   ....[17]....
        /*0580*/ 	.word	0xffffffff


	//   ....[18]....
        /*0584*/ 	.word	0xffffffff


	//   ....[19]....
        /*0588*/ 	.word	0xffffffff


	//   ....[20]....
        /*058c*/ 	.word	0xffffffff


	//   ....[21]....
        /*0590*/ 	.word	0xffffffff


	//   ....[22]....
        /*0594*/ 	.word	0xffffffff


	//   ....[23]....
        /*0598*/ 	.word	0xffffffff


	//   ....[24]....
        /*059c*/ 	.word	0xffffffff


	//   ....[25]....
        /*05a0*/ 	.word	0xffffffff


	//   ....[26]....
        /*05a4*/ 	.word	0xffffffff


	//   ....[27]....
        /*05a8*/ 	.word	0xffffffff


	//   ....[28]....
        /*05ac*/ 	.word	0xffffffff


	//   ....[29]....
        /*05b0*/ 	.word	0xffffffff


	//   ....[30]....
        /*05b4*/ 	.word	0xffffffff


	//   ....[31]....
        /*05b8*/ 	.word	0xffffffff


	//   ....[32]....
        /*05bc*/ 	.word	0xffffffff


	//   ....[33]....
        /*05c0*/ 	.word	0xffffffff


	//   ....[34]....
        /*05c4*/ 	.word	0xffffffff


	//   ....[35]....
        /*05c8*/ 	.word	0xffffffff


	//   ....[36]....
        /*05cc*/ 	.word	0xffffffff


	//   ....[37]....
        /*05d0*/ 	.word	0xffffffff


	//   ....[38]....
        /*05d4*/ 	.word	0xffffffff


	//   ....[39]....
        /*05d8*/ 	.word	0xffffffff


	//   ....[40]....
        /*05dc*/ 	.word	0xffffffff


	//   ....[41]....
        /*05e0*/ 	.word	0xffffffff


	//   ....[42]....
        /*05e4*/ 	.word	0xffffffff


	//   ....[43]....
        /*05e8*/ 	.word	0xffffffff


	//   ....[44]....
        /*05ec*/ 	.word	0xffffffff


	//   ....[45]....
        /*05f0*/ 	.word	0xffffffff


	//   ....[46]....
        /*05f4*/ 	.word	0xffffffff


	//   ....[47]....
        /*05f8*/ 	.word	0xffffffff


	//   ....[48]....
        /*05fc*/ 	.word	0xffffffff


	//   ....[49]....
        /*0600*/ 	.word	0xffffffff


	//   ....[50]....
        /*0604*/ 	.word	0xffffffff


	//   ....[51]....
        /*0608*/ 	.word	0xffffffff


	//   ....[52]....
        /*060c*/ 	.word	0xffffffff


	//   ....[53]....
        /*0610*/ 	.word	0xffffffff


	//   ....[54]....
        /*0614*/ 	.word	0xffffffff


	//   ....[55]....
        /*0618*/ 	.word	0xffffffff


	//   ....[56]....
        /*061c*/ 	.word	0xffffffff


	//   ....[57]....
        /*0620*/ 	.word	0xffffffff


	//   ....[58]....
        /*0624*/ 	.word	0xffffffff


	//   ....[59]....
        /*0628*/ 	.word	0xffffffff


	//   ....[60]....
        /*062c*/ 	.word	0xffffffff


	//   ....[61]....
        /*0630*/ 	.word	0xffffffff


	//   ....[62]....
        /*0634*/ 	.word	0xffffffff


	//   ....[63]....
        /*0638*/ 	.word	0xffffffff


	//   ....[64]....
        /*063c*/ 	.word	0xffffffff


	//   ....[65]....
        /*0640*/ 	.word	0xffffffff


	//   ....[66]....
        /*0644*/ 	.word	0xffffffff


	//   ....[67]....
        /*0648*/ 	.word	0xffffffff


	//   ....[68]....
        /*064c*/ 	.word	0xffffffff


	//   ....[69]....
        /*0650*/ 	.word	0xffffffff


	//   ....[70]....
        /*0654*/ 	.word	0xffffffff


	//   ....[71]....
        /*0658*/ 	.word	0xffffffff


	//   ....[72]....
        /*065c*/ 	.word	0xffffffff


	//   ....[73]....
        /*0660*/ 	.word	0xffffffff


	//   ....[74]....
        /*0664*/ 	.word	0xffffffff


	//   ....[75]....
        /*0668*/ 	.word	0xffffffff


	//   ....[76]....
        /*066c*/ 	.word	0xffffffff


	//   ....[77]....
        /*0670*/ 	.word	0xffffffff


	//   ....[78]....
        /*0674*/ 	.word	0xffffffff


	//   ....[79]....
        /*0678*/ 	.word	0xffffffff


	//   ....[80]....
        /*067c*/ 	.word	0xffffffff


	//   ....[81]....
        /*0680*/ 	.word	0xffffffff


	//   ....[82]....
        /*0684*/ 	.word	0xffffffff


	//   ....[83]....
        /*0688*/ 	.word	0xffffffff


	//   ....[84]....
        /*068c*/ 	.word	0xffffffff


	//   ....[85]....
        /*0690*/ 	.word	0xffffffff


	//   ....[86]....
        /*0694*/ 	.word	0xffffffff


	//   ....[87]....
        /*0698*/ 	.word	0xffffffff


	//   ....[88]....
        /*069c*/ 	.word	0xffffffff


	//   ....[89]....
        /*06a0*/ 	.word	0xffffffff


	//   ....[90]....
        /*06a4*/ 	.word	0xffffffff


	//   ....[91]....
        /*06a8*/ 	.word	0xffffffff


	//   ....[92]....
        /*06ac*/ 	.word	0xffffffff


	//   ....[93]....
        /*06b0*/ 	.word	0xffffffff


	//   ....[94]....
        /*06b4*/ 	.word	0xffffffff


	//   ....[95]....
        /*06b8*/ 	.word	0xffffffff


	//   ....[96]....
        /*06bc*/ 	.word	0xffffffff


	//   ....[97]....
        /*06c0*/ 	.word	0xffffffff


	//   ....[98]....
        /*06c4*/ 	.word	0xffffffff


	//   ....[99]....
        /*06c8*/ 	.word	0xffffffff


	//   ....[100]....
        /*06cc*/ 	.word	0xffffffff


	//   ....[101]....
        /*06d0*/ 	.word	0xffffffff


	//   ....[102]....
        /*06d4*/ 	.word	0xffffffff


	//   ....[103]....
        /*06d8*/ 	.word	0xffffffff


	//   ....[104]....
        /*06dc*/ 	.word	0xffffffff


	//   ....[105]....
        /*06e0*/ 	.word	0xffffffff


	//   ....[106]....
        /*06e4*/ 	.word	0xffffffff


	//   ....[107]....
        /*06e8*/ 	.word	0xffffffff


	//   ....[108]....
        /*06ec*/ 	.word	0xffffffff


	//   ....[109]....
        /*06f0*/ 	.word	0xffffffff


	//   ....[110]....
        /*06f4*/ 	.word	0xffffffff


	//   ....[111]....
        /*06f8*/ 	.word	0xffffffff


	//   ....[112]....
        /*06fc*/ 	.word	0xffffffff


	//   ....[113]....
        /*0700*/ 	.word	0xffffffff


	//   ....[114]....
        /*0704*/ 	.word	0xffffffff


	//   ....[115]....
        /*0708*/ 	.word	0xffffffff


	//   ....[116]....
        /*070c*/ 	.word	0xffffffff


	//   ....[117]....
        /*0710*/ 	.word	0xffffffff


	//   ....[118]....
        /*0714*/ 	.word	0xffffffff


	//   ....[119]....
        /*0718*/ 	.word	0xffffffff


	//   ....[120]....
        /*071c*/ 	.word	0xffffffff


	//   ....[121]....
        /*0720*/ 	.word	0xffffffff


	//   ....[122]....
        /*0724*/ 	.word	0xffffffff


	//   ....[123]....
        /*0728*/ 	.word	0xffffffff


	//   ....[124]....
        /*072c*/ 	.word	0xffffffff


	//   ....[125]....
        /*0730*/ 	.word	0xffffffff


	//   ....[126]....
        /*0734*/ 	.word	0xffffffff


	//   ....[127]....
        /*0738*/ 	.word	0xffffffff


	//   ....[128]....
        /*073c*/ 	.word	0xffffffff


	//   ....[129]....
        /*0740*/ 	.word	0xffffffff


	//   ....[130]....
        /*0744*/ 	.word	0xffffffff


	//   ....[131]....
        /*0748*/ 	.word	0xffffffff


	//   ....[132]....
        /*074c*/ 	.word	0xffffffff


	//   ....[133]....
        /*0750*/ 	.word	0xffffffff


	//   ....[134]....
        /*0754*/ 	.word	0xffffffff


	//   ....[135]....
        /*0758*/ 	.word	0xffffffff


	//   ....[136]....
        /*075c*/ 	.word	0xffffffff


	//   ....[137]....
        /*0760*/ 	.word	0xffffffff


	//   ....[138]....
        /*0764*/ 	.word	0xffffffff


	//   ....[139]....
        /*0768*/ 	.word	0xffffffff


	//   ....[140]....
        /*076c*/ 	.word	0xffffffff


	//   ....[141]....
        /*0770*/ 	.word	0xffffffff


	//   ....[142]....
        /*0774*/ 	.word	0xffffffff


	//   ....[143]....
        /*0778*/ 	.word	0xffffffff


	//   ....[144]....
        /*077c*/ 	.word	0xffffffff


	//   ....[145]....
        /*0780*/ 	.word	0xffffffff


	//   ....[146]....
        /*0784*/ 	.word	0xffffffff


	//   ....[147]....
        /*0788*/ 	.word	0xffffffff


	//   ....[148]....
        /*078c*/ 	.word	0xffffffff


	//   ....[149]....
        /*0790*/ 	.word	0xffffffff


	//   ....[150]....
        /*0794*/ 	.word	0xffffffff


	//   ....[151]....
        /*0798*/ 	.word	0xffffffff


	//   ....[152]....
        /*079c*/ 	.word	0xffffffff


	//   ....[153]....
        /*07a0*/ 	.word	0xffffffff


	//   ....[154]....
        /*07a4*/ 	.word	0xffffffff


	//   ....[155]....
        /*07a8*/ 	.word	0xffffffff


	//   ....[156]....
        /*07ac*/ 	.word	0xffffffff


	//   ....[157]....
        /*07b0*/ 	.word	0xffffffff


	//   ....[158]....
        /*07b4*/ 	.word	0xffffffff


	//   ....[159]....
        /*07b8*/ 	.word	0xffffffff


	//   ....[160]....
        /*07bc*/ 	.word	0xffffffff


	//   ....[161]....
        /*07c0*/ 	.word	0xffffffff


	//   ....[162]....
        /*07c4*/ 	.word	0xffffffff


	//   ....[163]....
        /*07c8*/ 	.word	0xffffffff


	//   ....[164]....
        /*07cc*/ 	.word	0xffffffff


	//   ....[165]....
        /*07d0*/ 	.word	0xffffffff


	//   ....[166]....
        /*07d4*/ 	.word	0xffffffff


	//   ....[167]....
        /*07d8*/ 	.word	0xffffffff


	//   ....[168]....
        /*07dc*/ 	.word	0xffffffff


	//   ....[169]....
        /*07e0*/ 	.word	0xffffffff


	//   ....[170]....
        /*07e4*/ 	.word	0xffffffff


	//   ....[171]....
        /*07e8*/ 	.word	0xffffffff


	//   ....[172]....
        /*07ec*/ 	.word	0xffffffff


	//   ....[173]....
        /*07f0*/ 	.word	0xffffffff


	//   ....[174]....
        /*07f4*/ 	.word	0xffffffff


	//   ....[175]....
        /*07f8*/ 	.word	0xffffffff


	//   ....[176]....
        /*07fc*/ 	.word	0xffffffff


	//   ....[177]....
        /*0800*/ 	.word	0xffffffff


	//   ....[178]....
        /*0804*/ 	.word	0xffffffff


	//   ....[179]....
        /*0808*/ 	.word	0xffffffff


	//   ....[180]....
        /*080c*/ 	.word	0xffffffff


	//   ....[181]....
        /*0810*/ 	.word	0xffffffff


	//   ....[182]....
        /*0814*/ 	.word	0xffffffff


	//   ....[183]....
        /*0818*/ 	.word	0xffffffff


	//   ....[184]....
        /*081c*/ 	.word	0xffffffff


	//   ....[185]....
        /*0820*/ 	.word	0xffffffff


	//   ....[186]....
        /*0824*/ 	.word	0xffffffff


	//   ....[187]....
        /*0828*/ 	.word	0xffffffff


	//   ....[188]....
        /*082c*/ 	.word	0xffffffff


	//   ....[189]....
        /*0830*/ 	.word	0xffffffff


	//   ....[190]....
        /*0834*/ 	.word	0xffffffff


	//   ....[191]....
        /*0838*/ 	.word	0xffffffff


	//   ....[192]....
        /*083c*/ 	.word	0xffffffff


	//   ....[193]....
        /*0840*/ 	.word	0xffffffff


	//   ....[194]....
        /*0844*/ 	.word	0xffffffff


	//   ....[195]....
        /*0848*/ 	.word	0xffffffff


	//   ....[196]....
        /*084c*/ 	.word	0xffffffff


	//   ....[197]....
        /*0850*/ 	.word	0xffffffff


	//   ....[198]....
        /*0854*/ 	.word	0xffffffff


	//   ....[199]....
        /*0858*/ 	.word	0xffffffff


	//   ....[200]....
        /*085c*/ 	.word	0xffffffff


	//   ....[201]....
        /*0860*/ 	.word	0xffffffff


	//   ....[202]....
        /*0864*/ 	.word	0xffffffff


	//   ....[203]....
        /*0868*/ 	.word	0xffffffff


	//   ....[204]....
        /*086c*/ 	.word	0xffffffff


	//   ....[205]....
        /*0870*/ 	.word	0xffffffff


	//   ....[206]....
        /*0874*/ 	.word	0xffffffff


	//   ....[207]....
        /*0878*/ 	.word	0xffffffff


	//   ....[208]....
        /*087c*/ 	.word	0xffffffff


	//   ....[209]....
        /*0880*/ 	.word	0xffffffff


	//   ....[210]....
        /*0884*/ 	.word	0xffffffff


	//   ....[211]....
        /*0888*/ 	.word	0xffffffff


	//   ....[212]....
        /*088c*/ 	.word	0xffffffff


	//   ....[213]....
        /*0890*/ 	.word	0xffffffff


	//   ....[214]....
        /*0894*/ 	.word	0xffffffff


	//   ....[215]....
        /*0898*/ 	.word	0xffffffff


	//   ....[216]....
        /*089c*/ 	.word	0xffffffff


	//   ....[217]....
        /*08a0*/ 	.word	0xffffffff


	//   ....[218]....
        /*08a4*/ 	.word	0xffffffff


	//   ....[219]....
        /*08a8*/ 	.word	0xffffffff


	//   ....[220]....
        /*08ac*/ 	.word	0xffffffff


	//   ....[221]....
        /*08b0*/ 	.word	0xffffffff


	//   ....[222]....
        /*08b4*/ 	.word	0xffffffff


	//   ....[223]....
        /*08b8*/ 	.word	0xffffffff


	//   ....[224]....
        /*08bc*/ 	.word	0xffffffff


	//   ....[225]....
        /*08c0*/ 	.word	0xffffffff


	//   ....[226]....
        /*08c4*/ 	.word	0xffffffff


	//   ....[227]....
        /*08c8*/ 	.word	0xffffffff


	//   ....[228]....
        /*08cc*/ 	.word	0xffffffff


	//   ....[229]....
        /*08d0*/ 	.word	0xffffffff


	//   ....[230]....
        /*08d4*/ 	.word	0xffffffff


	//   ....[231]....
        /*08d8*/ 	.word	0xffffffff


	//   ....[232]....
        /*08dc*/ 	.word	0xffffffff


	//   ....[233]....
        /*08e0*/ 	.word	0xffffffff


	//   ....[234]....
        /*08e4*/ 	.word	0xffffffff


	//   ....[235]....
        /*08e8*/ 	.word	0xffffffff


	//   ....[236]....
        /*08ec*/ 	.word	0xffffffff


	//   ....[237]....
        /*08f0*/ 	.word	0xffffffff


	//   ....[238]....
        /*08f4*/ 	.word	0xffffffff


	//   ....[239]....
        /*08f8*/ 	.word	0xffffffff


	//   ....[240]....
        /*08fc*/ 	.word	0xffffffff


	//   ....[241]....
        /*0900*/ 	.word	0xffffffff


	//   ....[242]....
        /*0904*/ 	.word	0xffffffff


	//   ....[243]....
        /*0908*/ 	.word	0xffffffff


	//   ....[244]....
        /*090c*/ 	.word	0xffffffff


	//   ....[245]....
        /*0910*/ 	.word	0xffffffff


	//   ....[246]....
        /*0914*/ 	.word	0xffffffff


	//   ....[247]....
        /*0918*/ 	.word	0xffffffff


	//   ....[248]....
        /*091c*/ 	.word	0xffffffff


	//   ....[249]....
        /*0920*/ 	.word	0xffffffff


	//   ....[250]....
        /*0924*/ 	.word	0xffffffff


	//   ....[251]....
        /*0928*/ 	.word	0xffffffff


	//   ....[252]....
        /*092c*/ 	.word	0xffffffff


	//   ....[253]....
        /*0930*/ 	.word	0xffffffff


	//   ....[254]....
        /*0934*/ 	.word	0xffffffff


	//   ....[255]....
        /*0938*/ 	.word	0xffffffff


	//   ....[0]....
        /*093c*/ 	.word	0xffffffff


	//   ....[1]....
        /*0940*/ 	.word	0xffffffff


	//   ....[2]....
        /*0944*/ 	.word	0xffffffff


	//   ....[3]....
        /*0948*/ 	.word	0xffffffff


	//   ....[4]....
        /*094c*/ 	.word	0xffffffff


	//   ....[5]....
        /*0950*/ 	.word	0xffffffff


	//   ....[6]....
        /*0954*/ 	.word	0xffffffff


	//----- nvinfo : EIATTR_COOP_GROUP_INSTR_OFFSETS
	.align		4
.L_284:
        /*0958*/ 	.byte	0x04, 0x28
        /*095a*/ 	.short	(.L_286 - .L_285)


	//   ....[0]....
.L_285:
        /*095c*/ 	.word	0x00000050


	//   ....[1]....
        /*0960*/ 	.word	0x00000200


	//   ....[2]....
        /*0964*/ 	.word	0x00000230


	//   ....[3]....
        /*0968*/ 	.word	0x00000260


	//   ....[4]....
        /*096c*/ 	.word	0x00000290


	//   ....[5]....
        /*0970*/ 	.word	0x000002c0


	//   ....[6]....
        /*0974*/ 	.word	0x000002f0


	//   ....[7]....
        /*0978*/ 	.word	0x00000450


	//   ....[8]....
        /*097c*/ 	.word	0x00000490


	//   ....[9]....
        /*0980*/ 	.word	0x000004c0


	//   ....[10]....
        /*0984*/ 	.word	0x000004f0


	//   ....[11]....
        /*0988*/ 	.word	0x00000520


	//   ....[12]....
        /*098c*/ 	.word	0x00000550


	//   ....[13]....
        /*0990*/ 	.word	0x000005e0


	//   ....[14]....
        /*0994*/ 	.word	0x00000630


	//   ....[15]....
        /*0998*/ 	.word	0x00000650


	//   ....[16]....
        /*099c*/ 	.word	0x000006b0


	//   ....[17]....
        /*09a0*/ 	.word	0x00008350


	//   ....[18]....
        /*09a4*/ 	.word	0x00008370


	//   ....[19]....
        /*09a8*/ 	.word	0x00008450


	//   ....[20]....
        /*09ac*/ 	.word	0x00008460


	//   ....[21]....
        /*09b0*/ 	.word	0x00008530


	//   ....[22]....
        /*09b4*/ 	.word	0x00008550


	//   ....[23]....
        /*09b8*/ 	.word	0x00008620


	//   ....[24]....
        /*09bc*/ 	.word	0x00008630


	//   ....[25]....
        /*09c0*/ 	.word	0x00008700


	//   ....[26]....
        /*09c4*/ 	.word	0x00008720


	//   ....[27]....
        /*09c8*/ 	.word	0x000087f0


	//   ....[28]....
        /*09cc*/ 	.word	0x00008800


	//   ....[29]....
        /*09d0*/ 	.word	0x000088d0


	//   ....[30]....
        /*09d4*/ 	.word	0x000088f0


	//   ....[31]....
        /*09d8*/ 	.word	0x000089c0


	//   ....[32]....
        /*09dc*/ 	.word	0x000089d0


	//   ....[33]....
        /*09e0*/ 	.word	0x00009140


	//   ....[34]....
        /*09e4*/ 	.word	0x00009180


	//   ....[35]....
        /*09e8*/ 	.word	0x00009190


	//   ....[36]....
        /*09ec*/ 	.word	0x000091a0


	//   ....[37]....
        /*09f0*/ 	.word	0x00009350


	//   ....[38]....
        /*09f4*/ 	.word	0x00009410


	//   ....[39]....
        /*09f8*/ 	.word	0x00009450


	//   ....[40]....
        /*09fc*/ 	.word	0x00009490


	//   ....[41]....
        /*0a00*/ 	.word	0x00009670


	//   ....[42]....
        /*0a04*/ 	.word	0x00009730


	//   ....[43]....
        /*0a08*/ 	.word	0x00009770


	//   ....[44]....
        /*0a0c*/ 	.word	0x000097b0


	//   ....[45]....
        /*0a10*/ 	.word	0x000099b0


	//   ....[46]....
        /*0a14*/ 	.word	0x00009a70


	//   ....[47]....
        /*0a18*/ 	.word	0x00009ab0


	//   ....[48]....
        /*0a1c*/ 	.word	0x00009af0


	//   ....[49]....
        /*0a20*/ 	.word	0x0000b640


	//   ....[50]....
        /*0a24*/ 	.word	0x0000b690


	//   ....[51]....
        /*0a28*/ 	.word	0x0000b6b0


	//   ....[52]....
        /*0a2c*/ 	.word	0x0000b6d0


	//   ....[53]....
        /*0a30*/ 	.word	0x0000b7b0


	//   ....[54]....
        /*0a34*/ 	.word	0x0000b7c0


	//   ....[55]....
        /*0a38*/ 	.word	0x0000b7d0


	//   ....[56]....
        /*0a3c*/ 	.word	0x0000b7e0


	//   ....[57]....
        /*0a40*/ 	.word	0x0000ba10


	//   ....[58]....
        /*0a44*/ 	.word	0x0000ba50


	//   ....[59]....
        /*0a48*/ 	.word	0x0000ba70


	//   ....[60]....
        /*0a4c*/ 	.word	0x0000ba80


	//   ....[61]....
        /*0a50*/ 	.word	0x0000bbf0


	//   ....[62]....
        /*0a54*/ 	.word	0x0000bc70


	//   ....[63]....
        /*0a58*/ 	.word	0x0000bcb0


	//   ....[64]....
        /*0a5c*/ 	.word	0x0000bcd0


	//   ....[65]....
        /*0a60*/ 	.word	0x0000ee70


	//   ....[66]....
        /*0a64*/ 	.word	0x0000ee80


	//   ....[67]....
        /*0a68*/ 	.word	0x0000eea0


	//   ....[68]....
        /*0a6c*/ 	.word	0x0000eeb0


	//   ....[69]....
        /*0a70*/ 	.word	0x0000f8f0


	//   ....[70]....
        /*0a74*/ 	.word	0x0000f940


	//   ....[71]....
        /*0a78*/ 	.word	0x0000fc90


	//   ....[72]....
        /*0a7c*/ 	.word	0x0000fcc0


	//   ....[73]....
        /*0a80*/ 	.word	0x0000fd30


	//   ....[74]....
        /*0a84*/ 	.word	0x0000fef0


	//   ....[75]....
        /*0a88*/ 	.word	0x0000ff30


	//   ....[76]....
        /*0a8c*/ 	.word	0x00010030


	//   ....[77]....
        /*0a90*/ 	.word	0x000129c0


	//   ....[78]....
        /*0a94*/ 	.word	0x000129d0


	//   ....[79]....
        /*0a98*/ 	.word	0x000129e0


	//   ....[80]....
        /*0a9c*/ 	.word	0x000129f0


	//   ....[81]....
        /*0aa0*/ 	.word	0x00013540


	//   ....[82]....
        /*0aa4*/ 	.word	0x00013810


	//   ....[83]....
        /*0aa8*/ 	.word	0x000139f0


	//   ....[84]....
        /*0aac*/ 	.word	0x00013ba0


	//   ....[85]....
        /*0ab0*/ 	.word	0x00013c20


	//   ....[86]....
        /*0ab4*/ 	.word	0x00013e20


	//   ....[87]....
        /*0ab8*/ 	.word	0x00013eb0


	//   ....[88]....
        /*0abc*/ 	.word	0x00013fb0


	//   ....[89]....
        /*0ac0*/ 	.word	0x00017480


	//   ....[90]....
        /*0ac4*/ 	.word	0x000174d0


	//   ....[91]....
        /*0ac8*/ 	.word	0x00017660


	//   ....[92]....
        /*0acc*/ 	.word	0x000176f0


	//   ....[93]....
        /*0ad0*/ 	.word	0x000177a0


	//   ....[94]....
        /*0ad4*/ 	.word	0x000177e0


	//   ....[95]....
        /*0ad8*/ 	.word	0x000179c0


	//   ....[96]....
        /*0adc*/ 	.word	0x00017c30


	//   ....[97]....
        /*0ae0*/ 	.word	0x00019a00


	//   ....[98]....
        /*0ae4*/ 	.word	0x00019a70


	//   ....[99]....
        /*0ae8*/ 	.word	0x00019a90


	//   ....[100]....
        /*0aec*/ 	.word	0x00019aa0


	//   ....[101]....
        /*0af0*/ 	.word	0x00019ab0


	//   ....[102]....
        /*0af4*/ 	.word	0x00019ae0


	//   ....[103]....
        /*0af8*/ 	.word	0x00019b00


	//   ....[104]....
        /*0afc*/ 	.word	0x00019b10


	//   ....[105]....
        /*0b00*/ 	.word	0x0001af50


	//   ....[106]....
        /*0b04*/ 	.word	0x0001af70


	//   ....[107]....
        /*0b08*/ 	.word	0x0001af90


	//   ....[108]....
        /*0b0c*/ 	.word	0x0001afa0


	//   ....[109]....
        /*0b10*/ 	.word	0x0001afb0


	//   ....[110]....
        /*0b14*/ 	.word	0x0001afc0


	//   ....[111]....
        /*0b18*/ 	.word	0x0001afe0


	//   ....[112]....
        /*0b1c*/ 	.word	0x0001b050


	//   ....[113]....
        /*0b20*/ 	.word	0x0001b3d0


	//   ....[114]....
        /*0b24*/ 	.word	0x0001b3f0


	//   ....[115]....
        /*0b28*/ 	.word	0x0001b460


	//   ....[116]....
        /*0b2c*/ 	.word	0x0001b470


	//   ....[117]....
        /*0b30*/ 	.word	0x0001b4e0


	//   ....[118]....
        /*0b34*/ 	.word	0x0001b500


	//   ....[119]....
        /*0b38*/ 	.word	0x0001b570


	//   ....[120]....
        /*0b3c*/ 	.word	0x0001b580


	//   ....[121]....
        /*0b40*/ 	.word	0x0001b5f0


	//   ....[122]....
        /*0b44*/ 	.word	0x0001b610


	//   ....[123]....
        /*0b48*/ 	.word	0x0001b680


	//   ....[124]....
        /*0b4c*/ 	.word	0x0001b690


	//   ....[125]....
        /*0b50*/ 	.word	0x0001b700


	//   ....[126]....
        /*0b54*/ 	.word	0x0001b720


	//   ....[127]....
        /*0b58*/ 	.word	0x0001b790


	//   ....[128]....
        /*0b5c*/ 	.word	0x0001b7a0


	//   ....[129]....
        /*0b60*/ 	.word	0x0001ba30


	//   ....[130]....
        /*0b64*/ 	.word	0x0001ba50


	//   ....[131]....
        /*0b68*/ 	.word	0x0001bda0


	//   ....[132]....
        /*0b6c*/ 	.word	0x0001bdb0


	//   ....[133]....
        /*0b70*/ 	.word	0x0001c010


	//   ....[134]....
        /*0b74*/ 	.word	0x0001c030


	//   ....[135]....
        /*0b78*/ 	.word	0x0001c2b0


	//   ....[136]....
        /*0b7c*/ 	.word	0x0001c2c0


	//   ....[137]....
        /*0b80*/ 	.word	0x0001cc90


	//   ....[138]....
        /*0b84*/ 	.word	0x0001ccb0


	//   ....[139]....
        /*0b88*/ 	.word	0x0001cd20


	//   ....[140]....
        /*0b8c*/ 	.word	0x0001cd30


	//   ....[141]....
        /*0b90*/ 	.word	0x0001cda0


	//   ....[142]....
        /*0b94*/ 	.word	0x0001cdc0


	//   ....[143]....
        /*0b98*/ 	.word	0x0001ce30


	//   ....[144]....
        /*0b9c*/ 	.word	0x0001ce40


	//   ....[145]....
        /*0ba0*/ 	.word	0x0001ceb0


	//   ....[146]....
        /*0ba4*/ 	.word	0x0001ced0


	//   ....[147]....
        /*0ba8*/ 	.word	0x0001cf40


	//   ....[148]....
        /*0bac*/ 	.word	0x0001cf50


	//   ....[149]....
        /*0bb0*/ 	.word	0x0001cfc0


	//   ....[150]....
        /*0bb4*/ 	.word	0x0001cfe0


	//   ....[151]....
        /*0bb8*/ 	.word	0x0001d050


	//   ....[152]....
        /*0bbc*/ 	.word	0x0001d060


	//   ....[153]....
        /*0bc0*/ 	.word	0x0001d1b0


	//   ....[154]....
        /*0bc4*/ 	.word	0x0001d1d0


	//   ....[155]....
        /*0bc8*/ 	.word	0x0001d300


	//   ....[156]....
        /*0bcc*/ 	.word	0x0001d340


	//   ....[157]....
        /*0bd0*/ 	.word	0x0001d370


	//   ....[158]....
        /*0bd4*/ 	.word	0x0001d3a0


	//   ....[159]....
        /*0bd8*/ 	.word	0x0001d3d0


	//   ....[160]....
        /*0bdc*/ 	.word	0x0001d400


	//   ....[161]....
        /*0be0*/ 	.word	0x0001d560


	//   ....[162]....
        /*0be4*/ 	.word	0x0001d5a0


	//   ....[163]....
        /*0be8*/ 	.word	0x0001d5d0


	//   ....[164]....
        /*0bec*/ 	.word	0x0001d600


	//   ....[165]....
        /*0bf0*/ 	.word	0x0001d630


	//   ....[166]....
        /*0bf4*/ 	.word	0x0001d660


	//   ....[167]....
        /*0bf8*/ 	.word	0x0001d6f0


	//   ....[168]....
        /*0bfc*/ 	.word	0x0001d750


	//   ....[169]....
        /*0c00*/ 	.word	0x0001d760


	//   ....[170]....
        /*0c04*/ 	.word	0x0001d7c0


	//   ....[171]....
        /*0c08*/ 	.word	0x0001e220


	//   ....[172]....
        /*0c0c*/ 	.word	0x0001e280


	//   ....[173]....
        /*0c10*/ 	.word	0x0001e2d0


	//   ....[174]....
        /*0c14*/ 	.word	0x0001e320


	//   ....[175]....
        /*0c18*/ 	.word	0x0001e370


	//   ....[176]....
        /*0c1c*/ 	.word	0x0001e3e0


	//   ....[177]....
        /*0c20*/ 	.word	0x0001e430


	//   ....[178]....
        /*0c24*/ 	.word	0x0001e4a0


	//   ....[179]....
        /*0c28*/ 	.word	0x0001e510


	//   ....[180]....
        /*0c2c*/ 	.word	0x0001e570


	//   ....[181]....
        /*0c30*/ 	.word	0x0001e5e0


	//   ....[182]....
        /*0c34*/ 	.word	0x0001e650


	//   ....[183]....
        /*0c38*/ 	.word	0x0001e6c0


	//   ....[184]....
        /*0c3c*/ 	.word	0x0001e720


	//   ....[185]....
        /*0c40*/ 	.word	0x0001e790


	//   ....[186]....
        /*0c44*/ 	.word	0x0001e800


	//   ....[187]....
        /*0c48*/ 	.word	0x0001e870


	//   ....[188]....
        /*0c4c*/ 	.word	0x0001e8d0


	//   ....[189]....
        /*0c50*/ 	.word	0x0001e940


	//   ....[190]....
        /*0c54*/ 	.word	0x0001e9b0


	//   ....[191]....
        /*0c58*/ 	.word	0x0001ea20


	//   ....[192]....
        /*0c5c*/ 	.word	0x0001ea80


	//   ....[193]....
        /*0c60*/ 	.word	0x0001eaf0


	//   ....[194]....
        /*0c64*/ 	.word	0x0001eb60


	//   ....[195]....
        /*0c68*/ 	.word	0x0001ebd0


	//   ....[196]....
        /*0c6c*/ 	.word	0x0001ec30


	//   ....[197]....
        /*0c70*/ 	.word	0x0001ec90


	//   ....[198]....
        /*0c74*/ 	.word	0x0001ecf0


	//   ....[199]....
        /*0c78*/ 	.word	0x0001ed40


	//   ....[200]....
        /*0c7c*/ 	.word	0x0001eda0


	//   ....[201]....
        /*0c80*/ 	.word	0x0001edf0


	//   ....[202]....
        /*0c84*/ 	.word	0x0001ee50


	//   ....[203]....
        /*0c88*/ 	.word	0x0001eea0


	//   ....[204]....
        /*0c8c*/ 	.word	0x0001ef00


	//   ....[205]....
        /*0c90*/ 	.word	0x0001ef70


	//   ....[206]....
        /*0c94*/ 	.word	0x0001efe0


	//   ....[207]....
        /*0c98*/ 	.word	0x0001f050


	//   ....[208]....
        /*0c9c*/ 	.word	0x0001f0b0


	//   ....[209]....
        /*0ca0*/ 	.word	0x0001f120


	//   ....[210]....
        /*0ca4*/ 	.word	0x0001f190


	//   ....[211]....
        /*0ca8*/ 	.word	0x0001f200


	//   ....[212]....
        /*0cac*/ 	.word	0x0001f260


	//   ....[213]....
        /*0cb0*/ 	.word	0x0001f2d0


	//   ....[214]....
        /*0cb4*/ 	.word	0x0001f340


	//   ....[215]....
        /*0cb8*/ 	.word	0x0001f3b0


	//   ....[216]....
        /*0cbc*/ 	.word	0x0001f410


	//   ....[217]....
        /*0cc0*/ 	.word	0x0001f480


	//   ....[218]....
        /*0cc4*/ 	.word	0x0001f4f0


	//   ....[219]....
        /*0cc8*/ 	.word	0x0001f560


	//   ....[220]....
        /*0ccc*/ 	.word	0x0001f5c0


	//   ....[221]....
        /*0cd0*/ 	.word	0x0001f630


	//   ....[222]....
        /*0cd4*/ 	.word	0x0001f6a0


	//   ....[223]....
        /*0cd8*/ 	.word	0x0001f710


	//   ....[224]....
        /*0cdc*/ 	.word	0x0001f770


	//   ....[225]....
        /*0ce0*/ 	.word	0x0001f7e0


	//   ....[226]....
        /*0ce4*/ 	.word	0x0001f850


	//   ....[227]....
        /*0ce8*/ 	.word	0x0001f8c0


	//   ....[228]....
        /*0cec*/ 	.word	0x0001f920


	//   ....[229]....
        /*0cf0*/ 	.word	0x0001f990


	//   ....[230]....
        /*0cf4*/ 	.word	0x0001fa00


	//   ....[231]....
        /*0cf8*/ 	.word	0x0001fa70


	//   ....[232]....
        /*0cfc*/ 	.word	0x0001fad0


	//   ....[233]....
        /*0d00*/ 	.word	0x0001fb40


	//   ....[234]....
        /*0d04*/ 	.word	0x0001fbb0


	//   ....[235]....
        /*0d08*/ 	.word	0x0001fc20


	//   ....[236]....
        /*0d0c*/ 	.word	0x0001fc80


	//   ....[237]....
        /*0d10*/ 	.word	0x0001fcf0


	//   ....[238]....
        /*0d14*/ 	.word	0x0001fd60


	//   ....[239]....
        /*0d18*/ 	.word	0x0001fdd0


	//   ....[240]....
        /*0d1c*/ 	.word	0x0001fe30


	//   ....[241]....
        /*0d20*/ 	.word	0x0001fea0


	//   ....[242]....
        /*0d24*/ 	.word	0x0001ff10


	//   ....[243]....
        /*0d28*/ 	.word	0x0001ff80


	//   ....[244]....
        /*0d2c*/ 	.word	0x0001ffe0


	//   ....[245]....
        /*0d30*/ 	.word	0x00020050


	//   ....[246]....
        /*0d34*/ 	.word	0x000200c0


	//   ....[247]....
        /*0d38*/ 	.word	0x00020110


	//   ....[248]....
        /*0d3c*/ 	.word	0x00020150


	//   ....[249]....
        /*0d40*/ 	.word	0x000201a0


	//   ....[250]....
        /*0d44*/ 	.word	0x000201f0


	//   ....[251]....
        /*0d48*/ 	.word	0x00020240


	//   ....[252]....
        /*0d4c*/ 	.word	0x000202b0


	//   ....[253]....
        /*0d50*/ 	.word	0x00020300


	//   ....[254]....
        /*0d54*/ 	.word	0x00020350


	//   ....[255]....
        /*0d58*/ 	.word	0x000203a0


	//   ....[0]....
        /*0d5c*/ 	.word	0x000203f0


	//   ....[1]....
        /*0d60*/ 	.word	0x00020440


	//   ....[2]....
        /*0d64*/ 	.word	0x000204b0


	//   ....[3]....
        /*0d68*/ 	.word	0x00020500


	//   ....[4]....
        /*0d6c*/ 	.word	0x00020570


	//   ....[5]....
        /*0d70*/ 	.word	0x000205d0


	//   ....[6]....
        /*0d74*/ 	.word	0x00020640


	//----- nvinfo : EIATTR_EXIT_INSTR_OFFSETS
	.align		4
.L_286:
        /*0d78*/ 	.byte	0x04, 0x1c
        /*0d7a*/ 	.short	(.L_288 - .L_287)


	//   ....[0]....
.L_287:
        /*0d7c*/ 	.word	0x000010d0


	//   ....[1]....
        /*0d80*/ 	.word	0x0001e1e0


	//----- nvinfo : EIATTR_MAX_THREADS
	.align		4
.L_288:
        /*0d84*/ 	.byte	0x04, 0x05
        /*0d86*/ 	.short	(.L_290 - .L_289)
.L_289:
        /*0d88*/ 	.word	0x00000080
        /*0d8c*/ 	.word	0x00000001
        /*0d90*/ 	.word	0x00000001


	//----- nvinfo : EIATTR_CRS_STACK_SIZE
	.align		4
.L_290:
        /*0d94*/ 	.byte	0x04, 0x1e
        /*0d96*/ 	.short	(.L_292 - .L_291)
.L_291:
        /*0d98*/ 	.word	0x00000000
.L_292:


//--------------------- .nv.callgraph             --------------------------
	.section	.nv.callgraph,"",@"SHT_CUDA_CALLGRAPH"
	.align	4
	.sectionentsize	8
	.align		4
        /*0000*/ 	.word	0x00000000
	.align		4
        /*0004*/ 	.word	0xffffffff
	.align		4
        /*0008*/ 	.word	0x00000000
	.align		4
        /*000c*/ 	.word	0xfffffffe
	.align		4
        /*0010*/ 	.word	0x00000000
	.align		4
        /*0014*/ 	.word	0xfffffffd
	.align		4
        /*0018*/ 	.word	0x00000000
	.align		4
        /*001c*/ 	.word	0xfffffffc


//--------------------- .nv.rel.action            --------------------------
	.section	.nv.rel.action,"",@"SHT_CUDA_RELOCINFO"
	.align	8
	.sectionentsize	8
        /*0000*/ 	.byte	0x73, 0x00, 0x00, 0x00, 0x00, 0x00, 0x00, 0x00, 0x00, 0x00, 0x00, 0x11, 0x25, 0x00, 0x05, 0x36


//--------------------- .nv.constant4             --------------------------
	.section	.nv.constant4,"a",@progbits
	.align	8
	.align		8
.nv.constant4:
        /*0000*/ 	.dword	_ZN79_INTERNAL_a8661eb0_43_flash_fwd_hdim64_fp16_split_softcap_sm80_cu_1f2e7571_36324cuda3std3__45__cpo5beginE
	.align		8
        /*0008*/ 	.dword	_ZN79_INTERNAL_a8661eb0_43_flash_fwd_hdim64_fp16_split_softcap_sm80_cu_1f2e7571_36324cuda3std3__45__cpo3endE
	.align		8
        /*0010*/ 	.dword	_ZN79_INTERNAL_a8661eb0_43_flash_fwd_hdim64_fp16_split_softcap_sm80_cu_1f2e7571_36324cuda3std3__45__cpo6cbeginE
	.align		8
        /*0018*/ 	.dword	_ZN79_INTERNAL_a8661eb0_43_flash_fwd_hdim64_fp16_split_softcap_sm80_cu_1f2e7571_36324cuda3std3__45__cpo4cendE
	.align		8
        /*0020*/ 	.dword	_ZN79_INTERNAL_a8661eb0_43_flash_fwd_hdim64_fp16_split_softcap_sm80_cu_1f2e7571_36324cuda3std3__481_GLOBAL__N__a8661eb0_43_flash_fwd_hdim64_fp16_split_softcap_sm80_cu_1f2e7571_36326ignoreE
	.align		8
        /*0028*/ 	.dword	_ZN79_INTERNAL_a8661eb0_43_flash_fwd_hdim64_fp16_split_softcap_sm80_cu_1f2e7571_36324cuda3std3__419piecewise_constructE
	.align		8
        /*0030*/ 	.dword	_ZN79_INTERNAL_a8661eb0_43_flash_fwd_hdim64_fp16_split_softcap_sm80_cu_1f2e7571_36324cuda3std3__48in_placeE
	.align		8
        /*0038*/ 	.dword	_ZN79_INTERNAL_a8661eb0_43_flash_fwd_hdim64_fp16_split_softcap_sm80_cu_1f2e7571_36324cuda3std6ranges3__45__cpo4swapE
	.align		8
        /*0040*/ 	.dword	_ZN79_INTERNAL_a8661eb0_43_flash_fwd_hdim64_fp16_split_softcap_sm80_cu_1f2e7571_36324cuda3std6ranges3__45__cpo9iter_moveE
	.align		8
        /*0048*/ 	.dword	_ZN79_INTERNAL_a8661eb0_43_flash_fwd_hdim64_fp16_split_softcap_sm80_cu_1f2e7571_36324cute7productE
	.align		8
        /*0050*/ 	.dword	_ZN79_INTERNAL_a8661eb0_43_flash_fwd_hdim64_fp16_split_softcap_sm80_cu_1f2e7571_36324cute1_E


//--------------------- .nv.constant0._ZN7cutlass13device_kernelIN5flash19enable_sm80_to_sm89INS1_16FlashAttnFwdSm80INS1_25CollectiveMainloopFwdSm80ILi4ELi1ELb0EN4cute5tupleIJNS5_1CILi128EEENS7_ILi112EEENS7_ILi64EEEEEELi64ENS_6half_tEfNS_4arch4Sm80ELb0ELb0ELb1ELb0ELb0ELb0ELb1ELb1EEENS1_21CollectiveEpilogueFwdINS6_IJS8_SA_S9_EEENS6_IJNS7_ILi1EEESI_SI_EEESC_SE_Li128ELb0ELb1ELb1ELb0EEENS1_19SingleTileSchedulerILb0ELb1ELb1ELi128EEEEEEEEEvNT_6ParamsE --------------------------
	.section	.nv.constant0._ZN7cutlass13device_kernelIN5flash19enable_sm80_to_sm89INS1_16FlashAttnFwdSm80INS1_25CollectiveMainloopFwdSm80ILi4ELi1ELb0EN4cute5tupleIJNS5_1CILi128EEENS7_ILi112EEENS7_ILi64EEEEEELi64ENS_6half_tEfNS_4arch4Sm80ELb0ELb0ELb1ELb0ELb0ELb0ELb1ELb1EEENS1_21CollectiveEpilogueFwdINS6_IJS8_SA_S9_EEENS6_IJNS7_ILi1EEESI_SI_EEESC_SE_Li128ELb0ELb1ELb1ELb0EEENS1_19SingleTileSchedulerILb0ELb1ELb1ELi128EEEEEEEEEvNT_6ParamsE,"a",@progbits
	.sectionflags	@""
	.align	4
.nv.constant0._ZN7cutlass13device_kernelIN5flash19enable_sm80_to_sm89INS1_16FlashAttnFwdSm80INS1_25CollectiveMainloopFwdSm80ILi4ELi1ELb0EN4cute5tupleIJNS5_1CILi128EEENS7_ILi112EEENS7_ILi64EEEEEELi64ENS_6half_tEfNS_4arch4Sm80ELb0ELb0ELb1ELb0ELb0ELb0ELb1ELb1EEENS1_21CollectiveEpilogueFwdINS6_IJS8_SA_S9_EEENS6_IJNS7_ILi1EEESI_SI_EEESC_SE_Li128ELb0ELb1ELb1ELb0EEENS1_19SingleTileSchedulerILb0ELb1ELb1ELi128EEEEEEEEEvNT_6ParamsE:
	.zero		1400


//--------------------- .nv.constant0._ZN7cutlass13device_kernelIN5flash19enable_sm80_to_sm89INS1_16FlashAttnFwdSm80INS1_25CollectiveMainloopFwdSm80ILi4ELi1ELb0EN4cute5tupleIJNS5_1CILi128EEENS7_ILi80EEENS7_ILi64EEEEEELi64ENS_6half_tEfNS_4arch4Sm80ELb0ELb0ELb1ELb1ELb0ELb0ELb1ELb1EEENS1_21CollectiveEpilogueFwdINS6_IJS8_SA_S9_EEENS6_IJNS7_ILi1EEESI_SI_EEESC_SE_Li128ELb1ELb1ELb1ELb0EEENS1_36VarlenDynamicPersistentTileSchedulerILi128ELi80ELi128ELi128ELb1ELb1ELb0ELb0ELb1ELb1EEEEEEEEEvNT_6ParamsE --------------------------
	.section	.nv.constant0._ZN7cutlass13device_kernelIN5flash19enable_sm80_to_sm89INS1_16FlashAttnFwdSm80INS1_25CollectiveMainloopFwdSm80ILi4ELi1ELb0EN4cute5tupleIJNS5_1CILi128EEENS7_ILi80EEENS7_ILi64EEEEEELi64ENS_6half_tEfNS_4arch4Sm80ELb0ELb0ELb1ELb1ELb0ELb0ELb1ELb1EEENS1_21CollectiveEpilogueFwdINS6_IJS8_SA_S9_EEENS6_IJNS7_ILi1EEESI_SI_EEESC_SE_Li128ELb1ELb1ELb1ELb0EEENS1_36VarlenDynamicPersistentTileSchedulerILi128ELi80ELi128ELi128ELb1ELb1ELb0ELb0ELb1ELb1EEEEEEEEEvNT_6ParamsE,"a",@progbits
	.sectionflags	@""
	.align	4
.nv.constant0._ZN7cutlass13device_kernelIN5flash19enable_sm80_to_sm89INS1_16FlashAttnFwdSm80INS1_25CollectiveMainloopFwdSm80ILi4ELi1ELb0EN4cute5tupleIJNS5_1CILi128EEENS7_ILi80EEENS7_ILi64EEEEEELi64ENS_6half_tEfNS_4arch4Sm80ELb0ELb0ELb1ELb1ELb0ELb0ELb1ELb1EEENS1_21CollectiveEpilogueFwdINS6_IJS8_SA_S9_EEENS6_IJNS7_ILi1EEESI_SI_EEESC_SE_Li128ELb1ELb1ELb1ELb0EEENS1_36VarlenDynamicPersistentTileSchedulerILi128ELi80ELi128ELi128ELb1ELb1ELb0ELb0ELb1ELb1EEEEEEEEEvNT_6ParamsE:
	.zero		1432


//--------------------- .nv.constant0._ZN7cutlass13device_kernelIN5flash19enable_sm80_to_sm89INS1_16FlashAttnFwdSm80INS1_25CollectiveMainloopFwdSm80ILi4ELi1ELb0EN4cute5tupleIJNS5_1CILi128EEENS7_ILi80EEENS7_ILi64EEEEEELi64ENS_6half_tEfNS_4arch4Sm80ELb0ELb0ELb1ELb1ELb0ELb1ELb1ELb1EEENS1_21CollectiveEpilogueFwdINS6_IJS8_SA_S9_EEENS6_IJNS7_ILi1EEESI_SI_EEESC_SE_Li128ELb1ELb1ELb1ELb0EEENS1_36VarlenDynamicPersistentTileSchedulerILi128ELi80ELi128ELi128ELb1ELb1ELb0ELb0ELb1ELb1EEEEEEEEEvNT_6ParamsE --------------------------
	.section	.nv.constant0._ZN7cutlass13device_kernelIN5flash19enable_sm80_to_sm89INS1_16FlashAttnFwdSm80INS1_25CollectiveMainloopFwdSm80ILi4ELi1ELb0EN4cute5tupleIJNS5_1CILi128EEENS7_ILi80EEENS7_ILi64EEEEEELi64ENS_6half_tEfNS_4arch4Sm80ELb0ELb0ELb1ELb1ELb0ELb1ELb1ELb1EEENS1_21CollectiveEpilogueFwdINS6_IJS8_SA_S9_EEENS6_IJNS7_ILi1EEESI_SI_EEESC_SE_Li128ELb1ELb1ELb1ELb0EEENS1_36VarlenDynamicPersistentTileSchedulerILi128ELi80ELi128ELi128ELb1ELb1ELb0ELb0ELb1ELb1EEEEEEEEEvNT_6ParamsE,"a",@progbits
	.sectionflags	@""
	.align	4
.nv.constant0._ZN7cutlass13device_kernelIN5flash19enable_sm80_to_sm89INS1_16FlashAttnFwdSm80INS1_25CollectiveMainloopFwdSm80ILi4ELi1ELb0EN4cute5tupleIJNS5_1CILi128EEENS7_ILi80EEENS7_ILi64EEEEEELi64ENS_6half_tEfNS_4arch4Sm80ELb0ELb0ELb1ELb1ELb0ELb1ELb1ELb1EEENS1_21CollectiveEpilogueFwdINS6_IJS8_SA_S9_EEENS6_IJNS7_ILi1EEESI_SI_EEESC_SE_Li128ELb1ELb1ELb1ELb0EEENS1_36VarlenDynamicPersistentTileSchedulerILi128ELi80ELi128ELi128ELb1ELb1ELb0ELb0ELb1ELb1EEEEEEEEEvNT_6ParamsE:
	.zero		1432


//--------------------- .nv.constant0._ZN7cutlass13device_kernelIN5flash19enable_sm80_to_sm89INS1_16FlashAttnFwdSm80INS1_25CollectiveMainloopFwdSm80ILi4ELi1ELb0EN4cute5tupleIJNS5_1CILi128EEENS7_ILi96EEENS7_ILi64EEEEEELi64ENS_6half_tEfNS_4arch4Sm80ELb0ELb1ELb1ELb0ELb0ELb0ELb1ELb1EEENS1_21CollectiveEpilogueFwdINS6_IJS8_SA_S9_EEENS6_IJNS7_ILi1EEESI_SI_EEESC_SE_Li128ELb0ELb1ELb1ELb0EEENS1_19SingleTileSchedulerILb0ELb1ELb1ELi128EEEEEEEEEvNT_6ParamsE --------------------------
	.section	.nv.constant0._ZN7cutlass13device_kernelIN5flash19enable_sm80_to_sm89INS1_16FlashAttnFwdSm80INS1_25CollectiveMainloopFwdSm80ILi4ELi1ELb0EN4cute5tupleIJNS5_1CILi128EEENS7_ILi96EEENS7_ILi64EEEEEELi64ENS_6half_tEfNS_4arch4Sm80ELb0ELb1ELb1ELb0ELb0ELb0ELb1ELb1EEENS1_21CollectiveEpilogueFwdINS6_IJS8_SA_S9_EEENS6_IJNS7_ILi1EEESI_SI_EEESC_SE_Li128ELb0ELb1ELb1ELb0EEENS1_19SingleTileSchedulerILb0ELb1ELb1ELi128EEEEEEEEEvNT_6ParamsE,"a",@progbits
	.sectionflags	@""
	.align	4
.nv.constant0._ZN7cutlass13device_kernelIN5flash19enable_sm80_to_sm89INS1_16FlashAttnFwdSm80INS1_25CollectiveMainloopFwdSm80ILi4ELi1ELb0EN4cute5tupleIJNS5_1CILi128EEENS7_ILi96EEENS7_ILi64EEEEEELi64ENS_6half_tEfNS_4arch4Sm80ELb0ELb1ELb1ELb0ELb0ELb0ELb1ELb1EEENS1_21CollectiveEpilogueFwdINS6_IJS8_SA_S9_EEENS6_IJNS7_ILi1EEESI_SI_EEESC_SE_Li128ELb0ELb1ELb1ELb0EEENS1_19SingleTileSchedulerILb0ELb1ELb1ELi128EEEEEEEEEvNT_6ParamsE:
	.zero		1400


//--------------------- .nv.constant0._ZN7cutlass13device_kernelIN5flash19enable_sm80_to_sm89INS1_16FlashAttnFwdSm80INS1_25CollectiveMainloopFwdSm80ILi4ELi1ELb0EN4cute5tupleIJNS5_1CILi128EEENS7_ILi80EEENS7_ILi64EEEEEELi64ENS_6half_tEfNS_4arch4Sm80ELb0ELb1ELb1ELb1ELb0ELb0ELb1ELb1EEENS1_21CollectiveEpilogueFwdINS6_IJS8_SA_S9_EEENS6_IJNS7_ILi1EEESI_SI_EEESC_SE_Li128ELb1ELb1ELb1ELb0EEENS1_36VarlenDynamicPersistentTileSchedulerILi128ELi80ELi128ELi128ELb1ELb1ELb0ELb1ELb0ELb1EEEEEEEEEvNT_6ParamsE --------------------------
	.section	.nv.constant0._ZN7cutlass13device_kernelIN5flash19enable_sm80_to_sm89INS1_16FlashAttnFwdSm80INS1_25CollectiveMainloopFwdSm80ILi4ELi1ELb0EN4cute5tupleIJNS5_1CILi128EEENS7_ILi80EEENS7_ILi64EEEEEELi64ENS_6half_tEfNS_4arch4Sm80ELb0ELb1ELb1ELb1ELb0ELb0ELb1ELb1EEENS1_21CollectiveEpilogueFwdINS6_IJS8_SA_S9_EEENS6_IJNS7_ILi1EEESI_SI_EEESC_SE_Li128ELb1ELb1ELb1ELb0EEENS1_36VarlenDynamicPersistentTileSchedulerILi128ELi80ELi128ELi128ELb1ELb1ELb0ELb1ELb0ELb1EEEEEEEEEvNT_6ParamsE,"a",@progbits
	.sectionflags	@""
	.align	4
.nv.constant0._ZN7cutlass13device_kernelIN5flash19enable_sm80_to_sm89INS1_16FlashAttnFwdSm80INS1_25CollectiveMainloopFwdSm80ILi4ELi1ELb0EN4cute5tupleIJNS5_1CILi128EEENS7_ILi80EEENS7_ILi64EEEEEELi64ENS_6half_tEfNS_4arch4Sm80ELb0ELb1ELb1ELb1ELb0ELb0ELb1ELb1EEENS1_21CollectiveEpilogueFwdINS6_IJS8_SA_S9_EEENS6_IJNS7_ILi1EEESI_SI_EEESC_SE_Li128ELb1ELb1ELb1ELb0EEENS1_36VarlenDynamicPersistentTileSchedulerILi128ELi80ELi128ELi128ELb1ELb1ELb0ELb1ELb0ELb1EEEEEEEEEvNT_6ParamsE:
	.zero		1432


//--------------------- .nv.constant0._ZN7cutlass13device_kernelIN5flash19enable_sm80_to_sm89INS1_16FlashAttnFwdSm80INS1_25CollectiveMainloopFwdSm80ILi4ELi1ELb0EN4cute5tupleIJNS5_1CILi128EEENS7_ILi80EEENS7_ILi64EEEEEELi64ENS_6half_tEfNS_4arch4Sm80ELb0ELb1ELb1ELb1ELb0ELb1ELb1ELb1EEENS1_21CollectiveEpilogueFwdINS6_IJS8_SA_S9_EEENS6_IJNS7_ILi1EEESI_SI_EEESC_SE_Li128ELb1ELb1ELb1ELb0EEENS1_36VarlenDynamicPersistentTileSchedulerILi128ELi80ELi128ELi128ELb1ELb1ELb0ELb1ELb0ELb1EEEEEEEEEvNT_6ParamsE --------------------------
	.section	.nv.constant0._ZN7cutlass13device_kernelIN5flash19enable_sm80_to_sm89INS1_16FlashAttnFwdSm80INS1_25CollectiveMainloopFwdSm80ILi4ELi1ELb0EN4cute5tupleIJNS5_1CILi128EEENS7_ILi80EEENS7_ILi64EEEEEELi64ENS_6half_tEfNS_4arch4Sm80ELb0ELb1ELb1ELb1ELb0ELb1ELb1ELb1EEENS1_21CollectiveEpilogueFwdINS6_IJS8_SA_S9_EEENS6_IJNS7_ILi1EEESI_SI_EEESC_SE_Li128ELb1ELb1ELb1ELb0EEENS1_36VarlenDynamicPersistentTileSchedulerILi128ELi80ELi128ELi128ELb1ELb1ELb0ELb1ELb0ELb1EEEEEEEEEvNT_6ParamsE,"a",@progbits
	.sectionflags	@""
	.align	4
.nv.constant0._ZN7cutlass13device_kernelIN5flash19enable_sm80_to_sm89INS1_16FlashAttnFwdSm80INS1_25CollectiveMainloopFwdSm80ILi4ELi1ELb0EN4cute5tupleIJNS5_1CILi128EEENS7_ILi80EEENS7_ILi64EEEEEELi64ENS_6half_tEfNS_4arch4Sm80ELb0ELb1ELb1ELb1ELb0ELb1ELb1ELb1EEENS1_21CollectiveEpilogueFwdINS6_IJS8_SA_S9_EEENS6_IJNS7_ILi1EEESI_SI_EEESC_SE_Li128ELb1ELb1ELb1ELb0EEENS1_36VarlenDynamicPersistentTileSchedulerILi128ELi80ELi128ELi128ELb1ELb1ELb0ELb1ELb0ELb1EEEEEEEEEvNT_6ParamsE:
	.zero		1432


//--------------------- .nv.constant0._ZN7cutlass13device_kernelIN5flash19enable_sm80_to_sm89INS1_16FlashAttnFwdSm80INS1_25CollectiveMainloopFwdSm80ILi4ELi1ELb0EN4cute5tupleIJNS5_1CILi128EEENS7_ILi112EEENS7_ILi64EEEEEELi64ENS_6half_tEfNS_4arch4Sm80ELb1ELb0ELb1ELb0ELb0ELb0ELb1ELb1EEENS1_21CollectiveEpilogueFwdINS6_IJS8_SA_S9_EEENS6_IJNS7_ILi1EEESI_SI_EEESC_SE_Li128ELb0ELb1ELb1ELb0EEENS1_30DynamicPersistentTileSchedulerILi128ELi128ELb1ELb1ELb0EEEEEEEEEvNT_6ParamsE --------------------------
	.section	.nv.constant0._ZN7cutlass13device_kernelIN5flash19enable_sm80_to_sm89INS1_16FlashAttnFwdSm80INS1_25CollectiveMainloopFwdSm80ILi4ELi1ELb0EN4cute5tupleIJNS5_1CILi128EEENS7_ILi112EEENS7_ILi64EEEEEELi64ENS_6half_tEfNS_4arch4Sm80ELb1ELb0ELb1ELb0ELb0ELb0ELb1ELb1EEENS1_21CollectiveEpilogueFwdINS6_IJS8_SA_S9_EEENS6_IJNS7_ILi1EEESI_SI_EEESC_SE_Li128ELb0ELb1ELb1ELb0EEENS1_30DynamicPersistentTileSchedulerILi128ELi128ELb1ELb1ELb0EEEEEEEEEvNT_6ParamsE,"a",@progbits
	.sectionflags	@""
	.align	4
.nv.constant0._ZN7cutlass13device_kernelIN5flash19enable_sm80_to_sm89INS1_16FlashAttnFwdSm80INS1_25CollectiveMainloopFwdSm80ILi4ELi1ELb0EN4cute5tupleIJNS5_1CILi128EEENS7_ILi112EEENS7_ILi64EEEEEELi64ENS_6half_tEfNS_4arch4Sm80ELb1ELb0ELb1ELb0ELb0ELb0ELb1ELb1EEENS1_21CollectiveEpilogueFwdINS6_IJS8_SA_S9_EEENS6_IJNS7_ILi1EEESI_SI_EEESC_SE_Li128ELb0ELb1ELb1ELb0EEENS1_30DynamicPersistentTileSchedulerILi128ELi128ELb1ELb1ELb0EEEEEEEEEvNT_6ParamsE:
	.zero		1416


//--------------------- .nv.constant0._ZN7cutlass13device_kernelIN5flash19enable_sm80_to_sm89INS1_16FlashAttnFwdSm80INS1_25CollectiveMainloopFwdSm80ILi4ELi1ELb0EN4cute5tupleIJNS5_1CILi128EEENS7_ILi80EEENS7_ILi64EEEEEELi64ENS_6half_tEfNS_4arch4Sm80ELb1ELb0ELb1ELb1ELb0ELb0ELb1ELb1EEENS1_21CollectiveEpilogueFwdINS6_IJS8_SA_S9_EEENS6_IJNS7_ILi1EEESI_SI_EEESC_SE_Li128ELb1ELb1ELb1ELb0EEENS1_36VarlenDynamicPersistentTileSchedulerILi128ELi80ELi128ELi128ELb1ELb1ELb0ELb1ELb1ELb1EEEEEEEEEvNT_6ParamsE --------------------------
	.section	.nv.constant0._ZN7cutlass13device_kernelIN5flash19enable_sm80_to_sm89INS1_16FlashAttnFwdSm80INS1_25CollectiveMainloopFwdSm80ILi4ELi1ELb0EN4cute5tupleIJNS5_1CILi128EEENS7_ILi80EEENS7_ILi64EEEEEELi64ENS_6half_tEfNS_4arch4Sm80ELb1ELb0ELb1ELb1ELb0ELb0ELb1ELb1EEENS1_21CollectiveEpilogueFwdINS6_IJS8_SA_S9_EEENS6_IJNS7_ILi1EEESI_SI_EEESC_SE_Li128ELb1ELb1ELb1ELb0EEENS1_36VarlenDynamicPersistentTileSchedulerILi128ELi80ELi128ELi128ELb1ELb1ELb0ELb1ELb1ELb1EEEEEEEEEvNT_6ParamsE,"a",@progbits
	.sectionflags	@""
	.align	4
.nv.constant0._ZN7cutlass13device_kernelIN5flash19enable_sm80_to_sm89INS1_16FlashAttnFwdSm80INS1_25CollectiveMainloopFwdSm80ILi4ELi1ELb0EN4cute5tupleIJNS5_1CILi128EEENS7_ILi80EEENS7_ILi64EEEEEELi64ENS_6half_tEfNS_4arch4Sm80ELb1ELb0ELb1ELb1ELb0ELb0ELb1ELb1EEENS1_21CollectiveEpilogueFwdINS6_IJS8_SA_S9_EEENS6_IJNS7_ILi1EEESI_SI_EEESC_SE_Li128ELb1ELb1ELb1ELb0EEENS1_36VarlenDynamicPersistentTileSchedulerILi128ELi80ELi128ELi128ELb1ELb1ELb0ELb1ELb1ELb1EEEEEEEEEvNT_6ParamsE:
	.zero		1432


//--------------------- .nv.constant0._ZN7cutlass13device_kernelIN5flash19enable_sm80_to_sm89INS1_16FlashAttnFwdSm80INS1_25CollectiveMainloopFwdSm80ILi4ELi1ELb0EN4cute5tupleIJNS5_1CILi128EEENS7_ILi80EEENS7_ILi64EEEEEELi64ENS_6half_tEfNS_4arch4Sm80ELb1ELb0ELb1ELb1ELb0ELb1ELb1ELb1EEENS1_21CollectiveEpilogueFwdINS6_IJS8_SA_S9_EEENS6_IJNS7_ILi1EEESI_SI_EEESC_SE_Li128ELb1ELb1ELb1ELb0EEENS1_36VarlenDynamicPersistentTileSchedulerILi128ELi80ELi128ELi128ELb1ELb1ELb0ELb1ELb1ELb1EEEEEEEEEvNT_6ParamsE --------------------------
	.section	.nv.constant0._ZN7cutlass13device_kernelIN5flash19enable_sm80_to_sm89INS1_16FlashAttnFwdSm80INS1_25CollectiveMainloopFwdSm80ILi4ELi1ELb0EN4cute5tupleIJNS5_1CILi128EEENS7_ILi80EEENS7_ILi64EEEEEELi64ENS_6half_tEfNS_4arch4Sm80ELb1ELb0ELb1ELb1ELb0ELb1ELb1ELb1EEENS1_21CollectiveEpilogueFwdINS6_IJS8_SA_S9_EEENS6_IJNS7_ILi1EEESI_SI_EEESC_SE_Li128ELb1ELb1ELb1ELb0EEENS1_36VarlenDynamicPersistentTileSchedulerILi128ELi80ELi128ELi128ELb1ELb1ELb0ELb1ELb1ELb1EEEEEEEEEvNT_6ParamsE,"a",@progbits
	.sectionflags	@""
	.align	4
.nv.constant0._ZN7cutlass13device_kernelIN5flash19enable_sm80_to_sm89INS1_16FlashAttnFwdSm80INS1_25CollectiveMainloopFwdSm80ILi4ELi1ELb0EN4cute5tupleIJNS5_1CILi128EEENS7_ILi80EEENS7_ILi64EEEEEELi64ENS_6half_tEfNS_4arch4Sm80ELb1ELb0ELb1ELb1ELb0ELb1ELb1ELb1EEENS1_21CollectiveEpilogueFwdINS6_IJS8_SA_S9_EEENS6_IJNS7_ILi1EEESI_SI_EEESC_SE_Li128ELb1ELb1ELb1ELb0EEENS1_36VarlenDynamicPersistentTileSchedulerILi128ELi80ELi128ELi128ELb1ELb1ELb0ELb1ELb1ELb1EEEEEEEEEvNT_6ParamsE:
	.zero		1432


//--------------------- .text._ZN7cutlass13device_kernelIN5flash19enable_sm80_to_sm89INS1_16FlashAttnFwdSm80INS1_25CollectiveMainloopFwdSm80ILi4ELi1ELb0EN4cute5tupleIJNS5_1CILi128EEENS7_ILi112EEENS7_ILi64EEEEEELi64ENS_6half_tEfNS_4arch4Sm80ELb0ELb0ELb1ELb0ELb0ELb0ELb1ELb1EEENS1_21CollectiveEpilogueFwdINS6_IJS8_SA_S9_EEENS6_IJNS7_ILi1EEESI_SI_EEESC_SE_Li128ELb0ELb1ELb1ELb0EEENS1_19SingleTileSchedulerILb0ELb1ELb1ELi128EEEEEEEEEvNT_6ParamsE --------------------------
	.section	.text._ZN7cutlass13device_kernelIN5flash19enable_sm80_to_sm89INS1_16FlashAttnFwdSm80INS1_25CollectiveMainloopFwdSm80ILi4ELi1ELb0EN4cute5tupleIJNS5_1CILi128EEENS7_ILi112EEENS7_ILi64EEEEEELi64ENS_6half_tEfNS_4arch4Sm80ELb0ELb0ELb1ELb0ELb0ELb0ELb1ELb1EEENS1_21CollectiveEpilogueFwdINS6_IJS8_SA_S9_EEENS6_IJNS7_ILi1EEESI_SI_EEESC_SE_Li128ELb0ELb1ELb1ELb0EEENS1_19SingleTileSchedulerILb0ELb1ELb1ELi128EEEEEEEEEvNT_6ParamsE,"ax",@progbits
	.sectioninfo	@"SHI_REGISTERS=255"
	.align	128
.text._ZN7cutlass13device_kernelIN5flash19enable_sm80_to_sm89INS1_16FlashAttnFwdSm80INS1_25CollectiveMainloopFwdSm80ILi4ELi1ELb0EN4cute5tupleIJNS5_1CILi128EEENS7_ILi112EEENS7_ILi64EEEEEELi64ENS_6half_tEfNS_4arch4Sm80ELb0ELb0ELb1ELb0ELb0ELb0ELb1ELb1EEENS1_21CollectiveEpilogueFwdINS6_IJS8_SA_S9_EEENS6_IJNS7_ILi1EEESI_SI_EEESC_SE_Li128ELb0ELb1ELb1ELb0EEENS1_19SingleTileSchedulerILb0ELb1ELb1ELi128EEEEEEEEEvNT_6ParamsE:
        .type           _ZN7cutlass13device_kernelIN5flash19enable_sm80_to_sm89INS1_16FlashAttnFwdSm80INS1_25CollectiveMainloopFwdSm80ILi4ELi1ELb0EN4cute5tupleIJNS5_1CILi128EEENS7_ILi112EEENS7_ILi64EEEEEELi64ENS_6half_tEfNS_4arch4Sm80ELb0ELb0ELb1ELb0ELb0ELb0ELb1ELb1EEENS1_21CollectiveEpilogueFwdINS6_IJS8_SA_S9_EEENS6_IJNS7_ILi1EEESI_SI_EEESC_SE_Li128ELb0ELb1ELb1ELb0EEENS1_19SingleTileSchedulerILb0ELb1ELb1ELi128EEEEEEEEEvNT_6ParamsE,@function
        .size           _ZN7cutlass13device_kernelIN5flash19enable_sm80_to_sm89INS1_16FlashAttnFwdSm80INS1_25CollectiveMainloopFwdSm80ILi4ELi1ELb0EN4cute5tupleIJNS5_1CILi128EEENS7_ILi112EEENS7_ILi64EEEEEELi64ENS_6half_tEfNS_4arch4Sm80ELb0ELb0ELb1ELb0ELb0ELb0ELb1ELb1EEENS1_21CollectiveEpilogueFwdINS6_IJS8_SA_S9_EEENS6_IJNS7_ILi1EEESI_SI_EEESC_SE_Li128ELb0ELb1ELb1ELb0EEENS1_19SingleTileSchedulerILb0ELb1ELb1ELi128EEEEEEEEEvNT_6ParamsE,(.L_x_1614 - _ZN7cutlass13device_kernelIN5flash19enable_sm80_to_sm89INS1_16FlashAttnFwdSm80INS1_25CollectiveMainloopFwdSm80ILi4ELi1ELb0EN4cute5tupleIJNS5_1CILi128EEENS7_ILi112EEENS7_ILi64EEEEEELi64ENS_6half_tEfNS_4arch4Sm80ELb0ELb0ELb1ELb0ELb0ELb0ELb1ELb1EEENS1_21CollectiveEpilogueFwdINS6_IJS8_SA_S9_EEENS6_IJNS7_ILi1EEESI_SI_EEESC_SE_Li128ELb0ELb1ELb1ELb0EEENS1_19SingleTileSchedulerILb0ELb1ELb1ELi128EEEEEEEEEvNT_6ParamsE)
        .other          _ZN7cutlass13device_kernelIN5flash19enable_sm80_to_sm89INS1_16FlashAttnFwdSm80INS1_25CollectiveMainloopFwdSm80ILi4ELi1ELb0EN4cute5tupleIJNS5_1CILi128EEENS7_ILi112EEENS7_ILi64EEEEEELi64ENS_6half_tEfNS_4arch4Sm80ELb0ELb0ELb1ELb0ELb0ELb0ELb1ELb1EEENS1_21CollectiveEpilogueFwdINS6_IJS8_SA_S9_EEENS6_IJNS7_ILi1EEESI_SI_EEESC_SE_Li128ELb0ELb1ELb1ELb0EEENS1_19SingleTileSchedulerILb0ELb1ELb1ELi128EEEEEEEEEvNT_6ParamsE,@"STO_CUDA_ENTRY STV_DEFAULT"
_ZN7cutlass13device_kernelIN5flash19enable_sm80_to_sm89INS1_16FlashAttnFwdSm80INS1_25CollectiveMainloopFwdSm80ILi4ELi1ELb0EN4cute5tupleIJNS5_1CILi128EEENS7_ILi112EEENS7_ILi64EEEEEELi64ENS_6half_tEfNS_4arch4Sm80ELb0ELb0ELb1ELb0ELb0ELb0ELb1ELb1EEENS1_21CollectiveEpilogueFwdINS6_IJS8_SA_S9_EEENS6_IJNS7_ILi1EEESI_SI_EEESC_SE_Li128ELb0ELb1ELb1ELb0EEENS1_19SingleTileSchedulerILb0ELb1ELb1ELi128EEEEEEEEEvNT_6ParamsE:
[----:B------:R-:W-:-:S03]  /*0000*/  MOV R1, c[0x0][0x28] ;  /* 0x00000a0000017a02 */ /* 0x000fc60000000f00 */
[----:B------:R-:W1:Y:S01]  /*0010*/  S2R R192, SR_TID.X ;  /* 0x0000000000c07919 */ /* 0x000e620000002100 */
[----:B------:R-:W-:-:S03]  /*0020*/  IADD3 R1, R1, -0x68, RZ ;  /* 0xffffff9801017810 */ /* 0x000fc60007ffe0ff */
[----:B------:R-:W2:Y:S04]  /*0030*/  S2R R2, SR_CTAID.Y ;  /* 0x0000000000027919 */ /* 0x000ea80000002600 */
[----:B------:R-:W3:Y:S01]  /*0040*/  S2R R28, SR_CTAID.Z ;  /* 0x00000000001c7919 */ /* 0x000ee20000002700 */
[----:B-1----:R-:W-:-:S06]  /*0050*/  SHF.R.U32.HI R0, RZ, 0x5, R192 ;  /* 0x00000005ff007819 */ /* 0x002fcc00000116c0 */
[----:B------:R-:W1:Y:S02]  /*0060*/  SHFL.IDX PT, R0, R0, RZ, 0x1f ;  /* 0x00001fff00007589 */ /* 0x000e6400000e0000 */
[----:B-1----:R-:W-:-:S13]  /*0070*/  ISETP.NE.AND P0, PT, R0, RZ, PT ;  /* 0x000000ff0000720c */ /* 0x002fda0003f05270 */
[----:B------:R-:W-:Y:S05]  /*0080*/  @!P0 BRA `(.L_x_0) ;  /* 0x0000008000008947 */ /* 0x000fea0003800000 */
[----:B--23--:R1:W-:Y:S01]  /*0090*/  STL [R1+0x30], R2 ;  /* 0x0000300201007387 */ /* 0x00c3e20000100800 */
[----:B------:R-:W-:-:S04]  /*00a0*/  MOV R0, c[0x0][0x550] ;  /* 0x0001540000007a02 */ /* 0x000fc80000000f00 */
[----:B------:R-:W-:-:S13]  /*00b0*/  ISETP.NE.AND P0, PT, R0, 0x1, PT ;  /* 0x000000010000780c */ /* 0x000fda0003f05270 */
[----:B------:R-:W-:Y:S05]  /*00c0*/  @!P0 BRA `(.L_x_1) ;  /* 0x000000a000008947 */ /* 0x000fea0003800000 */
[----:B------:R-:W-:-:S05]  /*00d0*/  IMAD.HI.U32 R0, R2, c[0x0][0x554], RZ ;  /* 0x0001550002007a27 */ /* 0x000fca00078e00ff */
[----:B------:R-:W-:-:S05]  /*00e0*/  SHF.R.U32.HI R0, RZ, c[0x0][0x558], R0 ;  /* 0x00015600ff007a19 */ /* 0x000fca0000011600 */
[----:B------:R2:W-:Y:S01]  /*00f0*/  STL [R1+0x30], R0 ;  /* 0x0000300001007387 */ /* 0x0005e20000100800 */
[----:B------:R-:W-:Y:S05]  /*0100*/  BRA `(.L_x_1) ;  /* 0x0000006000007947 */ /* 0x000fea0003800000 */
.L_x_0:
[----:B--23--:R-:W-:Y:S01]  /*0110*/  IMAD.MOV.U32 R0, RZ, RZ, c[0x0][0x550] ;  /* 0x00015400ff007624 */ /* 0x00cfe200078e00ff */
[----:B------:R-:W-:-:S04]  /*0120*/  MOV R3, R2 ;  /* 0x0000000200037202 */ /* 0x000fc80000000f00 */
[----:B------:R-:W-:-:S13]  /*0130*/  ISETP.NE.AND P0, PT, R0, 0x1, PT ;  /* 0x000000010000780c */ /* 0x000fda0003f05270 */
[----:B------:R-:W-:-:S05]  /*0140*/  @P0 IMAD.HI.U32 R0, R2, c[0x0][0x554], RZ ;  /* 0x0001550002000a27 */ /* 0x000fca00078e00ff */
[----:B------:R-:W-:-:S05]  /*0150*/  @P0 SHF.R.U32.HI R3, RZ, c[0x0][0x558], R0 ;  /* 0x00015600ff030a19 */ /* 0x000fca0000011600 */
[----:B------:R1:W-:Y:S02]  /*0160*/  STL [R1+0x30], R3 ;  /* 0x0000300301007387 */ /* 0x0003e40000100800 */
.L_x_1:
[----:B------:R-:W3:Y:S01]  /*0170*/  LDL R19, [R1+0x30] ;  /* 0x0000300001137983 */ /* 0x000ee20000100800 */
[----:B------:R-:W-:Y:S02]  /*0180*/  ISETP.GE.AND P0, PT, R28, RZ, PT ;  /* 0x000000ff1c00720c */ /* 0x000fe40003f06270 */
[----:B--23--:R-:W-:-:S05]  /*0190*/  IADD3 R0, -R19, RZ, RZ ;  /* 0x000000ff13007210 */ /* 0x00cfca0007ffe1ff */
[----:B------:R-:W-:-:S06]  /*01a0*/  IMAD R11, R0, c[0x0][0x550], R2 ;  /* 0x00015400000b7a24 */ /* 0x000fcc00078e0202 */
[----:B------:R-:W-:Y:S05]  /*01b0*/  @!P0 EXIT ;  /* 0x000000000000894d */ /* 0x000fea0003800000 */
[----:B------:R-:W-:Y:S02]  /*01c0*/  IMAD.MOV.U32 R0, RZ, RZ, c[0x0][0x1d0] ;  /* 0x00007400ff007624 */ /* 0x000fe400078e00ff */
[----:B-1----:R-:W-:-:S03]  /*01d0*/  IMAD.MOV.U32 R2, RZ, RZ, RZ ;  /* 0x000000ffff027224 */ /* 0x002fc600078e00ff */
[C---:B------:R-:W-:Y:S02]  /*01e0*/  ISETP.GE.AND P0, PT, R0.reuse, 0x1, PT ;  /* 0x000000010000780c */ /* 0x040fe40003f06270 */
[----:B------:R-:W-:Y:S01]  /*01f0*/  IADD3 R3, R0, 0x6f, RZ ;  /* 0x0000006f00037810 */ /* 0x000fe20007ffe0ff */
[----:B------:R-:W-:-:S04]  /*0200*/  IMAD.MOV.U32 R0, RZ, RZ, RZ ;  /* 0x000000ffff007224 */ /* 0x000fc800078e00ff */
[----:B------:R-:W-:-:S05]  /*0210*/  IMAD.HI R2, R3, -0x6db6db6d, R2 ;  /* 0x9249249303027827 */ /* 0x000fca00078e0202 */
[----:B------:R-:W-:-:S04]  /*0220*/  SHF.R.U32.HI R3, RZ, 0x1f, R2 ;  /* 0x0000001fff037819 */ /* 0x000fc80000011602 */
[----:B------:R-:W-:Y:S01]  /*0230*/  LEA.HI.SX32 R10, R2, R3, 0x1a ;  /* 0x00000003020a7211 */ /* 0x000fe200078fd2ff */
[----:B------:R-:W-:Y:S05]  /*0240*/  @!P0 BRA `(.L_x_2) ;  /* 0x0000020000008947 */ /* 0x000fea0003800000 */
[----:B------:R-:W-:-:S04]  /*0250*/  SHF.R.U32.HI R0, RZ, 0x10, R11 ;  /* 0x00000010ff007819 */ /* 0x000fc8000001160b */
[----:B------:R-:W-:-:S04]  /*0260*/  ISETP.NE.AND P0, PT, R0, RZ, PT ;  /* 0x000000ff0000720c */ /* 0x000fc80003f05270 */
[----:B------:R-:W-:-:S04]  /*0270*/  SEL R5, R0, c[0x0][0x338], P0 ;  /* 0x0000ce0000057a07 */ /* 0x000fc80000000000 */
[----:B------:R-:W-:Y:S02]  /*0280*/  IABS R0, R5 ;  /* 0x0000000500007213 */ /* 0x000fe40000000000 */
[----:B------:R-:W-:-:S03]  /*0290*/  IADD3 R7, R10, -0x1, R5 ;  /* 0xffffffff0a077810 */ /* 0x000fc60007ffe005 */
[----:B------:R-:W-:Y:S01]  /*02a0*/  IMAD.MOV.U32 R4, RZ, RZ, R0 ;  /* 0x000000ffff047224 */ /* 0x000fe200078e0000 */
[----:B------:R-:W-:-:S03]  /*02b0*/  IABS R9, R7 ;  /* 0x0000000700097213 */ /* 0x000fc60000000000 */
[----:B------:R-:W1:Y:S08]  /*02c0*/  I2F.RP R2, R4 ;  /* 0x0000000400027306 */ /* 0x000e700000209400 */
[----:B-1----:R-:W1:Y:S02]  /*02d0*/  MUFU.RCP R2, R2 ;  /* 0x0000000200027308 */ /* 0x002e640000001000 */
[----:B-1----:R-:W-:-:S06]  /*02e0*/  IADD3 R2, R2, 0xffffffe, RZ ;  /* 0x0ffffffe02027810 */ /* 0x002fcc0007ffe0ff */
[----:B------:R-:W1:Y:S02]  /*02f0*/  F2I.FTZ.U32.TRUNC.NTZ R3, R2 ;  /* 0x0000000200037305 */ /* 0x000e64000021f000 */
[----:B-1----:R-:W-:Y:S02]  /*0300*/  IMAD.MOV R0, RZ, RZ, -R3 ;  /* 0x000000ffff007224 */ /* 0x002fe400078e0a03 */
[----:B------:R-:W-:Y:S02]  /*0310*/  IMAD.MOV.U32 R2, RZ, RZ, RZ ;  /* 0x000000ffff027224 */ /* 0x000fe400078e00ff */
[----:B------:R-:W-:Y:S01]  /*0320*/  IMAD.MOV.U32 R6, RZ, RZ, R0 ;  /* 0x000000ffff067224 */ /* 0x000fe200078e0000 */
[----:B------:R-:W-:-:S03]  /*0330*/  IABS R0, R5 ;  /* 0x0000000500007213 */ /* 0x000fc60000000000 */
[----:B------:R-:W-:Y:S02]  /*0340*/  IMAD R6, R6, R4, RZ ;  /* 0x0000000406067224 */ /* 0x000fe400078e02ff */
[----:B------:R-:W-:Y:S02]  /*0350*/  IMAD.MOV R8, RZ, RZ, -R0 ;  /* 0x000000ffff087224 */ /* 0x000fe400078e0a00 */
[----:B------:R-:W-:-:S04]  /*0360*/  IMAD.HI.U32 R0, R3, R6, R2 ;  /* 0x0000000603007227 */ /* 0x000fc800078e0002 */
[----:B------:R-:W-:Y:S02]  /*0370*/  IMAD.MOV.U32 R2, RZ, RZ, R9 ;  /* 0x000000ffff027224 */ /* 0x000fe400078e0009 */
[----:B------:R-:W-:Y:S02]  /*0380*/  IMAD.MOV.U32 R3, RZ, RZ, R8 ;  /* 0x000000ffff037224 */ /* 0x000fe400078e0008 */
[----:B------:R-:W-:-:S04]  /*0390*/  IMAD.HI.U32 R0, R0, R2, RZ ;  /* 0x0000000200007227 */ /* 0x000fc800078e00ff */
[----:B------:R-:W-:-:S05]  /*03a0*/  IMAD R2, R0, R3, R2 ;  /* 0x0000000300027224 */ /* 0x000fca00078e0202 */
[----:B------:R-:W-:-:S13]  /*03b0*/  ISETP.GT.U32.AND P1, PT, R4, R2, PT ;  /* 0x000000020400720c */ /* 0x000fda0003f24070 */
[----:B------:R-:W-:Y:S01]  /*03c0*/  @!P1 IMAD.IADD R2, R2, 0x1, -R4 ;  /* 0x0000000102029824 */ /* 0x000fe200078e0a04 */
[----:B------:R-:W-:Y:S02]  /*03d0*/  @!P1 IADD3 R0, R0, 0x1, RZ ;  /* 0x0000000100009810 */ /* 0x000fe40007ffe0ff */
[----:B------:R-:W-:Y:S02]  /*03e0*/  ISETP.NE.AND P1, PT, R5, RZ, PT ;  /* 0x000000ff0500720c */ /* 0x000fe40003f25270 */
[----:B------:R-:W-:Y:S02]  /*03f0*/  ISETP.GE.U32.AND P2, PT, R2, R4, PT ;  /* 0x000000040200720c */ /* 0x000fe40003f46070 */
[----:B------:R-:W-:-:S04]  /*0400*/  LOP3.LUT R2, R7, R5, RZ, 0x3c, !PT ;  /* 0x0000000507027212 */ /* 0x000fc800078e3cff */
[----:B------:R-:W-:-:S07]  /*0410*/  ISETP.GE.AND P0, PT, R2, RZ, PT ;  /* 0x000000ff0200720c */ /* 0x000fce0003f06270 */
[----:B------:R-:W-:-:S06]  /*0420*/  @P2 IADD3 R0, R0, 0x1, RZ ;  /* 0x0000000100002810 */ /* 0x000fcc0007ffe0ff */
[----:B------:R-:W-:Y:S01]  /*0430*/  @!P0 IMAD.MOV R0, RZ, RZ, -R0 ;  /* 0x000000ffff008224 */ /* 0x000fe200078e0a00 */
[----:B------:R-:W-:Y:S02]  /*0440*/  @!P1 LOP3.LUT R0, RZ, R5, RZ, 0x33, !PT ;  /* 0x00000005ff009212 */ /* 0x000fe400078e33ff */
.L_x_2:
[----:B------:R-:W-:Y:S01]  /*0450*/  LOP3.LUT R2, R11, 0xffff, RZ, 0xc0, !PT ;  /* 0x0000ffff0b027812 */ /* 0x000fe200078ec0ff */
[----:B------:R-:W-:Y:S01]  /*0460*/  ULDC.64 UR8, c[0x0][0x118] ;  /* 0x0000460000087ab9 */ /* 0x000fe20000000a00 */
[----:B------:R-:W-:Y:S01]  /*0470*/  PLOP3.LUT P4, PT, PT, PT, PT, 0x80, 0x0 ;  /* 0x000000000000781c */ /* 0x000fe20003f8f070 */
[----:B------:R-:W-:Y:S01]  /*0480*/  CS2R R22, SRZ ;  /* 0x0000000000167805 */ /* 0x000fe2000001ff00 */
[----:B------:R-:W-:Y:S01]  /*0490*/  CS2R R20, SRZ ;  /* 0x0000000000147805 */ /* 0x000fe2000001ff00 */
[----:B------:R-:W-:Y:S01]  /*04a0*/  IMAD R199, R2, R0, RZ ;  /* 0x0000000002c77224 */ /* 0x000fe200078e02ff */
[----:B------:R-:W-:Y:S01]  /*04b0*/  CS2R R178, SRZ ;  /* 0x0000000000b27805 */ /* 0x000fe2000001ff00 */
[----:B------:R-:W-:Y:S01]  /*04c0*/  CS2R R176, SRZ ;  /* 0x0000000000b07805 */ /* 0x000fe2000001ff00 */
[----:B------:R-:W-:Y:S01]  /*04d0*/  CS2R R182, SRZ ;  /* 0x0000000000b67805 */ /* 0x000fe2000001ff00 */
[----:B------:R-:W-:Y:S01]  /*04e0*/  IMAD.IADD R0, R199, 0x1, R0 ;  /* 0x00000001c7007824 */ /* 0x000fe200078e0200 */
[----:B------:R1:W-:Y:S01]  /*04f0*/  STL [R1+0x34], R199 ;  /* 0x000034c701007387 */ /* 0x0003e20000100800 */
[----:B------:R-:W-:Y:S01]  /*0500*/  CS2R R180, SRZ ;  /* 0x0000000000b47805 */ /* 0x000fe2000001ff00 */
[----:B------:R-:W-:Y:S01]  /*0510*/  CS2R R174, SRZ ;  /* 0x0000000000ae7805 */ /* 0x000fe2000001ff00 */
[----:B------:R-:W-:Y:S01]  /*0520*/  CS2R R172, SRZ ;  /* 0x0000000000ac7805 */ /* 0x000fe2000001ff00 */
[----:B------:R-:W-:Y:S01]  /*0530*/  IMNMX R200, R10, R0, PT ;  /* 0x000000000ac87217 */ /* 0x000fe20003800200 */
[----:B------:R-:W-:Y:S01]  /*0540*/  CS2R R170, SRZ ;  /* 0x0000000000aa7805 */ /* 0x000fe2000001ff00 */
[----:B------:R-:W-:Y:S01]  /*0550*/  CS2R R168, SRZ ;  /* 0x0000000000a87805 */ /* 0x000fe2000001ff00 */
[----:B------:R-:W-:Y:S01]  /*0560*/  CS2R R162, SRZ ;  /* 0x0000000000a27805 */ /* 0x000fe2000001ff00 */
[----:B------:R-:W-:Y:S01]  /*0570*/  ISETP.GT.AND P0, PT, R200, R199, PT ;  /* 0x000000c7c800720c */ /* 0x000fe20003f04270 */
[----:B------:R-:W-:Y:S01]  /*0580*/  CS2R R160, SRZ ;  /* 0x0000000000a07805 */ /* 0x000fe2000001ff00 */
        /* <DEDUP_REMOVED lines=22> */
[----:B------:R-:W-:Y:S05]  /*06f0*/  @!P0 BRA `(.L_x_3) ;  /* 0x0000cc3000008947 */ /* 0x000fea0003800000 */
[----:B-1----:R-:W-:-:S04]  /*0700*/  ISETP.NE.U32.AND P1, PT, RZ, c[0x0][0x340], PT ;  /* 0x0000d000ff007a0c */ /* 0x002fc80003f25070 */
[----:B------:R-:W-:-:S13]  /*0710*/  ISETP.NE.AND.EX P1, PT, RZ, c[0x0][0x344], PT, P1 ;  /* 0x0000d100ff007a0c */ /* 0x000fda0003f25310 */
[----:B------:R-:W-:-:S04]  /*0720*/  @P1 IMAD.MOV.U32 R2, RZ, RZ, 0x4 ;  /* 0x00000004ff021424 */ /* 0x000fc800078e00ff */
[----:B------:R-:W-:-:S05]  /*0730*/  @P1 IMAD.WIDE R2, R28, R2, c[0x0][0x340] ;  /* 0x0000d0001c021625 */ /* 0x000fca00078e0202 */
[----:B------:R1:W2:Y:S01]  /*0740*/  @P1 LDG.E R18, [R2.64] ;  /* 0x0000000802121981 */ /* 0x0002a2000c1e1900 */
[----:B------:R-:W-:Y:S01]  /*0750*/  SHF.R.S32.HI R27, RZ, 0x1f, R192 ;  /* 0x0000001fff1b7819 */ /* 0x000fe200000114c0 */
[----:B------:R-:W-:Y:S01]  /*0760*/  IMAD.MOV.U32 R0, RZ, RZ, c[0x0][0x2c4] ;  /* 0x0000b100ff007624 */ /* 0x000fe200078e00ff */
[----:B------:R-:W-:Y:S01]  /*0770*/  SHF.R.S32.HI R16, RZ, 0x1f, R19 ;  /* 0x0000001fff107819 */ /* 0x000fe20000011413 */
[----:B------:R-:W3:Y:S01]  /*0780*/  S2R R22, SR_CTAID.X ;  /* 0x0000000000167919 */ /* 0x000ee20000002500 */
[-C--:B------:R-:W-:Y:S01]  /*0790*/  LEA.HI R5, R27, R192.reuse, RZ, 0x3 ;  /* 0x000000c01b057211 */ /* 0x080fe200078f18ff */
[----:B------:R-:W-:Y:S01]  /*07a0*/  ULDC UR5, c[0x0][0x2c4] ;  /* 0x0000b10000057ab9 */ /* 0x000fe20000000800 */
[----:B------:R-:W-:Y:S01]  /*07b0*/  ISETP.NE.AND P0, PT, R0, 0x1, PT ;  /* 0x000000010000780c */ /* 0x000fe20003f05270 */
[----:B------:R-:W-:Y:S01]  /*07c0*/  IMAD R4, R16, c[0x0][0x1b8], RZ ;  /* 0x00006e0010047a24 */ /* 0x000fe200078e02ff */
[----:B------:R-:W-:Y:S01]  /*07d0*/  LOP3.LUT R0, R5, 0xfffffff8, RZ, 0xc0, !PT ;  /* 0xfffffff805007812 */ /* 0x000fe200078ec0ff */
[----:B------:R-:W-:Y:S01]  /*07e0*/  ULDC UR4, c[0x0][0x168] ;  /* 0x00005a0000047ab9 */ /* 0x000fe20000000800 */
[----:B------:R-:W-:Y:S01]  /*07f0*/  SHF.R.S32.HI R15, RZ, 0x3, R5 ;  /* 0x00000003ff0f7819 */ /* 0x000fe20000011405 */
[----:B------:R-:W-:Y:S01]  /*0800*/  UIMAD UR4, UR5, UR4, URZ ;  /* 0x00000004050472a4 */ /* 0x000fe2000f8e023f */
[-C--:B------:R-:W-:Y:S01]  /*0810*/  IADD3 R21, -R0, R192.reuse, RZ ;  /* 0x000000c000157210 */ /* 0x080fe20007ffe1ff */
[----:B------:R-:W-:Y:S01]  /*0820*/  IMAD R0, R19, c[0x0][0x1bc], R4 ;  /* 0x00006f0013007a24 */ /* 0x000fe200078e0204 */
[----:B------:R-:W-:Y:S01]  /*0830*/  SHF.R.S32.HI R20, RZ, 0x1f, R28 ;  /* 0x0000001fff147819 */ /* 0x000fe2000001141c */
[----:B------:R-:W-:Y:S01]  /*0840*/  BSSY B0, `(.L_x_4) ;  /* 0x000005c000007945 */ /* 0x000fe20003800000 */
[--C-:B------:R-:W-:Y:S01]  /*0850*/  SHF.R.S32.HI R7, RZ, 0x1f, R15.reuse ;  /* 0x0000001fff077819 */ /* 0x100fe2000001140f */
[----:B------:R-:W-:Y:S01]  /*0860*/  IMAD R4, R21, 0x10, R15 ;  /* 0x0000001015047824 */ /* 0x000fe200078e020f */
[----:B------:R-:W-:Y:S01]  /*0870*/  LEA.HI R26, R27, R192, RZ, 0x4 ;  /* 0x000000c01b1a7211 */ /* 0x000fe200078f20ff */
[----:B------:R-:W-:Y:S01]  /*0880*/  IMAD R5, R20, c[0x0][0x1c0], RZ ;  /* 0x0000700014057a24 */ /* 0x000fe200078e02ff */
[----:B------:R-:W-:Y:S01]  /*0890*/  SHF.L.U32 R14, R15, 0x6, RZ ;  /* 0x000000060f0e7819 */ /* 0x000fe200000006ff */
[----:B------:R-:W-:-:S02]  /*08a0*/  IMAD.SHL.U32 R6, R21, 0x8, RZ ;  /* 0x0000000815067824 */ /* 0x000fc400078e00ff */
[----:B------:R-:W-:Y:S02]  /*08b0*/  IMAD R5, R28, c[0x0][0x1c4], R5 ;  /* 0x000071001c057a24 */ /* 0x000fe400078e0205 */
[----:B-1----:R-:W-:-:S04]  /*08c0*/  IMAD.WIDE.U32 R2, R19, c[0x0][0x1b8], RZ ;  /* 0x00006e0013027a25 */ /* 0x002fc800078e00ff */
[----:B---3--:R-:W-:Y:S01]  /*08d0*/  IMAD R11, R22, 0x80, R4 ;  /* 0x00000080160b7824 */ /* 0x008fe200078e0204 */
[----:B------:R-:W-:-:S03]  /*08e0*/  IADD3 R3, R3, R0, RZ ;  /* 0x0000000003037210 */ /* 0x000fc60007ffe0ff */
[----:B------:R-:W-:Y:S01]  /*08f0*/  @P0 IMAD.HI.U32 R4, R11, c[0x0][0x2c8], RZ ;  /* 0x0000b2000b040a27 */ /* 0x000fe200078e00ff */
[----:B------:R-:W-:-:S03]  /*0900*/  MOV R0, R11 ;  /* 0x0000000b00007202 */ /* 0x000fc60000000f00 */
[----:B------:R-:W-:Y:S01]  /*0910*/  IMAD.WIDE.U32 R2, R28, c[0x0][0x1c0], R2 ;  /* 0x000070001c027a25 */ /* 0x000fe200078e0002 */
[----:B------:R-:W-:-:S03]  /*0920*/  @P0 SHF.R.U32.HI R0, RZ, c[0x0][0x2cc], R4 ;  /* 0x0000b300ff000a19 */ /* 0x000fc60000011604 */
[----:B------:R-:W-:Y:S01]  /*0930*/  IMAD R4, R7, c[0x0][0x208], RZ ;  /* 0x0000820007047a24 */ /* 0x000fe200078e02ff */
[----:B------:R-:W-:Y:S02]  /*0940*/  SHF.R.S32.HI R8, RZ, 0x1f, R0 ;  /* 0x0000001fff087819 */ /* 0x000fe40000011400 */
[----:B------:R-:W-:Y:S01]  /*0950*/  IADD3 R3, R3, R5, RZ ;  /* 0x0000000503037210 */ /* 0x000fe20007ffe0ff */
[----:B------:R-:W-:Y:S01]  /*0960*/  IMAD R5, R7, c[0x0][0x1e0], RZ ;  /* 0x0000780007057a24 */ /* 0x000fe200078e02ff */
[----:B------:R-:W-:Y:S01]  /*0970*/  SHF.R.S32.HI R7, RZ, 0x1f, R6 ;  /* 0x0000001fff077819 */ /* 0x000fe20000011406 */
[----:B------:R-:W-:Y:S02]  /*0980*/  IMAD R10, R8, c[0x0][0x1b0], RZ ;  /* 0x00006c00080a7a24 */ /* 0x000fe400078e02ff */
[----:B------:R-:W-:-:S04]  /*0990*/  IMAD.WIDE.U32 R2, R0, c[0x0][0x1b0], R2 ;  /* 0x00006c0000027a25 */ /* 0x000fc800078e0002 */
[----:B------:R-:W-:Y:S02]  /*09a0*/  IMAD R10, R0, c[0x0][0x1b4], R10 ;  /* 0x00006d00000a7a24 */ /* 0x000fe400078e020a */
[C---:B------:R-:W-:Y:S02]  /*09b0*/  IMAD R12, R15.reuse, c[0x0][0x1e4], R5 ;  /* 0x000079000f0c7a24 */ /* 0x040fe400078e0205 */
[----:B------:R-:W-:Y:S01]  /*09c0*/  IMAD.WIDE.U32 R8, R15, c[0x0][0x1e0], R6 ;  /* 0x000078000f087a25 */ /* 0x000fe200078e0006 */
[----:B------:R-:W-:Y:S02]  /*09d0*/  IADD3 R3, R3, R10, RZ ;  /* 0x0000000a03037210 */ /* 0x000fe40007ffe0ff */
[----:B------:R-:W-:Y:S01]  /*09e0*/  LOP3.LUT R10, R26, 0xfffffff0, RZ, 0xc0, !PT ;  /* 0xfffffff01a0a7812 */ /* 0x000fe200078ec0ff */
[----:B------:R-:W-:Y:S01]  /*09f0*/  IMAD.MOV R0, RZ, RZ, -R0 ;  /* 0x000000ffff007224 */ /* 0x000fe200078e0a00 */
[----:B------:R-:W-:Y:S01]  /*0a00*/  IADD3 R9, R9, R12, RZ ;  /* 0x0000000c09097210 */ /* 0x000fe20007ffe0ff */
[----:B------:R-:W-:-:S02]  /*0a10*/  IMAD R12, R16, c[0x0][0x210], RZ ;  /* 0x00008400100c7a24 */ /* 0x000fc400078e02ff */
[----:B------:R-:W-:Y:S02]  /*0a20*/  IMAD R11, R0, c[0x0][0x2c4], R11 ;  /* 0x0000b100000b7a24 */ /* 0x000fe400078e020b */
[----:B------:R-:W-:Y:S02]  /*0a30*/  IMAD.IADD R10, R192, 0x1, -R10 ;  /* 0x00000001c00a7824 */ /* 0x000fe400078e0a0a */
[C---:B------:R-:W-:Y:S02]  /*0a40*/  IMAD R13, R15.reuse, c[0x0][0x20c], R4 ;  /* 0x000083000f0d7a24 */ /* 0x040fe400078e0204 */
[----:B------:R-:W-:Y:S01]  /*0a50*/  IMAD.WIDE.U32 R4, R15, c[0x0][0x208], R6 ;  /* 0x000082000f047a25 */ /* 0x000fe200078e0006 */
[----:B------:R-:W-:-:S03]  /*0a60*/  SHF.R.S32.HI R17, RZ, 0x1f, R10 ;  /* 0x0000001fff117819 */ /* 0x000fc6000001140a */
[----:B------:R-:W-:Y:S01]  /*0a70*/  IMAD R0, R16, c[0x0][0x1e8], RZ ;  /* 0x00007a0010007a24 */ /* 0x000fe200078e02ff */
[----:B------:R-:W-:Y:S01]  /*0a80*/  LEA.HI R25, R17, R10, RZ, 0x3 ;  /* 0x0000000a11197211 */ /* 0x000fe200078f18ff */
[----:B------:R-:W-:Y:S01]  /*0a90*/  IMAD R16, R19, c[0x0][0x214], R12 ;  /* 0x0000850013107a24 */ /* 0x000fe200078e020c */
[----:B------:R-:W-:Y:S01]  /*0aa0*/  SHF.R.S32.HI R12, RZ, 0x1f, R11 ;  /* 0x0000001fff0c7819 */ /* 0x000fe2000001140b */
[----:B------:R-:W-:Y:S02]  /*0ab0*/  IMAD.IADD R5, R5, 0x1, R13 ;  /* 0x0000000105057824 */ /* 0x000fe400078e020d */
[----:B------:R-:W-:Y:S01]  /*0ac0*/  IMAD R13, R19, c[0x0][0x1ec], R0 ;  /* 0x00007b00130d7a24 */ /* 0x000fe200078e0200 */
[----:B------:R-:W-:Y:S01]  /*0ad0*/  LOP3.LUT R0, R14, 0x1c0, RZ, 0xc0, !PT ;  /* 0x000001c00e007812 */ /* 0x000fe200078ec0ff */
[----:B------:R-:W-:Y:S02]  /*0ae0*/  IMAD R12, R12, c[0x0][0x1a8], RZ ;  /* 0x00006a000c0c7a24 */ /* 0x000fe400078e02ff */
[----:B------:R-:W-:Y:S01]  /*0af0*/  IMAD.WIDE.U32 R2, R11, c[0x0][0x1a8], R2 ;  /* 0x00006a000b027a25 */ /* 0x000fe200078e0002 */
[----:B------:R-:W-:-:S02]  /*0b00*/  LOP3.LUT R17, R0, 0x38, R6, 0xf8, !PT ;  /* 0x0000003800117812 */ /* 0x000fc400078ef806 */
[----:B------:R-:W-:Y:S01]  /*0b10*/  SHF.R.U32.HI R14, RZ, 0x3, R0 ;  /* 0x00000003ff0e7819 */ /* 0x000fe20000011600 */
[----:B------:R-:W-:Y:S01]  /*0b20*/  IMAD R12, R11, c[0x0][0x1ac], R12 ;  /* 0x00006b000b0c7a24 */ /* 0x000fe200078e020c */
[----:B------:R-:W-:Y:S01]  /*0b30*/  LOP3.LUT R0, R25, 0xfffffff8, RZ, 0xc0, !PT ;  /* 0xfffffff819007812 */ /* 0x000fe200078ec0ff */
[C---:B------:R-:W-:Y:S01]  /*0b40*/  IMAD.WIDE.U32 R4, R19.reuse, c[0x0][0x210], R4 ;  /* 0x0000840013047a25 */ /* 0x040fe200078e0004 */
[----:B------:R-:W-:Y:S02]  /*0b50*/  LEA R11, P0, R2, c[0x0][0x160], 0x1 ;  /* 0x00005800020b7a11 */ /* 0x000fe400078008ff */
[----:B------:R-:W-:Y:S01]  /*0b60*/  IADD3 R24, R10, -R0, RZ ;  /* 0x800000000a187210 */ /* 0x000fe20007ffe0ff */
[----:B------:R-:W-:Y:S01]  /*0b70*/  IMAD.WIDE.U32 R8, R19, c[0x0][0x1e8], R8 ;  /* 0x00007a0013087a25 */ /* 0x000fe200078e0008 */
[----:B------:R-:W-:Y:S02]  /*0b80*/  IADD3 R10, R3, R12, RZ ;  /* 0x0000000c030a7210 */ /* 0x000fe40007ffe0ff */
[----:B------:R-:W-:Y:S01]  /*0b90*/  LOP3.LUT R19, R17, R14, RZ, 0x3c, !PT ;  /* 0x0000000e11137212 */ /* 0x000fe200078e3cff */
[----:B------:R-:W-:Y:S01]  /*0ba0*/  IMAD.IADD R5, R5, 0x1, R16 ;  /* 0x0000000105057824 */ /* 0x000fe200078e0210 */
[----:B------:R-:W-:Y:S01]  /*0bb0*/  LEA.HI.X R10, R2, c[0x0][0x164], R10, 0x1, P0 ;  /* 0x00005900020a7a11 */ /* 0x000fe200000f0c0a */
[----:B------:R-:W-:Y:S01]  /*0bc0*/  IMAD.IADD R9, R9, 0x1, R13 ;  /* 0x0000000109097824 */ /* 0x000fe200078e020d */
[----:B------:R-:W-:Y:S01]  /*0bd0*/  LEA.HI R13, R27, R192, RZ, 0x6 ;  /* 0x000000c01b0d7211 */ /* 0x000fe200078f30ff */
[----:B------:R1:W3:Y:S01]  /*0be0*/  SHFL.IDX PT, R16, R11, RZ, 0x181f ;  /* 0x00181fff0b107589 */ /* 0x0002e200000e0000 */
[----:B------:R-:W-:-:S03]  /*0bf0*/  ISETP.GE.AND P0, PT, R6, c[0x0][0x198], PT ;  /* 0x0000660006007a0c */ /* 0x000fc60003f06270 */
[----:B------:R-:W-:Y:S01]  /*0c00*/  IMAD.SHL.U32 R13, R13, 0x8, RZ ;  /* 0x000000080d0d7824 */ /* 0x000fe200078e00ff */
[----:B------:R1:W4:Y:S01]  /*0c10*/  SHFL.IDX PT, R17, R10, RZ, 0x181f ;  /* 0x00181fff0a117589 */ /* 0x00032200000e0000 */
[----:B--2---:R-:W-:Y:S01]  /*0c20*/  @P1 SHF.R.S32.HI R3, RZ, 0x1f, R18 ;  /* 0x0000001fff031819 */ /* 0x004fe20000011412 */
[----:B------:R-:W-:Y:S02]  /*0c30*/  @!P1 IMAD.MOV.U32 R3, RZ, RZ, R20 ;  /* 0x000000ffff039224 */ /* 0x000fe400078e0014 */
[----:B------:R-:W-:Y:S01]  /*0c40*/  @P1 IMAD.MOV.U32 R2, RZ, RZ, R18 ;  /* 0x000000ffff021224 */ /* 0x000fe200078e0012 */
[----:B------:R-:W-:Y:S01]  /*0c50*/  @!P1 MOV R2, R28 ;  /* 0x0000001c00029202 */ /* 0x000fe20000000f00 */
[C---:B------:R-:W-:Y:S01]  /*0c60*/  IMAD R12, R3.reuse, c[0x0][0x1f0], RZ ;  /* 0x00007c00030c7a24 */ /* 0x040fe200078e02ff */
[----:B------:R-:W-:Y:S01]  /*0c70*/  LEA R18, R22, R15, 0x7 ;  /* 0x0000000f16127211 */ /* 0x000fe200078e38ff */
[----:B------:R-:W-:Y:S01]  /*0c80*/  IMAD R0, R3, c[0x0][0x218], RZ ;  /* 0x0000860003007a24 */ /* 0x000fe200078e02ff */
[----:B------:R-:W-:Y:S01]  /*0c90*/  MOV R22, 0x20 ;  /* 0x0000002000167802 */ /* 0x000fe20000000f00 */
[----:B------:R-:W-:Y:S01]  /*0ca0*/  IMAD R14, R2, c[0x0][0x1f4], R12 ;  /* 0x00007d00020e7a24 */ /* 0x000fe200078e020c */
[----:B------:R-:W-:Y:S01]  /*0cb0*/  ISETP.GE.AND P3, PT, R18, UR4, PT ;  /* 0x0000000412007c0c */ /* 0x000fe2000bf66270 */
[C---:B------:R-:W-:Y:S01]  /*0cc0*/  IMAD R12, R2.reuse, c[0x0][0x21c], R0 ;  /* 0x00008700020c7a24 */ /* 0x040fe200078e0200 */
[----:B------:R-:W-:Y:S01]  /*0cd0*/  LOP3.LUT R0, R19, 0xfffffe00, R13, 0xf8, !PT ;  /* 0xfffffe0013007812 */ /* 0x000fe200078ef80d */
[----:B------:R-:W-:Y:S01]  /*0ce0*/  IMAD.WIDE.U32 R30, R2, c[0x0][0x218], R4 ;  /* 0x00008600021e7a25 */ /* 0x000fe200078e0004 */
[----:B------:R-:W-:-:S03]  /*0cf0*/  R2P PR, R24, 0x6 ;  /* 0x0000000618007804 */ /* 0x000fc60000000000 */
[----:B------:R-:W-:Y:S01]  /*0d00*/  IMAD.WIDE.U32 R34, R2, c[0x0][0x1f0], R8 ;  /* 0x00007c0002227a25 */ /* 0x000fe200078e0008 */
[----:B------:R-:W-:Y:S02]  /*0d10*/  IADD3 R33, R31, R12, RZ ;  /* 0x0000000c1f217210 */ /* 0x000fe40007ffe0ff */
[----:B------:R-:W-:Y:S01]  /*0d20*/  SEL R4, R22, 0xffffffe0, !P2 ;  /* 0xffffffe016047807 */ /* 0x000fe20005000000 */
[----:B------:R-:W-:Y:S01]  /*0d30*/  IMAD.MOV.U32 R20, RZ, RZ, 0x10 ;  /* 0x00000010ff147424 */ /* 0x000fe200078e00ff */
[----:B------:R-:W-:Y:S01]  /*0d40*/  IADD3 R37, R35, R14, RZ ;  /* 0x0000000e23257210 */ /* 0x000fe20007ffe0ff */
[----:B------:R1:W-:Y:S03]  /*0d50*/  STL.64 [R1+0x38], R34 ;  /* 0x0000382201007387 */ /* 0x0003e60000100a00 */
[----:B------:R-:W-:Y:S01]  /*0d60*/  SEL R3, R20, 0xfffffff0, !P1 ;  /* 0xfffffff014037807 */ /* 0x000fe20004800000 */
[----:B------:R1:W-:Y:S04]  /*0d70*/  STL.64 [R1+0x8], R30 ;  /* 0x0000081e01007387 */ /* 0x0003e80000100a00 */
[----:B------:R1:W-:Y:S04]  /*0d80*/  STL [R1+0x4], R33 ;  /* 0x0000042101007387 */ /* 0x0003e80000100800 */
[----:B------:R1:W-:Y:S01]  /*0d90*/  STL [R1+0x2c], R37 ;  /* 0x00002c2501007387 */ /* 0x0003e20000100800 */
[----:B------:R-:W-:Y:S05]  /*0da0*/  @P3 BRA `(.L_x_5) ;  /* 0x0000005000003947 */ /* 0x000fea0003800000 */
[----:B---34-:R-:W-:Y:S01]  /*0db0*/  LEA R8, P1, R6, R16, 0x1 ;  /* 0x0000001006087211 */ /* 0x018fe200078208ff */
[----:B------:R-:W-:-:S03]  /*0dc0*/  IMAD.SHL.U32 R2, R0, 0x2, RZ ;  /* 0x0000000200027824 */ /* 0x000fc600078e00ff */
[----:B------:R-:W-:-:S05]  /*0dd0*/  LEA.HI.X R9, R6, R17, R7, 0x1, P1 ;  /* 0x0000001106097211 */ /* 0x000fca00008f0c07 */
[----:B------:R-:W-:Y:S01]  /*0de0*/  @!PT LDS RZ, [RZ] ;  /* 0x00000000fffff984 */ /* 0x000fe20000000800 */
[----:B------:R2:W-:Y:S04]  /*0df0*/  LDGSTS.E.BYPASS.LTC128B.128 [R2+0x7100], [R8.64], !P0 ;  /* 0x0710000008027fae */ /* 0x0005e8000c101d48 */
.L_x_5:
[----:B---34-:R-:W-:Y:S05]  /*0e00*/  BSYNC B0 ;  /* 0x0000000000007941 */ /* 0x018fea0003800000 */
.L_x_4:
[----:B------:R-:W-:Y:S01]  /*0e10*/  IADD3 R5, R18, 0x10, RZ ;  /* 0x0000001012057810 */ /* 0x000fe20007ffe0ff */
[----:B--2---:R2:W3:Y:S01]  /*0e20*/  SHFL.IDX PT, R2, R10, 0x1, 0x181f ;  /* 0x00381f000a027f89 */ /* 0x0044e200000e0000 */
[----:B------:R-:W-:Y:S02]  /*0e30*/  BSSY B0, `(.L_x_6) ;  /* 0x0000009000007945 */ /* 0x000fe40003800000 */
[----:B------:R-:W-:Y:S01]  /*0e40*/  ISETP.GE.AND P1, PT, R5, UR4, PT ;  /* 0x0000000405007c0c */ /* 0x000fe2000bf26270 */
[----:B------:R2:W4:-:S12]  /*0e50*/  SHFL.IDX PT, R8, R11, 0x1, 0x181f ;  /* 0x00381f000b087f89 */ /* 0x00051800000e0000 */
[----:B------:R-:W-:Y:S05]  /*0e60*/  @P1 BRA `(.L_x_7) ;  /* 0x0000005000001947 */ /* 0x000fea0003800000 */
[----:B----4-:R-:W-:-:S04]  /*0e70*/  LEA R8, P1, R6, R8, 0x1 ;  /* 0x0000000806087211 */ /* 0x010fc800078208ff */
[----:B---3--:R-:W-:Y:S01]  /*0e80*/  LEA.HI.X R9, R6, R2, R7, 0x1, P1 ;  /* 0x0000000206097211 */ /* 0x008fe200008f0c07 */
[----:B------:R-:W-:-:S05]  /*0e90*/  IMAD.SHL.U32 R2, R0, 0x2, RZ ;  /* 0x0000000200027824 */ /* 0x000fca00078e00ff */
[----:B------:R-:W-:Y:S01]  /*0ea0*/  @!PT LDS RZ, [RZ] ;  /* 0x00000000fffff984 */ /* 0x000fe20000000800 */
[----:B------:R3:W-:Y:S03]  /*0eb0*/  LDGSTS.E.BYPASS.LTC128B.128 [R2+0x7900], [R8.64], !P0 ;  /* 0x0790000008027fae */ /* 0x0007e6000c101d48 */
.L_x_7:
[----:B------:R-:W-:Y:S05]  /*0ec0*/  BSYNC B0 ;  /* 0x0000000000007941 */ /* 0x000fea0003800000 */
.L_x_6:
[----:B------:R-:W-:Y:S01]  /*0ed0*/  IADD3 R5, R18, 0x20, RZ ;  /* 0x0000002012057810 */ /* 0x000fe20007ffe0ff */
[----:B---3--:R3:W1:Y:S01]  /*0ee0*/  SHFL.IDX PT, R2, R10, 0x2, 0x181f ;  /* 0x00581f000a027f89 */ /* 0x00866200000e0000 */
[----:B------:R-:W-:Y:S02]  /*0ef0*/  BSSY B0, `(.L_x_8) ;  /* 0x0000009000007945 */ /* 0x000fe40003800000 */
[----:B------:R-:W-:Y:S01]  /*0f00*/  ISETP.GE.AND P1, PT, R5, UR4, PT ;  /* 0x0000000405007c0c */ /* 0x000fe2000bf26270 */
[----:B----4-:R3:W4:-:S12]  /*0f10*/  SHFL.IDX PT, R8, R11, 0x2, 0x181f ;  /* 0x00581f000b087f89 */ /* 0x01071800000e0000 */
[----:B------:R-:W-:Y:S05]  /*0f20*/  @P1 BRA `(.L_x_9) ;  /* 0x0000005000001947 */ /* 0x000fea0003800000 */
[----:B----4-:R-:W-:-:S04]  /*0f30*/  LEA R8, P1, R6, R8, 0x1 ;  /* 0x0000000806087211 */ /* 0x010fc800078208ff */
[----:B-1----:R-:W-:Y:S01]  /*0f40*/  LEA.HI.X R9, R6, R2, R7, 0x1, P1 ;  /* 0x0000000206097211 */ /* 0x002fe200008f0c07 */
[----:B------:R-:W-:-:S05]  /*0f50*/  IMAD.SHL.U32 R2, R0, 0x2, RZ ;  /* 0x0000000200027824 */ /* 0x000fca00078e00ff */
[----:B------:R-:W-:Y:S01]  /*0f60*/  @!PT LDS RZ, [RZ] ;  /* 0x00000000fffff984 */ /* 0x000fe20000000800 */
[----:B------:R1:W-:Y:S03]  /*0f70*/  LDGSTS.E.BYPASS.LTC128B.128 [R2+0x8100], [R8.64], !P0 ;  /* 0x0810000008027fae */ /* 0x0003e6000c101d48 */
.L_x_9:
[----:B------:R-:W-:Y:S05]  /*0f80*/  BSYNC B0 ;  /* 0x0000000000007941 */ /* 0x000fea0003800000 */
.L_x_8:
[----:B------:R-:W-:Y:S01]  /*0f90*/  IADD3 R5, R18, 0x30, RZ ;  /* 0x0000003012057810 */ /* 0x000fe20007ffe0ff */
[----:B-1----:R1:W2:Y:S01]  /*0fa0*/  SHFL.IDX PT, R2, R10, 0x3, 0x181f ;  /* 0x00781f000a027f89 */ /* 0x0022a200000e0000 */
[----:B------:R-:W-:Y:S02]  /*0fb0*/  BSSY B0, `(.L_x_10) ;  /* 0x0000009000007945 */ /* 0x000fe40003800000 */
[----:B------:R-:W-:Y:S01]  /*0fc0*/  ISETP.GE.AND P1, PT, R5, UR4, PT ;  /* 0x0000000405007c0c */ /* 0x000fe2000bf26270 */
[----:B----4-:R1:W4:-:S12]  /*0fd0*/  SHFL.IDX PT, R8, R11, 0x3, 0x181f ;  /* 0x00781f000b087f89 */ /* 0x01031800000e0000 */
[----:B------:R-:W-:Y:S05]  /*0fe0*/  @P1 BRA `(.L_x_11) ;  /* 0x0000005000001947 */ /* 0x000fea0003800000 */
[----:B----4-:R-:W-:-:S04]  /*0ff0*/  LEA R8, P1, R6, R8, 0x1 ;  /* 0x0000000806087211 */ /* 0x010fc800078208ff */
[----:B--2---:R-:W-:Y:S01]  /*1000*/  LEA.HI.X R9, R6, R2, R7, 0x1, P1 ;  /* 0x0000000206097211 */ /* 0x004fe200008f0c07 */
[----:B------:R-:W-:-:S05]  /*1010*/  IMAD.SHL.U32 R2, R0, 0x2, RZ ;  /* 0x0000000200027824 */ /* 0x000fca00078e00ff */
[----:B------:R-:W-:Y:S01]  /*1020*/  @!PT LDS RZ, [RZ] ;  /* 0x00000000fffff984 */ /* 0x000fe20000000800 */
[----:B------:R2:W-:Y:S03]  /*1030*/  LDGSTS.E.BYPASS.LTC128B.128 [R2+0x8900], [R8.64], !P0 ;  /* 0x0890000008027fae */ /* 0x0005e6000c101d48 */
.L_x_11:
[----:B------:R-:W-:Y:S05]  /*1040*/  BSYNC B0 ;  /* 0x0000000000007941 */ /* 0x000fea0003800000 */
.L_x_10:
[----:B------:R-:W-:Y:S01]  /*1050*/  IADD3 R5, R18, 0x40, RZ ;  /* 0x0000004012057810 */ /* 0x000fe20007ffe0ff */
[----:B--2---:R2:W1:Y:S01]  /*1060*/  SHFL.IDX PT, R2, R10, 0x4, 0x181f ;  /* 0x00981f000a027f89 */ /* 0x00446200000e0000 */
        /* <DEDUP_REMOVED lines=9> */
.L_x_13:
[----:B------:R-:W-:Y:S05]  /*1100*/  BSYNC B0 ;  /* 0x0000000000007941 */ /* 0x000fea0003800000 */
.L_x_12:
        /* <DEDUP_REMOVED lines=11> */
.L_x_15:
[----:B------:R-:W-:Y:S05]  /*11c0*/  BSYNC B0 ;  /* 0x0000000000007941 */ /* 0x000fea0003800000 */
.L_x_14:
        /* <DEDUP_REMOVED lines=11> */
.L_x_17:
[----:B------:R-:W-:Y:S05]  /*1280*/  BSYNC B0 ;  /* 0x0000000000007941 */ /* 0x000fea0003800000 */
.L_x_16:
[----:B-1--4-:R-:W1:Y:S01]  /*1290*/  SHFL.IDX PT, R8, R11, 0x7, 0x181f ;  /* 0x00f81f000b087f89 */ /* 0x012e6200000e0000 */
[----:B------:R-:W-:Y:S01]  /*12a0*/  IADD3 R5, R18, 0x70, RZ ;  /* 0x0000007012057810 */ /* 0x000fe20007ffe0ff */
[----:B------:R-:W-:Y:S01]  /*12b0*/  UMOV UR6, 0x5 ;  /* 0x0000000500067882 */ /* 0x000fe20000000000 */
[----:B------:R-:W-:Y:S01]  /*12c0*/  SHF.L.U32 R241, R0, 0x1, RZ ;  /* 0x0000000100f17819 */ /* 0x000fe200000006ff */
[----:B------:R4:W5:Y:S01]  /*12d0*/  SHFL.IDX PT, R2, R10, 0x7, 0x181f ;  /* 0x00f81f000a027f89 */ /* 0x00096200000e0000 */
[----:B------:R-:W-:Y:S01]  /*12e0*/  ISETP.GE.AND P1, PT, R5, UR4, PT ;  /* 0x0000000405007c0c */ /* 0x000fe2000bf26270 */
[----:B------:R-:W-:Y:S01]  /*12f0*/  ULDC.64 UR4, c[0x0][0x208] ;  /* 0x0000820000047ab9 */ /* 0x000fe20000000a00 */
[----:B------:R-:W-:Y:S01]  /*1300*/  MOV R5, 0x70 ;  /* 0x0000007000057802 */ /* 0x000fe20000000f00 */
[----:B------:R-:W-:Y:S01]  /*1310*/  USHF.L.U32 UR7, UR4, 0x5, URZ ;  /* 0x0000000504077899 */ /* 0x000fe2000800063f */
[C---:B------:R-:W-:Y:S01]  /*1320*/  IADD3 R169, R200.reuse, -0x1, RZ ;  /* 0xffffffffc8a97810 */ /* 0x040fe20007ffe0ff */
[----:B------:R-:W-:Y:S01]  /*1330*/  USHF.L.U64.HI UR5, UR4, UR6, UR5 ;  /* 0x0000000604057299 */ /* 0x000fe20008010205 */
[----:B------:R-:W-:Y:S01]  /*1340*/  MOV R202, R36 ;  /* 0x0000002400ca7202 */ /* 0x000fe20000000f00 */
[----:B------:R-:W-:Y:S01]  /*1350*/  IMAD R155, R200, -0x70, R5 ;  /* 0xffffff90c89b7824 */ /* 0x000fe200078e0205 */
[----:B------:R-:W-:Y:S01]  /*1360*/  MOV R203, R37 ;  /* 0x0000002500cb7202 */ /* 0x000fe20000000f00 */
[----:B------:R-:W-:Y:S01]  /*1370*/  IMAD.WIDE.U32 R196, R5, c[0x0][0x1e0], RZ ;  /* 0x0000780005c47a25 */ /* 0x000fe200078e00ff */
[----:B------:R-:W-:-:S02]  /*1380*/  SHF.R.S32.HI R17, RZ, 0x1f, R169 ;  /* 0x0000001fff117819 */ /* 0x000fc400000114a9 */
[----:B------:R-:W-:Y:S02]  /*1390*/  IADD3 R20, R155, c[0x0][0x1d0], -R15 ;  /* 0x000074009b147a10 */ /* 0x000fe40007ffe80f */
[----:B------:R-:W-:Y:S02]  /*13a0*/  MOV R202, R34 ;  /* 0x0000002200ca7202 */ /* 0x000fe40000000f00 */
[C---:B------:R-:W-:Y:S02]  /*13b0*/  ISETP.GE.AND P5, PT, R20.reuse, 0x1, PT ;  /* 0x000000011400780c */ /* 0x040fe40003fa6270 */
[----:B------:R-:W-:Y:S01]  /*13c0*/  ISETP.GE.AND P3, PT, R20, 0x21, PT ;  /* 0x000000211400780c */ /* 0x000fe20003f66270 */
[----:B------:R-:W-:Y:S01]  /*13d0*/  STL.64 [R1+0x28], R202 ;  /* 0x000028ca01007387 */ /* 0x000fe20000100a00 */
[----:B-1----:R-:W-:Y:S01]  /*13e0*/  @!P1 LEA R8, P2, R6, R8, 0x1 ;  /* 0x0000000806089211 */ /* 0x002fe200078408ff */
[----:B--234-:R-:W-:Y:S01]  /*13f0*/  IMAD R10, R5, c[0x0][0x1e4], RZ ;  /* 0x00007900050a7a24 */ /* 0x01cfe200078e02ff */
[----:B------:R-:W-:-:S02]  /*1400*/  MOV R193, c[0x0][0x1e0] ;  /* 0x0000780000c17a02 */ /* 0x000fc40000000f00 */
[----:B-----5:R-:W-:Y:S02]  /*1410*/  @!P1 LEA.HI.X R9, R6, R2, R7, 0x1, P2 ;  /* 0x0000000206099211 */ /* 0x020fe400010f0c07 */
[----:B------:R-:W-:Y:S01]  /*1420*/  IADD3 R191, R197, R10, RZ ;  /* 0x0000000ac5bf7210 */ /* 0x000fe20007ffe0ff */
[----:B------:R-:W-:Y:S01]  /*1430*/  IMAD.WIDE.U32 R12, R193, 0x20, RZ ;  /* 0x00000020c10c7825 */ /* 0x000fe200078e00ff */
[C---:B------:R-:W-:Y:S01]  /*1440*/  ISETP.GE.AND P6, PT, R20.reuse, 0x31, PT ;  /* 0x000000311400780c */ /* 0x040fe20003fc6270 */
[----:B------:R-:W-:Y:S01]  /*1450*/  @!PT LDS RZ, [RZ] ;  /* 0x00000000fffff984 */ /* 0x000fe20000000800 */
[----:B------:R1:W-:Y:S01]  /*1460*/  @!P1 LDGSTS.E.BYPASS.LTC128B.128 [R241+0xa900], [R8.64], !P0 ;  /* 0x0a90000008f19fae */ /* 0x0003e2000c101d48 */
[----:B------:R-:W-:Y:S01]  /*1470*/  ISETP.GE.AND P0, PT, R20, 0x11, PT ;  /* 0x000000111400780c */ /* 0x000fe20003f06270 */
[----:B------:R-:W-:Y:S01]  /*1480*/  IMAD R0, R191, R169, RZ ;  /* 0x000000a9bf007224 */ /* 0x000fe200078e02ff */
[----:B------:R-:W-:Y:S01]  /*1490*/  ISETP.GE.AND P1, PT, R6, c[0x0][0x1d4], PT ;  /* 0x0000750006007a0c */ /* 0x000fe20003f26270 */
[----:B------:R-:W0:Y:S01]  /*14a0*/  LDGDEPBAR ;  /* 0x00000000000079af */ /* 0x000e220000000000 */
[----:B------:R-:W-:Y:S01]  /*14b0*/  MOV R194, c[0x0][0x1e4] ;  /* 0x0000790000c27a02 */ /* 0x000fe20000000f00 */
[----:B------:R-:W-:Y:S01]  /*14c0*/  IMAD R0, R17, R196, R0 ;  /* 0x000000c411007224 */ /* 0x000fe200078e0200 */
[----:B------:R-:W-:-:S02]  /*14d0*/  SHF.R.S32.HI R16, RZ, 0x4, R26 ;  /* 0x00000004ff107819 */ /* 0x000fc4000001141a */
[----:B------:R-:W-:Y:S02]  /*14e0*/  SHF.L.U32 R7, R194, 0x5, RZ ;  /* 0x00000005c2077819 */ /* 0x000fe400000006ff */
[----:B------:R-:W-:Y:S02]  /*14f0*/  SHF.L.U32 R15, R15, 0x3, RZ ;  /* 0x000000030f0f7819 */ /* 0x000fe400000006ff */
[----:B------:R-:W-:Y:S02]  /*1500*/  LEA.HI R14, R26, R16, RZ, 0x1 ;  /* 0x000000101a0e7211 */ /* 0x000fe400078f08ff */
[----:B------:R-:W-:Y:S02]  /*1510*/  MOV R28, R32 ;  /* 0x00000020001c7202 */ /* 0x000fe40000000f00 */
[----:B------:R-:W-:Y:S02]  /*1520*/  MOV R29, R33 ;  /* 0x00000021001d7202 */ /* 0x000fe40000000f00 */
[----:B------:R-:W-:-:S02]  /*1530*/  MOV R28, R30 ;  /* 0x0000001e001c7202 */ /* 0x000fc40000000f00 */
[----:B------:R-:W-:-:S03]  /*1540*/  LEA.HI R190, R27, R192, RZ, 0x5 ;  /* 0x000000c01bbe7211 */ /* 0x000fc600078f28ff */
[----:B------:R-:W-:Y:S01]  /*1550*/  STL.64 [R1], R28 ;  /* 0x0000001c01007387 */ /* 0x000fe20000100a00 */
[----:B-1----:R-:W-:-:S03]  /*1560*/  IMAD.WIDE.U32 R8, R169, R196, R202 ;  /* 0x000000c4a9087225 */ /* 0x002fc600078e00ca */
[----:B------:R-:W-:Y:S02]  /*1570*/  BAR.SYNC.DEFER_BLOCKING 0x0 ;  /* 0x0000000000007b1d */ /* 0x000fe40000010000 */
[C---:B------:R-:W-:Y:S02]  /*1580*/  @P5 LEA R10, P2, R8.reuse, c[0x0][0x1c8], 0x1 ;  /* 0x00007200080a5a11 */ /* 0x040fe400078408ff */
[----:B------:R-:W-:Y:S02]  /*1590*/  IADD3 R9, R9, R0, RZ ;  /* 0x0000000009097210 */ /* 0x000fe40007ffe0ff */
[----:B------:R-:W-:Y:S02]  /*15a0*/  @P0 LEA R0, P4, R193, R8, 0x4 ;  /* 0x00000008c1000211 */ /* 0x000fe400078820ff */
[C---:B------:R-:W-:Y:S02]  /*15b0*/  @P5 LEA.HI.X R11, R8.reuse, c[0x0][0x1cc], R9, 0x1, P2 ;  /* 0x00007300080b5a11 */ /* 0x040fe400010f0c09 */
[----:B------:R-:W-:-:S02]  /*15c0*/  @P3 IADD3 R2, P2, R8, R12, RZ ;  /* 0x0000000c08023210 */ /* 0x000fc40007f5e0ff */
[----:B------:R-:W-:Y:S02]  /*15d0*/  @P0 LEA.HI.X R5, R193, R9, R194, 0x4, P4 ;  /* 0x00000009c1050211 */ /* 0x000fe400020f24c2 */
[C---:B------:R-:W-:Y:S02]  /*15e0*/  @P0 LEA R12, P4, R0.reuse, c[0x0][0x1c8], 0x1 ;  /* 0x00007200000c0a11 */ /* 0x040fe400078808ff */
[----:B------:R-:W-:Y:S02]  /*15f0*/  @P3 IADD3.X R7, R9, R13, R7, P2, !PT ;  /* 0x0000000d09073210 */ /* 0x000fe400017fe407 */
[----:B------:R-:W-:Y:S01]  /*1600*/  @P0 LEA.HI.X R13, R0, c[0x0][0x1cc], R5, 0x1, P4 ;  /* 0x00007300000d0a11 */ /* 0x000fe200020f0c05 */
[----:B------:R-:W-:Y:S01]  /*1610*/  @P6 IMAD R0, R194, 0x30, RZ ;  /* 0x00000030c2006824 */ /* 0x000fe200078e02ff */
[C---:B------:R-:W-:Y:S01]  /*1620*/  ISETP.GE.AND P4, PT, R20.reuse, 0x51, PT ;  /* 0x000000511400780c */ /* 0x040fe20003f86270 */
[----:B------:R-:W-:Y:S01]  /*1630*/  @!PT LDS RZ, [RZ] ;  /* 0x00000000fffff984 */ /* 0x000fe20000000800 */
[----:B------:R-:W-:Y:S01]  /*1640*/  @!PT LDS RZ, [RZ] ;  /* 0x00000000fffff984 */ /* 0x000fe20000000800 */
[----:B------:R-:W-:Y:S01]  /*1650*/  @!PT LDS RZ, [RZ] ;  /* 0x00000000fffff984 */ /* 0x000fe20000000800 */
[----:B------:R1:W-:Y:S01]  /*1660*/  @P5 LDGSTS.E.BYPASS.LTC128B.128 [R241+0x3900], [R10.64], !P1 ;  /* 0x039000000af15fae */ /* 0x0003e2000c901d48 */
[----:B------:R-:W-:-:S03]  /*1670*/  ISETP.GE.AND P5, PT, R20, 0x41, PT ;  /* 0x000000411400780c */ /* 0x000fc60003fa6270 */
[----:B------:R2:W-:Y:S01]  /*1680*/  @P0 LDGSTS.E.BYPASS.LTC128B.128 [R241+0x4100], [R12.64], !P1 ;  /* 0x041000000cf10fae */ /* 0x0005e2000c901d48 */
[----:B-1----:R-:W-:Y:S01]  /*1690*/  @P6 IMAD.WIDE.U32 R10, R193, 0x30, R8 ;  /* 0x00000030c10a6825 */ /* 0x002fe200078e0008 */
[----:B--2---:R-:W-:-:S04]  /*16a0*/  @P3 LEA R12, P2, R2, c[0x0][0x1c8], 0x1 ;  /* 0x00007200020c3a11 */ /* 0x004fc800078408ff */
[----:B------:R-:W-:Y:S02]  /*16b0*/  @P6 IADD3 R0, R11, R0, RZ ;  /* 0x000000000b006210 */ /* 0x000fe40007ffe0ff */
[----:B------:R-:W-:Y:S02]  /*16c0*/  @P6 LEA R22, P0, R10, c[0x0][0x1c8], 0x1 ;  /* 0x000072000a166a11 */ /* 0x000fe400078008ff */
[----:B------:R-:W-:Y:S01]  /*16d0*/  @P3 LEA.HI.X R13, R2, c[0x0][0x1cc], R7, 0x1, P2 ;  /* 0x00007300020d3a11 */ /* 0x000fe200010f0c07 */
[----:B------:R-:W-:Y:S01]  /*16e0*/  @P4 IMAD R7, R194, 0x50, RZ ;  /* 0x00000050c2074824 */ /* 0x000fe200078e02ff */
[----:B------:R-:W-:Y:S02]  /*16f0*/  @P6 LEA.HI.X R23, R10, c[0x0][0x1cc], R0, 0x1, P0 ;  /* 0x000073000a176a11 */ /* 0x000fe400000f0c00 */
[----:B------:R-:W-:Y:S01]  /*1700*/  @P5 LEA R0, P0, R193, R8, 0x6 ;  /* 0x00000008c1005211 */ /* 0x000fe200078030ff */
[----:B------:R1:W-:Y:S01]  /*1710*/  @P3 LDGSTS.E.BYPASS.LTC128B.128 [R241+0x4900], [R12.64], !P1 ;  /* 0x049000000cf13fae */ /* 0x0003e2000c901d48 */
[----:B------:R-:W-:-:S02]  /*1720*/  SHF.L.U32 R2, R21, 0x6, RZ ;  /* 0x0000000615027819 */ /* 0x000fc400000006ff */
[----:B------:R-:W-:Y:S01]  /*1730*/  @P4 MOV R10, R8 ;  /* 0x00000008000a4202 */ /* 0x000fe20000000f00 */
[----:B------:R2:W-:Y:S01]  /*1740*/  @P6 LDGSTS.E.BYPASS.LTC128B.128 [R241+0x5100], [R22.64], !P1 ;  /* 0x0510000016f16fae */ /* 0x0005e2000c901d48 */
[-C--:B------:R-:W-:Y:S02]  /*1750*/  @P4 MOV R11, R9.reuse ;  /* 0x00000009000b4202 */ /* 0x080fe40000000f00 */
[C---:B------:R-:W-:Y:S02]  /*1760*/  @P5 LEA.HI.X R5, R193.reuse, R9, R194, 0x6, P0 ;  /* 0x00000009c1055211 */ /* 0x040fe400000f34c2 */
[----:B------:R-:W-:Y:S01]  /*1770*/  ISETP.GE.AND P2, PT, R20, 0x61, PT ;  /* 0x000000611400780c */ /* 0x000fe20003f46270 */
[----:B------:R-:W-:Y:S01]  /*1780*/  @P4 IMAD.WIDE.U32 R10, R193, 0x50, R10 ;  /* 0x00000050c10a4825 */ /* 0x000fe200078e000a */
[----:B------:R-:W-:Y:S02]  /*1790*/  @P5 LEA R18, P0, R0, c[0x0][0x1c8], 0x1 ;  /* 0x0000720000125a11 */ /* 0x000fe400078008ff */
[----:B------:R-:W-:-:S02]  /*17a0*/  LOP3.LUT R2, R2, 0x1c0, RZ, 0xc0, !PT ;  /* 0x000001c002027812 */ /* 0x000fc400078ec0ff */
[----:B------:R-:W-:Y:S02]  /*17b0*/  @P5 LEA.HI.X R19, R0, c[0x0][0x1cc], R5, 0x1, P0 ;  /* 0x0000730000135a11 */ /* 0x000fe400000f0c05 */
[----:B------:R-:W-:Y:S02]  /*17c0*/  LOP3.LUT R5, R14, 0xfffffffe, RZ, 0xc0, !PT ;  /* 0xfffffffe0e057812 */ /* 0x000fe400078ec0ff */
[----:B------:R-:W-:Y:S01]  /*17d0*/  LOP3.LUT R0, R2, 0x8, R15, 0xf8, !PT ;  /* 0x0000000802007812 */ /* 0x000fe200078ef80f */
[----:B------:R3:W-:Y:S01]  /*17e0*/  @P5 LDGSTS.E.BYPASS.LTC128B.128 [R241+0x5900], [R18.64], !P1 ;  /* 0x0590000012f15fae */ /* 0x0007e2000c901d48 */
[----:B------:R-:W-:Y:S01]  /*17f0*/  SHF.R.U32.HI R2, RZ, 0x3, R2 ;  /* 0x00000003ff027819 */ /* 0x000fe20000011602 */
[----:B------:R-:W-:Y:S01]  /*1800*/  @P2 IMAD.WIDE.U32 R8, R193, 0x60, R8 ;  /* 0x00000060c1082825 */ /* 0x000fe200078e0008 */
[----:B------:R-:W-:Y:S02]  /*1810*/  @P4 IADD3 R7, R11, R7, RZ ;  /* 0x000000070b074210 */ /* 0x000fe40007ffe0ff */
[----:B------:R-:W-:-:S02]  /*1820*/  @P4 LEA R14, P0, R10, c[0x0][0x1c8], 0x1 ;  /* 0x000072000a0e4a11 */ /* 0x000fc400078008ff */
[----:B------:R-:W-:Y:S01]  /*1830*/  IADD3 R5, R16, -R5, RZ ;  /* 0x8000000510057210 */ /* 0x000fe20007ffe0ff */
[----:B-1----:R-:W-:Y:S01]  /*1840*/  IMAD R13, R17, c[0x0][0x208], RZ ;  /* 0x00008200110d7a24 */ /* 0x002fe200078e02ff */
[----:B------:R-:W-:Y:S02]  /*1850*/  LOP3.LUT R16, R0, R2, RZ, 0x3c, !PT ;  /* 0x0000000200107212 */ /* 0x000fe400078e3cff */
[----:B------:R-:W-:Y:S01]  /*1860*/  SHF.L.U32 R0, R24, 0x6, RZ ;  /* 0x0000000618007819 */ /* 0x000fe200000006ff */
[C---:B------:R-:W-:Y:S01]  /*1870*/  IMAD R13, R169.reuse, c[0x0][0x20c], R13 ;  /* 0x00008300a90d7a24 */ /* 0x040fe200078e020d */
[----:B------:R-:W-:Y:S01]  /*1880*/  @P4 LEA.HI.X R15, R10, c[0x0][0x1cc], R7, 0x1, P0 ;  /* 0x000073000a0f4a11 */ /* 0x000fe200000f0c07 */
[----:B------:R-:W-:Y:S01]  /*1890*/  @P2 IMAD R7, R194, 0x60, RZ ;  /* 0x00000060c2072824 */ /* 0x000fe200078e02ff */
[----:B------:R-:W-:Y:S01]  /*18a0*/  LOP3.LUT R2, R0, 0x1c0, RZ, 0xc0, !PT ;  /* 0x000001c000027812 */ /* 0x000fe200078ec0ff */
[----:B------:R-:W-:Y:S01]  /*18b0*/  IMAD.WIDE.U32 R10, R169, c[0x0][0x208], RZ ;  /* 0x00008200a90a7a25 */ /* 0x000fe200078e00ff */
[C---:B------:R-:W-:Y:S01]  /*18c0*/  LEA R0, R5.reuse, R16, 0x9 ;  /* 0x0000001005007211 */ /* 0x040fe200078e48ff */
[----:B------:R1:W-:Y:S01]  /*18d0*/  @P4 LDGSTS.E.BYPASS.LTC128B.128 [R241+0x6100], [R14.64], !P1 ;  /* 0x061000000ef14fae */ /* 0x0003e2000c901d48 */
[----:B------:R-:W-:-:S02]  /*18e0*/  SHF.L.U32 R16, R5, 0x3, RZ ;  /* 0x0000000305107819 */ /* 0x000fc400000006ff */
[----:B------:R-:W-:Y:S02]  /*18f0*/  @P2 IADD3 R5, R9, R7, RZ ;  /* 0x0000000709052210 */ /* 0x000fe40007ffe0ff */
[----:B------:R-:W-:Y:S02]  /*1900*/  @P2 LEA R12, P0, R8, c[0x0][0x1c8], 0x1 ;  /* 0x00007200080c2a11 */ /* 0x000fe400078008ff */
[----:B------:R-:W-:Y:S01]  /*1910*/  IADD3 R7, R11, R13, RZ ;  /* 0x0000000d0b077210 */ /* 0x000fe20007ffe0ff */
[----:B------:R-:W-:Y:S01]  /*1920*/  IMAD.WIDE.U32 R10, R10, 0x70, R28 ;  /* 0x000000700a0a7825 */ /* 0x000fe200078e001c */
[----:B------:R-:W-:Y:S02]  /*1930*/  @P2 LEA.HI.X R13, R8, c[0x0][0x1cc], R5, 0x1, P0 ;  /* 0x00007300080d2a11 */ /* 0x000fe400000f0c05 */
[----:B------:R-:W-:Y:S02]  /*1940*/  LOP3.LUT P3, RZ, R21, 0x2, RZ, 0xc0, !PT ;  /* 0x0000000215ff7812 */ /* 0x000fe4000786c0ff */
[----:B------:R-:W-:Y:S01]  /*1950*/  SHF.L.U32 R119, R0, 0x1, RZ ;  /* 0x0000000100777819 */ /* 0x000fe200000006ff */
[----:B------:R4:W-:Y:S01]  /*1960*/  @P2 LDGSTS.E.BYPASS.LTC128B.128 [R241+0x6900], [R12.64], !P1 ;  /* 0x069000000cf12fae */ /* 0x0009e2000c901d48 */
[----:B------:R-:W-:Y:S01]  /*1970*/  IMAD R0, R7, 0x70, RZ ;  /* 0x0000007007007824 */ /* 0x000fe200078e02ff */
[----:B------:R-:W-:-:S02]  /*1980*/  LOP3.LUT R8, R2, 0x8, R16, 0xf8, !PT ;  /* 0x0000000802087812 */ /* 0x000fc400078ef810 */
[----:B------:R-:W0:Y:S01]  /*1990*/  LDGDEPBAR ;  /* 0x00000000000079af */ /* 0x000e220000000000 */
[----:B------:R-:W-:Y:S02]  /*19a0*/  IADD3 R5, R119, 0x3900, RZ ;  /* 0x0000390077057810 */ /* 0x000fe40007ffe0ff */
[----:B------:R-:W-:Y:S02]  /*19b0*/  SHF.R.U32.HI R2, RZ, 0x3, R2 ;  /* 0x00000003ff027819 */ /* 0x000fe40000011602 */
[----:B------:R-:W-:Y:S02]  /*19c0*/  LEA R16, P0, R10, c[0x0][0x1f8], 0x1 ;  /* 0x00007e000a107a11 */ /* 0x000fe400078008ff */
[----:B------:R-:W-:Y:S02]  /*19d0*/  IADD3 R0, R11, R0, RZ ;  /* 0x000000000b007210 */ /* 0x000fe40007ffe0ff */
[----:B------:R-:W-:Y:S02]  /*19e0*/  IADD3 R234, R119, 0x3920, RZ ;  /* 0x0000392077ea7810 */ /* 0x000fe40007ffe0ff */
[----:B------:R-:W-:-:S02]  /*19f0*/  @P3 IADD3 R234, R5, -0x20, RZ ;  /* 0xffffffe005ea3810 */ /* 0x000fc40007ffe0ff */
[----:B------:R-:W-:Y:S02]  /*1a00*/  LOP3.LUT R5, R8, R2, RZ, 0x3c, !PT ;  /* 0x0000000208057212 */ /* 0x000fe400078e3cff */
[----:B------:R-:W-:Y:S02]  /*1a10*/  LEA.HI.X R17, R10, c[0x0][0x1fc], R0, 0x1, P0 ;  /* 0x00007f000a117a11 */ /* 0x000fe400000f0c00 */
[----:B------:R-:W-:Y:S02]  /*1a20*/  SHF.L.U32 R2, R25, 0x6, RZ ;  /* 0x0000000619027819 */ /* 0x000fe400000006ff */
[----:B------:R-:W-:Y:S02]  /*1a30*/  SHF.L.U32 R0, R190, 0x5, RZ ;  /* 0x00000005be007819 */ /* 0x000fe400000006ff */
[----:B------:R-:W-:Y:S02]  /*1a40*/  LOP3.LUT R2, R2, 0xfffffe00, RZ, 0xc0, !PT ;  /* 0xfffffe0002027812 */ /* 0x000fe400078ec0ff */
[----:B------:R-:W-:Y:S01]  /*1a50*/  LOP3.LUT R0, R0, 0x7ffffc00, RZ, 0xc0, !PT ;  /* 0x7ffffc0000007812 */ /* 0x000fe200078ec0ff */
[----:B------:R-:W-:-:S04]  /*1a60*/  DEPBAR.LE SB0, 0x1 ;  /* 0x000080400000791a */ /* 0x000fc80000000000 */
[----:B------:R-:W-:-:S04]  /*1a70*/  DEPBAR.LE SB0, 0x0 ;  /* 0x000080000000791a */ /* 0x000fc80000000000 */
[----:B------:R-:W-:Y:S01]  /*1a80*/  BAR.SYNC.DEFER_BLOCKING 0x0 ;  /* 0x0000000000007b1d */ /* 0x000fe20000010000 */
[----:B------:R-:W-:Y:S02]  /*1a90*/  IADD3 R0, R5, R2, R0 ;  /* 0x0000000205007210 */ /* 0x000fe40007ffe000 */
[----:B------:R-:W-:Y:S02]  /*1aa0*/  ISETP.GE.AND P3, PT, R6, c[0x0][0x1d4], PT ;  /* 0x0000750006007a0c */ /* 0x000fe40003f66270 */
[----:B------:R-:W-:Y:S02]  /*1ab0*/  SHF.L.U32 R230, R0, 0x1, RZ ;  /* 0x0000000100e67819 */ /* 0x000fe400000006ff */
[----:B------:R-:W-:Y:S02]  /*1ac0*/  ISETP.LT.OR P6, PT, R20, 0x1, P3 ;  /* 0x000000011400780c */ /* 0x000fe40001fc1670 */
[----:B----4-:R-:W-:Y:S02]  /*1ad0*/  IADD3 R12, P2, R16, UR7, RZ ;  /* 0x00000007100c7c10 */ /* 0x010fe4000ff5e0ff */
[----:B------:R-:W-:-:S02]  /*1ae0*/  LEA R233, R3, R230, 0x1 ;  /* 0x000000e603e97211 */ /* 0x000fc400078e08ff */
[----:B------:R-:W-:Y:S02]  /*1af0*/  ISETP.LT.OR P5, PT, R20, 0x11, P3 ;  /* 0x000000111400780c */ /* 0x000fe40001fa1670 */
[----:B------:R-:W-:Y:S02]  /*1b00*/  IADD3 R10, P4, R12, UR7, RZ ;  /* 0x000000070c0a7c10 */ /* 0x000fe4000ff9e0ff */
[----:B------:R-:W-:Y:S02]  /*1b10*/  ISETP.LT.OR P0, PT, R20, 0x21, P3 ;  /* 0x000000211400780c */ /* 0x000fe40001f01670 */
[----:B------:R-:W-:Y:S02]  /*1b20*/  IADD3.X R13, R17, UR5, RZ, P2, !PT ;  /* 0x00000005110d7c10 */ /* 0x000fe400097fe4ff */
[----:B------:R-:W-:Y:S02]  /*1b30*/  IADD3 R8, P2, R10, UR7, RZ ;  /* 0x000000070a087c10 */ /* 0x000fe4000ff5e0ff */
[----:B------:R-:W-:Y:S01]  /*1b40*/  IADD3.X R11, R13, UR5, RZ, P4, !PT ;  /* 0x000000050d0b7c10 */ /* 0x000fe2000a7fe4ff */
[----:B------:R-:W-:Y:S01]  /*1b50*/  LDSM.16.M88.4 R36, [R230+0x7100] ;  /* 0x00710000e624783b */ /* 0x000fe20000000200 */
[----:B------:R-:W-:-:S02]  /*1b60*/  IADD3 R6, P4, R8, UR7, RZ ;  /* 0x0000000708067c10 */ /* 0x000fc4000ff9e0ff */
[----:B------:R-:W-:Y:S01]  /*1b70*/  IADD3.X R9, R11, UR5, RZ, P2, !PT ;  /* 0x000000050b097c10 */ /* 0x000fe200097fe4ff */
[----:B------:R-:W4:Y:S01]  /*1b80*/  LDSM.16.M88.4 R48, [R119+0x3900] ;  /* 0x003900007730783b */ /* 0x000f220000000200 */
[----:B------:R-:W-:Y:S02]  /*1b90*/  LOP3.LUT P2, RZ, R21, 0x4, RZ, 0xc0, !PT ;  /* 0x0000000415ff7812 */ /* 0x000fe4000784c0ff */
[----:B------:R-:W-:Y:S01]  /*1ba0*/  IADD3.X R7, R9, UR5, RZ, P4, !PT ;  /* 0x0000000509077c10 */ /* 0x000fe2000a7fe4ff */
[----:B------:R-:W5:Y:S01]  /*1bb0*/  LDSM.16.M88.4 R32, [R230+0x9100] ;  /* 0x00910000e620783b */ /* 0x000f620000000200 */
[----:B------:R-:W-:Y:S02]  /*1bc0*/  ISETP.LT.OR P4, PT, R20, 0x51, P3 ;  /* 0x000000511400780c */ /* 0x000fe40001f81670 */
[----:B------:R-:W-:Y:S01]  /*1bd0*/  MOV R0, 0x40 ;  /* 0x0000004000007802 */ /* 0x000fe20000000f00 */
[----:B------:R-:W-:Y:S01]  /*1be0*/  LDSM.16.M88.4 R80, [R119+0x4100] ;  /* 0x004100007750783b */ /* 0x000fe20000000200 */
[----:B------:R-:W-:-:S02]  /*1bf0*/  LEA R231, R4, R230, 0x1 ;  /* 0x000000e604e77211 */ /* 0x000fc400078e08ff */
[----:B------:R-:W-:Y:S01]  /*1c00*/  SEL R0, R0, 0xffffffc0, !P2 ;  /* 0xffffffc000007807 */ /* 0x000fe20005000000 */
[----:B------:R-:W-:Y:S01]  /*1c10*/  LDSM.16.M88.4 R88, [R119+0x4900] ;  /* 0x004900007758783b */ /* 0x000fe20000000200 */
[----:B------:R-:W-:Y:S02]  /*1c20*/  LEA R232, R3, R231, 0x1 ;  /* 0x000000e703e87211 */ /* 0x000fe400078e08ff */
[----:B------:R-:W-:Y:S01]  /*1c30*/  IADD3 R229, R119, R0, RZ ;  /* 0x0000000077e57210 */ /* 0x000fe20007ffe0ff */
[----:B------:R-:W-:Y:S01]  /*1c40*/  LDSM.16.M88.4 R96, [R119+0x5100] ;  /* 0x005100007760783b */ /* 0x000fe20000000200 */
[----:B------:R-:W-:Y:S02]  /*1c50*/  IADD3 R228, R0, R234, RZ ;  /* 0x000000ea00e47210 */ /* 0x000fe40007ffe0ff */
[C---:B------:R-:W-:Y:S01]  /*1c60*/  IADD3 R240, R234.reuse, 0x800, RZ ;  /* 0x00000800eaf07810 */ /* 0x040fe20007ffe0ff */
[----:B------:R-:W-:Y:S01]  /*1c70*/  LDSM.16.M88.4 R104, [R119+0x5900] ;  /* 0x005900007768783b */ /* 0x000fe20000000200 */
[----:B------:R-:W-:-:S02]  /*1c80*/  IADD3 R239, R234, 0x1000, RZ ;  /* 0x00001000eaef7810 */ /* 0x000fc40007ffe0ff */
[C---:B------:R-:W-:Y:S01]  /*1c90*/  IADD3 R238, R234.reuse, 0x1800, RZ ;  /* 0x00001800eaee7810 */ /* 0x040fe20007ffe0ff */
[----:B------:R-:W-:Y:S01]  /*1ca0*/  LDSM.16.M88.4 R112, [R119+0x6100] ;  /* 0x006100007770783b */ /* 0x000fe20000000200 */
[C---:B------:R-:W-:Y:S02]  /*1cb0*/  IADD3 R237, R234.reuse, 0x2000, RZ ;  /* 0x00002000eaed7810 */ /* 0x040fe40007ffe0ff */
[C---:B------:R-:W-:Y:S01]  /*1cc0*/  IADD3 R236, R234.reuse, 0x2800, RZ ;  /* 0x00002800eaec7810 */ /* 0x040fe20007ffe0ff */
[----:B------:R-:W-:Y:S01]  /*1cd0*/  LDSM.16.M88.4 R124, [R119+0x6900] ;  /* 0x00690000777c783b */ /* 0x000fe20000000200 */
[----:B------:R-:W-:-:S03]  /*1ce0*/  IADD3 R235, R234, 0x3000, RZ ;  /* 0x00003000eaeb7810 */ /* 0x000fc60007ffe0ff */
[----:B------:R-:W-:Y:S04]  /*1cf0*/  LDSM.16.M88.4 R28, [R233+0x7100] ;  /* 0x00710000e91c783b */ /* 0x000fe80000000200 */
[----:B------:R-:W-:Y:S04]  /*1d00*/  LDSM.16.M88.4 R24, [R233+0x9100] ;  /* 0x00910000e918783b */ /* 0x000fe80000000200 */
[----:B------:R-:W1:Y:S01]  /*1d10*/  LDSM.16.M88.4 R52, [R234] ;  /* 0x00000000ea34783b */ /* 0x000e620000000200 */
[----:B----4-:R-:W-:Y:S03]  /*1d20*/  HMMA.16816.F32 R68, R36, R50, RZ ;  /* 0x000000322444723c */ /* 0x010fe600000018ff */
[----:B------:R-:W-:Y:S04]  /*1d30*/  LDSM.16.M88.4 R84, [R234+0x800] ;  /* 0x00080000ea54783b */ /* 0x000fe80000000200 */
[----:B------:R-:W-:Y:S01]  /*1d40*/  LDSM.16.M88.4 R92, [R234+0x1000] ;  /* 0x00100000ea5c783b */ /* 0x000fe20000000200 */
[----:B-----5:R-:W-:Y:S03]  /*1d50*/  HMMA.16816.F32 R56, R32, R48, RZ ;  /* 0x000000302038723c */ /* 0x020fe600000018ff */
[----:B------:R-:W-:Y:S04]  /*1d60*/  LDSM.16.M88.4 R100, [R234+0x1800] ;  /* 0x00180000ea64783b */ /* 0x000fe80000000200 */
[----:B------:R-:W-:Y:S04]  /*1d70*/  LDSM.16.M88.4 R108, [R234+0x2000] ;  /* 0x00200000ea6c783b */ /* 0x000fe80000000200 */
[----:B------:R-:W-:Y:S04]  /*1d80*/  LDSM.16.M88.4 R120, [R234+0x2800] ;  /* 0x00280000ea78783b */ /* 0x000fe80000000200 */
[----:B------:R-:W-:Y:S04]  /*1d90*/  LDSM.16.M88.4 R128, [R234+0x3000] ;  /* 0x00300000ea80783b */ /* 0x000fe80000000200 */
[----:B------:R-:W-:Y:S01]  /*1da0*/  @!PT LDS RZ, [RZ] ;  /* 0x00000000fffff984 */ /* 0x000fe20000000800 */
[----:B------:R-:W-:Y:S01]  /*1db0*/  @!PT LDS RZ, [RZ] ;  /* 0x00000000fffff984 */ /* 0x000fe20000000800 */
[----:B------:R-:W-:Y:S01]  /*1dc0*/  @!PT LDS RZ, [RZ] ;  /* 0x00000000fffff984 */ /* 0x000fe20000000800 */
[----:B------:R3:W-:Y:S01]  /*1dd0*/  LDGSTS.E.BYPASS.LTC128B.128 [R241+0x100], [R16.64], !P6 ;  /* 0x0010000010f17fae */ /* 0x0007e2000f101d48 */
[----:B------:R-:W-:-:S03]  /*1de0*/  ISETP.LT.OR P6, PT, R20, 0x31, P3 ;  /* 0x000000311400780c */ /* 0x000fc60001fc1670 */
[----:B------:R4:W-:Y:S01]  /*1df0*/  LDGSTS.E.BYPASS.LTC128B.128 [R241+0x900], [R12.64], !P5 ;  /* 0x009000000cf17fae */ /* 0x0009e2000e901d48 */
[C---:B------:R-:W-:Y:S02]  /*1e00*/  ISETP.LT.OR P5, PT, R20.reuse, 0x41, P3 ;  /* 0x000000411400780c */ /* 0x040fe40001fa1670 */
[----:B------:R-:W-:Y:S01]  /*1e10*/  ISETP.LT.OR P3, PT, R20, 0x61, P3 ;  /* 0x000000611400780c */ /* 0x000fe20001f61670 */
[----:B------:R5:W-:Y:S01]  /*1e20*/  LDGSTS.E.BYPASS.LTC128B.128 [R241+0x1100], [R10.64], !P0 ;  /* 0x011000000af17fae */ /* 0x000be2000c101d48 */
[----:B-1----:R-:W-:Y:S05]  /*1e30*/  HMMA.16816.F32 R56, R24, R52, R56 ;  /* 0x000000341838723c */ /* 0x002fea0000001838 */
[----:B------:R1:W-:Y:S04]  /*1e40*/  LDGSTS.E.BYPASS.LTC128B.128 [R241+0x1900], [R8.64], !P6 ;  /* 0x0190000008f17fae */ /* 0x0003e8000f101d48 */
[----:B------:R2:W-:Y:S01]  /*1e50*/  LDGSTS.E.BYPASS.LTC128B.128 [R241+0x2100], [R6.64], !P5 ;  /* 0x0210000006f17fae */ /* 0x0005e2000e901d48 */
[----:B----4-:R-:W-:Y:S01]  /*1e60*/  HMMA.16816.F32 R12, R36, R48, RZ ;  /* 0x00000030240c723c */ /* 0x010fe200000018ff */
[----:B-----5:R-:W-:-:S04]  /*1e70*/  IADD3 R10, P0, R6, UR7, RZ ;  /* 0x00000007060a7c10 */ /* 0x020fc8000ff1e0ff */
[----:B------:R-:W-:Y:S02]  /*1e80*/  IADD3.X R11, R7, UR5, RZ, P0, !PT ;  /* 0x00000005070b7c10 */ /* 0x000fe400087fe4ff */
[----:B-1----:R-:W-:Y:S02]  /*1e90*/  IADD3 R8, P2, R10, UR7, RZ ;  /* 0x000000070a087c10 */ /* 0x002fe4000ff5e0ff */
[----:B------:R-:W-:Y:S01]  /*1ea0*/  ISETP.GT.AND P0, PT, R169, R199, PT ;  /* 0x000000c7a900720c */ /* 0x000fe20003f04270 */
[----:B------:R1:W-:Y:S01]  /*1eb0*/  LDGSTS.E.BYPASS.LTC128B.128 [R241+0x2900], [R10.64], !P4 ;  /* 0x029000000af17fae */ /* 0x0003e2000e101d48 */
[----:B------:R-:W-:-:S05]  /*1ec0*/  IADD3.X R9, R11, UR5, RZ, P2, !PT ;  /* 0x000000050b097c10 */ /* 0x000fca00097fe4ff */
[----:B------:R1:W-:Y:S04]  /*1ed0*/  LDGSTS.E.BYPASS.LTC128B.128 [R241+0x3100], [R8.64], !P3 ;  /* 0x0310000008f17fae */ /* 0x0003e8000d901d48 */
[----:B------:R-:W-:Y:S04]  /*1ee0*/  LDSM.16.M88.4 R40, [R229+0x3900] ;  /* 0x00390000e528783b */ /* 0x000fe80000000200 */
[----:B------:R-:W-:Y:S01]  /*1ef0*/  HMMA.16816.F32 R60, R28, R52, R12 ;  /* 0x000000341c3c723c */ /* 0x000fe2000000180c */
[----:B--2---:R-:W2:Y:S04]  /*1f00*/  LDSM.16.M88.4 R20, [R231+0x7100] ;  /* 0x00710000e714783b */ /* 0x004ea80000000200 */
[----:B---3--:R-:W3:Y:S04]  /*1f10*/  LDSM.16.M88.4 R16, [R231+0x9100] ;  /* 0x00910000e710783b */ /* 0x008ee80000000200 */
[----:B------:R-:W-:Y:S04]  /*1f20*/  LDSM.16.M88.4 R44, [R228] ;  /* 0x00000000e42c783b */ /* 0x000fe80000000200 */
[----:B------:R-:W4:Y:S04]  /*1f30*/  LDSM.16.M88.4 R12, [R232+0x7100] ;  /* 0x00710000e80c783b */ /* 0x000f280000000200 */
[----:B------:R-:W0:Y:S04]  /*1f40*/  LDGDEPBAR ;  /* 0x00000000000079af */ /* 0x000e280000000000 */
[----:B-1----:R-:W1:Y:S03]  /*1f50*/  LDSM.16.M88.4 R8, [R232+0x9100] ;  /* 0x00910000e808783b */ /* 0x002e660000000200 */
[----:B--2---:R-:W-:Y:S08]  /*1f60*/  HMMA.16816.F32 R64, R20, R40, R60 ;  /* 0x000000281440723c */ /* 0x004ff0000000183c */
[----:B------:R-:W-:Y:S08]  /*1f70*/  HMMA.16816.F32 R60, R32, R50, RZ ;  /* 0x00000032203c723c */ /* 0x000ff000000018ff */
[----:B---3--:R-:W-:Y:S08]  /*1f80*/  HMMA.16816.F32 R48, R16, R40, R56 ;  /* 0x000000281030723c */ /* 0x008ff00000001838 */
[----:B------:R-:W-:Y:S08]  /*1f90*/  HMMA.16816.F32 R56, R28, R54, R68 ;  /* 0x000000361c38723c */ /* 0x000ff00000001844 */
[----:B----4-:R-:W-:Y:S08]  /*1fa0*/  HMMA.16816.F32 R68, R12, R44, R64 ;  /* 0x0000002c0c44723c */ /* 0x010ff00000001840 */
[----:B------:R-:W-:Y:S08]  /*1fb0*/  HMMA.16816.F32 R64, R24, R54, R60 ;  /* 0x000000361840723c */ /* 0x000ff0000000183c */
[----:B------:R-:W-:Y:S08]  /*1fc0*/  HMMA.16816.F32 R60, R36, R80, RZ ;  /* 0x00000050243c723c */ /* 0x000ff000000018ff */
[----:B-1----:R-:W-:Y:S01]  /*1fd0*/  HMMA.16816.F32 R76, R8, R44, R48 ;  /* 0x0000002c084c723c */ /* 0x002fe20000001830 */
[----:B------:R-:W1:Y:S01]  /*1fe0*/  LDSM.16.M88.4 R48, [R229+0x4100] ;  /* 0x00410000e530783b */ /* 0x000e620000000200 */
[----:B------:R-:W-:-:S04]  /*1ff0*/  FMUL.FTZ R0, R68, c[0x0][0x320] ;  /* 0x0000c80044007a20 */ /* 0x000fc80000410000 */
[----:B------:R2:W3:Y:S02]  /*2000*/  MUFU.TANH R189, R0 ;  /* 0x0000000000bd7308 */ /* 0x0004e40000002400 */
[----:B------:R-:W-:Y:S08]  /*2010*/  HMMA.16816.F32 R52, R20, R42, R56 ;  /* 0x0000002a1434723c */ /* 0x000ff00000001838 */
[----:B------:R-:W-:Y:S01]  /*2020*/  HMMA.16816.F32 R56, R32, R80, RZ ;  /* 0x000000502038723c */ /* 0x000fe200000018ff */
[----:B--2---:R-:W-:-:S07]  /*2030*/  FMUL.FTZ R0, R69, c[0x0][0x320] ;  /* 0x0000c80045007a20 */ /* 0x004fce0000410000 */
[----:B------:R-:W-:Y:S01]  /*2040*/  HMMA.16816.F32 R60, R28, R84, R60 ;  /* 0x000000541c3c723c */ /* 0x000fe2000000183c */
[----:B------:R2:W4:Y:S07]  /*2050*/  MUFU.TANH R188, R0 ;  /* 0x0000000000bc7308 */ /* 0x00052e0000002400 */
[----:B------:R-:W-:Y:S01]  /*2060*/  HMMA.16816.F32 R64, R16, R42, R64 ;  /* 0x0000002a1040723c */ /* 0x000fe20000001840 */
[----:B------:R-:W5:Y:S01]  /*2070*/  LDSM.16.M88.4 R40, [R228+0x800] ;  /* 0x00080000e428783b */ /* 0x000f620000000200 */
[----:B--2---:R-:W-:-:S04]  /*2080*/  FMUL.FTZ R0, R70, c[0x0][0x320] ;  /* 0x0000c80046007a20 */ /* 0x004fc80000410000 */
[----:B------:R2:W2:Y:S10]  /*2090*/  MUFU.TANH R187, R0 ;  /* 0x0000000000bb7308 */ /* 0x0004b40000002400 */
[----:B-1----:R-:W-:Y:S08]  /*20a0*/  HMMA.16816.F32 R60, R20, R48, R60 ;  /* 0x00000030143c723c */ /* 0x002ff0000000183c */
[----:B------:R-:W-:Y:S01]  /*20b0*/  HMMA.16816.F32 R72, R8, R46, R64 ;  /* 0x0000002e0848723c */ /* 0x000fe20000001840 */
[----:B--2---:R-:W-:-:S07]  /*20c0*/  FMUL.FTZ R0, R71, c[0x0][0x320] ;  /* 0x0000c80047007a20 */ /* 0x004fce0000410000 */
[----:B------:R-:W-:Y:S01]  /*20d0*/  HMMA.16816.F32 R68, R12, R46, R52 ;  /* 0x0000002e0c44723c */ /* 0x000fe20000001834 */
[----:B------:R1:W2:Y:S07]  /*20e0*/  MUFU.TANH R186, R0 ;  /* 0x0000000000ba7308 */ /* 0x0002ae0000002400 */
[----:B------:R-:W-:Y:S08]  /*20f0*/  HMMA.16816.F32 R52, R24, R84, R56 ;  /* 0x000000541834723c */ /* 0x000ff00000001838 */
[----:B------:R-:W-:Y:S01]  /*2100*/  HMMA.16816.F32 R56, R36, R82, RZ ;  /* 0x000000522438723c */ /* 0x000fe200000018ff */
[----:B-1----:R-:W-:-:S04]  /*2110*/  FMUL.FTZ R0, R76, c[0x0][0x320] ;  /* 0x0000c8004c007a20 */ /* 0x002fc80000410000 */
[----:B------:R1:W1:Y:S03]  /*2120*/  MUFU.TANH R185, R0 ;  /* 0x0000000000b97308 */ /* 0x0002660000002400 */
[----:B------:R-:W-:Y:S08]  /*2130*/  HMMA.16816.F32 R64, R32, R82, RZ ;  /* 0x000000522040723c */ /* 0x000ff000000018ff */
[----:B------:R-:W-:Y:S01]  /*2140*/  HMMA.16816.F32 R44, R16, R48, R52 ;  /* 0x00000030102c723c */ /* 0x000fe20000001834 */
[----:B-1----:R-:W-:-:S07]  /*2150*/  FMUL.FTZ R0, R77, c[0x0][0x320] ;  /* 0x0000c8004d007a20 */ /* 0x002fce0000410000 */
[-C--:B------:R-:W-:Y:S01]  /*2160*/  HMMA.16816.F32 R52, R28, R86.reuse, R56 ;  /* 0x000000561c34723c */ /* 0x080fe20000001838 */
[----:B------:R1:W1:Y:S07]  /*2170*/  MUFU.TANH R184, R0 ;  /* 0x0000000000b87308 */ /* 0x00026e0000002400 */
[----:B------:R-:W-:Y:S08]  /*2180*/  HMMA.16816.F32 R64, R24, R86, R64 ;  /* 0x000000561840723c */ /* 0x000ff00000001840 */
[----:B------:R-:W-:Y:S01]  /*2190*/  HMMA.16816.F32 R56, R32, R88, RZ ;  /* 0x000000582038723c */ /* 0x000fe200000018ff */
[----:B-1----:R-:W-:-:S04]  /*21a0*/  FMUL.FTZ R0, R78, c[0x0][0x320] ;  /* 0x0000c8004e007a20 */ /* 0x002fc80000410000 */
[----:B------:R1:W1:Y:S03]  /*21b0*/  MUFU.TANH R180, R0 ;  /* 0x0000000000b47308 */ /* 0x0002660000002400 */
[-C--:B------:R-:W-:Y:S08]  /*21c0*/  HMMA.16816.F32 R52, R20, R50.reuse, R52 ;  /* 0x000000321434723c */ /* 0x080ff00000001834 */
[----:B------:R-:W-:Y:S01]  /*21d0*/  HMMA.16816.F32 R64, R16, R50, R64 ;  /* 0x000000321040723c */ /* 0x000fe20000001840 */
[----:B------:R-:W-:Y:S01]  /*21e0*/  LDSM.16.M88.4 R48, [R228+0x1000] ;  /* 0x00100000e430783b */ /* 0x000fe20000000200 */
[----:B-1----:R-:W-:-:S06]  /*21f0*/  FMUL.FTZ R0, R79, c[0x0][0x320] ;  /* 0x0000c8004f007a20 */ /* 0x002fcc0000410000 */
[----:B-----5:R-:W-:Y:S01]  /*2200*/  HMMA.16816.F32 R76, R8, R40, R44 ;  /* 0x00000028084c723c */ /* 0x020fe2000000182c */
[----:B------:R-:W1:Y:S01]  /*2210*/  LDSM.16.M88.4 R44, [R229+0x4900] ;  /* 0x00490000e52c783b */ /* 0x000e620000000200 */
[----:B------:R5:W1:Y:S02]  /*2220*/  MUFU.TANH R181, R0 ;  /* 0x0000000000b57308 */ /* 0x000a640000002400 */
[----:B-----5:R-:W-:-:S06]  /*2230*/  FMUL.FTZ R0, R68, c[0x0][0x320] ;  /* 0x0000c80044007a20 */ /* 0x020fcc0000410000 */
[----:B------:R5:W1:Y:S02]  /*2240*/  MUFU.TANH R183, R0 ;  /* 0x0000000000b77308 */ /* 0x000a640000002400 */
[----:B-----5:R-:W-:-:S06]  /*2250*/  FMUL.FTZ R0, R69, c[0x0][0x320] ;  /* 0x0000c80045007a20 */ /* 0x020fcc0000410000 */
[----:B------:R5:W1:Y:S02]  /*2260*/  MUFU.TANH R182, R0 ;  /* 0x0000000000b67308 */ /* 0x000a640000002400 */
[----:B-----5:R-:W-:-:S06]  /*2270*/  FMUL.FTZ R0, R70, c[0x0][0x320] ;  /* 0x0000c80046007a20 */ /* 0x020fcc0000410000 */
[----:B------:R5:W1:Y:S02]  /*2280*/  MUFU.TANH R179, R0 ;  /* 0x0000000000b37308 */ /* 0x000a640000002400 */
[----:B-----5:R-:W-:Y:S02]  /*2290*/  FMUL.FTZ R0, R71, c[0x0][0x320] ;  /* 0x0000c80047007a20 */ /* 0x020fe40000410000 */
[----:B------:R-:W-:Y:S04]  /*22a0*/  HMMA.16816.F32 R68, R12, R40, R60 ;  /* 0x000000280c44723c */ /* 0x000fe8000000183c */
[----:B------:R5:W1:Y:S04]  /*22b0*/  MUFU.TANH R178, R0 ;  /* 0x0000000000b27308 */ /* 0x000a680000002400 */
[----:B------:R-:W-:Y:S01]  /*22c0*/  HMMA.16816.F32 R60, R36, R88, RZ ;  /* 0x00000058243c723c */ /* 0x000fe200000018ff */
[----:B-----5:R-:W-:-:S04]  /*22d0*/  FMUL.FTZ R0, R72, c[0x0][0x320] ;  /* 0x0000c80048007a20 */ /* 0x020fc80000410000 */
[----:B------:R5:W1:Y:S11]  /*22e0*/  MUFU.TANH R177, R0 ;  /* 0x0000000000b17308 */ /* 0x000a760000002400 */
[----:B------:R-:W-:Y:S08]  /*22f0*/  @!UPT UIADD3 URZ, URZ, URZ, URZ ;  /* 0x0000003f3f3ff290 */ /* 0x000ff0000fffe03f */
[----:B------:R-:W-:Y:S01]  /*2300*/  HMMA.16816.F32 R60, R28, R92, R60 ;  /* 0x0000005c1c3c723c */ /* 0x000fe2000000183c */
[----:B-----5:R-:W-:-:S04]  /*2310*/  FMUL.FTZ R0, R73, c[0x0][0x320] ;  /* 0x0000c80049007a20 */ /* 0x020fc80000410000 */
[----:B------:R5:W2:Y:S11]  /*2320*/  MUFU.TANH R176, R0 ;  /* 0x0000000000b07308 */ /* 0x000ab60000002400 */
[----:B------:R-:W-:Y:S08]  /*2330*/  @!UPT UIADD3 URZ, URZ, URZ, URZ ;  /* 0x0000003f3f3ff290 */ /* 0x000ff0000fffe03f */
[----:B-1----:R-:W-:Y:S01]  /*2340*/  HMMA.16816.F32 R60, R20, R44, R60 ;  /* 0x0000002c143c723c */ /* 0x002fe2000000183c */
[----:B-----5:R-:W-:-:S04]  /*2350*/  FMUL.FTZ R0, R74, c[0x0][0x320] ;  /* 0x0000c8004a007a20 */ /* 0x020fc80000410000 */
[----:B------:R1:W1:Y:S02]  /*2360*/  MUFU.TANH R172, R0 ;  /* 0x0000000000ac7308 */ /* 0x0002640000002400 */
[----:B-1----:R-:W-:Y:S02]  /*2370*/  FMUL.FTZ R0, R75, c[0x0][0x320] ;  /* 0x0000c8004b007a20 */ /* 0x002fe40000410000 */
[----:B------:R-:W-:Y:S04]  /*2380*/  HMMA.16816.F32 R72, R8, R42, R64 ;  /* 0x0000002a0848723c */ /* 0x000fe80000001840 */
[----:B------:R1:W1:Y:S04]  /*2390*/  MUFU.TANH R173, R0 ;  /* 0x0000000000ad7308 */ /* 0x0002680000002400 */
[----:B------:R-:W-:Y:S01]  /*23a0*/  HMMA.16816.F32 R64, R32, R90, RZ ;  /* 0x0000005a2040723c */ /* 0x000fe200000018ff */
[----:B-1----:R-:W-:-:S04]  /*23b0*/  FMUL.FTZ R0, R68, c[0x0][0x320] ;  /* 0x0000c80044007a20 */ /* 0x002fc80000410000 */
[----:B------:R1:W1:Y:S11]  /*23c0*/  MUFU.TANH R175, R0 ;  /* 0x0000000000af7308 */ /* 0x0002760000002400 */
[----:B------:R-:W-:Y:S08]  /*23d0*/  @!UPT UIADD3 URZ, URZ, URZ, URZ ;  /* 0x0000003f3f3ff290 */ /* 0x000ff0000fffe03f */
[----:B------:R-:W-:Y:S01]  /*23e0*/  HMMA.16816.F32 R64, R24, R94, R64 ;  /* 0x0000005e1840723c */ /* 0x000fe20000001840 */
[----:B-1----:R-:W-:-:S04]  /*23f0*/  FMUL.FTZ R0, R69, c[0x0][0x320] ;  /* 0x0000c80045007a20 */ /* 0x002fc80000410000 */
[----:B------:R1:W1:Y:S11]  /*2400*/  MUFU.TANH R174, R0 ;  /* 0x0000000000ae7308 */ /* 0x0002760000002400 */
[----:B------:R-:W-:Y:S08]  /*2410*/  @!UPT UIADD3 URZ, URZ, URZ, URZ ;  /* 0x0000003f3f3ff290 */ /* 0x000ff0000fffe03f */
[----:B------:R-:W-:Y:S01]  /*2420*/  HMMA.16816.F32 R64, R16, R46, R64 ;  /* 0x0000002e1040723c */ /* 0x000fe20000001840 */
[----:B-1----:R-:W-:-:S04]  /*2430*/  FMUL.FTZ R0, R70, c[0x0][0x320] ;  /* 0x0000c80046007a20 */ /* 0x002fc80000410000 */
[----:B------:R1:W1:Y:S02]  /*2440*/  MUFU.TANH R171, R0 ;  /* 0x0000000000ab7308 */ /* 0x0002640000002400 */
[----:B-1----:R-:W-:Y:S02]  /*2450*/  FMUL.FTZ R0, R71, c[0x0][0x320] ;  /* 0x0000c80047007a20 */ /* 0x002fe40000410000 */
[----:B------:R-:W-:Y:S04]  /*2460*/  HMMA.16816.F32 R68, R12, R42, R52 ;  /* 0x0000002a0c44723c */ /* 0x000fe80000001834 */
[----:B------:R1:W1:Y:S04]  /*2470*/  MUFU.TANH R170, R0 ;  /* 0x0000000000aa7308 */ /* 0x0002680000002400 */
[----:B------:R-:W-:Y:S08]  /*2480*/  HMMA.16816.F32 R52, R24, R92, R56 ;  /* 0x0000005c1834723c */ /* 0x000ff00000001838 */
[----:B------:R-:W-:Y:S01]  /*2490*/  HMMA.16816.F32 R56, R36, R90, RZ ;  /* 0x0000005a2438723c */ /* 0x000fe200000018ff */
[----:B-1----:R-:W-:-:S04]  /*24a0*/  FMUL.FTZ R0, R76, c[0x0][0x320] ;  /* 0x0000c8004c007a20 */ /* 0x002fc80000410000 */
[----:B------:R1:W1:Y:S11]  /*24b0*/  MUFU.TANH R168, R0 ;  /* 0x0000000000a87308 */ /* 0x0002760000002400 */
[----:B------:R-:W-:Y:S01]  /*24c0*/  HMMA.16816.F32 R40, R16, R44, R52 ;  /* 0x0000002c1028723c */ /* 0x000fe20000001834 */
[----:B-1----:R-:W-:-:S07]  /*24d0*/  FMUL.FTZ R0, R77, c[0x0][0x320] ;  /* 0x0000c8004d007a20 */ /* 0x002fce0000410000 */
[----:B------:R-:W-:Y:S01]  /*24e0*/  HMMA.16816.F32 R52, R28, R94, R56 ;  /* 0x0000005e1c34723c */ /* 0x000fe20000001838 */
[----:B------:R1:W1:Y:S07]  /*24f0*/  MUFU.TANH R167, R0 ;  /* 0x0000000000a77308 */ /* 0x00026e0000002400 */
[----:B------:R-:W-:Y:S01]  /*2500*/  HMMA.16816.F32 R56, R32, R96, RZ ;  /* 0x000000602038723c */ /* 0x000fe200000018ff */
[----:B-1----:R-:W-:-:S04]  /*2510*/  FMUL.FTZ R0, R78, c[0x0][0x320] ;  /* 0x0000c8004e007a20 */ /* 0x002fc80000410000 */
[----:B------:R1:W1:Y:S02]  /*2520*/  MUFU.TANH R92, R0 ;  /* 0x00000000005c7308 */ /* 0x0002640000002400 */
[----:B-1----:R-:W-:Y:S02]  /*2530*/  FMUL.FTZ R0, R79, c[0x0][0x320] ;  /* 0x0000c8004f007a20 */ /* 0x002fe40000410000 */
[----:B------:R-:W-:Y:S04]  /*2540*/  HMMA.16816.F32 R76, R8, R48, R40 ;  /* 0x00000030084c723c */ /* 0x000fe80000001828 */
[----:B------:R1:W1:Y:S04]  /*2550*/  MUFU.TANH R164, R0 ;  /* 0x0000000000a47308 */ /* 0x0002680000002400 */
[----:B------:R-:W-:Y:S01]  /*2560*/  HMMA.16816.F32 R40, R20, R46, R52 ;  /* 0x0000002e1428723c */ /* 0x000fe20000001834 */
[----:B------:R-:W5:Y:S07]  /*2570*/  LDSM.16.M88.4 R52, [R229+0x5100] ;  /* 0x00510000e534783b */ /* 0x000f6e0000000200 */
[----:B------:R-:W-:Y:S01]  /*2580*/  HMMA.16816.F32 R44, R24, R100, R56 ;  /* 0x00000064182c723c */ /* 0x000fe20000001838 */
[----:B-1----:R-:W-:-:S04]  /*2590*/  FMUL.FTZ R0, R68, c[0x0][0x320] ;  /* 0x0000c80044007a20 */ /* 0x002fc80000410000 */
[----:B------:R1:W1:Y:S02]  /*25a0*/  MUFU.TANH R166, R0 ;  /* 0x0000000000a67308 */ /* 0x0002640000002400 */
[----:B-1----:R-:W-:-:S06]  /*25b0*/  FMUL.FTZ R0, R69, c[0x0][0x320] ;  /* 0x0000c80045007a20 */ /* 0x002fcc0000410000 */
[----:B------:R1:W1:Y:S11]  /*25c0*/  MUFU.TANH R165, R0 ;  /* 0x0000000000a57308 */ /* 0x0002760000002400 */
[----:B-----5:R-:W-:Y:S01]  /*25d0*/  HMMA.16816.F32 R44, R16, R52, R44 ;  /* 0x00000034102c723c */ /* 0x020fe2000000182c */
[----:B-1----:R-:W-:-:S04]  /*25e0*/  FMUL.FTZ R0, R70, c[0x0][0x320] ;  /* 0x0000c80046007a20 */ /* 0x002fc80000410000 */
        /* <DEDUP_REMOVED lines=14> */
[----:B------:R1:W1:Y:S03]  /*26d0*/  MUFU.TANH R156, R0 ;  /* 0x00000000009c7308 */ /* 0x0002660000002400 */
[----:B------:R-:W-:Y:S01]  /*26e0*/  HMMA.16816.F32 R60, R32, R98, RZ ;  /* 0x00000062203c723c */ /* 0x000fe200000018ff */
[----:B-1----:R-:W-:-:S07]  /*26f0*/  FMUL.FTZ R0, R75, c[0x0][0x320] ;  /* 0x0000c8004b007a20 */ /* 0x002fce0000410000 */
[----:B------:R-:W-:Y:S01]  /*2700*/  HMMA.16816.F32 R72, R8, R50, R64 ;  /* 0x000000320848723c */ /* 0x000fe20000001840 */
[----:B------:R1:W1:Y:S11]  /*2710*/  MUFU.TANH R157, R0 ;  /* 0x00000000009d7308 */ /* 0x0002760000002400 */
[----:B------:R-:W-:Y:S04]  /*2720*/  @!UPT UIADD3 URZ, URZ, URZ, URZ ;  /* 0x0000003f3f3ff290 */ /* 0x000fe8000fffe03f */
[----:B------:R-:W-:Y:S08]  /*2730*/  HMMA.16816.F32 R64, R24, R102, R60 ;  /* 0x000000661840723c */ /* 0x000ff0000000183c */
[----:B------:R-:W-:Y:S01]  /*2740*/  HMMA.16816.F32 R60, R36, R104, RZ ;  /* 0x00000068243c723c */ /* 0x000fe200000018ff */
[----:B-1----:R-:W-:-:S04]  /*2750*/  FMUL.FTZ R0, R68, c[0x0][0x320] ;  /* 0x0000c80044007a20 */ /* 0x002fc80000410000 */
[----:B------:R1:W1:Y:S11]  /*2760*/  MUFU.TANH R158, R0 ;  /* 0x00000000009e7308 */ /* 0x0002760000002400 */
[----:B------:R-:W-:Y:S01]  /*2770*/  HMMA.16816.F32 R64, R16, R54, R64 ;  /* 0x000000361040723c */ /* 0x000fe20000001840 */
[----:B-1----:R-:W-:-:S07]  /*2780*/  FMUL.FTZ R0, R69, c[0x0][0x320] ;  /* 0x0000c80045007a20 */ /* 0x002fce0000410000 */
[----:B------:R-:W-:Y:S01]  /*2790*/  HMMA.16816.F32 R60, R28, R108, R60 ;  /* 0x0000006c1c3c723c */ /* 0x000fe2000000183c */
[----:B------:R1:W1:Y:S02]  /*27a0*/  MUFU.TANH R159, R0 ;  /* 0x00000000009f7308 */ /* 0x0002640000002400 */
[----:B-1----:R-:W-:-:S06]  /*27b0*/  FMUL.FTZ R0, R70, c[0x0][0x320] ;  /* 0x0000c80046007a20 */ /* 0x002fcc0000410000 */
[----:B------:R1:W1:Y:S02]  /*27c0*/  MUFU.TANH R154, R0 ;  /* 0x00000000009a7308 */ /* 0x0002640000002400 */
[----:B-1----:R-:W-:Y:S02]  /*27d0*/  FMUL.FTZ R0, R71, c[0x0][0x320] ;  /* 0x0000c80047007a20 */ /* 0x002fe40000410000 */
[----:B------:R-:W-:Y:S01]  /*27e0*/  HMMA.16816.F32 R68, R12, R50, R40 ;  /* 0x000000320c44723c */ /* 0x000fe20000001828 */
[----:B------:R-:W1:Y:S03]  /*27f0*/  LDSM.16.M88.4 R40, [R228+0x1800] ;  /* 0x00180000e428783b */ /* 0x000e660000000200 */
[----:B------:R5:W1:Y:S04]  /*2800*/  MUFU.TANH R153, R0 ;  /* 0x0000000000997308 */ /* 0x000a680000002400 */
[----:B------:R-:W-:Y:S01]  /*2810*/  HMMA.16816.F32 R48, R36, R98, RZ ;  /* 0x000000622430723c */ /* 0x000fe200000018ff */
[----:B-----5:R-:W-:-:S04]  /*2820*/  FMUL.FTZ R0, R76, c[0x0][0x320] ;  /* 0x0000c8004c007a20 */ /* 0x020fc80000410000 */
[----:B------:R5:W1:Y:S11]  /*2830*/  MUFU.TANH R117, R0 ;  /* 0x0000000000757308 */ /* 0x000a760000002400 */
[----:B------:R-:W-:Y:S08]  /*2840*/  @!UPT UIADD3 URZ, URZ, URZ, URZ ;  /* 0x0000003f3f3ff290 */ /* 0x000ff0000fffe03f */
[----:B------:R-:W-:Y:S01]  /*2850*/  HMMA.16816.F32 R48, R28, R102, R48 ;  /* 0x000000661c30723c */ /* 0x000fe20000001830 */
[----:B-----5:R-:W-:-:S04]  /*2860*/  FMUL.FTZ R0, R77, c[0x0][0x320] ;  /* 0x0000c8004d007a20 */ /* 0x020fc80000410000 */
[----:B------:R5:W1:Y:S11]  /*2870*/  MUFU.TANH R152, R0 ;  /* 0x0000000000987308 */ /* 0x000a760000002400 */
[----:B------:R-:W-:Y:S08]  /*2880*/  @!UPT UIADD3 URZ, URZ, URZ, URZ ;  /* 0x0000003f3f3ff290 */ /* 0x000ff0000fffe03f */
[----:B------:R-:W-:Y:S01]  /*2890*/  HMMA.16816.F32 R48, R20, R54, R48 ;  /* 0x000000361430723c */ /* 0x000fe20000001830 */
[----:B-----5:R-:W-:-:S04]  /*28a0*/  FMUL.FTZ R0, R78, c[0x0][0x320] ;  /* 0x0000c8004e007a20 */ /* 0x020fc80000410000 */
[----:B------:R5:W1:Y:S02]  /*28b0*/  MUFU.TANH R116, R0 ;  /* 0x0000000000747308 */ /* 0x000a640000002400 */
[----:B-----5:R-:W-:Y:S02]  /*28c0*/  FMUL.FTZ R0, R79, c[0x0][0x320] ;  /* 0x0000c8004f007a20 */ /* 0x020fe40000410000 */
[----:B-1----:R-:W-:Y:S01]  /*28d0*/  HMMA.16816.F32 R76, R8, R40, R44 ;  /* 0x00000028084c723c */ /* 0x002fe2000000182c */
[----:B------:R-:W1:Y:S03]  /*28e0*/  LDSM.16.M88.4 R44, [R229+0x5900] ;  /* 0x00590000e52c783b */ /* 0x000e660000000200 */
[----:B------:R5:W1:Y:S02]  /*28f0*/  MUFU.TANH R147, R0 ;  /* 0x0000000000937308 */ /* 0x000a640000002400 */
[----:B-----5:R-:W-:-:S06]  /*2900*/  FMUL.FTZ R0, R68, c[0x0][0x320] ;  /* 0x0000c80044007a20 */ /* 0x020fcc0000410000 */
[----:B------:R5:W1:Y:S02]  /*2910*/  MUFU.TANH R148, R0 ;  /* 0x0000000000947308 */ /* 0x000a640000002400 */
[----:B-----5:R-:W-:Y:S01]  /*2920*/  FMUL.FTZ R0, R69, c[0x0][0x320] ;  /* 0x0000c80045007a20 */ /* 0x020fe20000410000 */
[----:B-1----:R-:W-:Y:S05]  /*2930*/  HMMA.16816.F32 R60, R20, R44, R60 ;  /* 0x0000002c143c723c */ /* 0x002fea000000183c */
[----:B------:R1:W1:Y:S02]  /*2940*/  MUFU.TANH R150, R0 ;  /* 0x0000000000967308 */ /* 0x0002640000002400 */
[----:B-1----:R-:W-:-:S06]  /*2950*/  FMUL.FTZ R0, R70, c[0x0][0x320] ;  /* 0x0000c80046007a20 */ /* 0x002fcc0000410000 */
        /* <DEDUP_REMOVED lines=9> */
[----:B-1----:R-:W-:-:S07]  /*29f0*/  FMUL.FTZ R0, R73, c[0x0][0x320] ;  /* 0x0000c80049007a20 */ /* 0x002fce0000410000 */
[----:B------:R-:W-:Y:S01]  /*2a00*/  HMMA.16816.F32 R56, R36, R106, RZ ;  /* 0x0000006a2438723c */ /* 0x000fe200000018ff */
        /* <DEDUP_REMOVED lines=18> */
[----:B------:R-:W-:Y:S01]  /*2b30*/  HMMA.16816.F32 R68, R12, R42, R48 ;  /* 0x0000002a0c44723c */ /* 0x000fe20000001830 */
[----:B------:R-:W1:Y:S03]  /*2b40*/  LDSM.16.M88.4 R48, [R228+0x2000] ;  /* 0x00200000e430783b */ /* 0x000e660000000200 */
[----:B------:R5:W1:Y:S04]  /*2b50*/  MUFU.TANH R144, R0 ;  /* 0x0000000000907308 */ /* 0x000a680000002400 */
[----:B------:R-:W-:Y:S08]  /*2b60*/  HMMA.16816.F32 R40, R16, R44, R52 ;  /* 0x0000002c1028723c */ /* 0x000ff00000001834 */
[----:B------:R-:W-:Y:S01]  /*2b70*/  HMMA.16816.F32 R52, R28, R110, R56 ;  /* 0x0000006e1c34723c */ /* 0x000fe20000001838 */
[----:B-----5:R-:W-:-:S04]  /*2b80*/  FMUL.FTZ R0, R76, c[0x0][0x320] ;  /* 0x0000c8004c007a20 */ /* 0x020fc80000410000 */
[----:B------:R5:W1:Y:S03]  /*2b90*/  MUFU.TANH R133, R0 ;  /* 0x0000000000857308 */ /* 0x000a660000002400 */
[----:B------:R-:W-:Y:S01]  /*2ba0*/  HMMA.16816.F32 R56, R32, R112, RZ ;  /* 0x000000702038723c */ /* 0x000fe200000018ff */
[----:B-----5:R-:W-:-:S04]  /*2bb0*/  FMUL.FTZ R0, R77, c[0x0][0x320] ;  /* 0x0000c8004d007a20 */ /* 0x020fc80000410000 */
[----:B------:R5:W1:Y:S02]  /*2bc0*/  MUFU.TANH R132, R0 ;  /* 0x0000000000847308 */ /* 0x000a640000002400 */
[----:B-----5:R-:W-:-:S06]  /*2bd0*/  FMUL.FTZ R0, R78, c[0x0][0x320] ;  /* 0x0000c8004e007a20 */ /* 0x020fcc0000410000 */
[----:B------:R5:W1:Y:S02]  /*2be0*/  MUFU.TANH R135, R0 ;  /* 0x0000000000877308 */ /* 0x000a640000002400 */
[----:B-----5:R-:W-:Y:S02]  /*2bf0*/  FMUL.FTZ R0, R79, c[0x0][0x320] ;  /* 0x0000c8004f007a20 */ /* 0x020fe40000410000 */
[----:B-1----:R-:W-:Y:S04]  /*2c00*/  HMMA.16816.F32 R76, R8, R48, R40 ;  /* 0x00000030084c723c */ /* 0x002fe80000001828 */
        /* <DEDUP_REMOVED lines=33> */
[----:B------:R1:W1:Y:S02]  /*2e20*/  MUFU.TANH R103, R0 ;  /* 0x0000000000677308 */ /* 0x0002640000002400 */
[----:B-1----:R-:W-:Y:S11]  /*2e30*/  FMUL.FTZ R0, R69, c[0x0][0x320] ;  /* 0x0000c80045007a20 */ /* 0x002ff60000410000 */
[----:B------:R-:W-:Y:S06]  /*2e40*/  @!UPT UIADD3 URZ, URZ, URZ, URZ ;  /* 0x0000003f3f3ff290 */ /* 0x000fec000fffe03f */
        /* <DEDUP_REMOVED lines=8> */
[C---:B------:R-:W-:Y:S08]  /*2ed0*/  HMMA.16816.F32 R48, R36.reuse, R114, RZ ;  /* 0x000000722430723c */ /* 0x040ff000000018ff */
[----:B------:R-:W-:Y:S01]  /*2ee0*/  HMMA.16816.F32 R36, R36, R126, RZ ;  /* 0x0000007e2424723c */ /* 0x000fe200000018ff */
[----:B-----5:R-:W-:-:S04]  /*2ef0*/  FMUL.FTZ R0, R76, c[0x0][0x320] ;  /* 0x0000c8004c007a20 */ /* 0x020fc80000410000 */
[----:B------:R5:W1:Y:S11]  /*2f00*/  MUFU.TANH R93, R0 ;  /* 0x00000000005d7308 */ /* 0x000a760000002400 */
[----:B------:R-:W-:Y:S01]  /*2f10*/  HMMA.16816.F32 R48, R28, R122, R48 ;  /* 0x0000007a1c30723c */ /* 0x000fe20000001830 */
[----:B-----5:R-:W-:-:S07]  /*2f20*/  FMUL.FTZ R0, R77, c[0x0][0x320] ;  /* 0x0000c8004d007a20 */ /* 0x020fce0000410000 */
[----:B------:R-:W-:Y:S01]  /*2f30*/  HMMA.16816.F32 R28, R28, R130, R36 ;  /* 0x000000821c1c723c */ /* 0x000fe20000001824 */
[----:B------:R5:W1:Y:S11]  /*2f40*/  MUFU.TANH R91, R0 ;  /* 0x00000000005b7308 */ /* 0x000a760000002400 */
[----:B------:R-:W-:Y:S04]  /*2f50*/  @!UPT UIADD3 URZ, URZ, URZ, URZ ;  /* 0x0000003f3f3ff290 */ /* 0x000fe8000fffe03f */
[----:B------:R-:W-:Y:S01]  /*2f60*/  HMMA.16816.F32 R48, R20, R54, R48 ;  /* 0x000000361430723c */ /* 0x000fe20000001830 */
[----:B-----5:R-:W-:-:S04]  /*2f70*/  FMUL.FTZ R0, R78, c[0x0][0x320] ;  /* 0x0000c8004e007a20 */ /* 0x020fc80000410000 */
[----:B------:R5:W1:Y:S03]  /*2f80*/  MUFU.TANH R90, R0 ;  /* 0x00000000005a7308 */ /* 0x000a660000002400 */
[----:B------:R-:W-:Y:S01]  /*2f90*/  HMMA.16816.F32 R52, R16, R54, R64 ;  /* 0x000000361034723c */ /* 0x000fe20000001840 */
[----:B-----5:R-:W-:-:S07]  /*2fa0*/  FMUL.FTZ R0, R79, c[0x0][0x320] ;  /* 0x0000c8004f007a20 */ /* 0x020fce0000410000 */
[C---:B-1----:R-:W-:Y:S01]  /*2fb0*/  HMMA.16816.F32 R76, R8.reuse, R40, R44 ;  /* 0x00000028084c723c */ /* 0x042fe2000000182c */
[----:B------:R-:W1:Y:S01]  /*2fc0*/  LDSM.16.M88.4 R44, [R229+0x6900] ;  /* 0x00690000e52c783b */ /* 0x000e620000000200 */
[----:B------:R5:W1:Y:S11]  /*2fd0*/  MUFU.TANH R89, R0 ;  /* 0x0000000000597308 */ /* 0x000a760000002400 */
[----:B------:R-:W-:Y:S03]  /*2fe0*/  @!UPT UIADD3 URZ, URZ, URZ, URZ ;  /* 0x0000003f3f3ff290 */ /* 0x000fe6000fffe03f */
[----:B------:R-:W-:Y:S08]  /*2ff0*/  HMMA.16816.F32 R64, R8, R42, R52 ;  /* 0x0000002a0840723c */ /* 0x000ff00000001834 */
[----:B------:R-:W-:Y:S01]  /*3000*/  HMMA.16816.F32 R52, R32, R126, RZ ;  /* 0x0000007e2034723c */ /* 0x000fe200000018ff */
[----:B-----5:R-:W-:-:S04]  /*3010*/  FMUL.FTZ R0, R68, c[0x0][0x320] ;  /* 0x0000c80044007a20 */ /* 0x020fc80000410000 */
[----:B------:R5:W1:Y:S01]  /*3020*/  MUFU.TANH R88, R0 ;  /* 0x0000000000587308 */ /* 0x000a620000002400 */
[----:B------:R-:W-:Y:S02]  /*3030*/  FMUL.FTZ R77, R77, c[0x0][0x320] ;  /* 0x0000c8004d4d7a20 */ /* 0x000fe40000410000 */
[----:B------:R-:W-:Y:S02]  /*3040*/  FMUL.FTZ R78, R78, c[0x0][0x320] ;  /* 0x0000c8004e4e7a20 */ /* 0x000fe40000410000 */
[----:B------:R-:W-:-:S03]  /*3050*/  FMUL.FTZ R79, R79, c[0x0][0x320] ;  /* 0x0000c8004f4f7a20 */ /* 0x000fc60000410000 */
[----:B------:R-:W1:Y:S03]  /*3060*/  MUFU.TANH R77, R77 ;  /* 0x0000004d004d7308 */ /* 0x000e660000002400 */
[----:B------:R-:W-:Y:S02]  /*3070*/  FMUL.FTZ R64, R64, c[0x0][0x320] ;  /* 0x0000c80040407a20 */ /* 0x000fe40000410000 */
[----:B------:R-:W-:Y:S02]  /*3080*/  FMUL.FTZ R65, R65, c[0x0][0x320] ;  /* 0x0000c80041417a20 */ /* 0x000fe40000410000 */
[----:B------:R-:W-:Y:S02]  /*3090*/  FMUL.FTZ R66, R66, c[0x0][0x320] ;  /* 0x0000c80042427a20 */ /* 0x000fe40000410000 */
[----:B-----5:R-:W-:Y:S01]  /*30a0*/  FMUL.FTZ R0, R69, c[0x0][0x320] ;  /* 0x0000c80045007a20 */ /* 0x020fe20000410000 */
[----:B------:R-:W1:Y:S01]  /*30b0*/  MUFU.TANH R78, R78 ;  /* 0x0000004e004e7308 */ /* 0x000e620000002400 */
[----:B------:R-:W-:Y:S07]  /*30c0*/  HMMA.16816.F32 R36, R24, R130, R52 ;  /* 0x000000821824723c */ /* 0x000fee0000001834 */
[----:B------:R5:W1:Y:S08]  /*30d0*/  MUFU.TANH R87, R0 ;  /* 0x0000000000577308 */ /* 0x000a700000002400 */
[----:B------:R-:W1:Y:S01]  /*30e0*/  MUFU.TANH R79, R79 ;  /* 0x0000004f004f7308 */ /* 0x000e620000002400 */
[----:B-----5:R-:W-:-:S07]  /*30f0*/  FMUL.FTZ R0, R70, c[0x0][0x320] ;  /* 0x0000c80046007a20 */ /* 0x020fce0000410000 */
[----:B------:R-:W1:Y:S08]  /*3100*/  MUFU.TANH R64, R64 ;  /* 0x0000004000407308 */ /* 0x000e700000002400 */
[----:B------:R5:W1:Y:S08]  /*3110*/  MUFU.TANH R86, R0 ;  /* 0x0000000000567308 */ /* 0x000a700000002400 */
[----:B------:R-:W1:Y:S01]  /*3120*/  MUFU.TANH R65, R65 ;  /* 0x0000004100417308 */ /* 0x000e620000002400 */
[----:B-----5:R-:W-:-:S07]  /*3130*/  FMUL.FTZ R0, R71, c[0x0][0x320] ;  /* 0x0000c80047007a20 */ /* 0x020fce0000410000 */
[----:B------:R-:W1:Y:S01]  /*3140*/  MUFU.TANH R66, R66 ;  /* 0x0000004200427308 */ /* 0x000e620000002400 */
[----:B------:R-:W-:Y:S07]  /*3150*/  HMMA.16816.F32 R68, R12, R40, R56 ;  /* 0x000000280c44723c */ /* 0x000fee0000001838 */
[----:B------:R5:W1:Y:S01]  /*3160*/  MUFU.TANH R85, R0 ;  /* 0x0000000000557308 */ /* 0x000a620000002400 */
[----:B------:R-:W-:Y:S01]  /*3170*/  HMMA.16816.F32 R56, R32, R124, RZ ;  /* 0x0000007c2038723c */ /* 0x000fe200000018ff */
[----:B-----5:R-:W-:-:S06]  /*3180*/  FMUL.FTZ R0, R72, c[0x0][0x320] ;  /* 0x0000c80048007a20 */ /* 0x020fcc0000410000 */
[----:B------:R5:W1:Y:S11]  /*3190*/  MUFU.TANH R84, R0 ;  /* 0x0000000000547308 */ /* 0x000a760000002400 */
[----:B------:R-:W-:Y:S06]  /*31a0*/  @!UPT UIADD3 URZ, URZ, URZ, URZ ;  /* 0x0000003f3f3ff290 */ /* 0x000fec000fffe03f */
[----:B------:R-:W-:Y:S01]  /*31b0*/  HMMA.16816.F32 R56, R24, R128, R56 ;  /* 0x000000801838723c */ /* 0x000fe20000001838 */
[----:B-----5:R-:W-:-:S04]  /*31c0*/  FMUL.FTZ R0, R73, c[0x0][0x320] ;  /* 0x0000c80049007a20 */ /* 0x020fc80000410000 */
[----:B------:R5:W2:Y:S11]  /*31d0*/  MUFU.TANH R83, R0 ;  /* 0x0000000000537308 */ /* 0x000ab60000002400 */
[----:B------:R-:W-:Y:S08]  /*31e0*/  @!UPT UIADD3 URZ, URZ, URZ, URZ ;  /* 0x0000003f3f3ff290 */ /* 0x000ff0000fffe03f */
[----:B-1----:R-:W-:Y:S01]  /*31f0*/  HMMA.16816.F32 R32, R16, R44, R56 ;  /* 0x0000002c1020723c */ /* 0x002fe20000001838 */
[----:B-----5:R-:W-:-:S07]  /*3200*/  FMUL.FTZ R0, R74, c[0x0][0x320] ;  /* 0x0000c8004a007a20 */ /* 0x020fce0000410000 */
[----:B------:R-:W-:Y:S01]  /*3210*/  HMMA.16816.F32 R16, R16, R46, R36 ;  /* 0x0000002e1010723c */ /* 0x000fe20000001824 */
[----:B------:R1:W1:Y:S02]  /*3220*/  MUFU.TANH R82, R0 ;  /* 0x0000000000527308 */ /* 0x0002640000002400 */
[----:B-1----:R-:W-:-:S06]  /*3230*/  FMUL.FTZ R0, R75, c[0x0][0x320] ;  /* 0x0000c8004b007a20 */ /* 0x002fcc0000410000 */
[----:B------:R1:W1:Y:S02]  /*3240*/  MUFU.TANH R81, R0 ;  /* 0x0000000000517308 */ /* 0x0002640000002400 */
[----:B-1----:R-:W-:-:S06]  /*3250*/  FMUL.FTZ R0, R68, c[0x0][0x320] ;  /* 0x0000c80044007a20 */ /* 0x002fcc0000410000 */
[----:B------:R1:W1:Y:S02]  /*3260*/  MUFU.TANH R80, R0 ;  /* 0x0000000000507308 */ /* 0x0002640000002400 */
[----:B-1----:R-:W-:-:S06]  /*3270*/  FMUL.FTZ R0, R69, c[0x0][0x320] ;  /* 0x0000c80045007a20 */ /* 0x002fcc0000410000 */
[----:B------:R1:W1:Y:S02]  /*3280*/  MUFU.TANH R75, R0 ;  /* 0x00000000004b7308 */ /* 0x0002640000002400 */
[----:B-1----:R-:W-:-:S06]  /*3290*/  FMUL.FTZ R0, R70, c[0x0][0x320] ;  /* 0x0000c80046007a20 */ /* 0x002fcc0000410000 */
[----:B------:R1:W1:Y:S02]  /*32a0*/  MUFU.TANH R74, R0 ;  /* 0x00000000004a7308 */ /* 0x0002640000002400 */
[----:B-1----:R-:W-:Y:S02]  /*32b0*/  FMUL.FTZ R0, R71, c[0x0][0x320] ;  /* 0x0000c80047007a20 */ /* 0x002fe40000410000 */
[----:B------:R-:W-:Y:S01]  /*32c0*/  HMMA.16816.F32 R68, R12, R42, R48 ;  /* 0x0000002a0c44723c */ /* 0x000fe20000001830 */
[----:B------:R-:W1:Y:S03]  /*32d0*/  LDSM.16.M88.4 R48, [R228+0x3000] ;  /* 0x00300000e430783b */ /* 0x000e660000000200 */
[----:B------:R5:W1:Y:S01]  /*32e0*/  MUFU.TANH R73, R0 ;  /* 0x0000000000497308 */ /* 0x000a620000002400 */
[----:B------:R-:W-:-:S04]  /*32f0*/  DEPBAR.LE SB0, 0x0 ;  /* 0x000080000000791a */ /* 0x000fc80000000000 */
[C---:B------:R-:W-:Y:S08]  /*3300*/  HMMA.16816.F32 R40, R20.reuse, R44, R60 ;  /* 0x0000002c1428723c */ /* 0x040ff0000000183c */
[----:B------:R-:W-:Y:S01]  /*3310*/  HMMA.16816.F32 R20, R20, R46, R28 ;  /* 0x0000002e1414723c */ /* 0x000fe2000000181c */
[----:B-----5:R-:W-:-:S04]  /*3320*/  FMUL.FTZ R0, R76, c[0x0][0x320] ;  /* 0x0000c8004c007a20 */ /* 0x020fc80000410000 */
[----:B------:R5:W1:Y:S02]  /*3330*/  MUFU.TANH R72, R0 ;  /* 0x0000000000487308 */ /* 0x000a640000002400 */
[----:B------:R-:W-:Y:S02]  /*3340*/  FMUL.FTZ R68, R68, c[0x0][0x320] ;  /* 0x0000c80044447a20 */ /* 0x000fe40000410000 */
[----:B------:R-:W-:Y:S02]  /*3350*/  FMUL.FTZ R69, R69, c[0x0][0x320] ;  /* 0x0000c80045457a20 */ /* 0x000fe40000410000 */
[----:B------:R-:W-:Y:S02]  /*3360*/  FMUL.FTZ R70, R70, c[0x0][0x320] ;  /* 0x0000c80046467a20 */ /* 0x000fe40000410000 */
[----:B------:R-:W-:Y:S01]  /*3370*/  FMUL.FTZ R71, R71, c[0x0][0x320] ;  /* 0x0000c80047477a20 */ /* 0x000fe20000410000 */
[----:B------:R-:W2:Y:S01]  /*3380*/  MUFU.TANH R68, R68 ;  /* 0x0000004400447308 */ /* 0x000ea20000002400 */
[----:B-----5:R-:W-:-:S07]  /*3390*/  FMUL.FTZ R0, R67, c[0x0][0x320] ;  /* 0x0000c80043007a20 */ /* 0x020fce0000410000 */
[----:B------:R-:W2:Y:S01]  /*33a0*/  MUFU.TANH R69, R69 ;  /* 0x0000004500457308 */ /* 0x000ea20000002400 */
[-C--:B-1----:R-:W-:Y:S07]  /*33b0*/  HMMA.16816.F32 R24, R8, R48.reuse, R32 ;  /* 0x000000300818723c */ /* 0x082fee0000001820 */
[----:B------:R-:W1:Y:S01]  /*33c0*/  MUFU.TANH R60, R70 ;  /* 0x00000046003c7308 */ /* 0x000e620000002400 */
[C---:B------:R-:W-:Y:S07]  /*33d0*/  HMMA.16816.F32 R40, R12.reuse, R48, R40 ;  /* 0x000000300c28723c */ /* 0x040fee0000001828 */
[----:B------:R-:W1:Y:S01]  /*33e0*/  MUFU.TANH R56, R71 ;  /* 0x0000004700387308 */ /* 0x000e620000002400 */
[-C--:B------:R-:W-:Y:S07]  /*33f0*/  HMMA.16816.F32 R12, R12, R50.reuse, R20 ;  /* 0x000000320c0c723c */ /* 0x080fee0000001814 */
[----:B------:R5:W1:Y:S01]  /*3400*/  MUFU.TANH R52, R0 ;  /* 0x0000000000347308 */ /* 0x000a620000002400 */
[----:B------:R-:W-:Y:S01]  /*3410*/  HMMA.16816.F32 R8, R8, R50, R16 ;  /* 0x000000320808723c */ /* 0x000fe20000001810 */
[----:B------:R-:W-:-:S02]  /*3420*/  FMUL.FTZ R24, R24, c[0x0][0x320] ;  /* 0x0000c80018187a20 */ /* 0x000fc40000410000 */
[----:B------:R-:W-:Y:S02]  /*3430*/  FMUL.FTZ R25, R25, c[0x0][0x320] ;  /* 0x0000c80019197a20 */ /* 0x000fe40000410000 */
[----:B------:R-:W-:Y:S02]  /*3440*/  FMUL.FTZ R26, R26, c[0x0][0x320] ;  /* 0x0000c8001a1a7a20 */ /* 0x000fe40000410000 */
[----:B------:R-:W1:Y:S01]  /*3450*/  MUFU.TANH R34, R24 ;  /* 0x0000001800227308 */ /* 0x000e620000002400 */
[----:B------:R-:W-:Y:S02]  /*3460*/  FMUL.FTZ R27, R27, c[0x0][0x320] ;  /* 0x0000c8001b1b7a20 */ /* 0x000fe40000410000 */
[----:B------:R-:W-:Y:S02]  /*3470*/  FMUL.FTZ R40, R40, c[0x0][0x320] ;  /* 0x0000c80028287a20 */ /* 0x000fe40000410000 */
[----:B------:R-:W-:Y:S02]  /*3480*/  FMUL.FTZ R41, R41, c[0x0][0x320] ;  /* 0x0000c80029297a20 */ /* 0x000fe40000410000 */
[----:B------:R-:W-:Y:S01]  /*3490*/  FMUL.FTZ R42, R42, c[0x0][0x320] ;  /* 0x0000c8002a2a7a20 */ /* 0x000fe20000410000 */
[----:B------:R-:W1:Y:S01]  /*34a0*/  MUFU.TANH R35, R25 ;  /* 0x0000001900237308 */ /* 0x000e620000002400 */
[----:B-----5:R-:W-:-:S02]  /*34b0*/  FMUL.FTZ R0, R43, c[0x0][0x320] ;  /* 0x0000c8002b007a20 */ /* 0x020fc40000410000 */
[----:B------:R-:W-:Y:S02]  /*34c0*/  FMUL.FTZ R12, R12, c[0x0][0x320] ;  /* 0x0000c8000c0c7a20 */ /* 0x000fe40000410000 */
[----:B------:R-:W-:Y:S02]  /*34d0*/  FMUL.FTZ R13, R13, c[0x0][0x320] ;  /* 0x0000c8000d0d7a20 */ /* 0x000fe40000410000 */
[----:B------:R-:W-:Y:S01]  /*34e0*/  FMUL.FTZ R14, R14, c[0x0][0x320] ;  /* 0x0000c8000e0e7a20 */ /* 0x000fe20000410000 */
[----:B------:R-:W1:Y:S01]  /*34f0*/  MUFU.TANH R37, R26 ;  /* 0x0000001a00257308 */ /* 0x000e620000002400 */
[----:B------:R-:W-:Y:S02]  /*3500*/  FMUL.FTZ R15, R15, c[0x0][0x320] ;  /* 0x0000c8000f0f7a20 */ /* 0x000fe40000410000 */
[----:B------:R-:W-:Y:S02]  /*3510*/  FMUL.FTZ R8, R8, c[0x0][0x320] ;  /* 0x0000c80008087a20 */ /* 0x000fe40000410000 */
[----:B------:R-:W-:-:S02]  /*3520*/  FMUL.FTZ R9, R9, c[0x0][0x320] ;  /* 0x0000c80009097a20 */ /* 0x000fc40000410000 */
[----:B------:R-:W-:Y:S01]  /*3530*/  FMUL.FTZ R10, R10, c[0x0][0x320] ;  /* 0x0000c8000a0a7a20 */ /* 0x000fe20000410000 */
[----:B------:R-:W1:Y:S01]  /*3540*/  MUFU.TANH R36, R27 ;  /* 0x0000001b00247308 */ /* 0x000e620000002400 */
[----:B------:R-:W-:-:S07]  /*3550*/  FMUL.FTZ R11, R11, c[0x0][0x320] ;  /* 0x0000c8000b0b7a20 */ /* 0x000fce0000410000 */
[----:B------:R-:W1:Y:S08]  /*3560*/  MUFU.TANH R33, R40 ;  /* 0x0000002800217308 */ /* 0x000e700000002400 */
        /* <DEDUP_REMOVED lines=10> */
[----:B------:R5:W1:Y:S02]  /*3610*/  MUFU.TANH R48, R0 ;  /* 0x0000000000307308 */ /* 0x000a640000002400 */
[----:B-----5:R-:W-:Y:S01]  /*3620*/  LOP3.LUT R0, R5, R2, RZ, 0xfc, !PT ;  /* 0x0000000205007212 */ /* 0x020fe200078efcff */
[----:B------:R-:W-:Y:S06]  /*3630*/  BAR.SYNC.DEFER_BLOCKING 0x0 ;  /* 0x0000000000007b1d */ /* 0x000fec0000010000 */
[----:B------:R-:W-:Y:S05]  /*3640*/  @!P0 BRA `(.L_x_18) ;  /* 0x0000020000008947 */ /* 0x000fea0003800000 */
[----:B-1234-:R-:W-:Y:S01]  /*3650*/  IADD3 R8, R200, -0x2, RZ ;  /* 0xfffffffec8087810 */ /* 0x01efe20007ffe0ff */
[----:B------:R-:W-:-:S03]  /*3660*/  IMAD.SHL.U32 R18, R193, 0x20, RZ ;  /* 0x00000020c1127824 */ /* 0x000fc600078e00ff */
[----:B------:R-:W-:Y:S01]  /*3670*/  SHF.R.S32.HI R5, RZ, 0x1f, R8 ;  /* 0x0000001fff057819 */ /* 0x000fe20000011408 */
[----:B------:R-:W-:Y:S02]  /*3680*/  IMAD R2, R191, R8, RZ ;  /* 0x00000008bf027224 */ /* 0x000fe400078e02ff */
[----:B------:R-:W-:-:S04]  /*3690*/  IMAD.WIDE.U32 R8, R8, R196, R202 ;  /* 0x000000c408087225 */ /* 0x000fc800078e00ca */
[----:B------:R-:W-:Y:S01]  /*36a0*/  IMAD R2, R5, R196, R2 ;  /* 0x000000c405027224 */ /* 0x000fe200078e0202 */
[----:B------:R-:W-:Y:S02]  /*36b0*/  LEA R6, P0, R8, c[0x0][0x1c8], 0x1 ;  /* 0x0000720008067a11 */ /* 0x000fe400078008ff */
[----:B------:R-:W-:Y:S01]  /*36c0*/  SHF.L.U64.HI R5, R193, 0x5, R194 ;  /* 0x00000005c1057819 */ /* 0x000fe200000102c2 */
[----:B------:R-:W-:Y:S01]  /*36d0*/  IMAD.IADD R2, R9, 0x1, R2 ;  /* 0x0000000109027824 */ /* 0x000fe200078e0202 */
[----:B------:R-:W-:-:S04]  /*36e0*/  IADD3 R14, P2, R18, R6, RZ ;  /* 0x00000006120e7210 */ /* 0x000fc80007f5e0ff */
[----:B------:R-:W-:Y:S02]  /*36f0*/  LEA.HI.X R7, R8, c[0x0][0x1cc], R2, 0x1, P0 ;  /* 0x0000730008077a11 */ /* 0x000fe400000f0c02 */
[----:B------:R-:W-:-:S03]  /*3700*/  IADD3 R12, P0, R14, R18, RZ ;  /* 0x000000120e0c7210 */ /* 0x000fc60007f1e0ff */
[----:B------:R-:W-:Y:S01]  /*3710*/  IMAD.X R15, R5, 0x1, R7, P2 ;  /* 0x00000001050f7824 */ /* 0x000fe200010e0607 */
[-C--:B------:R-:W-:Y:S01]  /*3720*/  IADD3 R10, P2, R12, R18.reuse, RZ ;  /* 0x000000120c0a7210 */ /* 0x080fe20007f5e0ff */
[----:B------:R-:W-:Y:S01]  /*3730*/  @!PT LDS RZ, [RZ] ;  /* 0x00000000fffff984 */ /* 0x000fe20000000800 */
[----:B------:R-:W-:Y:S01]  /*3740*/  @!PT LDS RZ, [RZ] ;  /* 0x00000000fffff984 */ /* 0x000fe20000000800 */
[----:B------:R-:W-:Y:S01]  /*3750*/  @!PT LDS RZ, [RZ] ;  /* 0x00000000fffff984 */ /* 0x000fe20000000800 */
[----:B------:R1:W-:Y:S02]  /*3760*/  LDGSTS.E.BYPASS.LTC128B.128 [R241+0x3900], [R6.64], !P1 ;  /* 0x0390000006f17fae */ /* 0x0003e4000c901d48 */
[--C-:B------:R-:W-:Y:S01]  /*3770*/  IMAD.X R13, R15, 0x1, R5.reuse, P0 ;  /* 0x000000010f0d7824 */ /* 0x100fe200000e0605 */
[----:B------:R-:W-:Y:S01]  /*3780*/  IADD3 R8, P0, R10, R18, RZ ;  /* 0x000000120a087210 */ /* 0x000fe20007f1e0ff */
[----:B------:R2:W-:Y:S02]  /*3790*/  LDGSTS.E.BYPASS.LTC128B.128 [R241+0x4100], [R14.64], !P1 ;  /* 0x041000000ef17fae */ /* 0x0005e4000c901d48 */
[--C-:B------:R-:W-:Y:S02]  /*37a0*/  IMAD.X R11, R13, 0x1, R5.reuse, P2 ;  /* 0x000000010d0b7824 */ /* 0x100fe400010e0605 */
[----:B------:R3:W-:Y:S02]  /*37b0*/  LDGSTS.E.BYPASS.LTC128B.128 [R241+0x4900], [R12.64], !P1 ;  /* 0x049000000cf17fae */ /* 0x0007e4000c901d48 */
[----:B------:R-:W-:-:S02]  /*37c0*/  IMAD.X R9, R11, 0x1, R5, P0 ;  /* 0x000000010b097824 */ /* 0x000fc400000e0605 */
[----:B------:R3:W-:Y:S04]  /*37d0*/  LDGSTS.E.BYPASS.LTC128B.128 [R241+0x5100], [R10.64], !P1 ;  /* 0x051000000af17fae */ /* 0x0007e8000c901d48 */
[----:B------:R3:W-:Y:S01]  /*37e0*/  LDGSTS.E.BYPASS.LTC128B.128 [R241+0x5900], [R8.64], !P1 ;  /* 0x0590000008f17fae */ /* 0x0007e2000c901d48 */
[----:B-1----:R-:W-:-:S04]  /*37f0*/  IADD3 R6, P2, R8, R18, RZ ;  /* 0x0000001208067210 */ /* 0x002fc80007f5e0ff */
[----:B--2---:R-:W-:Y:S01]  /*3800*/  IADD3 R14, P0, R6, R18, RZ ;  /* 0x00000012060e7210 */ /* 0x004fe20007f1e0ff */
[----:B------:R-:W-:-:S04]  /*3810*/  IMAD.X R7, R9, 0x1, R5, P2 ;  /* 0x0000000109077824 */ /* 0x000fc800010e0605 */
[----:B------:R-:W-:Y:S01]  /*3820*/  IMAD.X R15, R7, 0x1, R5, P0 ;  /* 0x00000001070f7824 */ /* 0x000fe200000e0605 */
[----:B------:R3:W-:Y:S04]  /*3830*/  LDGSTS.E.BYPASS.LTC128B.128 [R241+0x6100], [R6.64], !P1 ;  /* 0x0610000006f17fae */ /* 0x0007e8000c901d48 */
[----:B------:R3:W-:Y:S03]  /*3840*/  LDGSTS.E.BYPASS.LTC128B.128 [R241+0x6900], [R14.64], !P1 ;  /* 0x069000000ef17fae */ /* 0x0007e6000c901d48 */
.L_x_18:
[----:B-1234-:R-:W-:Y:S01]  /*3850*/  LOP3.LUT R2, R190, 0xffffffe0, RZ, 0xc0, !PT ;  /* 0xffffffe0be027812 */ /* 0x01efe200078ec0ff */
[----:B------:R-:W-:Y:S01]  /*3860*/  IMAD.SHL.U32 R224, R0, 0x2, RZ ;  /* 0x0000000200e07824 */ /* 0x000fe200078e00ff */
[----:B------:R-:W-:Y:S01]  /*3870*/  IADD3 R6, R155, c[0x0][0x1d0], RZ ;  /* 0x000074009b067a10 */ /* 0x000fe20007ffe0ff */
[----:B------:R-:W-:Y:S01]  /*3880*/  IMAD.MOV.U32 R190, RZ, RZ, R200 ;  /* 0x000000ffffbe7224 */ /* 0x000fe200078e00c8 */
[----:B------:R-:W0:Y:S01]  /*3890*/  LDGDEPBAR ;  /* 0x00000000000079af */ /* 0x000e220000000000 */
[----:B------:R-:W-:-:S02]  /*38a0*/  IMAD.IADD R2, R192, 0x1, -R2 ;  /* 0x00000001c0027824 */ /* 0x000fc400078e0a02 */
[--C-:B------:R-:W-:Y:S02]  /*38b0*/  IMAD R225, R4, 0x2, R224.reuse ;  /* 0x0000000204e17824 */ /* 0x100fe400078e02e0 */
[C---:B------:R-:W-:Y:S01]  /*38c0*/  IMAD R227, R3.reuse, 0x2, R224 ;  /* 0x0000000203e37824 */ /* 0x040fe200078e02e0 */
[----:B------:R-:W-:Y:S01]  /*38d0*/  SHF.R.S32.HI R5, RZ, 0x1f, R2 ;  /* 0x0000001fff057819 */ /* 0x000fe20000011402 */
[----:B------:R-:W-:Y:S02]  /*38e0*/  IMAD R226, R3, 0x2, R225 ;  /* 0x0000000203e27824 */ /* 0x000fe400078e02e1 */
[----:B------:R-:W-:Y:S01]  /*38f0*/  IMAD.MOV.U32 R192, RZ, RZ, R199 ;  /* 0x000000ffffc07224 */ /* 0x000fe200078e00c7 */
[----:B------:R-:W-:-:S04]  /*3900*/  LEA.HI R5, R5, R2, RZ, 0x2 ;  /* 0x0000000205057211 */ /* 0x000fc800078f10ff */
[----:B------:R-:W-:-:S05]  /*3910*/  LOP3.LUT R5, R5, 0x7ffffffc, RZ, 0xc0, !PT ;  /* 0x7ffffffc05057812 */ /* 0x000fca00078ec0ff */
[----:B------:R-:W-:-:S04]  /*3920*/  IMAD.IADD R2, R2, 0x1, -R5 ;  /* 0x0000000102027824 */ /* 0x000fc800078e0a05 */
[----:B------:R-:W-:-:S05]  /*3930*/  IMAD R2, R2, -0x2, R6 ;  /* 0xfffffffe02027824 */ /* 0x000fca00078e0206 */
[C---:B------:R-:W-:Y:S02]  /*3940*/  ISETP.GT.AND P4, PT, R2.reuse, RZ, PT ;  /* 0x000000ff0200720c */ /* 0x040fe40003f84270 */
[C---:B------:R-:W-:Y:S02]  /*3950*/  ISETP.GT.AND P3, PT, R2.reuse, 0x1, PT ;  /* 0x000000010200780c */ /* 0x040fe40003f64270 */
[----:B------:R-:W-:Y:S02]  /*3960*/  ISETP.GT.AND P2, PT, R2, 0x8, PT ;  /* 0x000000080200780c */ /* 0x000fe40003f44270 */
[----:B------:R-:W-:Y:S02]  /*3970*/  FSEL R10, R189, -INF , P4 ;  /* 0xff800000bd0a7808 */ /* 0x000fe40002000000 */
[----:B------:R-:W-:Y:S02]  /*3980*/  FSEL R11, R188, -INF , P3 ;  /* 0xff800000bc0b7808 */ /* 0x000fe40001800000 */
[----:B------:R-:W-:-:S02]  /*3990*/  ISETP.GT.AND P0, PT, R2, 0x9, PT ;  /* 0x000000090200780c */ /* 0x000fc40003f04270 */
[----:B------:R-:W-:Y:S02]  /*39a0*/  FSEL R12, R183, -INF , P2 ;  /* 0xff800000b70c7808 */ /* 0x000fe40001000000 */
[----:B------:R-:W-:Y:S02]  /*39b0*/  FMNMX.FTZ R70, R10, R11, !PT ;  /* 0x0000000b0a467209 */ /* 0x000fe40007810000 */
[----:B------:R-:W-:Y:S02]  /*39c0*/  ISETP.GT.AND P6, PT, R2, 0x10, PT ;  /* 0x000000100200780c */ /* 0x000fe40003fc4270 */
[----:B------:R-:W-:Y:S02]  /*39d0*/  FSEL R13, R182, -INF , P0 ;  /* 0xff800000b60d7808 */ /* 0x000fe40000000000 */
[----:B------:R-:W-:Y:S02]  /*39e0*/  FMNMX.FTZ R70, R12, R70, !PT ;  /* 0x000000460c467209 */ /* 0x000fe40007810000 */
[----:B------:R-:W-:-:S02]  /*39f0*/  ISETP.GT.AND P5, PT, R2, 0x11, PT ;  /* 0x000000110200780c */ /* 0x000fc40003fa4270 */
[----:B------:R-:W-:Y:S02]  /*3a00*/  FSEL R14, R175, -INF , P6 ;  /* 0xff800000af0e7808 */ /* 0x000fe40003000000 */
[----:B------:R-:W-:Y:S02]  /*3a10*/  FMNMX.FTZ R70, R13, R70, !PT ;  /* 0x000000460d467209 */ /* 0x000fe40007810000 */
[----:B------:R-:W-:Y:S02]  /*3a20*/  FSEL R21, R180, -INF , P4 ;  /* 0xff800000b4157808 */ /* 0x000fe40002000000 */
[----:B------:R-:W-:Y:S02]  /*3a30*/  FSEL R15, R185, -INF , P4 ;  /* 0xff800000b90f7808 */ /* 0x000fe40002000000 */
[----:B------:R-:W-:Y:S02]  /*3a40*/  FSEL R40, R187, -INF , P4 ;  /* 0xff800000bb287808 */ /* 0x000fe40002000000 */
        /* <DEDUP_REMOVED lines=18> */
[----:B------:R-:W-:-:S02]  /*3b70*/  FSEL R108, R117, -INF , P2 ;  /* 0xff800000756c7808 */ /* 0x000fc40001000000 */
[----:B------:R-:W-:Y:S02]  /*3b80*/  ISETP.GT.AND P0, PT, R2, 0x21, PT ;  /* 0x000000210200780c */ /* 0x000fe40003f04270 */
[----:B------:R-:W-:Y:S02]  /*3b90*/  FSEL R117, R158, -INF , P2 ;  /* 0xff8000009e757808 */ /* 0x000fe40001000000 */
[----:B------:R-:W-:Y:S02]  /*3ba0*/  FMNMX.FTZ R70, R31, R70, !PT ;  /* 0x000000461f467209 */ /* 0x000fe40007810000 */
[----:B------:R-:W-:Y:S02]  /*3bb0*/  FSEL R71, R92, -INF , P6 ;  /* 0xff8000005c477808 */ /* 0x000fe40003000000 */
[----:B------:R-:W-:Y:S02]  /*3bc0*/  FSEL R44, R168, -INF , P6 ;  /* 0xff800000a82c7808 */ /* 0x000fe40003000000 */
[----:B------:R-:W-:-:S02]  /*3bd0*/  FSEL R98, R171, -INF , P6 ;  /* 0xff800000ab627808 */ /* 0x000fc40003000000 */
[----:B------:R-:W-:Y:S02]  /*3be0*/  ISETP.GT.AND P6, PT, R2, 0x28, PT ;  /* 0x000000280200780c */ /* 0x000fe40003fc4270 */
[----:B------:R-:W-:Y:S02]  /*3bf0*/  FSEL R112, R116, -INF , P2 ;  /* 0xff80000074707808 */ /* 0x000fe40001000000 */
[----:B------:R-:W-:Y:S02]  /*3c00*/  FSEL R116, R159, -INF , P0 ;  /* 0xff8000009f747808 */ /* 0x000fe40000000000 */
[----:B------:R-:W-:Y:S02]  /*3c10*/  FMNMX.FTZ R70, R117, R70, !PT ;  /* 0x0000004675467209 */ /* 0x000fe40007810000 */
[----:B------:R-:W-:Y:S02]  /*3c20*/  FSEL R92, R164, -INF , P5 ;  /* 0xff800000a45c7808 */ /* 0x000fe40002800000 */
[----:B------:R-:W-:-:S02]  /*3c30*/  FSEL R45, R167, -INF , P5 ;  /* 0xff800000a72d7808 */ /* 0x000fc40002800000 */
[----:B------:R-:W-:Y:S02]  /*3c40*/  FSEL R99, R170, -INF , P5 ;  /* 0xff800000aa637808 */ /* 0x000fe40002800000 */
[----:B------:R-:W-:Y:S02]  /*3c50*/  FSEL R114, R118, -INF , P6 ;  /* 0xff80000076727808 */ /* 0x000fe40003000000 */
[----:B------:R-:W-:Y:S02]  /*3c60*/  ISETP.GT.AND P5, PT, R2, 0x29, PT ;  /* 0x000000290200780c */ /* 0x000fe40003fa4270 */
[----:B------:R-:W-:Y:S02]  /*3c70*/  FSEL R118, R148, -INF , P6 ;  /* 0xff80000094767808 */ /* 0x000fe40003000000 */
[----:B------:R-:W-:Y:S02]  /*3c80*/  FMNMX.FTZ R70, R116, R70, !PT ;  /* 0x0000004674467209 */ /* 0x000fe40007810000 */
        /* <DEDUP_REMOVED lines=61> */
[----:B------:R-:W-:Y:S02]  /*4060*/  FMNMX.FTZ R70, R242, R70, !PT ;  /* 0x00000046f2467209 */ /* 0x000fe40007810000 */
[----:B------:R-:W-:Y:S02]  /*4070*/  ISETP.GT.AND P3, PT, R2, 0x58, PT ;  /* 0x000000580200780c */ /* 0x000fe40003f64270 */
        /* <DEDUP_REMOVED lines=28> */
[----:B------:R-:W-:Y:S02]  /*4240*/  FMNMX.FTZ R70, R188, R70, !PT ;  /* 0x00000046bc467209 */ /* 0x000fe40007810000 */
[----:B------:R-:W-:Y:S02]  /*4250*/  FMNMX.FTZ R68, R15, R18, !PT ;  /* 0x000000120f447209 */ /* 0x000fe40007810000 */
[----:B------:R-:W-:Y:S02]  /*4260*/  FMNMX.FTZ R70, R197, R70, !PT ;  /* 0x00000046c5467209 */ /* 0x000fe40007810000 */
[----:B------:R-:W-:Y:S02]  /*4270*/  FMNMX.FTZ R68, R19, R68, !PT ;  /* 0x0000004413447209 */ /* 0x000fe40007810000 */
[----:B------:R-:W-:Y:S01]  /*4280*/  FSEL R179, R79, -INF , P0 ;  /* 0xff8000004fb37808 */ /* 0x000fe20000000000 */
[----:B------:R-:W1:Y:S01]  /*4290*/  SHFL.BFLY PT, R5, R70, 0x2, 0x1f ;  /* 0x0c401f0046057f89 */ /* 0x000e6200000e0000 */
[----:B------:R-:W-:-:S02]  /*42a0*/  FMNMX.FTZ R68, R20, R68, !PT ;  /* 0x0000004414447209 */ /* 0x000fc40007810000 */
[----:B------:R-:W-:Y:S02]  /*42b0*/  FSEL R174, R77, -INF , P0 ;  /* 0xff8000004dae7808 */ /* 0x000fe40000000000 */
[----:B------:R-:W-:Y:S02]  /*42c0*/  FMNMX.FTZ R68, R44, R68, !PT ;  /* 0x000000442c447209 */ /* 0x000fe40007810000 */
[----:B------:R-:W-:Y:S02]  /*42d0*/  FSEL R248, R73, -INF , P0 ;  /* 0xff80000049f87808 */ /* 0x000fe40000000000 */
[----:B------:R-:W-:Y:S02]  /*42e0*/  FMNMX.FTZ R68, R45, R68, !PT ;  /* 0x000000442d447209 */ /* 0x000fe40007810000 */
[----:B------:R-:W-:Y:S02]  /*42f0*/  FSEL R166, R65, -INF , P6 ;  /* 0xff80000041a67808 */ /* 0x000fe40003000000 */
[----:B------:R-:W-:-:S02]  /*4300*/  FMNMX.FTZ R68, R46, R68, !PT ;  /* 0x000000442e447209 */ /* 0x000fc40007810000 */
[----:B------:R-:W-:Y:S02]  /*4310*/  FSEL R181, R34, -INF , P5 ;  /* 0xff80000022b57808 */ /* 0x000fe40002800000 */
[----:B------:R-:W-:Y:S02]  /*4320*/  FMNMX.FTZ R68, R47, R68, !PT ;  /* 0x000000442f447209 */ /* 0x000fe40007810000 */
[----:B------:R-:W-:Y:S02]  /*4330*/  FSEL R208, R35, -INF , P4 ;  /* 0xff80000023d07808 */ /* 0x000fe40002000000 */
[----:B------:R-:W-:Y:S01]  /*4340*/  FMNMX.FTZ R68, R108, R68, !PT ;  /* 0x000000446c447209 */ /* 0x000fe20007810000 */
[----:B------:R-:W-:Y:S01]  /*4350*/  LDSM.16.MT88.4 R32, [R225+0x100] ;  /* 0x00010000e120783b */ /* 0x000fe20000004200 */
[----:B------:R-:W-:Y:S02]  /*4360*/  FSEL R211, R24, -INF , P3 ;  /* 0xff80000018d37808 */ /* 0x000fe40001800000 */
[----:B-1----:R-:W-:-:S02]  /*4370*/  FMNMX.FTZ R70, R70, R5, !PT ;  /* 0x0000000546467209 */ /* 0x002fc40007810000 */
[----:B------:R-:W-:Y:S02]  /*4380*/  FMNMX.FTZ R68, R109, R68, !PT ;  /* 0x000000446d447209 */ /* 0x000fe40007810000 */
[----:B------:R-:W-:Y:S01]  /*4390*/  FSEL R212, R25, -INF , P2 ;  /* 0xff80000019d47808 */ /* 0x000fe20001000000 */
[----:B------:R-:W1:Y:S01]  /*43a0*/  SHFL.BFLY PT, R5, R70, 0x1, 0x1f ;  /* 0x0c201f0046057f89 */ /* 0x000e6200000e0000 */
[----:B------:R-:W-:Y:S02]  /*43b0*/  FMNMX.FTZ R68, R110, R68, !PT ;  /* 0x000000446e447209 */ /* 0x000fe40007810000 */
[----:B------:R-:W-:Y:S02]  /*43c0*/  FSEL R167, R52, -INF , P6 ;  /* 0xff80000034a77808 */ /* 0x000fe40003000000 */
[----:B------:R-:W-:Y:S02]  /*43d0*/  FMNMX.FTZ R68, R111, R68, !PT ;  /* 0x000000446f447209 */ /* 0x000fe40007810000 */
[----:B------:R-:W-:-:S02]  /*43e0*/  FSEL R183, R37, -INF , P5 ;  /* 0xff80000025b77808 */ /* 0x000fc40002800000 */
[----:B------:R-:W-:Y:S02]  /*43f0*/  FMNMX.FTZ R68, R131, R68, !PT ;  /* 0x0000004483447209 */ /* 0x000fe40007810000 */
[----:B------:R-:W-:Y:S02]  /*4400*/  FSEL R209, R36, -INF , P4 ;  /* 0xff80000024d17808 */ /* 0x000fe40002000000 */
[----:B------:R-:W-:Y:S02]  /*4410*/  FMNMX.FTZ R68, R132, R68, !PT ;  /* 0x0000004484447209 */ /* 0x000fe40007810000 */
[----:B------:R-:W-:Y:S02]  /*4420*/  FSEL R222, R27, -INF , P3 ;  /* 0xff8000001bde7808 */ /* 0x000fe40001800000 */
[----:B------:R-:W-:Y:S02]  /*4430*/  FMNMX.FTZ R68, R133, R68, !PT ;  /* 0x0000004485447209 */ /* 0x000fe40007810000 */
[----:B------:R-:W-:-:S02]  /*4440*/  FSEL R243, R26, -INF , P2 ;  /* 0xff8000001af37808 */ /* 0x000fc40001000000 */
[----:B------:R-:W-:Y:S01]  /*4450*/  FMNMX.FTZ R68, R134, R68, !PT ;  /* 0x0000004486447209 */ /* 0x000fe20007810000 */
[----:B------:R-:W-:Y:S01]  /*4460*/  LDSM.16.MT88.4 R24, [R227+0x100] ;  /* 0x00010000e318783b */ /* 0x000fe20000004200 */
[----:B------:R-:W-:Y:S02]  /*4470*/  FSEL R173, R56, -INF , P6 ;  /* 0xff80000038ad7808 */ /* 0x000fe40003000000 */
[----:B-1----:R-:W-:Y:S02]  /*4480*/  FMNMX.FTZ R70, R70, R5, !PT ;  /* 0x0000000546467209 */ /* 0x002fe40007810000 */
[----:B------:R-:W-:Y:S02]  /*4490*/  FMNMX.FTZ R5, R21, R22, !PT ;  /* 0x0000001615057209 */ /* 0x000fe40007810000 */
[C---:B------:R-:W-:Y:S01]  /*44a0*/  FSETP.NEU.FTZ.AND P0, PT, R70.reuse, -INF , PT ;  /* 0xff8000004600780b */ /* 0x040fe20003f1d000 */
[----:B------:R-:W-:Y:S01]  /*44b0*/  FMUL.FTZ R7, R70, c[0x0][0x2d0] ;  /* 0x0000b40046077a20 */ /* 0x000fe20000410000 */
[----:B------:R-:W-:-:S02]  /*44c0*/  FMNMX.FTZ R5, R23, R5, !PT ;  /* 0x0000000517057209 */ /* 0x000fc40007810000 */
[----:B------:R-:W-:Y:S02]  /*44d0*/  FMNMX.FTZ R68, R153, R68, !PT ;  /* 0x0000004499447209 */ /* 0x000fe40007810000 */
[----:B------:R-:W-:Y:S02]  /*44e0*/  FMNMX.FTZ R5, R28, R5, !PT ;  /* 0x000000051c057209 */ /* 0x000fe40007810000 */
[----:B------:R-:W-:Y:S02]  /*44f0*/  FSEL R7, R7, RZ, P0 ;  /* 0x000000ff07077208 */ /* 0x000fe40000000000 */
[----:B------:R-:W-:Y:S02]  /*4500*/  FMNMX.FTZ R5, R71, R5, !PT ;  /* 0x0000000547057209 */ /* 0x000fe40007810000 */
[----:B------:R-:W-:Y:S02]  /*4510*/  ISETP.GT.AND P0, PT, R2, 0x58, PT ;  /* 0x000000580200780c */ /* 0x000fe40003f04270 */
[----:B------:R-:W-:-:S02]  /*4520*/  FMNMX.FTZ R5, R92, R5, !PT ;  /* 0x000000055c057209 */ /* 0x000fc40007810000 */
[----:B------:R-:W-:Y:S02]  /*4530*/  FMNMX.FTZ R68, R155, R68, !PT ;  /* 0x000000449b447209 */ /* 0x000fe40007810000 */
[----:B------:R-:W-:Y:S02]  /*4540*/  FMNMX.FTZ R5, R96, R5, !PT ;  /* 0x0000000560057209 */ /* 0x000fe40007810000 */
[----:B------:R-:W-:Y:S02]  /*4550*/  FMNMX.FTZ R68, R154, R68, !PT ;  /* 0x000000449a447209 */ /* 0x000fe40007810000 */
[----:B------:R-:W-:Y:S02]  /*4560*/  FMNMX.FTZ R5, R97, R5, !PT ;  /* 0x0000000561057209 */ /* 0x000fe40007810000 */
[----:B------:R-:W-:Y:S02]  /*4570*/  FMNMX.FTZ R68, R152, R68, !PT ;  /* 0x0000004498447209 */ /* 0x000fe40007810000 */
[----:B------:R-:W-:-:S02]  /*4580*/  FMNMX.FTZ R5, R112, R5, !PT ;  /* 0x0000000570057209 */ /* 0x000fc40007810000 */
[----:B------:R-:W-:Y:S02]  /*4590*/  FMNMX.FTZ R68, R175, R68, !PT ;  /* 0x00000044af447209 */ /* 0x000fe40007810000 */
[----:B------:R-:W-:Y:S02]  /*45a0*/  FMNMX.FTZ R5, R113, R5, !PT ;  /* 0x0000000571057209 */ /* 0x000fe40007810000 */
[----:B------:R-:W-:Y:S02]  /*45b0*/  FSEL R165, R64, -INF , P0 ;  /* 0xff80000040a57808 */ /* 0x000fe40000000000 */
[----:B------:R-:W-:Y:S02]  /*45c0*/  FMNMX.FTZ R5, R114, R5, !PT ;  /* 0x0000000572057209 */ /* 0x000fe40007810000 */
[----:B------:R-:W-:Y:S02]  /*45d0*/  FMNMX.FTZ R68, R174, R68, !PT ;  /* 0x00000044ae447209 */ /* 0x000fe40007810000 */
        /* <DEDUP_REMOVED lines=24> */
[----:B------:R-:W-:-:S02]  /*4760*/  FSEL R164, R66, -INF , P0 ;  /* 0xff80000042a47808 */ /* 0x000fc40000000000 */
[----:B------:R-:W-:Y:S02]  /*4770*/  FMNMX.FTZ R2, R179, R2, !PT ;  /* 0x00000002b3027209 */ /* 0x000fe40007810000 */
[----:B------:R-:W-:Y:S02]  /*4780*/  FMNMX.FTZ R5, R127, R5, !PT ;  /* 0x000000057f057209 */ /* 0x000fe40007810000 */
[----:B------:R-:W-:Y:S02]  /*4790*/  FMNMX.FTZ R68, R212, R68, !PT ;  /* 0x00000044d4447209 */ /* 0x000fe40007810000 */
[----:B------:R-:W-:Y:S02]  /*47a0*/  FMNMX.FTZ R2, R164, R2, !PT ;  /* 0x00000002a4027209 */ /* 0x000fe40007810000 */
[----:B------:R-:W-:Y:S01]  /*47b0*/  FMNMX.FTZ R5, R128, R5, !PT ;  /* 0x0000000580057209 */ /* 0x000fe20007810000 */
[----:B------:R-:W1:Y:S01]  /*47c0*/  SHFL.BFLY PT, R6, R68, 0x2, 0x1f ;  /* 0x0c401f0044067f89 */ /* 0x000e6200000e0000 */
        /* <DEDUP_REMOVED lines=10> */
[----:B------:R-:W-:Y:S01]  /*4870*/  FSEL R172, R60, -INF , P0 ;  /* 0xff8000003cac7808 */ /* 0x000fe20000000000 */
[----:B------:R-:W2:Y:S01]  /*4880*/  SHFL.BFLY PT, R8, R2, 0x2, 0x1f ;  /* 0x0c401f0002087f89 */ /* 0x000ea200000e0000 */
[----:B------:R-:W-:Y:S02]  /*4890*/  FMNMX.FTZ R5, R169, R5, !PT ;  /* 0x00000005a9057209 */ /* 0x000fe40007810000 */
[----:B-1----:R-:W-:Y:S01]  /*48a0*/  FMNMX.FTZ R68, R68, R6, !PT ;  /* 0x0000000644447209 */ /* 0x002fe20007810000 */
[----:B------:R-:W-:Y:S01]  /*48b0*/  FFMA.FTZ R6, R10, c[0x0][0x2d0], -R7 ;  /* 0x0000b4000a067a23 */ /* 0x000fe20000010807 */
[----:B------:R-:W-:-:S02]  /*48c0*/  FMNMX.FTZ R5, R170, R5, !PT ;  /* 0x00000005aa057209 */ /* 0x000fc40007810000 */
[----:B------:R-:W-:Y:S01]  /*48d0*/  FSEL R220, R49, -INF , P5 ;  /* 0xff80000031dc7808 */ /* 0x000fe20002800000 */
[----:B------:R-:W1:Y:S01]  /*48e0*/  SHFL.BFLY PT, R9, R68, 0x1, 0x1f ;  /* 0x0c201f0044097f89 */ /* 0x000e6200000e0000 */
[----:B------:R-:W-:Y:S01]  /*48f0*/  FMNMX.FTZ R5, R168, R5, !PT ;  /* 0x00000005a8057209 */ /* 0x000fe20007810000 */
[----:B------:R3:W-:Y:S01]  /*4900*/  MUFU.EX2 R250, R6 ;  /* 0x0000000600fa7308 */ /* 0x0007e20000000800 */
[----:B------:R-:W-:Y:S02]  /*4910*/  FSEL R217, R48, -INF , P4 ;  /* 0xff80000030d97808 */ /* 0x000fe40002000000 */
[----:B------:R-:W-:Y:S02]  /*4920*/  FMNMX.FTZ R5, R249, R5, !PT ;  /* 0x00000005f9057209 */ /* 0x000fe40007810000 */
[----:B------:R-:W-:Y:S02]  /*4930*/  FSEL R213, R39, -INF , P3 ;  /* 0xff80000027d57808 */ /* 0x000fe40001800000 */
[----:B------:R-:W-:-:S02]  /*4940*/  FMNMX.FTZ R5, R248, R5, !PT ;  /* 0x00000005f8057209 */ /* 0x000fc40007810000 */
[----:B------:R-:W-:Y:S02]  /*4950*/  FSEL R210, R38, -INF , P2 ;  /* 0xff80000026d27808 */ /* 0x000fe40001000000 */
[----:B------:R-:W-:Y:S01]  /*4960*/  LDSM.16.MT88.4 R36, [R226+0x100] ;  /* 0x00010000e224783b */ /* 0x000fe20000004200 */
[----:B--2---:R-:W-:Y:S01]  /*4970*/  FMNMX.FTZ R2, R2, R8, !PT ;  /* 0x0000000802027209 */ /* 0x004fe20007810000 */
[----:B---3--:R-:W-:-:S04]  /*4980*/  FFMA.FTZ R6, R11, c[0x0][0x2d0], -R7 ;  /* 0x0000b4000b067a23 */ /* 0x008fc80000010807 */
[----:B------:R-:W2:Y:S01]  /*4990*/  SHFL.BFLY PT, R11, R2, 0x1, 0x1f ;  /* 0x0c201f00020b7f89 */ /* 0x000ea200000e0000 */
[----:B------:R3:W4:Y:S01]  /*49a0*/  MUFU.EX2 R244, R6 ;  /* 0x0000000600f47308 */ /* 0x0007220000000800 */
[----:B-1----:R-:W-:-:S04]  /*49b0*/  FMNMX.FTZ R68, R68, R9, !PT ;  /* 0x0000000944447209 */ /* 0x002fc80007810000 */
[C---:B------:R-:W-:Y:S01]  /*49c0*/  FSETP.NEU.FTZ.AND P0, PT, R68.reuse, -INF , PT ;  /* 0xff8000004400780b */ /* 0x040fe20003f1d000 */
[----:B------:R-:W-:Y:S01]  /*49d0*/  FMUL.FTZ R9, R68, c[0x0][0x2d0] ;  /* 0x0000b40044097a20 */ /* 0x000fe20000410000 */
[----:B---3--:R-:W-:Y:S01]  /*49e0*/  FMNMX.FTZ R6, R172, R5, !PT ;  /* 0x00000005ac067209 */ /* 0x008fe20007810000 */
[--C-:B------:R-:W-:Y:S01]  /*49f0*/  FFMA.FTZ R5, R12, c[0x0][0x2d0], -R7.reuse ;  /* 0x0000b4000c057a23 */ /* 0x100fe20000010807 */
[----:B----4-:R-:W-:Y:S02]  /*4a00*/  F2FP.PACK_AB R12, R244, R250 ;  /* 0x000000faf40c723e */ /* 0x010fe400000000ff */
[----:B------:R-:W-:Y:S01]  /*4a10*/  FMNMX.FTZ R6, R173, R6, !PT ;  /* 0x00000006ad067209 */ /* 0x000fe20007810000 */
[----:B------:R1:W-:Y:S01]  /*4a20*/  MUFU.EX2 R198, R5 ;  /* 0x0000000500c67308 */ /* 0x0003e20000000800 */
[----:B--2---:R-:W-:Y:S02]  /*4a30*/  FMNMX.FTZ R2, R2, R11, !PT ;  /* 0x0000000b02027209 */ /* 0x004fe40007810000 */
[----:B-1----:R-:W-:Y:S01]  /*4a40*/  FMNMX.FTZ R5, R220, R6, !PT ;  /* 0x00000006dc057209 */ /* 0x002fe20007810000 */
[----:B------:R-:W-:-:S03]  /*4a50*/  FFMA.FTZ R6, R13, c[0x0][0x2d0], -R7 ;  /* 0x0000b4000d067a23 */ /* 0x000fc60000010807 */
[----:B------:R-:W-:Y:S01]  /*4a60*/  FMNMX.FTZ R5, R217, R5, !PT ;  /* 0x00000005d9057209 */ /* 0x000fe20007810000 */
[----:B------:R1:W2:Y:S03]  /*4a70*/  MUFU.EX2 R191, R6 ;  /* 0x0000000600bf7308 */ /* 0x0002a60000000800 */
[----:B------:R-:W-:Y:S01]  /*4a80*/  FMNMX.FTZ R8, R213, R5, !PT ;  /* 0x00000005d5087209 */ /* 0x000fe20007810000 */
[----:B------:R-:W-:-:S03]  /*4a90*/  FFMA.FTZ R5, R14, c[0x0][0x2d0], -R7 ;  /* 0x0000b4000e057a23 */ /* 0x000fc60000010807 */
[----:B------:R-:W-:Y:S01]  /*4aa0*/  FMNMX.FTZ R8, R210, R8, !PT ;  /* 0x00000008d2087209 */ /* 0x000fe20007810000 */
[----:B------:R3:W-:Y:S04]  /*4ab0*/  MUFU.EX2 R185, R5 ;  /* 0x0000000500b97308 */ /* 0x0007e80000000800 */
[----:B------:R-:W4:Y:S01]  /*4ac0*/  SHFL.BFLY PT, R10, R8, 0x2, 0x1f ;  /* 0x0c401f00080a7f89 */ /* 0x000f2200000e0000 */
[----:B-1----:R-:W-:Y:S02]  /*4ad0*/  FSEL R6, R9, RZ, P0 ;  /* 0x000000ff09067208 */ /* 0x002fe40000000000 */
[----:B------:R-:W-:Y:S02]  /*4ae0*/  FSETP.NEU.FTZ.AND P0, PT, R2, -INF , PT ;  /* 0xff8000000200780b */ /* 0x000fe40003f1d000 */
[----:B--2---:R-:W-:Y:S01]  /*4af0*/  F2FP.PACK_AB R14, R191, R198 ;  /* 0x000000c6bf0e723e */ /* 0x004fe200000000ff */
[----:B------:R-:W-:-:S02]  /*4b00*/  FFMA.FTZ R9, R19, c[0x0][0x2d0], -R6 ;  /* 0x0000b40013097a23 */ /* 0x000fc40000010806 */
[--C-:B---3--:R-:W-:Y:S02]  /*4b10*/  FFMA.FTZ R5, R15, c[0x0][0x2d0], -R6.reuse ;  /* 0x0000b4000f057a23 */ /* 0x108fe40000010806 */
[----:B------:R1:W-:Y:S08]  /*4b20*/  MUFU.EX2 R189, R9 ;  /* 0x0000000900bd7308 */ /* 0x0003f00000000800 */
[----:B------:R2:W-:Y:S01]  /*4b30*/  MUFU.EX2 R182, R5 ;  /* 0x0000000500b67308 */ /* 0x0005e20000000800 */
[----:B----4-:R-:W-:Y:S01]  /*4b40*/  FMNMX.FTZ R8, R8, R10, !PT ;  /* 0x0000000a08087209 */ /* 0x010fe20007810000 */
[----:B-1----:R-:W-:-:S06]  /*4b50*/  FFMA.FTZ R9, R20, c[0x0][0x2d0], -R6 ;  /* 0x0000b40014097a23 */ /* 0x002fcc0000010806 */
[----:B------:R-:W1:Y:S01]  /*4b60*/  MUFU.EX2 R201, R9 ;  /* 0x0000000900c97308 */ /* 0x000e620000000800 */
[----:B--2---:R-:W-:Y:S02]  /*4b70*/  FFMA.FTZ R5, R18, c[0x0][0x2d0], -R6 ;  /* 0x0000b40012057a23 */ /* 0x004fe40000010806 */
[----:B------:R-:W-:Y:S05]  /*4b80*/  LDSM.16.MT88.4 R16, [R224+0x100] ;  /* 0x00010000e010783b */ /* 0x000fea0000004200 */
[----:B------:R2:W3:Y:S01]  /*4b90*/  MUFU.EX2 R180, R5 ;  /* 0x0000000500b47308 */ /* 0x0004e20000000800 */
[----:B-1----:R-:W-:Y:S01]  /*4ba0*/  F2FP.PACK_AB R10, R201, R189 ;  /* 0x000000bdc90a723e */ /* 0x002fe200000000ff */
[----:B--2---:R-:W-:-:S05]  /*4bb0*/  FMUL.FTZ R5, R2, c[0x0][0x2d0] ;  /* 0x0000b40002057a20 */ /* 0x004fca0000410000 */
[----:B------:R-:W-:-:S05]  /*4bc0*/  FSEL R5, R5, RZ, P0 ;  /* 0x000000ff05057208 */ /* 0x000fca0000000000 */
[--C-:B------:R-:W-:Y:S02]  /*4bd0*/  FFMA.FTZ R9, R21, c[0x0][0x2d0], -R5.reuse ;  /* 0x0000b40015097a23 */ /* 0x100fe40000010805 */
[--C-:B------:R-:W-:Y:S02]  /*4be0*/  FFMA.FTZ R0, R22, c[0x0][0x2d0], -R5.reuse ;  /* 0x0000b40016007a23 */ /* 0x100fe40000010805 */
[----:B------:R1:W-:Y:S08]  /*4bf0*/  MUFU.EX2 R145, R9 ;  /* 0x0000000900917308 */ /* 0x0003f00000000800 */
[----:B------:R2:W4:Y:S01]  /*4c00*/  MUFU.EX2 R247, R0 ;  /* 0x0000000000f77308 */ /* 0x0005220000000800 */
[----:B-1----:R-:W1:Y:S01]  /*4c10*/  SHFL.BFLY PT, R9, R8, 0x1, 0x1f ;  /* 0x0c201f0008097f89 */ /* 0x002e6200000e0000 */
[----:B--2---:R-:W-:-:S03]  /*4c20*/  FFMA.FTZ R0, R23, c[0x0][0x2d0], -R5 ;  /* 0x0000b40017007a23 */ /* 0x004fc60000010805 */
[----:B------:R-:W2:Y:S03]  /*4c30*/  LDSM.16.MT88.4 R20, [R224+0x900] ;  /* 0x00090000e014783b */ /* 0x000ea60000004200 */
[----:B------:R5:W-:Y:S01]  /*4c40*/  MUFU.EX2 R146, R0 ;  /* 0x0000000000927308 */ /* 0x000be20000000800 */
[----:B-1----:R-:W-:Y:S02]  /*4c50*/  FMNMX.FTZ R69, R8, R9, !PT ;  /* 0x0000000908457209 */ /* 0x002fe40007810000 */
[----:B---3--:R-:W-:Y:S01]  /*4c60*/  F2FP.PACK_AB R8, R180, R182 ;  /* 0x000000b6b408723e */ /* 0x008fe200000000ff */
[----:B-----5:R-:W-:Y:S01]  /*4c70*/  FFMA.FTZ R0, R28, c[0x0][0x2d0], -R5 ;  /* 0x0000b4001c007a23 */ /* 0x020fe20000010805 */
[C---:B------:R-:W-:Y:S01]  /*4c80*/  FSETP.NEU.FTZ.AND P0, PT, R69.reuse, -INF , PT ;  /* 0xff8000004500780b */ /* 0x040fe20003f1d000 */
[----:B------:R-:W-:Y:S01]  /*4c90*/  FMUL.FTZ R3, R69, c[0x0][0x2d0] ;  /* 0x0000b40045037a20 */ /* 0x000fe20000410000 */
[----:B----4-:R-:W-:Y:S01]  /*4ca0*/  F2FP.PACK_AB R9, R247, R145 ;  /* 0x00000091f709723e */ /* 0x010fe200000000ff */
[----:B------:R1:W3:Y:S02]  /*4cb0*/  MUFU.EX2 R196, R0 ;  /* 0x0000000000c47308 */ /* 0x0002e40000000800 */
[----:B-1----:R-:W-:Y:S01]  /*4cc0*/  FFMA.FTZ R0, R29, c[0x0][0x2d0], -R7 ;  /* 0x0000b4001d007a23 */ /* 0x002fe20000010807 */
[----:B---3--:R-:W-:-:S05]  /*4cd0*/  F2FP.PACK_AB R11, R196, R146 ;  /* 0x00000092c40b723e */ /* 0x008fca00000000ff */
[----:B------:R1:W-:Y:S02]  /*4ce0*/  MUFU.EX2 R120, R0 ;  /* 0x0000000000787308 */ /* 0x0003e40000000800 */
[C---:B------:R-:W-:Y:S08]  /*4cf0*/  HMMA.16816.F32 R80, R8.reuse, R16, RZ ;  /* 0x000000100850723c */ /* 0x040ff000000018ff */
[----:B------:R-:W-:Y:S01]  /*4d00*/  HMMA.16816.F32 R60, R8, R18, RZ ;  /* 0x00000012083c723c */ /* 0x000fe200000018ff */
[----:B-1----:R-:W-:-:S04]  /*4d10*/  FFMA.FTZ R0, R30, c[0x0][0x2d0], -R7 ;  /* 0x0000b4001e007a23 */ /* 0x002fc80000010807 */
[----:B------:R1:W-:Y:S03]  /*4d20*/  MUFU.EX2 R184, R0 ;  /* 0x0000000000b87308 */ /* 0x0003e60000000800 */
[C---:B------:R-:W-:Y:S08]  /*4d30*/  HMMA.16816.F32 R76, R8.reuse, R24, RZ ;  /* 0x00000018084c723c */ /* 0x040ff000000018ff */
[----:B------:R-:W-:Y:S01]  /*4d40*/  HMMA.16816.F32 R56, R8, R26, RZ ;  /* 0x0000001a0838723c */ /* 0x000fe200000018ff */
[----:B-1----:R-:W-:Y:S01]  /*4d50*/  FSEL R0, R3, RZ, P0 ;  /* 0x000000ff03007208 */ /* 0x002fe20000000000 */
[----:B------:R-:W-:-:S06]  /*4d60*/  FFMA.FTZ R3, R31, c[0x0][0x2d0], -R7 ;  /* 0x0000b4001f037a23 */ /* 0x000fcc0000010807 */
[C---:B------:R-:W-:Y:S01]  /*4d70*/  HMMA.16816.F32 R72, R8.reuse, R32, RZ ;  /* 0x000000200848723c */ /* 0x040fe200000018ff */
[----:B------:R-:W1:Y:S01]  /*4d80*/  LDSM.16.MT88.4 R28, [R226+0x900] ;  /* 0x00090000e21c783b */ /* 0x000e620000004200 */
[----:B------:R3:W-:Y:S06]  /*4d90*/  MUFU.EX2 R193, R3 ;  /* 0x0000000300c17308 */ /* 0x0007ec0000000800 */
[C---:B------:R-:W-:Y:S08]  /*4da0*/  HMMA.16816.F32 R64, R8.reuse, R36, RZ ;  /* 0x000000240840723c */ /* 0x040ff000000018ff */
[----:B------:R-:W-:Y:S01]  /*4db0*/  HMMA.16816.F32 R52, R8, R34, RZ ;  /* 0x000000220834723c */ /* 0x000fe200000018ff */
[----:B---3--:R-:W-:-:S04]  /*4dc0*/  FFMA.FTZ R3, R40, c[0x0][0x2d0], -R0 ;  /* 0x0000b40028037a23 */ /* 0x008fc80000010800 */
[----:B------:R3:W-:Y:S03]  /*4dd0*/  MUFU.EX2 R177, R3 ;  /* 0x0000000300b17308 */ /* 0x0007e60000000800 */
[----:B------:R-:W-:Y:S01]  /*4de0*/  HMMA.16816.F32 R48, R8, R38, RZ ;  /* 0x000000260830723c */ /* 0x000fe200000018ff */
[----:B---3--:R-:W-:-:S04]  /*4df0*/  FFMA.FTZ R3, R41, c[0x0][0x2d0], -R0 ;  /* 0x0000b40029037a23 */ /* 0x008fc80000010800 */
[----:B------:R3:W4:Y:S02]  /*4e00*/  MUFU.EX2 R176, R3 ;  /* 0x0000000300b07308 */ /* 0x0007240000000800 */
[----:B---3--:R-:W-:Y:S01]  /*4e10*/  FFMA.FTZ R3, R42, c[0x0][0x2d0], -R0 ;  /* 0x0000b4002a037a23 */ /* 0x008fe20000010800 */
[----:B----4-:R-:W-:-:S05]  /*4e20*/  F2FP.PACK_AB R13, R176, R177 ;  /* 0x000000b1b00d723e */ /* 0x010fca00000000ff */
[----:B------:R3:W-:Y:S02]  /*4e30*/  MUFU.EX2 R219, R3 ;  /* 0x0000000300db7308 */ /* 0x0007e40000000800 */
[----:B---3--:R-:W-:-:S06]  /*4e40*/  FFMA.FTZ R3, R43, c[0x0][0x2d0], -R0 ;  /* 0x0000b4002b037a23 */ /* 0x008fcc0000010800 */
[----:B------:R3:W4:Y:S02]  /*4e50*/  MUFU.EX2 R223, R3 ;  /* 0x0000000300df7308 */ /* 0x0007240000000800 */
[----:B---3--:R-:W-:Y:S01]  /*4e60*/  FFMA.FTZ R3, R44, c[0x0][0x2d0], -R6 ;  /* 0x0000b4002c037a23 */ /* 0x008fe20000010806 */
[----:B----4-:R-:W-:-:S05]  /*4e70*/  F2FP.PACK_AB R15, R223, R219 ;  /* 0x000000dbdf0f723e */ /* 0x010fca00000000ff */
[----:B------:R3:W-:Y:S02]  /*4e80*/  MUFU.EX2 R195, R3 ;  /* 0x0000000300c37308 */ /* 0x0007e40000000800 */
[C---:B------:R-:W-:Y:S08]  /*4e90*/  HMMA.16816.F32 R84, R12.reuse, R16, RZ ;  /* 0x000000100c54723c */ /* 0x040ff000000018ff */
[----:B------:R-:W-:Y:S01]  /*4ea0*/  HMMA.16816.F32 R88, R12, R18, RZ ;  /* 0x000000120c58723c */ /* 0x000fe200000018ff */
[----:B------:R-:W4:Y:S01]  /*4eb0*/  LDSM.16.MT88.4 R16, [R227+0x900] ;  /* 0x00090000e310783b */ /* 0x000f220000004200 */
[----:B---3--:R-:W-:-:S04]  /*4ec0*/  FFMA.FTZ R3, R45, c[0x0][0x2d0], -R6 ;  /* 0x0000b4002d037a23 */ /* 0x008fc80000010806 */
[----:B------:R3:W5:Y:S02]  /*4ed0*/  MUFU.EX2 R186, R3 ;  /* 0x0000000300ba7308 */ /* 0x0007640000000800 */
[C---:B------:R-:W-:Y:S08]  /*4ee0*/  HMMA.16816.F32 R40, R12.reuse, R32, RZ ;  /* 0x000000200c28723c */ /* 0x040ff000000018ff */
[----:B------:R-:W-:Y:S01]  /*4ef0*/  HMMA.16816.F32 R100, R12, R34, RZ ;  /* 0x000000220c64723c */ /* 0x000fe200000018ff */
[----:B---3--:R-:W-:Y:S01]  /*4f00*/  FFMA.FTZ R3, R46, c[0x0][0x2d0], -R6 ;  /* 0x0000b4002e037a23 */ /* 0x008fe20000010806 */
[----:B-----5:R-:W-:-:S06]  /*4f10*/  F2FP.PACK_AB R8, R186, R195 ;  /* 0x000000c3ba08723e */ /* 0x020fcc00000000ff */
[----:B------:R-:W-:Y:S01]  /*4f20*/  HMMA.16816.F32 R32, R12, R36, RZ ;  /* 0x000000240c20723c */ /* 0x000fe200000018ff */
[----:B------:R3:W-:Y:S02]  /*4f30*/  MUFU.EX2 R4, R3 ;  /* 0x0000000300047308 */ /* 0x0007e40000000800 */
[----:B---3--:R-:W-:-:S05]  /*4f40*/  FFMA.FTZ R3, R47, c[0x0][0x2d0], -R6 ;  /* 0x0000b4002f037a23 */ /* 0x008fca0000010806 */
[----:B------:R-:W-:Y:S01]  /*4f50*/  HMMA.16816.F32 R44, R12, R24, RZ ;  /* 0x000000180c2c723c */ /* 0x000fe200000018ff */
[----:B------:R3:W5:Y:S02]  /*4f60*/  MUFU.EX2 R194, R3 ;  /* 0x0000000300c27308 */ /* 0x0007640000000800 */
[----:B---3--:R-:W-:Y:S01]  /*4f70*/  FFMA.FTZ R3, R71, c[0x0][0x2d0], -R5 ;  /* 0x0000b40047037a23 */ /* 0x008fe20000010805 */
[----:B-----5:R-:W-:Y:S01]  /*4f80*/  F2FP.PACK_AB R10, R194, R4 ;  /* 0x00000004c20a723e */ /* 0x020fe200000000ff */
[----:B------:R-:W-:-:S04]  /*4f90*/  IMAD.MOV.U32 R71, RZ, RZ, R120 ;  /* 0x000000ffff477224 */ /* 0x000fc800078e0078 */
[----:B------:R3:W-:Y:S02]  /*4fa0*/  MUFU.EX2 R252, R3 ;  /* 0x0000000300fc7308 */ /* 0x0007e40000000800 */
[--C-:B---3--:R-:W-:Y:S02]  /*4fb0*/  FFMA.FTZ R3, R92, c[0x0][0x2d0], -R5.reuse ;  /* 0x0000b4005c037a23 */ /* 0x108fe40000010805 */
[----:B------:R-:W-:Y:S01]  /*4fc0*/  HMMA.16816.F32 R92, R12, R26, RZ ;  /* 0x0000001a0c5c723c */ /* 0x000fe200000018ff */
[----:B------:R-:W3:Y:S03]  /*4fd0*/  LDSM.16.MT88.4 R24, [R225+0x900] ;  /* 0x00090000e118783b */ /* 0x000ee60000004200 */
[----:B------:R5:W1:Y:S02]  /*4fe0*/  MUFU.EX2 R251, R3 ;  /* 0x0000000300fb7308 */ /* 0x000a640000000800 */
[----:B-----5:R-:W-:Y:S01]  /*4ff0*/  FFMA.FTZ R3, R96, c[0x0][0x2d0], -R5 ;  /* 0x0000b40060037a23 */ /* 0x020fe20000010805 */
[----:B-1----:R-:W-:-:S05]  /*5000*/  F2FP.PACK_AB R9, R251, R252 ;  /* 0x000000fcfb09723e */ /* 0x002fca00000000ff */
[----:B------:R1:W-:Y:S02]  /*5010*/  MUFU.EX2 R157, R3 ;  /* 0x00000003009d7308 */ /* 0x0003e40000000800 */
[----:B-1----:R-:W-:-:S06]  /*5020*/  FFMA.FTZ R3, R97, c[0x0][0x2d0], -R5 ;  /* 0x0000b40061037a23 */ /* 0x002fcc0000010805 */
[----:B------:R1:W5:Y:S02]  /*5030*/  MUFU.EX2 R156, R3 ;  /* 0x00000003009c7308 */ /* 0x0003640000000800 */
[----:B-1----:R-:W-:Y:S01]  /*5040*/  FFMA.FTZ R3, R98, c[0x0][0x2d0], -R0 ;  /* 0x0000b40062037a23 */ /* 0x002fe20000010800 */
[----:B-----5:R-:W-:-:S05]  /*5050*/  F2FP.PACK_AB R11, R156, R157 ;  /* 0x0000009d9c0b723e */ /* 0x020fca00000000ff */
[----:B------:R1:W-:Y:S02]  /*5060*/  MUFU.EX2 R216, R3 ;  /* 0x0000000300d87308 */ /* 0x0003e40000000800 */
[C---:B--2---:R-:W-:Y:S08]  /*5070*/  HMMA.16816.F32 R120, R8.reuse, R20, R80 ;  /* 0x000000140878723c */ /* 0x044ff00000001850 */
[----:B------:R-:W-:Y:S01]  /*5080*/  HMMA.16816.F32 R48, R8, R30, R48 ;  /* 0x0000001e0830723c */ /* 0x000fe20000001830 */
[----:B-1----:R-:W-:-:S04]  /*5090*/  FFMA.FTZ R3, R99, c[0x0][0x2d0], -R0 ;  /* 0x0000b40063037a23 */ /* 0x002fc80000010800 */
[----:B------:R1:W2:Y:S03]  /*50a0*/  MUFU.EX2 R215, R3 ;  /* 0x0000000300d77308 */ /* 0x0002a60000000800 */
[----:B------:R-:W-:Y:S01]  /*50b0*/  HMMA.16816.F32 R96, R12, R38, RZ ;  /* 0x000000260c60723c */ /* 0x000fe200000018ff */
[----:B------:R-:W-:Y:S01]  /*50c0*/  LDSM.16.MT88.4 R12, [R224+0x1100] ;  /* 0x00110000e00c783b */ /* 0x000fe20000004200 */
[----:B-1----:R-:W-:-:S04]  /*50d0*/  FFMA.FTZ R3, R104, c[0x0][0x2d0], -R0 ;  /* 0x0000b40068037a23 */ /* 0x002fc80000010800 */
[----:B------:R1:W-:Y:S02]  /*50e0*/  MUFU.EX2 R218, R3 ;  /* 0x0000000300da7308 */ /* 0x0003e40000000800 */
[----:B-1----:R-:W-:Y:S02]  /*50f0*/  FFMA.FTZ R3, R105, c[0x0][0x2d0], -R0 ;  /* 0x0000b40069037a23 */ /* 0x002fe40000010800 */
[C---:B----4-:R-:W-:Y:S04]  /*5100*/  HMMA.16816.F32 R104, R8.reuse, R16, R76 ;  /* 0x000000100868723c */ /* 0x050fe8000000184c */
[----:B------:R1:W4:Y:S04]  /*5110*/  MUFU.EX2 R214, R3 ;  /* 0x0000000300d67308 */ /* 0x0003280000000800 */
[C---:B---3--:R-:W-:Y:S08]  /*5120*/  HMMA.16816.F32 R76, R8.reuse, R24, R72 ;  /* 0x00000018084c723c */ /* 0x048ff00000001848 */
[----:B------:R-:W-:Y:S01]  /*5130*/  HMMA.16816.F32 R72, R8, R28, R64 ;  /* 0x0000001c0848723c */ /* 0x000fe20000001840 */
[----:B-1----:R-:W-:-:S04]  /*5140*/  FFMA.FTZ R3, R108, c[0x0][0x2d0], -R6 ;  /* 0x0000b4006c037a23 */ /* 0x002fc80000010806 */
[----:B------:R1:W-:Y:S03]  /*5150*/  MUFU.EX2 R207, R3 ;  /* 0x0000000300cf7308 */ /* 0x0003e60000000800 */
[C---:B------:R-:W-:Y:S08]  /*5160*/  HMMA.16816.F32 R64, R8.reuse, R22, R60 ;  /* 0x000000160840723c */ /* 0x040ff0000000183c */
[----:B------:R-:W-:Y:S01]  /*5170*/  HMMA.16816.F32 R60, R8, R18, R56 ;  /* 0x00000012083c723c */ /* 0x000fe20000001838 */
[----:B-1----:R-:W-:-:S07]  /*5180*/  FFMA.FTZ R3, R109, c[0x0][0x2d0], -R6 ;  /* 0x0000b4006d037a23 */ /* 0x002fce0000010806 */
[----:B------:R-:W-:Y:S01]  /*5190*/  HMMA.16816.F32 R56, R8, R26, R52 ;  /* 0x0000001a0838723c */ /* 0x000fe20000001834 */
[----:B------:R1:W3:Y:S06]  /*51a0*/  MUFU.EX2 R206, R3 ;  /* 0x0000000300ce7308 */ /* 0x0002ec0000000800 */
[----:B------:R-:W-:Y:S02]  /*51b0*/  F2FP.PACK_AB R8, R71, R185 ;  /* 0x000000b94708723e */ /* 0x000fe400000000ff */
[----:B--2---:R-:W-:Y:S02]  /*51c0*/  F2FP.PACK_AB R9, R215, R216 ;  /* 0x000000d8d709723e */ /* 0x004fe400000000ff */
[----:B------:R-:W-:-:S02]  /*51d0*/  F2FP.PACK_AB R10, R193, R184 ;  /* 0x000000b8c10a723e */ /* 0x000fc400000000ff */
[----:B----4-:R-:W-:Y:S01]  /*51e0*/  F2FP.PACK_AB R11, R214, R218 ;  /* 0x000000dad60b723e */ /* 0x010fe200000000ff */
[----:B-1----:R-:W-:-:S06]  /*51f0*/  FFMA.FTZ R3, R110, c[0x0][0x2d0], -R6 ;  /* 0x0000b4006e037a23 */ /* 0x002fcc0000010806 */
[C---:B------:R-:W-:Y:S01]  /*5200*/  HMMA.16816.F32 R44, R8.reuse, R16, R44 ;  /* 0x00000010082c723c */ /* 0x040fe2000000182c */
[----:B------:R1:W-:Y:S07]  /*5210*/  MUFU.EX2 R205, R3 ;  /* 0x0000000300cd7308 */ /* 0x0003ee0000000800 */
[C---:B------:R-:W-:Y:S07]  /*5220*/  HMMA.16816.F32 R16, R8.reuse, R18, R92 ;  /* 0x000000120810723c */ /* 0x040fee000000185c */
[----:B------:R-:W-:Y:S01]  /*5230*/  IMAD.MOV.U32 R95, RZ, RZ, R201 ;  /* 0x000000ffff5f7224 */ /* 0x000fe200078e00c9 */
[----:B------:R-:W-:Y:S01]  /*5240*/  MOV R94, R197 ;  /* 0x000000c5005e7202 */ /* 0x000fe20000000f00 */
[----:B------:R-:W-:Y:S01]  /*5250*/  HMMA.16816.F32 R80, R8, R24, R40 ;  /* 0x000000180850723c */ /* 0x000fe20000001828 */
[----:B-1----:R-:W-:Y:S01]  /*5260*/  FFMA.FTZ R3, R111, c[0x0][0x2d0], -R6 ;  /* 0x0000b4006f037a23 */ /* 0x002fe20000010806 */
[----:B------:R-:W-:Y:S01]  /*5270*/  MOV R92, R188 ;  /* 0x000000bc005c7202 */ /* 0x000fe20000000f00 */
[----:B------:R-:W-:-:S02]  /*5280*/  IMAD.MOV.U32 R93, RZ, RZ, R157 ;  /* 0x000000ffff5d7224 */ /* 0x000fc400078e009d */
[----:B------:R1:W2:Y:S03]  /*5290*/  MUFU.EX2 R204, R3 ;  /* 0x0000000300cc7308 */ /* 0x0002a60000000800 */
[C---:B------:R-:W-:Y:S01]  /*52a0*/  HMMA.16816.F32 R108, R8.reuse, R28, R32 ;  /* 0x0000001c086c723c */ /* 0x040fe20000001820 */
[----:B------:R-:W4:Y:S06]  /*52b0*/  LDSM.16.MT88.4 R32, [R225+0x1100] ;  /* 0x00110000e120783b */ /* 0x000f2c0000004200 */
[----:B------:R-:W-:Y:S01]  /*52c0*/  IMAD.MOV.U32 R29, RZ, RZ, R194 ;  /* 0x000000ffff1d7224 */ /* 0x000fe200078e00c2 */
[----:B------:R-:W-:Y:S01]  /*52d0*/  HMMA.16816.F32 R40, R8, R26, R100 ;  /* 0x0000001a0828723c */ /* 0x000fe20000001864 */
[----:B------:R-:W5:Y:S01]  /*52e0*/  LDSM.16.MT88.4 R24, [R226+0x1100] ;  /* 0x00110000e218783b */ /* 0x000f620000004200 */
[----:B------:R-:W-:-:S02]  /*52f0*/  IMAD.MOV.U32 R28, RZ, RZ, R156 ;  /* 0x000000ffff1c7224 */ /* 0x000fc400078e009c */
[----:B-1----:R-:W-:Y:S02]  /*5300*/  FFMA.FTZ R3, R112, c[0x0][0x2d0], -R5 ;  /* 0x0000b40070037a23 */ /* 0x002fe40000010805 */
[----:B------:R-:W-:Y:S02]  /*5310*/  IMAD.MOV.U32 R112, RZ, RZ, R198 ;  /* 0x000000ffff707224 */ /* 0x000fe400078e00c6 */
[----:B------:R-:W-:Y:S01]  /*5320*/  HMMA.16816.F32 R52, R8, R20, R84 ;  /* 0x000000140834723c */ /* 0x000fe20000001854 */
[----:B------:R1:W-:Y:S01]  /*5330*/  MUFU.EX2 R203, R3 ;  /* 0x0000000300cb7308 */ /* 0x0003e20000000800 */
[----:B------:R-:W-:Y:S02]  /*5340*/  IMAD.MOV.U32 R102, RZ, RZ, R193 ;  /* 0x000000ffff667224 */ /* 0x000fe400078e00c1 */
[----:B------:R-:W-:Y:S02]  /*5350*/  IMAD.MOV.U32 R103, RZ, RZ, R191 ;  /* 0x000000ffff677224 */ /* 0x000fe400078e00bf */
[----:B------:R-:W-:-:S02]  /*5360*/  IMAD.MOV.U32 R101, RZ, RZ, R4 ;  /* 0x000000ffff657224 */ /* 0x000fc400078e0004 */
[C---:B------:R-:W-:Y:S01]  /*5370*/  HMMA.16816.F32 R36, R8.reuse, R22, R88 ;  /* 0x000000160824723c */ /* 0x040fe20000001858 */
[----:B------:R-:W4:Y:S01]  /*5380*/  LDSM.16.MT88.4 R20, [R227+0x1100] ;  /* 0x00110000e314783b */ /* 0x000f220000004200 */
[----:B------:R-:W-:Y:S02]  /*5390*/  IMAD.MOV.U32 R4, RZ, RZ, R147 ;  /* 0x000000ffff047224 */ /* 0x000fe400078e0093 */
[----:B------:R-:W-:Y:S02]  /*53a0*/  IMAD.MOV.U32 R147, RZ, RZ, R190 ;  /* 0x000000ffff937224 */ /* 0x000fe400078e00be */
[----:B------:R-:W-:Y:S02]  /*53b0*/  IMAD.MOV.U32 R100, RZ, RZ, R186 ;  /* 0x000000ffff647224 */ /* 0x000fe400078e00ba */
[----:B------:R-:W-:Y:S01]  /*53c0*/  HMMA.16816.F32 R84, R8, R30, R96 ;  /* 0x0000001e0854723c */ /* 0x000fe20000001860 */
[----:B-1----:R-:W-:Y:S02]  /*53d0*/  FFMA.FTZ R3, R113, c[0x0][0x2d0], -R5 ;  /* 0x0000b40071037a23 */ /* 0x002fe40000010805 */
[----:B------:R-:W-:-:S02]  /*53e0*/  IMAD.MOV.U32 R113, RZ, RZ, R195 ;  /* 0x000000ffff717224 */ /* 0x000fc400078e00c3 */
[----:B------:R1:W1:Y:S01]  /*53f0*/  MUFU.EX2 R202, R3 ;  /* 0x0000000300ca7308 */ /* 0x0002620000000800 */
[----:B------:R-:W-:Y:S01]  /*5400*/  FFMA.FTZ R4, R4, c[0x0][0x2d0], -R7 ;  /* 0x0000b40004047a23 */ /* 0x000fe20000010807 */
[----:B---3--:R-:W-:Y:S01]  /*5410*/  F2FP.PACK_AB R8, R206, R207 ;  /* 0x000000cfce08723e */ /* 0x008fe200000000ff */
[----:B------:R-:W-:Y:S01]  /*5420*/  IMAD.MOV.U32 R99, RZ, RZ, R145 ;  /* 0x000000ffff637224 */ /* 0x000fe200078e0091 */
[----:B--2---:R-:W-:Y:S01]  /*5430*/  F2FP.PACK_AB R10, R204, R205 ;  /* 0x000000cdcc0a723e */ /* 0x004fe200000000ff */
[--C-:B-1----:R-:W-:Y:S01]  /*5440*/  FFMA.FTZ R3, R114, c[0x0][0x2d0], -R5.reuse ;  /* 0x0000b40072037a23 */ /* 0x102fe20000010805 */
[----:B------:R-:W-:Y:S01]  /*5450*/  F2FP.PACK_AB R9, R202, R203 ;  /* 0x000000cbca09723e */ /* 0x000fe200000000ff */
[----:B------:R-:W-:Y:S02]  /*5460*/  IMAD.MOV.U32 R114, RZ, RZ, R196 ;  /* 0x000000ffff727224 */ /* 0x000fe400078e00c4 */
[----:B------:R1:W-:Y:S02]  /*5470*/  MUFU.EX2 R201, R3 ;  /* 0x0000000300c97308 */ /* 0x0003e40000000800 */
[----:B-1----:R-:W-:-:S02]  /*5480*/  FFMA.FTZ R3, R115, c[0x0][0x2d0], -R5 ;  /* 0x0000b40073037a23 */ /* 0x002fc40000010805 */
[----:B------:R-:W-:-:S04]  /*5490*/  IMAD.MOV.U32 R115, RZ, RZ, R189 ;  /* 0x000000ffff737224 */ /* 0x000fc800078e00bd */
[----:B------:R1:W2:Y:S02]  /*54a0*/  MUFU.EX2 R200, R3 ;  /* 0x0000000300c87308 */ /* 0x0002a40000000800 */
[----:B-1----:R-:W-:Y:S01]  /*54b0*/  FFMA.FTZ R3, R117, c[0x0][0x2d0], -R7 ;  /* 0x0000b40075037a23 */ /* 0x002fe20000010807 */
[----:B--2---:R-:W-:-:S05]  /*54c0*/  F2FP.PACK_AB R11, R200, R201 ;  /* 0x000000c9c80b723e */ /* 0x004fca00000000ff */
[----:B------:R1:W-:Y:S02]  /*54d0*/  MUFU.EX2 R199, R3 ;  /* 0x0000000300c77308 */ /* 0x0003e40000000800 */
[C---:B----4-:R-:W-:Y:S08]  /*54e0*/  HMMA.16816.F32 R156, R8.reuse, R32, R76 ;  /* 0x00000020089c723c */ /* 0x050ff0000000184c */
[----:B------:R-:W-:Y:S01]  /*54f0*/  HMMA.16816.F32 R76, R8, R14, R64 ;  /* 0x0000000e084c723c */ /* 0x000fe20000001840 */
[----:B-1----:R-:W-:-:S04]  /*5500*/  FFMA.FTZ R3, R116, c[0x0][0x2d0], -R7 ;  /* 0x0000b40074037a23 */ /* 0x002fc80000010807 */
[----:B------:R1:W2:Y:S03]  /*5510*/  MUFU.EX2 R198, R3 ;  /* 0x0000000300c67308 */ /* 0x0002a60000000800 */
[C---:B-----5:R-:W-:Y:S08]  /*5520*/  HMMA.16816.F32 R88, R8.reuse, R24, R72 ;  /* 0x000000180858723c */ /* 0x060ff00000001848 */
[----:B------:R-:W-:Y:S01]  /*5530*/  HMMA.16816.F32 R64, R8, R34, R56 ;  /* 0x000000220840723c */ /* 0x000fe20000001838 */
[----:B-1----:R-:W-:-:S07]  /*5540*/  FFMA.FTZ R3, R118, c[0x0][0x2d0], -R7 ;  /* 0x0000b40076037a23 */ /* 0x002fce0000010807 */
[C---:B------:R-:W-:Y:S01]  /*5550*/  HMMA.16816.F32 R120, R8.reuse, R12, R120 ;  /* 0x0000000c0878723c */ /* 0x040fe20000001878 */
[----:B------:R1:W-:Y:S07]  /*5560*/  MUFU.EX2 R197, R3 ;  /* 0x0000000300c57308 */ /* 0x0003ee0000000800 */
[C---:B------:R-:W-:Y:S08]  /*5570*/  HMMA.16816.F32 R104, R8.reuse, R20, R104 ;  /* 0x000000140868723c */ /* 0x040ff00000001868 */
[----:B------:R-:W-:Y:S01]  /*5580*/  HMMA.16816.F32 R72, R8, R22, R60 ;  /* 0x000000160848723c */ /* 0x000fe2000000183c */
[----:B-1----:R-:W-:-:S04]  /*5590*/  FFMA.FTZ R3, R124, c[0x0][0x2d0], -R7 ;  /* 0x0000b4007c037a23 */ /* 0x002fc80000010807 */
[----:B------:R1:W3:Y:S03]  /*55a0*/  MUFU.EX2 R196, R3 ;  /* 0x0000000300c47308 */ /* 0x0002e60000000800 */
[----:B------:R-:W-:Y:S07]  /*55b0*/  HMMA.16816.F32 R56, R8, R26, R48 ;  /* 0x0000001a0838723c */ /* 0x000fee0000001830 */
[----:B--2---:R-:W-:Y:S01]  /*55c0*/  F2FP.PACK_AB R8, R198, R199 ;  /* 0x000000c7c608723e */ /* 0x004fe200000000ff */
[----:B-1----:R-:W-:Y:S01]  /*55d0*/  FFMA.FTZ R3, R125, c[0x0][0x2d0], -R0 ;  /* 0x0000b4007d037a23 */ /* 0x002fe20000010800 */
[----:B---3--:R-:W-:-:S03]  /*55e0*/  F2FP.PACK_AB R10, R196, R197 ;  /* 0x000000c5c40a723e */ /* 0x008fc600000000ff */
[----:B------:R1:W-:Y:S02]  /*55f0*/  MUFU.EX2 R195, R3 ;  /* 0x0000000300c37308 */ /* 0x0003e40000000800 */
[----:B-1----:R-:W-:-:S06]  /*5600*/  FFMA.FTZ R3, R126, c[0x0][0x2d0], -R0 ;  /* 0x0000b4007e037a23 */ /* 0x002fcc0000010800 */
[----:B------:R1:W2:Y:S02]  /*5610*/  MUFU.EX2 R194, R3 ;  /* 0x0000000300c27308 */ /* 0x0002a40000000800 */
[----:B-1----:R-:W-:Y:S01]  /*5620*/  FFMA.FTZ R3, R127, c[0x0][0x2d0], -R0 ;  /* 0x0000b4007f037a23 */ /* 0x002fe20000010800 */
[----:B--2---:R-:W-:Y:S01]  /*5630*/  F2FP.PACK_AB R9, R194, R195 ;  /* 0x000000c3c209723e */ /* 0x004fe200000000ff */
[----:B------:R-:W-:-:S04]  /*5640*/  IMAD.MOV.U32 R127, RZ, RZ, R93 ;  /* 0x000000ffff7f7224 */ /* 0x000fc800078e005d */
[----:B------:R1:W-:Y:S01]  /*5650*/  MUFU.EX2 R193, R3 ;  /* 0x0000000300c17308 */ /* 0x0003e20000000800 */
[----:B------:R-:W-:Y:S02]  /*5660*/  IMAD.MOV.U32 R93, RZ, RZ, R71 ;  /* 0x000000ffff5d7224 */ /* 0x000fe400078e0047 */
[----:B------:R-:W-:Y:S02]  /*5670*/  IMAD.MOV.U32 R71, RZ, RZ, R146 ;  /* 0x000000ffff477224 */ /* 0x000fe400078e0092 */
[----:B------:R-:W-:Y:S02]  /*5680*/  IMAD.MOV.U32 R146, RZ, RZ, R192 ;  /* 0x000000ffff927224 */ /* 0x000fe400078e00c0 */
[----:B------:R-:W-:Y:S02]  /*5690*/  IMAD.MOV.U32 R117, RZ, RZ, R71 ;  /* 0x000000ffff757224 */ /* 0x000fe400078e0047 */
[----:B------:R-:W-:Y:S02]  /*56a0*/  IMAD.MOV.U32 R71, RZ, RZ, R187 ;  /* 0x000000ffff477224 */ /* 0x000fe400078e00bb */
[----:B-1----:R-:W-:-:S04]  /*56b0*/  FFMA.FTZ R3, R128, c[0x0][0x2d0], -R0 ;  /* 0x0000b40080037a23 */ /* 0x002fc80000010800 */
[----:B------:R1:W2:Y:S02]  /*56c0*/  MUFU.EX2 R192, R3 ;  /* 0x0000000300c07308 */ /* 0x0002a40000000800 */
[----:B-1----:R-:W-:Y:S01]  /*56d0*/  FFMA.FTZ R3, R129, c[0x0][0x2d0], -R7 ;  /* 0x0000b40081037a23 */ /* 0x002fe20000010807 */
[----:B--2---:R-:W-:-:S05]  /*56e0*/  F2FP.PACK_AB R11, R192, R193 ;  /* 0x000000c1c00b723e */ /* 0x004fca00000000ff */
[----:B------:R1:W-:Y:S02]  /*56f0*/  MUFU.EX2 R191, R3 ;  /* 0x0000000300bf7308 */ /* 0x0003e40000000800 */
[C---:B------:R-:W-:Y:S08]  /*5700*/  HMMA.16816.F32 R52, R8.reuse, R12, R52 ;  /* 0x0000000c0834723c */ /* 0x040ff00000001834 */
[----:B------:R-:W-:Y:S01]  /*5710*/  HMMA.16816.F32 R48, R8, R14, R36 ;  /* 0x0000000e0830723c */ /* 0x000fe20000001824 */
[----:B------:R-:W-:Y:S01]  /*5720*/  LDSM.16.MT88.4 R12, [R227+0x1900] ;  /* 0x00190000e30c783b */ /* 0x000fe20000004200 */
[----:B-1----:R-:W-:-:S04]  /*5730*/  FFMA.FTZ R3, R130, c[0x0][0x2d0], -R7 ;  /* 0x0000b40082037a23 */ /* 0x002fc80000010807 */
[----:B------:R1:W-:Y:S02]  /*5740*/  MUFU.EX2 R190, R3 ;  /* 0x0000000300be7308 */ /* 0x0003e40000000800 */
[C---:B------:R-:W-:Y:S01]  /*5750*/  HMMA.16816.F32 R36, R8.reuse, R22, R16 ;  /* 0x000000160824723c */ /* 0x040fe20000001810 */
[----:B------:R-:W2:Y:S07]  /*5760*/  LDSM.16.MT88.4 R16, [R224+0x1900] ;  /* 0x00190000e010783b */ /* 0x000eae0000004200 */
[----:B------:R-:W-:Y:S01]  /*5770*/  HMMA.16816.F32 R60, R8, R24, R108 ;  /* 0x00000018083c723c */ /* 0x000fe2000000186c */
[----:B-1----:R-:W-:-:S07]  /*5780*/  FFMA.FTZ R3, R131, c[0x0][0x2d0], -R6 ;  /* 0x0000b40083037a23 */ /* 0x002fce0000010806 */
[C---:B------:R-:W-:Y:S01]  /*5790*/  HMMA.16816.F32 R84, R8.reuse, R26, R84 ;  /* 0x0000001a0854723c */ /* 0x040fe20000001854 */
[----:B------:R-:W1:Y:S01]  /*57a0*/  LDSM.16.MT88.4 R24, [R226+0x1900] ;  /* 0x00190000e218783b */ /* 0x000e620000004200 */
[----:B------:R3:W-:Y:S06]  /*57b0*/  MUFU.EX2 R189, R3 ;  /* 0x0000000300bd7308 */ /* 0x0007ec0000000800 */
[C---:B------:R-:W-:Y:S01]  /*57c0*/  HMMA.16816.F32 R44, R8.reuse, R20, R44 ;  /* 0x00000014082c723c */ /* 0x040fe2000000182c */
[----:B------:R-:W4:Y:S07]  /*57d0*/  LDSM.16.MT88.4 R20, [R225+0x1900] ;  /* 0x00190000e114783b */ /* 0x000f2e0000004200 */
[----:B------:R-:W-:Y:S01]  /*57e0*/  HMMA.16816.F32 R40, R8, R34, R40 ;  /* 0x000000220828723c */ /* 0x000fe20000001828 */
[----:B---3--:R-:W-:-:S04]  /*57f0*/  FFMA.FTZ R3, R132, c[0x0][0x2d0], -R6 ;  /* 0x0000b40084037a23 */ /* 0x008fc80000010806 */
[----:B------:R3:W5:Y:S02]  /*5800*/  MUFU.EX2 R188, R3 ;  /* 0x0000000300bc7308 */ /* 0x0007640000000800 */
[----:B---3--:R-:W-:Y:S02]  /*5810*/  FFMA.FTZ R3, R133, c[0x0][0x2d0], -R6 ;  /* 0x0000b40085037a23 */ /* 0x008fe40000010806 */
[----:B------:R-:W-:-:S04]  /*5820*/  IMAD.MOV.U32 R133, RZ, RZ, R101 ;  /* 0x000000ffff857224 */ /* 0x000fc800078e0065 */
[----:B------:R3:W-:Y:S01]  /*5830*/  MUFU.EX2 R187, R3 ;  /* 0x0000000300bb7308 */ /* 0x0007e20000000800 */
[----:B------:R-:W-:Y:S02]  /*5840*/  IMAD.MOV.U32 R101, RZ, RZ, R115 ;  /* 0x000000ffff657224 */ /* 0x000fe400078e0073 */
[----:B------:R-:W-:Y:S02]  /*5850*/  IMAD.MOV.U32 R115, RZ, RZ, R113 ;  /* 0x000000ffff737224 */ /* 0x000fe400078e0071 */
[----:B------:R-:W-:Y:S02]  /*5860*/  IMAD.MOV.U32 R113, RZ, RZ, R185 ;  /* 0x000000ffff717224 */ /* 0x000fe400078e00b9 */
[----:B------:R-:W-:Y:S02]  /*5870*/  IMAD.MOV.U32 R98, RZ, RZ, R115 ;  /* 0x000000ffff627224 */ /* 0x000fe400078e0073 */
[----:B---3--:R-:W-:Y:S02]  /*5880*/  FFMA.FTZ R3, R134, c[0x0][0x2d0], -R6 ;  /* 0x0000b40086037a23 */ /* 0x008fe40000010806 */
[----:B------:R-:W-:-:S02]  /*5890*/  IMAD.MOV.U32 R134, RZ, RZ, R102 ;  /* 0x000000ffff867224 */ /* 0x000fc400078e0066 */
[----:B------:R3:W1:Y:S01]  /*58a0*/  MUFU.EX2 R186, R3 ;  /* 0x0000000300ba7308 */ /* 0x0006620000000800 */
[----:B------:R-:W-:Y:S02]  /*58b0*/  IMAD.MOV.U32 R102, RZ, RZ, R92 ;  /* 0x000000ffff667224 */ /* 0x000fe400078e005c */
[----:B------:R-:W-:Y:S02]  /*58c0*/  IMAD.MOV.U32 R92, RZ, RZ, R114 ;  /* 0x000000ffff5c7224 */ /* 0x000fe400078e0072 */
[----:B------:R-:W-:Y:S02]  /*58d0*/  IMAD.MOV.U32 R114, RZ, RZ, R29 ;  /* 0x000000ffff727224 */ /* 0x000fe400078e001d */
[----:B------:R-:W-:Y:S02]  /*58e0*/  IMAD.MOV.U32 R132, RZ, RZ, R102 ;  /* 0x000000ffff847224 */ /* 0x000fe400078e0066 */
[----:B------:R-:W-:Y:S02]  /*58f0*/  IMAD.MOV.U32 R102, RZ, RZ, R113 ;  /* 0x000000ffff667224 */ /* 0x000fe400078e0071 */
[----:B---3--:R-:W-:Y:S01]  /*5900*/  FFMA.FTZ R3, R135, c[0x0][0x2d0], -R5 ;  /* 0x0000b40087037a23 */ /* 0x008fe20000010805 */
[----:B------:R-:W-:Y:S01]  /*5910*/  MOV R135, R103 ;  /* 0x0000006700877202 */ /* 0x000fe20000000f00 */
[----:B------:R-:W-:-:S02]  /*5920*/  IMAD.MOV.U32 R103, RZ, RZ, R93 ;  /* 0x000000ffff677224 */ /* 0x000fc400078e005d */
[----:B------:R3:W-:Y:S01]  /*5930*/  MUFU.EX2 R185, R3 ;  /* 0x0000000300b97308 */ /* 0x0007e20000000800 */
[----:B------:R-:W-:Y:S02]  /*5940*/  IMAD.MOV.U32 R93, RZ, RZ, R94 ;  /* 0x000000ffff5d7224 */ /* 0x000fe400078e005e */
[----:B------:R-:W-:Y:S02]  /*5950*/  IMAD.MOV.U32 R97, RZ, RZ, R103 ;  /* 0x000000ffff617224 */ /* 0x000fe400078e0067 */
[----:B------:R-:W-:Y:S02]  /*5960*/  IMAD.MOV.U32 R103, RZ, RZ, R114 ;  /* 0x000000ffff677224 */ /* 0x000fe400078e0072 */
[----:B------:R-:W-:Y:S02]  /*5970*/  IMAD.MOV.U32 R94, RZ, RZ, R28 ;  /* 0x000000ffff5e7224 */ /* 0x000fe400078e001c */
[----:B------:R-:W-:Y:S01]  /*5980*/  HMMA.16816.F32 R28, R8, R32, R80 ;  /* 0x00000020081c723c */ /* 0x000fe20000001850 */
[----:B------:R-:W-:-:S02]  /*5990*/  IMAD.MOV.U32 R126, RZ, RZ, R103 ;  /* 0x000000ffff7e7224 */ /* 0x000fc400078e0067 */
[----:B---3--:R-:W-:-:S04]  /*59a0*/  FFMA.FTZ R3, R137, c[0x0][0x2d0], -R5 ;  /* 0x0000b40089037a23 */ /* 0x008fc80000010805 */
[----:B-----5:R-:W-:Y:S01]  /*59b0*/  F2FP.PACK_AB R8, R188, R189 ;  /* 0x000000bdbc08723e */ /* 0x020fe200000000ff */
[----:B------:R-:W-:Y:S01]  /*59c0*/  IMAD.MOV.U32 R137, RZ, RZ, R184 ;  /* 0x000000ffff897224 */ /* 0x000fe200078e00b8 */
[----:B-1----:R-:W-:Y:S01]  /*59d0*/  F2FP.PACK_AB R10, R186, R187 ;  /* 0x000000bbba0a723e */ /* 0x002fe200000000ff */
[----:B------:R1:W3:Y:S02]  /*59e0*/  MUFU.EX2 R184, R3 ;  /* 0x0000000300b87308 */ /* 0x0002e40000000800 */
[----:B-1----:R-:W-:Y:S01]  /*59f0*/  FFMA.FTZ R3, R136, c[0x0][0x2d0], -R5 ;  /* 0x0000b40088037a23 */ /* 0x002fe20000010805 */
[----:B------:R-:W-:Y:S02]  /*5a00*/  MOV R136, R117 ;  /* 0x0000007500887202 */ /* 0x000fe40000000f00 */
[----:B---3--:R-:W-:-:S03]  /*5a10*/  F2FP.PACK_AB R9, R184, R185 ;  /* 0x000000b9b809723e */ /* 0x008fc600000000ff */
[----:B------:R1:W-:Y:S02]  /*5a20*/  MUFU.EX2 R117, R3 ;  /* 0x0000000300757308 */ /* 0x0003e40000000800 */
[----:B-1----:R-:W-:Y:S02]  /*5a30*/  FFMA.FTZ R3, R138, c[0x0][0x2d0], -R5 ;  /* 0x0000b4008a037a23 */ /* 0x002fe40000010805 */
[----:B------:R-:W-:-:S04]  /*5a40*/  IMAD.MOV.U32 R138, RZ, RZ, R100 ;  /* 0x000000ffff8a7224 */ /* 0x000fc800078e0064 */
[----:B------:R1:W3:Y:S01]  /*5a50*/  MUFU.EX2 R118, R3 ;  /* 0x0000000300767308 */ /* 0x0002e20000000800 */
[----:B------:R-:W-:-:S04]  /*5a60*/  IMAD.MOV.U32 R100, RZ, RZ, R146 ;  /* 0x000000ffff647224 */ /* 0x000fc800078e0092 */
[----:B------:R-:W-:Y:S02]  /*5a70*/  IMAD.MOV.U32 R125, RZ, RZ, R100 ;  /* 0x000000ffff7d7224 */ /* 0x000fe400078e0064 */
[----:B-1----:R-:W-:Y:S01]  /*5a80*/  FFMA.FTZ R3, R140, c[0x0][0x2d0], -R7 ;  /* 0x0000b4008c037a23 */ /* 0x002fe20000010807 */
[----:B---3--:R-:W-:-:S03]  /*5a90*/  F2FP.PACK_AB R11, R118, R117 ;  /* 0x00000075760b723e */ /* 0x008fc600000000ff */
[----:B------:R1:W-:Y:S04]  /*5aa0*/  MUFU.EX2 R116, R3 ;  /* 0x0000000300747308 */ /* 0x0003e80000000800 */
[C---:B--2---:R-:W-:Y:S08]  /*5ab0*/  HMMA.16816.F32 R128, R8.reuse, R18, R76 ;  /* 0x000000120880723c */ /* 0x044ff0000000184c */
[----:B------:R-:W-:Y:S01]  /*5ac0*/  HMMA.16816.F32 R76, R8, R24, R88 ;  /* 0x00000018084c723c */ /* 0x000fe20000001858 */
[----:B-1----:R-:W-:-:S02]  /*5ad0*/  FFMA.FTZ R3, R139, c[0x0][0x2d0], -R7 ;  /* 0x0000b4008b037a23 */ /* 0x002fc40000010807 */
[----:B------:R-:W-:Y:S01]  /*5ae0*/  IMAD.MOV.U32 R139, RZ, RZ, R101 ;  /* 0x000000ffff8b7224 */ /* 0x000fe200078e0065 */
[----:B------:R-:W-:Y:S01]  /*5af0*/  MOV R101, R147 ;  /* 0x0000009300657202 */ /* 0x000fe20000000f00 */
[----:B------:R1:W2:Y:S02]  /*5b00*/  MUFU.EX2 R115, R3 ;  /* 0x0000000300737308 */ /* 0x0002a40000000800 */
[----:B------:R-:W-:Y:S01]  /*5b10*/  IMAD.MOV.U32 R90, RZ, RZ, R112 ;  /* 0x000000ffff5a7224 */ /* 0x000fe200078e0070 */
[----:B------:R-:W-:Y:S01]  /*5b20*/  HMMA.16816.F32 R120, R8, R16, R120 ;  /* 0x000000100878723c */ /* 0x000fe20000001878 */
[----:B------:R-:W-:Y:S02]  /*5b30*/  IMAD.MOV.U32 R91, RZ, RZ, R102 ;  /* 0x000000ffff5b7224 */ /* 0x000fe400078e0066 */
[----:B------:R-:W-:-:S05]  /*5b40*/  IMAD.MOV.U32 R124, RZ, RZ, R101 ;  /* 0x000000ffff7c7224 */ /* 0x000fca00078e0065 */
[----:B----4-:R-:W-:Y:S01]  /*5b50*/  HMMA.16816.F32 R156, R8, R20, R156 ;  /* 0x00000014089c723c */ /* 0x010fe2000000189c */
[----:B-1----:R-:W-:-:S07]  /*5b60*/  FFMA.FTZ R3, R141, c[0x0][0x2d0], -R7 ;  /* 0x0000b4008d037a23 */ /* 0x002fce0000010807 */
[----:B------:R-:W-:Y:S01]  /*5b70*/  HMMA.16816.F32 R80, R8, R22, R64 ;  /* 0x000000160850723c */ /* 0x000fe20000001840 */
[----:B------:R1:W-:Y:S02]  /*5b80*/  MUFU.EX2 R114, R3 ;  /* 0x0000000300727308 */ /* 0x0003e40000000800 */
[----:B-1----:R-:W-:-:S06]  /*5b90*/  FFMA.FTZ R3, R142, c[0x0][0x2d0], -R7 ;  /* 0x0000b4008e037a23 */ /* 0x002fcc0000010807 */
[----:B------:R1:W-:Y:S02]  /*5ba0*/  MUFU.EX2 R113, R3 ;  /* 0x0000000300717308 */ /* 0x0003e40000000800 */
[--C-:B-1----:R-:W-:Y:S02]  /*5bb0*/  FFMA.FTZ R3, R143, c[0x0][0x2d0], -R0.reuse ;  /* 0x0000b4008f037a23 */ /* 0x102fe40000010800 */
[----:B------:R-:W-:Y:S04]  /*5bc0*/  HMMA.16816.F32 R140, R8, R12, R104 ;  /* 0x0000000c088c723c */ /* 0x000fe80000001868 */
[----:B------:R1:W-:Y:S02]  /*5bd0*/  MUFU.EX2 R111, R3 ;  /* 0x00000003006f7308 */ /* 0x0003e40000000800 */
[----:B-1----:R-:W-:-:S02]  /*5be0*/  FFMA.FTZ R3, R144, c[0x0][0x2d0], -R0 ;  /* 0x0000b40090037a23 */ /* 0x002fc40000010800 */
[C---:B------:R-:W-:Y:S04]  /*5bf0*/  HMMA.16816.F32 R144, R8.reuse, R14, R72 ;  /* 0x0000000e0890723c */ /* 0x040fe80000001848 */
[----:B------:R1:W3:Y:S04]  /*5c00*/  MUFU.EX2 R110, R3 ;  /* 0x00000003006e7308 */ /* 0x0002e80000000800 */
[----:B------:R-:W-:Y:S07]  /*5c10*/  HMMA.16816.F32 R72, R8, R26, R56 ;  /* 0x0000001a0848723c */ /* 0x000fee0000001838 */
[----:B------:R-:W-:-:S02]  /*5c20*/  F2FP.PACK_AB R8, R190, R191 ;  /* 0x000000bfbe08723e */ /* 0x000fc400000000ff */
[----:B--2---:R-:W-:Y:S01]  /*5c30*/  F2FP.PACK_AB R10, R115, R116 ;  /* 0x00000074730a723e */ /* 0x004fe200000000ff */
[--C-:B-1----:R-:W-:Y:S01]  /*5c40*/  FFMA.FTZ R3, R149, c[0x0][0x2d0], -R0.reuse ;  /* 0x0000b40095037a23 */ /* 0x102fe20000010800 */
[----:B---3--:R-:W-:Y:S01]  /*5c50*/  F2FP.PACK_AB R9, R110, R111 ;  /* 0x0000006f6e09723e */ /* 0x008fe200000000ff */
[----:B------:R-:W-:Y:S02]  /*5c60*/  IMAD.MOV.U32 R149, RZ, RZ, R97 ;  /* 0x000000ffff957224 */ /* 0x000fe400078e0061 */
[----:B------:R1:W-:Y:S02]  /*5c70*/  MUFU.EX2 R108, R3 ;  /* 0x00000003006c7308 */ /* 0x0003e40000000800 */
[----:B-1----:R-:W-:Y:S02]  /*5c80*/  FFMA.FTZ R3, R151, c[0x0][0x2d0], -R0 ;  /* 0x0000b40097037a23 */ /* 0x002fe40000010800 */
[----:B------:R-:W-:-:S04]  /*5c90*/  IMAD.MOV.U32 R151, RZ, RZ, R98 ;  /* 0x000000ffff977224 */ /* 0x000fc800078e0062 */
[----:B------:R1:W2:Y:S02]  /*5ca0*/  MUFU.EX2 R107, R3 ;  /* 0x00000003006b7308 */ /* 0x0002a40000000800 */
[----:B-1----:R-:W-:Y:S01]  /*5cb0*/  FFMA.FTZ R3, R148, c[0x0][0x2d0], -R7 ;  /* 0x0000b40094037a23 */ /* 0x002fe20000010807 */
[----:B--2---:R-:W-:Y:S01]  /*5cc0*/  F2FP.PACK_AB R11, R107, R108 ;  /* 0x0000006c6b0b723e */ /* 0x004fe200000000ff */
[----:B------:R-:W-:-:S04]  /*5cd0*/  IMAD.MOV.U32 R148, RZ, RZ, R99 ;  /* 0x000000ffff947224 */ /* 0x000fc800078e0063 */
[----:B------:R1:W-:Y:S02]  /*5ce0*/  MUFU.EX2 R112, R3 ;  /* 0x0000000300707308 */ /* 0x0003e40000000800 */
[C---:B------:R-:W-:Y:S08]  /*5cf0*/  HMMA.16816.F32 R64, R8.reuse, R16, R52 ;  /* 0x000000100840723c */ /* 0x040ff00000001834 */
[----:B------:R-:W-:Y:S01]  /*5d00*/  HMMA.16816.F32 R56, R8, R18, R48 ;  /* 0x000000120838723c */ /* 0x000fe20000001830 */
[----:B------:R-:W2:Y:S01]  /*5d10*/  LDSM.16.MT88.4 R16, [R224+0x2100] ;  /* 0x00210000e010783b */ /* 0x000ea20000004200 */
[----:B-1----:R-:W-:-:S04]  /*5d20*/  FFMA.FTZ R3, R150, c[0x0][0x2d0], -R7 ;  /* 0x0000b40096037a23 */ /* 0x002fc80000010807 */
[----:B------:R1:W-:Y:S02]  /*5d30*/  MUFU.EX2 R109, R3 ;  /* 0x00000003006d7308 */ /* 0x0003e40000000800 */
[C---:B------:R-:W-:Y:S08]  /*5d40*/  HMMA.16816.F32 R52, R8.reuse, R12, R44 ;  /* 0x0000000c0834723c */ /* 0x040ff0000000182c */
[----:B------:R-:W-:Y:S01]  /*5d50*/  HMMA.16816.F32 R48, R8, R14, R36 ;  /* 0x0000000e0830723c */ /* 0x000fe20000001824 */
[----:B------:R-:W3:Y:S01]  /*5d60*/  LDSM.16.MT88.4 R12, [R227+0x2100] ;  /* 0x00210000e30c783b */ /* 0x000ee20000004200 */
[----:B-1----:R-:W-:-:S06]  /*5d70*/  FFMA.FTZ R3, R153, c[0x0][0x2d0], -R6 ;  /* 0x0000b40099037a23 */ /* 0x002fcc0000010806 */
[C---:B------:R-:W-:Y:S01]  /*5d80*/  HMMA.16816.F32 R32, R8.reuse, R20, R28 ;  /* 0x000000140820723c */ /* 0x040fe2000000181c */
[----:B------:R-:W-:Y:S01]  /*5d90*/  LDSM.16.MT88.4 R28, [R226+0x2100] ;  /* 0x00210000e21c783b */ /* 0x000fe20000004200 */
[----:B------:R1:W-:Y:S06]  /*5da0*/  MUFU.EX2 R106, R3 ;  /* 0x00000003006a7308 */ /* 0x0003ec0000000800 */
[C---:B------:R-:W-:Y:S01]  /*5db0*/  HMMA.16816.F32 R40, R8.reuse, R22, R40 ;  /* 0x000000160828723c */ /* 0x040fe20000001828 */
[----:B------:R-:W4:Y:S07]  /*5dc0*/  LDSM.16.MT88.4 R20, [R225+0x2100] ;  /* 0x00210000e114783b */ /* 0x000f2e0000004200 */
[----:B------:R-:W-:Y:S01]  /*5dd0*/  HMMA.16816.F32 R36, R8, R26, R84 ;  /* 0x0000001a0824723c */ /* 0x000fe20000001854 */
[----:B-1----:R-:W-:-:S04]  /*5de0*/  FFMA.FTZ R3, R155, c[0x0][0x2d0], -R6 ;  /* 0x0000b4009b037a23 */ /* 0x002fc80000010806 */
[----:B------:R1:W5:Y:S03]  /*5df0*/  MUFU.EX2 R105, R3 ;  /* 0x0000000300697308 */ /* 0x0003660000000800 */
[----:B------:R-:W-:Y:S01]  /*5e00*/  HMMA.16816.F32 R44, R8, R24, R60 ;  /* 0x00000018082c723c */ /* 0x000fe2000000183c */
[----:B------:R-:W2:Y:S01]  /*5e10*/  LDSM.16.MT88.4 R24, [R224+0x2900] ;  /* 0x00290000e018783b */ /* 0x000ea20000004200 */
[----:B-1----:R-:W-:-:S05]  /*5e20*/  FFMA.FTZ R3, R154, c[0x0][0x2d0], -R6 ;  /* 0x0000b4009a037a23 */ /* 0x002fca0000010806 */
[----:B-----5:R-:W-:Y:S01]  /*5e30*/  F2FP.PACK_AB R8, R105, R106 ;  /* 0x0000006a6908723e */ /* 0x020fe200000000ff */
[----:B------:R1:W-:Y:S02]  /*5e40*/  MUFU.EX2 R104, R3 ;  /* 0x0000000300687308 */ /* 0x0003e40000000800 */
[----:B-1----:R-:W-:-:S06]  /*5e50*/  FFMA.FTZ R3, R152, c[0x0][0x2d0], -R6 ;  /* 0x0000b40098037a23 */ /* 0x002fcc0000010806 */
[----:B------:R1:W5:Y:S02]  /*5e60*/  MUFU.EX2 R103, R3 ;  /* 0x0000000300677308 */ /* 0x0003640000000800 */
[----:B-1----:R-:W-:Y:S01]  /*5e70*/  FFMA.FTZ R3, R161, c[0x0][0x2d0], -R5 ;  /* 0x0000b400a1037a23 */ /* 0x002fe20000010805 */
[----:B-----5:R-:W-:-:S05]  /*5e80*/  F2FP.PACK_AB R10, R103, R104 ;  /* 0x00000068670a723e */ /* 0x020fca00000000ff */
        /* <DEDUP_REMOVED lines=15> */
[C---:B---3--:R-:W-:Y:S08]  /*5f80*/  HMMA.16816.F32 R140, R8.reuse, R12, R140 ;  /* 0x0000000c088c723c */ /* 0x048ff0000000188c */
[----:B------:R-:W-:Y:S01]  /*5f90*/  HMMA.16816.F32 R144, R8, R14, R144 ;  /* 0x0000000e0890723c */ /* 0x000fe20000001890 */
[----:B-1----:R-:W-:-:S07]  /*5fa0*/  FFMA.FTZ R3, R170, c[0x0][0x2d0], -R0 ;  /* 0x0000b400aa037a23 */ /* 0x002fce0000010800 */
[C---:B----4-:R-:W-:Y:S01]  /*5fb0*/  HMMA.16816.F32 R156, R8.reuse, R20, R156 ;  /* 0x00000014089c723c */ /* 0x050fe2000000189c */
[----:B------:R1:W-:Y:S07]  /*5fc0*/  MUFU.EX2 R96, R3 ;  /* 0x0000000300607308 */ /* 0x0003ee0000000800 */
[C---:B------:R-:W-:Y:S08]  /*5fd0*/  HMMA.16816.F32 R80, R8.reuse, R22, R80 ;  /* 0x000000160850723c */ /* 0x040ff00000001850 */
[----:B------:R-:W-:Y:S01]  /*5fe0*/  HMMA.16816.F32 R76, R8, R28, R76 ;  /* 0x0000001c084c723c */ /* 0x000fe2000000184c */
[----:B-1----:R-:W-:-:S02]  /*5ff0*/  FFMA.FTZ R3, R168, c[0x0][0x2d0], -R0 ;  /* 0x0000b400a8037a23 */ /* 0x002fc40000010800 */
[----:B------:R-:W-:Y:S01]  /*6000*/  IMAD.MOV.U32 R168, RZ, RZ, R90 ;  /* 0x000000ffffa87224 */ /* 0x000fe200078e005a */
[----:B------:R-:W-:Y:S01]  /*6010*/  MOV R90, R91 ;  /* 0x0000005b005a7202 */ /* 0x000fe20000000f00 */
[----:B------:R-:W-:-:S03]  /*6020*/  IMAD.MOV.U32 R91, RZ, RZ, R148 ;  /* 0x000000ffff5b7224 */ /* 0x000fc600078e0094 */
[----:B------:R-:W-:Y:S01]  /*6030*/  HMMA.16816.F32 R72, R8, R30, R72 ;  /* 0x0000001e0848723c */ /* 0x000fe20000001848 */
[----:B------:R-:W-:Y:S02]  /*6040*/  IMAD.MOV.U32 R148, RZ, RZ, R151 ;  /* 0x000000ffff947224 */ /* 0x000fe400078e0097 */
[----:B------:R-:W-:Y:S02]  /*6050*/  IMAD.MOV.U32 R151, RZ, RZ, R149 ;  /* 0x000000ffff977224 */ /* 0x000fe400078e0095 */
[----:B------:R-:W-:Y:S02]  /*6060*/  IMAD.MOV.U32 R149, RZ, RZ, R139 ;  /* 0x000000ffff957224 */ /* 0x000fe400078e008b */
[----:B------:R-:W-:Y:S01]  /*6070*/  IMAD.MOV.U32 R139, RZ, RZ, R138 ;  /* 0x000000ffff8b7224 */ /* 0x000fe200078e008a */
[----:B------:R-:W-:Y:S01]  /*6080*/  F2FP.PACK_AB R8, R113, R114 ;  /* 0x000000727108723e */ /* 0x000fe200000000ff */
[----:B------:R-:W-:Y:S01]  /*6090*/  IMAD.MOV.U32 R138, RZ, RZ, R136 ;  /* 0x000000ffff8a7224 */ /* 0x000fe200078e0088 */
[----:B--2---:R-:W-:Y:S01]  /*60a0*/  F2FP.PACK_AB R9, R97, R98 ;  /* 0x000000626109723e */ /* 0x004fe200000000ff */
[----:B------:R-:W-:Y:S01]  /*60b0*/  IMAD.MOV.U32 R136, RZ, RZ, R137 ;  /* 0x000000ffff887224 */ /* 0x000fe200078e0089 */
[----:B------:R-:W-:Y:S01]  /*60c0*/  F2FP.PACK_AB R10, R109, R112 ;  /* 0x000000706d0a723e */ /* 0x000fe200000000ff */
[----:B------:R-:W-:-:S02]  /*60d0*/  IMAD.MOV.U32 R137, RZ, RZ, R135 ;  /* 0x000000ffff897224 */ /* 0x000fc400078e0087 */
[----:B------:R-:W-:Y:S01]  /*60e0*/  IMAD.MOV.U32 R135, RZ, RZ, R134 ;  /* 0x000000ffff877224 */ /* 0x000fe200078e0086 */
[----:B------:R-:W-:Y:S01]  /*60f0*/  MOV R134, R133 ;  /* 0x0000008500867202 */ /* 0x000fe20000000f00 */
[----:B------:R-:W-:Y:S02]  /*6100*/  IMAD.MOV.U32 R133, RZ, RZ, R127 ;  /* 0x000000ffff857224 */ /* 0x000fe400078e007f */
[----:B------:R-:W-:Y:S02]  /*6110*/  IMAD.MOV.U32 R89, RZ, RZ, R148 ;  /* 0x000000ffff597224 */ /* 0x000fe400078e0094 */
[----:B------:R-:W-:Y:S02]  /*6120*/  IMAD.MOV.U32 R127, RZ, RZ, R95 ;  /* 0x000000ffff7f7224 */ /* 0x000fe400078e005f */
[----:B------:R-:W-:Y:S01]  /*6130*/  IMAD.MOV.U32 R148, RZ, RZ, R149 ;  /* 0x000000ffff947224 */ /* 0x000fe200078e0095 */
[----:B------:R-:W1:Y:S01]  /*6140*/  MUFU.EX2 R95, R3 ;  /* 0x00000003005f7308 */ /* 0x000e620000000800 */
[----:B------:R-:W-:-:S02]  /*6150*/  IMAD.MOV.U32 R149, RZ, RZ, R138 ;  /* 0x000000ffff957224 */ /* 0x000fc400078e008a */
[----:B------:R-:W-:Y:S02]  /*6160*/  IMAD.MOV.U32 R138, RZ, RZ, R137 ;  /* 0x000000ffff8a7224 */ /* 0x000fe400078e0089 */
[----:B------:R-:W-:Y:S02]  /*6170*/  IMAD.MOV.U32 R137, RZ, RZ, R134 ;  /* 0x000000ffff897224 */ /* 0x000fe400078e0086 */
[----:B------:R-:W-:Y:S02]  /*6180*/  IMAD.MOV.U32 R134, RZ, RZ, R127 ;  /* 0x000000ffff867224 */ /* 0x000fe400078e007f */
[----:B------:R-:W-:Y:S02]  /*6190*/  IMAD.MOV.U32 R127, RZ, RZ, R126 ;  /* 0x000000ffff7f7224 */ /* 0x000fe400078e007e */
[----:B------:R-:W-:Y:S02]  /*61a0*/  IMAD.MOV.U32 R126, RZ, RZ, R94 ;  /* 0x000000ffff7e7224 */ /* 0x000fe400078e005e */
[----:B------:R-:W-:-:S02]  /*61b0*/  IMAD.MOV.U32 R88, RZ, RZ, R91 ;  /* 0x000000ffff587224 */ /* 0x000fc400078e005b */
[----:B------:R-:W-:Y:S01]  /*61c0*/  IMAD.MOV.U32 R170, RZ, RZ, R89 ;  /* 0x000000ffffaa7224 */ /* 0x000fe200078e0059 */
[----:B-1----:R-:W-:Y:S01]  /*61d0*/  F2FP.PACK_AB R11, R95, R96 ;  /* 0x000000605f0b723e */ /* 0x002fe200000000ff */
[----:B------:R-:W-:Y:S02]  /*61e0*/  FFMA.FTZ R3, R175, c[0x0][0x2d0], -R6 ;  /* 0x0000b400af037a23 */ /* 0x000fe40000010806 */
[----:B------:R-:W-:Y:S02]  /*61f0*/  IMAD.MOV.U32 R175, RZ, RZ, R90 ;  /* 0x000000ffffaf7224 */ /* 0x000fe400078e005a */
[----:B------:R-:W-:Y:S01]  /*6200*/  IMAD.MOV.U32 R90, RZ, RZ, R151 ;  /* 0x000000ffff5a7224 */ /* 0x000fe200078e0097 */
[----:B------:R1:W-:Y:S01]  /*6210*/  MUFU.EX2 R94, R3 ;  /* 0x00000003005e7308 */ /* 0x0003e20000000800 */
[----:B------:R-:W-:Y:S01]  /*6220*/  IMAD.MOV.U32 R151, RZ, RZ, R139 ;  /* 0x000000ffff977224 */ /* 0x000fe200078e008b */
[----:B------:R-:W-:Y:S01]  /*6230*/  MOV R139, R136 ;  /* 0x00000088008b7202 */ /* 0x000fe20000000f00 */
[----:B------:R-:W-:Y:S01]  /*6240*/  IMAD.MOV.U32 R136, RZ, RZ, R135 ;  /* 0x000000ffff887224 */ /* 0x000fe200078e0087 */
[----:B------:R-:W-:Y:S01]  /*6250*/  HMMA.16816.F32 R64, R8, R16, R64 ;  /* 0x000000100840723c */ /* 0x000fe20000001840 */
[----:B------:R-:W-:-:S02]  /*6260*/  IMAD.MOV.U32 R135, RZ, RZ, R133 ;  /* 0x000000ffff877224 */ /* 0x000fc400078e0085 */
[----:B------:R-:W-:Y:S02]  /*6270*/  IMAD.MOV.U32 R133, RZ, RZ, R93 ;  /* 0x000000ffff857224 */ /* 0x000fe400078e005d */
[----:B------:R-:W-:Y:S02]  /*6280*/  IMAD.MOV.U32 R169, RZ, RZ, R90 ;  /* 0x000000ffffa97224 */ /* 0x000fe400078e005a */
[----:B------:R-:W-:Y:S01]  /*6290*/  IMAD.MOV.U32 R171, RZ, RZ, R148 ;  /* 0x000000ffffab7224 */ /* 0x000fe200078e0094 */
[----:B------:R-:W-:Y:S01]  /*62a0*/  HMMA.16816.F32 R56, R8, R18, R56 ;  /* 0x000000120838723c */ /* 0x000fe20000001838 */
[----:B------:R-:W-:Y:S01]  /*62b0*/  LDSM.16.MT88.4 R16, [R225+0x2900] ;  /* 0x00290000e110783b */ /* 0x000fe20000004200 */
[----:B------:R-:W-:Y:S02]  /*62c0*/  IMAD.MOV.U32 R154, RZ, RZ, R149 ;  /* 0x000000ffff9a7224 */ /* 0x000fe400078e0095 */
[----:B-1----:R-:W-:Y:S02]  /*62d0*/  FFMA.FTZ R3, R174, c[0x0][0x2d0], -R6 ;  /* 0x0000b400ae037a23 */ /* 0x002fe40000010806 */
[----:B------:R-:W-:-:S02]  /*62e0*/  IMAD.MOV.U32 R174, RZ, RZ, R92 ;  /* 0x000000ffffae7224 */ /* 0x000fc400078e005c */
[----:B------:R1:W2:Y:S01]  /*62f0*/  MUFU.EX2 R93, R3 ;  /* 0x00000003005d7308 */ /* 0x0002a20000000800 */
[C---:B------:R-:W-:Y:S01]  /*6300*/  HMMA.16816.F32 R52, R8.reuse, R12, R52 ;  /* 0x0000000c0834723c */ /* 0x040fe20000001834 */
[----:B------:R-:W-:Y:S02]  /*6310*/  IMAD.MOV.U32 R153, RZ, RZ, R138 ;  /* 0x000000ffff997224 */ /* 0x000fe400078e008a */
[----:B------:R-:W-:Y:S02]  /*6320*/  IMAD.MOV.U32 R138, RZ, RZ, R137 ;  /* 0x000000ffff8a7224 */ /* 0x000fe400078e0089 */
[----:B------:R-:W-:Y:S02]  /*6330*/  IMAD.MOV.U32 R137, RZ, RZ, R134 ;  /* 0x000000ffff897224 */ /* 0x000fe400078e0086 */
[----:B------:R-:W-:Y:S01]  /*6340*/  IMAD.MOV.U32 R152, RZ, RZ, R151 ;  /* 0x000000ffff987224 */ /* 0x000fe200078e0097 */
[----:B------:R-:W-:Y:S01]  /*6350*/  HMMA.16816.F32 R48, R8, R14, R48 ;  /* 0x0000000e0830723c */ /* 0x000fe20000001830 */
[----:B------:R-:W-:Y:S01]  /*6360*/  LDSM.16.MT88.4 R12, [R226+0x2900] ;  /* 0x00290000e20c783b */ /* 0x000fe20000004200 */
[----:B------:R-:W-:-:S02]  /*6370*/  IMAD.MOV.U32 R155, RZ, RZ, R139 ;  /* 0x000000ffff9b7224 */ /* 0x000fc400078e008b */
[----:B------:R-:W-:Y:S01]  /*6380*/  IMAD.MOV.U32 R139, RZ, RZ, R136 ;  /* 0x000000ffff8b7224 */ /* 0x000fe200078e0088 */
[----:B------:R-:W-:Y:S01]  /*6390*/  MOV R136, R135 ;  /* 0x0000008700887202 */ /* 0x000fe20000000f00 */
[----:B------:R-:W-:Y:S01]  /*63a0*/  LDSM.16.MT88.4 R148, [R227+0x3100] ;  /* 0x00310000e394783b */ /* 0x000fe20000004200 */
[--C-:B-1----:R-:W-:Y:S01]  /*63b0*/  FFMA.FTZ R3, R165, c[0x0][0x2d0], -R6.reuse ;  /* 0x0000b400a5037a23 */ /* 0x102fe20000010806 */
[C---:B------:R-:W-:Y:S03]  /*63c0*/  HMMA.16816.F32 R32, R8.reuse, R20, R32 ;  /* 0x000000140820723c */ /* 0x040fe60000001820 */
[----:B------:R1:W-:Y:S05]  /*63d0*/  MUFU.EX2 R92, R3 ;  /* 0x00000003005c7308 */ /* 0x0003ea0000000800 */
[C---:B------:R-:W-:Y:S01]  /*63e0*/  HMMA.16816.F32 R40, R8.reuse, R22, R40 ;  /* 0x000000160828723c */ /* 0x040fe20000001828 */
[----:B------:R-:W3:Y:S07]  /*63f0*/  LDSM.16.MT88.4 R20, [R227+0x2900] ;  /* 0x00290000e314783b */ /* 0x000eee0000004200 */
[----:B------:R-:W-:Y:S01]  /*6400*/  HMMA.16816.F32 R44, R8, R28, R44 ;  /* 0x0000001c082c723c */ /* 0x000fe2000000182c */
[----:B-1----:R-:W-:-:S04]  /*6410*/  FFMA.FTZ R3, R166, c[0x0][0x2d0], -R6 ;  /* 0x0000b400a6037a23 */ /* 0x002fc80000010806 */
[----:B------:R1:W4:Y:S03]  /*6420*/  MUFU.EX2 R91, R3 ;  /* 0x00000003005b7308 */ /* 0x0003260000000800 */
[----:B------:R-:W-:Y:S07]  /*6430*/  HMMA.16816.F32 R36, R8, R30, R36 ;  /* 0x0000001e0824723c */ /* 0x000fee0000001824 */
[----:B--2---:R-:W-:Y:S01]  /*6440*/  F2FP.PACK_AB R8, R93, R94 ;  /* 0x0000005e5d08723e */ /* 0x004fe200000000ff */
[----:B-1----:R-:W-:Y:S01]  /*6450*/  FFMA.FTZ R3, R178, c[0x0][0x2d0], -R5 ;  /* 0x0000b400b2037a23 */ /* 0x002fe20000010805 */
[----:B------:R-:W-:-:S02]  /*6460*/  MOV R178, R88 ;  /* 0x0000005800b27202 */ /* 0x000fc40000000f00 */
[----:B----4-:R-:W-:Y:S01]  /*6470*/  F2FP.PACK_AB R10, R91, R92 ;  /* 0x0000005c5b0a723e */ /* 0x010fe200000000ff */
[----:B------:R1:W-:Y:S02]  /*6480*/  MUFU.EX2 R90, R3 ;  /* 0x00000003005a7308 */ /* 0x0003e40000000800 */
[----:B-1----:R-:W-:Y:S02]  /*6490*/  FFMA.FTZ R3, R179, c[0x0][0x2d0], -R5 ;  /* 0x0000b400b3037a23 */ /* 0x002fe40000010805 */
[----:B------:R-:W-:-:S04]  /*64a0*/  IMAD.MOV.U32 R179, RZ, RZ, R133 ;  /* 0x000000ffffb37224 */ /* 0x000fc800078e0085 */
[----:B------:R1:W2:Y:S02]  /*64b0*/  MUFU.EX2 R89, R3 ;  /* 0x0000000300597308 */ /* 0x0002a40000000800 */
[----:B-1----:R-:W-:Y:S01]  /*64c0*/  FFMA.FTZ R3, R164, c[0x0][0x2d0], -R5 ;  /* 0x0000b400a4037a23 */ /* 0x002fe20000010805 */
[----:B--2---:R-:W-:-:S05]  /*64d0*/  F2FP.PACK_AB R9, R89, R90 ;  /* 0x0000005a5909723e */ /* 0x004fca00000000ff */
[----:B------:R1:W-:Y:S02]  /*64e0*/  MUFU.EX2 R87, R3 ;  /* 0x0000000300577308 */ /* 0x0003e40000000800 */
[----:B-1----:R-:W-:Y:S02]  /*64f0*/  FFMA.FTZ R3, R167, c[0x0][0x2d0], -R5 ;  /* 0x0000b400a7037a23 */ /* 0x002fe40000010805 */
[----:B------:R-:W-:Y:S04]  /*6500*/  LDSM.16.MT88.4 R164, [R225+0x3100] ;  /* 0x00310000e1a4783b */ /* 0x000fe80000004200 */
[----:B------:R1:W2:Y:S02]  /*6510*/  MUFU.EX2 R88, R3 ;  /* 0x0000000300587308 */ /* 0x0002a40000000800 */
[----:B-1----:R-:W-:Y:S01]  /*6520*/  FFMA.FTZ R3, R242, c[0x0][0x2d0], -R7 ;  /* 0x0000b400f2037a23 */ /* 0x002fe20000010807 */
[----:B--2---:R-:W-:Y:S01]  /*6530*/  F2FP.PACK_AB R11, R88, R87 ;  /* 0x00000057580b723e */ /* 0x004fe200000000ff */
[----:B------:R-:W-:-:S04]  /*6540*/  IMAD.MOV.U32 R242, RZ, RZ, R132 ;  /* 0x000000fffff27224 */ /* 0x000fc800078e0084 */
[----:B------:R1:W-:Y:S01]  /*6550*/  MUFU.EX2 R86, R3 ;  /* 0x0000000300567308 */ /* 0x0003e20000000800 */
[----:B------:R-:W2:Y:S01]  /*6560*/  LDSM.16.MT88.4 R132, [R224+0x3100] ;  /* 0x00310000e084783b */ /* 0x000ea20000004200 */
[C---:B------:R-:W-:Y:S08]  /*6570*/  HMMA.16816.F32 R120, R8.reuse, R24, R120 ;  /* 0x000000180878723c */ /* 0x040ff00000001878 */
[----:B------:R-:W-:Y:S01]  /*6580*/  HMMA.16816.F32 R128, R8, R26, R128 ;  /* 0x0000001a0880723c */ /* 0x000fe20000001880 */
[----:B-1----:R-:W-:-:S02]  /*6590*/  FFMA.FTZ R3, R221, c[0x0][0x2d0], -R7 ;  /* 0x0000b400dd037a23 */ /* 0x002fc40000010807 */
[----:B------:R-:W-:Y:S02]  /*65a0*/  IMAD.MOV.U32 R221, RZ, RZ, R71 ;  /* 0x000000ffffdd7224 */ /* 0x000fe400078e0047 */
[----:B------:R1:W4:Y:S03]  /*65b0*/  MUFU.EX2 R85, R3 ;  /* 0x0000000300557308 */ /* 0x0003260000000800 */
[C---:B---3--:R-:W-:Y:S08]  /*65c0*/  HMMA.16816.F32 R140, R8.reuse, R20, R140 ;  /* 0x00000014088c723c */ /* 0x048ff0000000188c */
[----:B------:R-:W-:Y:S01]  /*65d0*/  HMMA.16816.F32 R144, R8, R22, R144 ;  /* 0x000000160890723c */ /* 0x000fe20000001890 */
[----:B-1----:R-:W-:-:S07]  /*65e0*/  FFMA.FTZ R3, R245, c[0x0][0x2d0], -R7 ;  /* 0x0000b400f5037a23 */ /* 0x002fce0000010807 */
[C---:B------:R-:W-:Y:S01]  /*65f0*/  HMMA.16816.F32 R156, R8.reuse, R16, R156 ;  /* 0x00000010089c723c */ /* 0x040fe2000000189c */
[----:B------:R-:W-:Y:S01]  /*6600*/  IMAD.MOV.U32 R245, RZ, RZ, R126 ;  /* 0x000000fffff57224 */ /* 0x000fe200078e007e */
[----:B------:R1:W-:Y:S06]  /*6610*/  MUFU.EX2 R84, R3 ;  /* 0x0000000300547308 */ /* 0x0003ec0000000800 */
[C---:B------:R-:W-:Y:S07]  /*6620*/  HMMA.16816.F32 R160, R8.reuse, R18, R80 ;  /* 0x0000001208a0723c */ /* 0x040fee0000001850 */
[----:B------:R-:W-:Y:S01]  /*6630*/  IMAD.MOV.U32 R81, RZ, RZ, R174 ;  /* 0x000000ffff517224 */ /* 0x000fe200078e00ae */
[----:B------:R-:W-:Y:S01]  /*6640*/  HMMA.16816.F32 R76, R8, R12, R76 ;  /* 0x0000000c084c723c */ /* 0x000fe2000000184c */
[----:B------:R-:W-:-:S02]  /*6650*/  IMAD.MOV.U32 R82, RZ, RZ, R175 ;  /* 0x000000ffff527224 */ /* 0x000fc400078e00af */
[----:B-1----:R-:W-:Y:S02]  /*6660*/  FFMA.FTZ R3, R246, c[0x0][0x2d0], -R7 ;  /* 0x0000b400f6037a23 */ /* 0x002fe40000010807 */
[----:B------:R-:W-:Y:S02]  /*6670*/  IMAD.MOV.U32 R83, RZ, RZ, R138 ;  /* 0x000000ffff537224 */ /* 0x000fe400078e008a */
[----:B------:R1:W3:Y:S01]  /*6680*/  MUFU.EX2 R71, R3 ;  /* 0x0000000300477308 */ /* 0x0002e20000000800 */
[----:B------:R-:W-:Y:S01]  /*6690*/  HMMA.16816.F32 R72, R8, R14, R72 ;  /* 0x0000000e0848723c */ /* 0x000fe20000001848 */
[----:B------:R-:W-:-:S06]  /*66a0*/  IMAD.MOV.U32 R246, RZ, RZ, R127 ;  /* 0x000000fffff67224 */ /* 0x000fcc00078e007f */
[----:B----4-:R-:W-:Y:S01]  /*66b0*/  F2FP.PACK_AB R8, R85, R86 ;  /* 0x000000565508723e */ /* 0x010fe200000000ff */
[--C-:B-1----:R-:W-:Y:S01]  /*66c0*/  FFMA.FTZ R3, R249, c[0x0][0x2d0], -R0.reuse ;  /* 0x0000b400f9037a23 */ /* 0x102fe20000010800 */
[----:B---3--:R-:W-:Y:S01]  /*66d0*/  F2FP.PACK_AB R10, R71, R84 ;  /* 0x00000054470a723e */ /* 0x008fe200000000ff */
[----:B------:R-:W-:Y:S02]  /*66e0*/  IMAD.MOV.U32 R249, RZ, RZ, R139 ;  /* 0x000000fffff97224 */ /* 0x000fe400078e008b */
[----:B------:R1:W-:Y:S02]  /*66f0*/  MUFU.EX2 R63, R3 ;  /* 0x00000003003f7308 */ /* 0x0003e40000000800 */
[----:B-1----:R-:W-:Y:S02]  /*6700*/  FFMA.FTZ R3, R248, c[0x0][0x2d0], -R0 ;  /* 0x0000b400f8037a23 */ /* 0x002fe40000010800 */
[----:B------:R-:W-:-:S04]  /*6710*/  IMAD.MOV.U32 R248, RZ, RZ, R136 ;  /* 0x000000fffff87224 */ /* 0x000fc800078e0088 */
[----:B------:R1:W3:Y:S02]  /*6720*/  MUFU.EX2 R62, R3 ;  /* 0x00000003003e7308 */ /* 0x0002e40000000800 */
[----:B-1----:R-:W-:Y:S01]  /*6730*/  FFMA.FTZ R3, R172, c[0x0][0x2d0], -R0 ;  /* 0x0000b400ac037a23 */ /* 0x002fe20000010800 */
[----:B---3--:R-:W-:-:S05]  /*6740*/  F2FP.PACK_AB R9, R62, R63 ;  /* 0x0000003f3e09723e */ /* 0x008fca00000000ff */
[----:B------:R1:W-:Y:S02]  /*6750*/  MUFU.EX2 R61, R3 ;  /* 0x00000003003d7308 */ /* 0x0003e40000000800 */
[----:B-1----:R-:W-:-:S06]  /*6760*/  FFMA.FTZ R3, R173, c[0x0][0x2d0], -R0 ;  /* 0x0000b400ad037a23 */ /* 0x002fcc0000010800 */
[----:B------:R1:W3:Y:S02]  /*6770*/  MUFU.EX2 R60, R3 ;  /* 0x00000003003c7308 */ /* 0x0002e40000000800 */
[----:B-1----:R-:W-:Y:S01]  /*6780*/  FFMA.FTZ R3, R181, c[0x0][0x2d0], -R6 ;  /* 0x0000b400b5037a23 */ /* 0x002fe20000010806 */
[----:B---3--:R-:W-:-:S05]  /*6790*/  F2FP.PACK_AB R11, R60, R61 ;  /* 0x0000003d3c0b723e */ /* 0x008fca00000000ff */
[----:B------:R1:W-:Y:S02]  /*67a0*/  MUFU.EX2 R29, R3 ;  /* 0x00000003001d7308 */ /* 0x0003e40000000800 */
[C---:B------:R-:W-:Y:S08]  /*67b0*/  HMMA.16816.F32 R56, R8.reuse, R26, R56 ;  /* 0x0000001a0838723c */ /* 0x040ff00000001838 */
[----:B------:R-:W-:Y:S01]  /*67c0*/  HMMA.16816.F32 R64, R8, R24, R64 ;  /* 0x000000180840723c */ /* 0x000fe20000001840 */
[----:B-1----:R-:W-:-:S04]  /*67d0*/  FFMA.FTZ R3, R208, c[0x0][0x2d0], -R6 ;  /* 0x0000b400d0037a23 */ /* 0x002fc80000010806 */
[----:B------:R1:W3:Y:S03]  /*67e0*/  MUFU.EX2 R31, R3 ;  /* 0x00000003001f7308 */ /* 0x0002e60000000800 */
[C---:B------:R-:W-:Y:S05]  /*67f0*/  HMMA.16816.F32 R48, R8.reuse, R22, R48 ;  /* 0x000000160830723c */ /* 0x040fea0000001830 */
[----:B------:R4:W-:Y:S03]  /*6800*/  MUFU.EX2 R23, R4 ;  /* 0x0000000400177308 */ /* 0x0009e60000000800 */
[----:B------:R-:W-:Y:S01]  /*6810*/  HMMA.16816.F32 R44, R8, R12, R44 ;  /* 0x0000000c082c723c */ /* 0x000fe2000000182c */
[----:B-1----:R-:W-:-:S07]  /*6820*/  FFMA.FTZ R3, R211, c[0x0][0x2d0], -R6 ;  /* 0x0000b400d3037a23 */ /* 0x002fce0000010806 */
[----:B------:R-:W-:Y:S01]  /*6830*/  HMMA.16816.F32 R52, R8, R20, R52 ;  /* 0x000000140834723c */ /* 0x000fe20000001834 */
[----:B------:R-:W-:Y:S01]  /*6840*/  FFMA.FTZ R12, R213, c[0x0][0x2d0], -R0 ;  /* 0x0000b400d50c7a23 */ /* 0x000fe20000010800 */
[----:B------:R1:W-:Y:S01]  /*6850*/  MUFU.EX2 R30, R3 ;  /* 0x00000003001e7308 */ /* 0x0003e20000000800 */
[----:B------:R-:W-:Y:S02]  /*6860*/  FADD.FTZ R13, R250, R244 ;  /* 0x000000f4fa0d7221 */ /* 0x000fe40000010000 */
[----:B----4-:R-:W-:-:S03]  /*6870*/  FFMA.FTZ R4, R217, c[0x0][0x2d0], -R0 ;  /* 0x0000b400d9047a23 */ /* 0x010fc60000010800 */
[----:B------:R-:W-:Y:S01]  /*6880*/  HMMA.16816.F32 R36, R8, R14, R36 ;  /* 0x0000000e0824723c */ /* 0x000fe20000001824 */
[----:B------:R-:W-:Y:S01]  /*6890*/  FADD.FTZ R20, R177, R176 ;  /* 0x000000b0b1147221 */ /* 0x000fe20000010000 */
[----:B---3--:R-:W-:Y:S01]  /*68a0*/  F2FP.PACK_AB R176, R31, R29 ;  /* 0x0000001d1fb0723e */ /* 0x008fe200000000ff */
[----:B------:R-:W-:-:S05]  /*68b0*/  FADD.FTZ R21, R182, R180 ;  /* 0x000000b4b6157221 */ /* 0x000fca0000010000 */
[C---:B------:R-:W-:Y:S01]  /*68c0*/  HMMA.16816.F32 R32, R8.reuse, R16, R32 ;  /* 0x000000100820723c */ /* 0x040fe20000001820 */
[----:B-1----:R-:W-:Y:S02]  /*68d0*/  FFMA.FTZ R3, R212, c[0x0][0x2d0], -R6 ;  /* 0x0000b400d4037a23 */ /* 0x002fe40000010806 */
[--C-:B------:R-:W-:Y:S02]  /*68e0*/  FFMA.FTZ R6, R220, c[0x0][0x2d0], -R0.reuse ;  /* 0x0000b400dc067a23 */ /* 0x100fe40000010800 */
[----:B------:R1:W-:Y:S01]  /*68f0*/  MUFU.EX2 R28, R3 ;  /* 0x00000003001c7308 */ /* 0x0003e20000000800 */
[----:B------:R-:W-:Y:S02]  /*6900*/  FFMA.FTZ R0, R210, c[0x0][0x2d0], -R0 ;  /* 0x0000b400d2007a23 */ /* 0x000fe40000010800 */
[----:B------:R-:W-:Y:S01]  /*6910*/  HMMA.16816.F32 R40, R8, R18, R40 ;  /* 0x000000120828723c */ /* 0x000fe20000001828 */
[----:B------:R-:W3:Y:S04]  /*6920*/  LDSM.16.MT88.4 R16, [R226+0x3100] ;  /* 0x00310000e210783b */ /* 0x000ee80000004200 */
[----:B------:R4:W-:Y:S01]  /*6930*/  MUFU.EX2 R9, R4 ;  /* 0x0000000400097308 */ /* 0x0009e20000000800 */
[----:B-1----:R-:W-:-:S07]  /*6940*/  FFMA.FTZ R3, R183, c[0x0][0x2d0], -R5 ;  /* 0x0000b400b7037a23 */ /* 0x002fce0000010805 */
[----:B------:R-:W-:Y:S01]  /*6950*/  MUFU.EX2 R11, R12 ;  /* 0x0000000c000b7308 */ /* 0x000fe20000000800 */
[----:B----4-:R-:W-:-:S07]  /*6960*/  FADD.FTZ R4, R168, R13 ;  /* 0x0000000da8047221 */ /* 0x010fce0000010000 */
[----:B------:R1:W-:Y:S01]  /*6970*/  MUFU.EX2 R27, R3 ;  /* 0x00000003001b7308 */ /* 0x0003e20000000800 */
[----:B------:R-:W-:Y:S02]  /*6980*/  IMAD.MOV.U32 R168, RZ, RZ, R170 ;  /* 0x000000ffffa87224 */ /* 0x000fe400078e00aa */
[----:B------:R-:W-:Y:S02]  /*6990*/  FADD.FTZ R4, R153, R4 ;  /* 0x0000000499047221 */ /* 0x000fe40000010000 */
[----:B------:R-:W-:Y:S01]  /*69a0*/  IMAD.MOV.U32 R170, RZ, RZ, R169 ;  /* 0x000000ffffaa7224 */ /* 0x000fe200078e00a9 */
[----:B------:R-:W-:Y:S02]  /*69b0*/  MOV R169, R152 ;  /* 0x0000009800a97202 */ /* 0x000fe40000000f00 */
[----:B------:R4:W5:Y:S01]  /*69c0*/  MUFU.EX2 R12, R0 ;  /* 0x00000000000c7308 */ /* 0x0009620000000800 */
[----:B-1----:R-:W-:-:S07]  /*69d0*/  FFMA.FTZ R3, R209, c[0x0][0x2d0], -R5 ;  /* 0x0000b400d1037a23 */ /* 0x002fce0000010805 */
[----:B------:R-:W1:Y:S01]  /*69e0*/  MUFU.EX2 R10, R6 ;  /* 0x00000006000a7308 */ /* 0x000e620000000800 */
[----:B----4-:R-:W-:-:S07]  /*69f0*/  FADD.FTZ R0, R171, R21 ;  /* 0x00000015ab007221 */ /* 0x010fce0000010000 */
[----:B------:R4:W2:Y:S01]  /*6a00*/  MUFU.EX2 R26, R3 ;  /* 0x00000003001a7308 */ /* 0x0008a20000000800 */
[----:B------:R-:W-:Y:S01]  /*6a10*/  IMAD.MOV.U32 R171, RZ, RZ, R155 ;  /* 0x000000ffffab7224 */ /* 0x000fe200078e009b */
[----:B-----5:R-:W-:Y:S02]  /*6a20*/  F2FP.PACK_AB R183, R12, R11 ;  /* 0x0000000b0cb7723e */ /* 0x020fe400000000ff */
[----:B-1----:R-:W-:Y:S01]  /*6a30*/  F2FP.PACK_AB R181, R9, R10 ;  /* 0x0000000a09b5723e */ /* 0x002fe200000000ff */
[----:B----4-:R-:W-:Y:S01]  /*6a40*/  FFMA.FTZ R3, R222, c[0x0][0x2d0], -R5 ;  /* 0x0000b400de037a23 */ /* 0x010fe20000010805 */
[----:B--2---:R-:W-:-:S03]  /*6a50*/  F2FP.PACK_AB R177, R26, R27 ;  /* 0x0000001b1ab1723e */ /* 0x004fc600000000ff */
[----:B------:R1:W-:Y:S02]  /*6a60*/  MUFU.EX2 R25, R3 ;  /* 0x0000000300197308 */ /* 0x0003e40000000800 */
[----:B-1----:R-:W-:Y:S02]  /*6a70*/  FFMA.FTZ R3, R243, c[0x0][0x2d0], -R5 ;  /* 0x0000b400f3037a23 */ /* 0x002fe40000010805 */
[----:B------:R-:W-:-:S04]  /*6a80*/  FFMA.FTZ R5, R242, c[0x0][0x2d0], -R7 ;  /* 0x0000b400f2057a23 */ /* 0x000fc80000010807 */
[----:B------:R1:W2:Y:S01]  /*6a90*/  MUFU.EX2 R24, R3 ;  /* 0x0000000300187308 */ /* 0x0002a20000000800 */
[----:B------:R-:W-:Y:S01]  /*6aa0*/  IMAD.MOV.U32 R242, RZ, RZ, R178 ;  /* 0x000000fffff27224 */ /* 0x000fe200078e00b2 */
[----:B------:R-:W-:-:S06]  /*6ab0*/  F2FP.PACK_AB R178, R28, R30 ;  /* 0x0000001e1cb2723e */ /* 0x000fcc00000000ff */
[----:B------:R4:W-:Y:S01]  /*6ac0*/  MUFU.EX2 R15, R5 ;  /* 0x00000005000f7308 */ /* 0x0009e20000000800 */
[--C-:B-1----:R-:W-:Y:S02]  /*6ad0*/  FFMA.FTZ R3, R221, c[0x0][0x2d0], -R7.reuse ;  /* 0x0000b400dd037a23 */ /* 0x102fe40000010807 */
[----:B------:R-:W-:Y:S01]  /*6ae0*/  FFMA.FTZ R7, R179, c[0x0][0x2d0], -R7 ;  /* 0x0000b400b3077a23 */ /* 0x000fe20000010807 */
[----:B--2---:R-:W-:-:S04]  /*6af0*/  F2FP.PACK_AB R179, R24, R25 ;  /* 0x0000001918b3723e */ /* 0x004fc800000000ff */
[----:B------:R1:W2:Y:S01]  /*6b00*/  MUFU.EX2 R22, R3 ;  /* 0x0000000300167308 */ /* 0x0002a20000000800 */
[----:B------:R-:W-:Y:S02]  /*6b10*/  IMAD.MOV.U32 R221, RZ, RZ, R125 ;  /* 0x000000ffffdd7224 */ /* 0x000fe400078e007d */
[----:B----4-:R-:W-:Y:S02]  /*6b20*/  FADD.FTZ R5, R242, R247 ;  /* 0x000000f7f2057221 */ /* 0x010fe40000010000 */
[----:B------:R-:W-:Y:S01]  /*6b30*/  IMAD.MOV.U32 R242, RZ, RZ, R124 ;  /* 0x000000fffff27224 */ /* 0x000fe200078e007c */
[----:B------:R-:W-:Y:S01]  /*6b40*/  HMMA.16816.F32 R120, R176, R132, R120 ;  /* 0x00000084b078723c */ /* 0x000fe20000001878 */
[----:B------:R-:W-:Y:S01]  /*6b50*/  FADD.FTZ R6, R154, R5 ;  /* 0x000000059a067221 */ /* 0x000fe20000010000 */
[----:B------:R-:W4:Y:S02]  /*6b60*/  MUFU.EX2 R14, R7 ;  /* 0x00000007000e7308 */ /* 0x000f240000000800 */
[----:B------:R-:W-:-:S04]  /*6b70*/  IADD3 R242, R242, -0x2, RZ ;  /* 0xfffffffef2f27810 */ /* 0x000fc80007ffe0ff */
[----:B------:R-:W-:Y:S01]  /*6b80*/  ISETP.GE.AND P0, PT, R242, R221, PT ;  /* 0x000000ddf200720c */ /* 0x000fe20003f06270 */
[----:B-1----:R-:W-:Y:S01]  /*6b90*/  FADD.FTZ R3, R219, R20 ;  /* 0x00000014db037221 */ /* 0x002fe20000010000 */
[----:B--2---:R-:W-:Y:S01]  /*6ba0*/  F2FP.PACK_AB R180, R22, R23 ;  /* 0x0000001716b4723e */ /* 0x004fe200000000ff */
[C---:B------:R-:W-:Y:S02]  /*6bb0*/  HMMA.16816.F32 R128, R176.reuse, R134, R128 ;  /* 0x00000086b080723c */ /* 0x040fe40000001880 */
[----:B------:R-:W-:Y:S02]  /*6bc0*/  FADD.FTZ R5, R223, R3 ;  /* 0x00000003df057221 */ /* 0x000fe40000010000 */
[----:B------:R-:W-:Y:S02]  /*6bd0*/  FADD.FTZ R3, R81, R6 ;  /* 0x0000000651037221 */ /* 0x000fe40000010000 */
[----:B------:R-:W-:Y:S01]  /*6be0*/  FADD.FTZ R5, R216, R5 ;  /* 0x00000005d8057221 */ /* 0x000fe20000010000 */
[----:B----4-:R-:W-:Y:S01]  /*6bf0*/  F2FP.PACK_AB R182, R14, R15 ;  /* 0x0000000f0eb6723e */ /* 0x010fe200000000ff */
[----:B------:R-:W-:Y:S01]  /*6c00*/  FADD.FTZ R7, R137, R0 ;  /* 0x0000000089077221 */ /* 0x000fe20000010000 */
[----:B------:R-:W-:Y:S01]  /*6c10*/  HMMA.16816.F32 R140, R176, R148, R140 ;  /* 0x00000094b08c723c */ /* 0x000fe2000000188c */
[----:B------:R-:W-:-:S02]  /*6c20*/  FADD.FTZ R0, R82, R4 ;  /* 0x0000000452007221 */ /* 0x000fc40000010000 */
[----:B------:R-:W-:Y:S02]  /*6c30*/  FADD.FTZ R4, R168, R7 ;  /* 0x00000007a8047221 */ /* 0x000fe40000010000 */
[----:B------:R-:W-:Y:S02]  /*6c40*/  FADD.FTZ R3, R252, R3 ;  /* 0x00000003fc037221 */ /* 0x000fe40000010000 */
[----:B------:R-:W-:Y:S01]  /*6c50*/  FADD.FTZ R0, R170, R0 ;  /* 0x00000000aa007221 */ /* 0x000fe20000010000 */
[----:B------:R-:W-:Y:S01]  /*6c60*/  HMMA.16816.F32 R144, R176, R150, R144 ;  /* 0x00000096b090723c */ /* 0x000fe20000001890 */
[----:B------:R-:W-:Y:S02]  /*6c70*/  FADD.FTZ R8, R215, R5 ;  /* 0x00000005d7087221 */ /* 0x000fe40000010000 */
[----:B------:R-:W-:Y:S02]  /*6c80*/  FADD.FTZ R7, R169, R4 ;  /* 0x00000004a9077221 */ /* 0x000fe40000010000 */
[----:B------:R-:W-:-:S02]  /*6c90*/  FADD.FTZ R6, R251, R3 ;  /* 0x00000003fb067221 */ /* 0x000fc40000010000 */
[----:B------:R-:W-:Y:S01]  /*6ca0*/  FADD.FTZ R5, R171, R0 ;  /* 0x00000000ab057221 */ /* 0x000fe20000010000 */
[C---:B------:R-:W-:Y:S01]  /*6cb0*/  HMMA.16816.F32 R156, R176.reuse, R164, R156 ;  /* 0x000000a4b09c723c */ /* 0x040fe2000000189c */
[----:B------:R-:W-:Y:S02]  /*6cc0*/  FADD.FTZ R4, R218, R8 ;  /* 0x00000008da047221 */ /* 0x000fe40000010000 */
[----:B------:R-:W-:Y:S02]  /*6cd0*/  FADD.FTZ R3, R83, R7 ;  /* 0x0000000753037221 */ /* 0x000fe40000010000 */
[----:B------:R-:W-:Y:S02]  /*6ce0*/  FADD.FTZ R0, R248, R6 ;  /* 0x00000006f8007221 */ /* 0x000fe40000010000 */
        /* <DEDUP_REMOVED lines=21> */
[----:B---3--:R-:W-:Y:S01]  /*6e40*/  HMMA.16816.F32 R172, R176, R16, R76 ;  /* 0x00000010b0ac723c */ /* 0x008fe2000000184c */
        /* <DEDUP_REMOVED lines=19> */
[----:B------:R-:W-:Y:S01]  /*6f80*/  HMMA.16816.F32 R168, R180, R16, R44 ;  /* 0x00000010b4a8723c */ /* 0x000fe2000000182c */
        /* <DEDUP_REMOVED lines=13> */
[----:B------:R-:W-:Y:S02]  /*7060*/  FADD.FTZ R0, R112, R0 ;  /* 0x0000000070007221 */ /* 0x000fe40000010000 */
[----:B------:R-:W-:Y:S02]  /*7070*/  FADD.FTZ R4, R96, R4 ;  /* 0x0000000460047221 */ /* 0x000fe40000010000 */
[----:B------:R-:W-:Y:S02]  /*7080*/  FADD.FTZ R5, R104, R5 ;  /* 0x0000000568057221 */ /* 0x000fe40000010000 */
        /* <DEDUP_REMOVED lines=35> */
[----:B------:R-:W-:Y:S01]  /*72c0*/  FADD.FTZ R0, R24, R0 ;  /* 0x0000000018007221 */ /* 0x000fe20000010000 */
[----:B------:R1:W-:Y:S01]  /*72d0*/  STL [R1+0x10], R5 ;  /* 0x0000100501007387 */ /* 0x0003e20000100800 */
[----:B------:R-:W-:-:S03]  /*72e0*/  FADD.FTZ R3, R28, R3 ;  /* 0x000000031c037221 */ /* 0x000fc60000010000 */
[----:B------:R1:W-:Y:S04]  /*72f0*/  STL [R1+0x14], R4 ;  /* 0x0000140401007387 */ /* 0x0003e80000100800 */
[----:B------:R1:W-:Y:S04]  /*7300*/  STL [R1+0x18], R0 ;  /* 0x0000180001007387 */ /* 0x0003e80000100800 */
[----:B------:R1:W-:Y:S01]  /*7310*/  STL [R1+0x1c], R3 ;  /* 0x00001c0301007387 */ /* 0x0003e20000100800 */
[----:B------:R-:W-:Y:S05]  /*7320*/  @!P0 BRA `(.L_x_19) ;  /* 0x0000587000008947 */ /* 0x000fea0003800000 */
[----:B------:R-:W2:Y:S01]  /*7330*/  LDL.LU.64 R82, [R1] ;  /* 0x0000000001527983 */ /* 0x000ea20000300a00 */
[----:B------:R-:W-:Y:S01]  /*7340*/  IMAD.MOV.U32 R116, RZ, RZ, R69 ;  /* 0x000000ffff747224 */ /* 0x000fe200078e0045 */
[----:B------:R-:W-:Y:S01]  /*7350*/  MOV R118, R2 ;  /* 0x0000000200767202 */ /* 0x000fe20000000f00 */
[----:B-1----:R-:W-:Y:S01]  /*7360*/  IMAD.MOV.U32 R3, RZ, RZ, R70 ;  /* 0x000000ffff037224 */ /* 0x002fe200078e0046 */
[----:B------:R-:W3:Y:S01]  /*7370*/  LDL.LU.64 R248, [R1+0x8] ;  /* 0x0000080001f87983 */ /* 0x000ee20000300a00 */
[----:B------:R-:W-:Y:S01]  /*7380*/  IMAD.MOV.U32 R117, RZ, RZ, R68 ;  /* 0x000000ffff757224 */ /* 0x000fe200078e0044 */
[----:B--2---:R-:W-:-:S02]  /*7390*/  MOV R5, R83 ;  /* 0x0000005300057202 */ /* 0x004fc40000000f00 */
[----:B---3--:R-:W-:-:S05]  /*73a0*/  MOV R4, R248 ;  /* 0x000000f800047202 */ /* 0x008fca0000000f00 */
[----:B------:R1:W-:Y:S02]  /*73b0*/  STL.64 [R1+0x20], R4 ;  /* 0x0000200401007387 */ /* 0x0003e40000100a00 */
.L_x_20:
[----:B--2---:R-:W2:Y:S01]  /*73c0*/  LDL.64 R72, [R1+0x20] ;  /* 0x0000200001487983 */ /* 0x004ea20000100a00 */
[----:B------:R-:W-:Y:S04]  /*73d0*/  DEPBAR.LE SB0, 0x0 ;  /* 0x000080000000791a */ /* 0x000fe80000000000 */
[----:B------:R-:W-:Y:S01]  /*73e0*/  SHF.R.S32.HI R0, RZ, 0x1f, R242 ;  /* 0x0000001fff007819 */ /* 0x000fe200000114f2 */
[----:B------:R-:W-:Y:S01]  /*73f0*/  BAR.SYNC.DEFER_BLOCKING 0x0 ;  /* 0x0000000000007b1d */ /* 0x000fe20000010000 */
[----:B------:R-:W-:Y:S04]  /*7400*/  IMAD.WIDE.U32 R84, R242, c[0x0][0x208], RZ ;  /* 0x00008200f2547a25 */ /* 0x000fe800078e00ff */
[----:B------:R-:W-:Y:S03]  /*7410*/  IMAD R0, R0, c[0x0][0x208], RZ ;  /* 0x0000820000007a24 */ /* 0x000fe600078e02ff */
[----:B-----5:R-:W-:Y:S01]  /*7420*/  STL [R1+0x40], R230 ;  /* 0x000040e601007387 */ /* 0x020fe20000100800 */
[----:B------:R-:W-:Y:S03]  /*7430*/  IMAD R0, R242, c[0x0][0x20c], R0 ;  /* 0x00008300f2007a24 */ /* 0x000fe600078e0200 */
[----:B------:R-:W-:Y:S02]  /*7440*/  STL [R1+0x44], R119 ;  /* 0x0000447701007387 */ /* 0x000fe40000100800 */
[----:B------:R-:W-:Y:S02]  /*7450*/  IADD3 R0, R85, R0, RZ ;  /* 0x0000000055007210 */ /* 0x000fe40007ffe0ff */
[----:B------:R-:W-:Y:S03]  /*7460*/  STL [R1+0x48], R234 ;  /* 0x000048ea01007387 */ /* 0x000fe60000100800 */
[----:B------:R-:W-:Y:S01]  /*7470*/  IMAD R0, R0, 0x70, RZ ;  /* 0x0000007000007824 */ /* 0x000fe200078e02ff */
[----:B------:R-:W-:Y:S04]  /*7480*/  STL [R1+0x4c], R233 ;  /* 0x00004ce901007387 */ /* 0x000fe80000100800 */
[----:B------:R-:W-:Y:S08]  /*7490*/  LDSM.16.M88.4 R112, [R230+0x7100] ;  /* 0x00710000e670783b */ /* 0x000ff00000000200 */
[----:B------:R-:W3:Y:S08]  /*74a0*/  LDSM.16.M88.4 R16, [R119+0x3900] ;  /* 0x003900007710783b */ /* 0x000ef00000000200 */
[----:B------:R-:W4:Y:S08]  /*74b0*/  LDSM.16.M88.4 R108, [R230+0x9100] ;  /* 0x00910000e66c783b */ /* 0x000f300000000200 */
[----:B------:R-:W1:Y:S08]  /*74c0*/  LDSM.16.M88.4 R32, [R119+0x4100] ;  /* 0x004100007720783b */ /* 0x000e700000000200 */
[----:B------:R-:W1:Y:S08]  /*74d0*/  LDSM.16.M88.4 R48, [R119+0x4900] ;  /* 0x004900007730783b */ /* 0x000e700000000200 */
[----:B------:R-:W1:Y:S08]  /*74e0*/  LDSM.16.M88.4 R64, [R119+0x5100] ;  /* 0x005100007740783b */ /* 0x000e700000000200 */
[----:B------:R-:W1:Y:S08]  /*74f0*/  LDSM.16.M88.4 R80, [R119+0x5900] ;  /* 0x005900007750783b */ /* 0x000e700000000200 */
[----:B------:R-:W1:Y:S08]  /*7500*/  LDSM.16.M88.4 R96, [R119+0x6100] ;  /* 0x006100007760783b */ /* 0x000e700000000200 */
[----:B------:R-:W1:Y:S08]  /*7510*/  LDSM.16.M88.4 R184, [R119+0x6900] ;  /* 0x0069000077b8783b */ /* 0x000e700000000200 */
[----:B------:R-:W-:Y:S08]  /*7520*/  LDSM.16.M88.4 R188, [R233+0x7100] ;  /* 0x00710000e9bc783b */ /* 0x000ff00000000200 */
[----:B------:R-:W1:Y:S08]  /*7530*/  LDSM.16.M88.4 R192, [R234] ;  /* 0x00000000eac0783b */ /* 0x000e700000000200 */
[----:B------:R-:W1:Y:S08]  /*7540*/  LDSM.16.M88.4 R196, [R233+0x9100] ;  /* 0x00910000e9c4783b */ /* 0x000e700000000200 */
[----:B------:R-:W1:Y:S08]  /*7550*/  LDSM.16.M88.4 R200, [R240] ;  /* 0x00000000f0c8783b */ /* 0x000e700000000200 */
[----:B------:R-:W1:Y:S08]  /*7560*/  LDSM.16.M88.4 R204, [R239] ;  /* 0x00000000efcc783b */ /* 0x000e700000000200 */
[----:B------:R-:W1:Y:S08]  /*7570*/  LDSM.16.M88.4 R208, [R238] ;  /* 0x00000000eed0783b */ /* 0x000e700000000200 */
[----:B------:R-:W1:Y:S08]  /*7580*/  LDSM.16.M88.4 R212, [R237] ;  /* 0x00000000edd4783b */ /* 0x000e700000000200 */
[----:B------:R-:W1:Y:S08]  /*7590*/  LDSM.16.M88.4 R216, [R236] ;  /* 0x00000000ecd8783b */ /* 0x000e700000000200 */
[----:B------:R-:W1:Y:S08]  /*75a0*/  LDSM.16.M88.4 R220, [R235] ;  /* 0x00000000ebdc783b */ /* 0x000e700000000200 */
[----:B------:R-:W-:Y:S04]  /*75b0*/  STL [R1+0x50], R240 ;  /* 0x000050f001007387 */ /* 0x000fe80000100800 */
[----:B------:R-:W-:Y:S04]  /*75c0*/  STL [R1+0x54], R239 ;  /* 0x000054ef01007387 */ /* 0x000fe80000100800 */
[----:B------:R-:W-:Y:S04]  /*75d0*/  STL [R1+0x58], R238 ;  /* 0x000058ee01007387 */ /* 0x000fe80000100800 */
[----:B------:R-:W-:Y:S04]  /*75e0*/  STL [R1+0x5c], R237 ;  /* 0x00005ced01007387 */ /* 0x000fe80000100800 */
[----:B------:R-:W-:Y:S01]  /*75f0*/  STL [R1+0x60], R236 ;  /* 0x000060ec01007387 */ /* 0x000fe20000100800 */
[----:B--2---:R-:W-:Y:S01]  /*7600*/  IMAD.WIDE.U32 R84, R84, 0x70, R72 ;  /* 0x0000007054547825 */ /* 0x004fe200078e0048 */
[-C--:B-1-3--:R-:W-:Y:S04]  /*7610*/  HMMA.16816.F32 R4, R112, R16.reuse, RZ ;  /* 0x000000107004723c */ /* 0x08afe800000018ff */
[C---:B------:R-:W-:Y:S02]  /*7620*/  LEA R88, P0, R84.reuse, c[0x0][0x1f8], 0x1 ;  /* 0x00007e0054587a11 */ /* 0x040fe400078008ff */
[----:B------:R-:W-:Y:S02]  /*7630*/  IADD3 R0, R85, R0, RZ ;  /* 0x0000000055007210 */ /* 0x000fe40007ffe0ff */
[C---:B----4-:R-:W-:Y:S04]  /*7640*/  HMMA.16816.F32 R8, R108.reuse, R16, RZ ;  /* 0x000000106c08723c */ /* 0x050fe800000018ff */
[----:B------:R-:W-:Y:S02]  /*7650*/  LEA.HI.X R89, R84, c[0x0][0x1fc], R0, 0x1, P0 ;  /* 0x00007f0054597a11 */ /* 0x000fe400000f0c00 */
[----:B------:R-:W-:Y:S02]  /*7660*/  IADD3 R92, P2, R88, UR7, RZ ;  /* 0x00000007585c7c10 */ /* 0x000fe4000ff5e0ff */
[-C--:B------:R-:W-:Y:S01]  /*7670*/  HMMA.16816.F32 R12, R108, R18.reuse, RZ ;  /* 0x000000126c0c723c */ /* 0x080fe200000018ff */
[----:B------:R-:W-:Y:S01]  /*7680*/  @!PT LDS RZ, [RZ] ;  /* 0x00000000fffff984 */ /* 0x000fe20000000800 */
[----:B------:R-:W-:Y:S01]  /*7690*/  @!PT LDS RZ, [RZ] ;  /* 0x00000000fffff984 */ /* 0x000fe20000000800 */
[----:B------:R-:W-:Y:S01]  /*76a0*/  @!PT LDS RZ, [RZ] ;  /* 0x00000000fffff984 */ /* 0x000fe20000000800 */
[----:B------:R1:W-:Y:S03]  /*76b0*/  LDGSTS.E.BYPASS.LTC128B.128 [R241+0x100], [R88.64], !P1 ;  /* 0x0010000058f17fae */ /* 0x0003e6000c901d48 */
[----:B------:R-:W-:Y:S02]  /*76c0*/  IADD3.X R93, R89, UR5, RZ, P2, !PT ;  /* 0x00000005595d7c10 */ /* 0x000fe400097fe4ff */
[----:B------:R-:W-:Y:S02]  /*76d0*/  IADD3 R94, P0, R92, UR7, RZ ;  /* 0x000000075c5e7c10 */ /* 0x000fe4000ff1e0ff */
[C---:B------:R-:W-:Y:S01]  /*76e0*/  HMMA.16816.F32 R16, R112.reuse, R18, RZ ;  /* 0x000000127010723c */ /* 0x040fe200000018ff */
[----:B------:R2:W-:Y:S03]  /*76f0*/  LDGSTS.E.BYPASS.LTC128B.128 [R241+0x900], [R92.64], !P1 ;  /* 0x009000005cf17fae */ /* 0x0005e6000c901d48 */
[----:B------:R-:W-:Y:S02]  /*7700*/  IADD3.X R95, R93, UR5, RZ, P0, !PT ;  /* 0x000000055d5f7c10 */ /* 0x000fe400087fe4ff */
[----:B------:R-:W-:Y:S02]  /*7710*/  IADD3 R102, P2, R94, UR7, RZ ;  /* 0x000000075e667c10 */ /* 0x000fe4000ff5e0ff */
[-C--:B------:R-:W-:Y:S01]  /*7720*/  HMMA.16816.F32 R20, R112, R32.reuse, RZ ;  /* 0x000000207014723c */ /* 0x080fe200000018ff */
[----:B------:R2:W-:Y:S03]  /*7730*/  LDGSTS.E.BYPASS.LTC128B.128 [R241+0x1100], [R94.64], !P1 ;  /* 0x011000005ef17fae */ /* 0x0005e6000c901d48 */
[----:B------:R-:W-:Y:S04]  /*7740*/  IADD3.X R103, R95, UR5, RZ, P2, !PT ;  /* 0x000000055f677c10 */ /* 0x000fe800097fe4ff */
[C---:B------:R-:W-:Y:S01]  /*7750*/  HMMA.16816.F32 R24, R108.reuse, R32, RZ ;  /* 0x000000206c18723c */ /* 0x040fe200000018ff */
[----:B------:R3:W-:Y:S07]  /*7760*/  LDGSTS.E.BYPASS.LTC128B.128 [R241+0x1900], [R102.64], !P1 ;  /* 0x0190000066f17fae */ /* 0x0007ee000c901d48 */
[-C--:B------:R-:W-:Y:S08]  /*7770*/  HMMA.16816.F32 R28, R108, R34.reuse, RZ ;  /* 0x000000226c1c723c */ /* 0x080ff000000018ff */
[C---:B------:R-:W-:Y:S08]  /*7780*/  HMMA.16816.F32 R32, R112.reuse, R34, RZ ;  /* 0x000000227020723c */ /* 0x040ff000000018ff */
        /* <DEDUP_REMOVED lines=13> */
[C---:B-1----:R-:W-:Y:S07]  /*7860*/  HMMA.16816.F32 R88, R108.reuse, R96, RZ ;  /* 0x000000606c58723c */ /* 0x042fee00000018ff */
[----:B------:R-:W-:Y:S01]  /*7870*/  IADD3 R96, P0, R102, UR7, RZ ;  /* 0x0000000766607c10 */ /* 0x000fe2000ff1e0ff */
[-C--:B--2---:R-:W-:Y:S04]  /*7880*/  HMMA.16816.F32 R92, R108, R98.reuse, RZ ;  /* 0x000000626c5c723c */ /* 0x084fe800000018ff */
[----:B------:R-:W-:Y:S02]  /*7890*/  IADD3.X R97, R103, UR5, RZ, P0, !PT ;  /* 0x0000000567617c10 */ /* 0x000fe400087fe4ff */
[----:B------:R-:W-:Y:S03]  /*78a0*/  IADD3 R100, P2, R96, UR7, RZ ;  /* 0x0000000760647c10 */ /* 0x000fe6000ff5e0ff */
[----:B------:R1:W-:Y:S03]  /*78b0*/  LDGSTS.E.BYPASS.LTC128B.128 [R241+0x2100], [R96.64], !P1 ;  /* 0x0210000060f17fae */ /* 0x0003e6000c901d48 */
[----:B------:R-:W-:Y:S02]  /*78c0*/  IADD3.X R101, R97, UR5, RZ, P2, !PT ;  /* 0x0000000561657c10 */ /* 0x000fe400097fe4ff */
[----:B---3--:R-:W-:Y:S03]  /*78d0*/  IADD3 R102, P0, R100, UR7, RZ ;  /* 0x0000000764667c10 */ /* 0x008fe6000ff1e0ff */
[----:B------:R2:W-:Y:S01]  /*78e0*/  LDGSTS.E.BYPASS.LTC128B.128 [R241+0x2900], [R100.64], !P1 ;  /* 0x0290000064f17fae */ /* 0x0005e2000c901d48 */
[----:B------:R-:W-:Y:S07]  /*78f0*/  IADD3.X R103, R101, UR5, RZ, P0, !PT ;  /* 0x0000000565677c10 */ /* 0x000fee00087fe4ff */
[----:B------:R2:W-:Y:S08]  /*7900*/  LDGSTS.E.BYPASS.LTC128B.128 [R241+0x3100], [R102.64], !P1 ;  /* 0x0310000066f17fae */ /* 0x0005f0000c901d48 */
[----:B------:R-:W0:Y:S01]  /*7910*/  LDGDEPBAR ;  /* 0x00000000000079af */ /* 0x000e220000000000 */
[C---:B-1----:R-:W-:Y:S08]  /*7920*/  HMMA.16816.F32 R96, R112.reuse, R98, RZ ;  /* 0x000000627060723c */ /* 0x042ff000000018ff */
[-C--:B--2---:R-:W-:Y:S08]  /*7930*/  HMMA.16816.F32 R100, R112, R184.reuse, RZ ;  /* 0x000000b87064723c */ /* 0x084ff000000018ff */
[C---:B------:R-:W-:Y:S08]  /*7940*/  HMMA.16816.F32 R104, R108.reuse, R184, RZ ;  /* 0x000000b86c68723c */ /* 0x040ff000000018ff */
[-C--:B------:R-:W-:Y:S08]  /*7950*/  HMMA.16816.F32 R108, R108, R186.reuse, RZ ;  /* 0x000000ba6c6c723c */ /* 0x080ff000000018ff */
[----:B------:R-:W-:Y:S01]  /*7960*/  HMMA.16816.F32 R112, R112, R186, RZ ;  /* 0x000000ba7070723c */ /* 0x000fe200000018ff */
[----:B------:R-:W-:Y:S07]  /*7970*/  LDSM.16.M88.4 R184, [R231+0x7100] ;  /* 0x00710000e7b8783b */ /* 0x000fee0000000200 */
[-C--:B------:R-:W-:Y:S08]  /*7980*/  HMMA.16816.F32 R4, R188, R192.reuse, R4 ;  /* 0x000000c0bc04723c */ /* 0x080ff00000001804 */
[C---:B------:R-:W-:Y:S08]  /*7990*/  HMMA.16816.F32 R8, R196.reuse, R192, R8 ;  /* 0x000000c0c408723c */ /* 0x040ff00000001808 */
[-C--:B------:R-:W-:Y:S08]  /*79a0*/  HMMA.16816.F32 R12, R196, R194.reuse, R12 ;  /* 0x000000c2c40c723c */ /* 0x080ff0000000180c */
[C---:B------:R-:W-:Y:S01]  /*79b0*/  HMMA.16816.F32 R16, R188.reuse, R194, R16 ;  /* 0x000000c2bc10723c */ /* 0x040fe20000001810 */
[----:B------:R-:W1:Y:S07]  /*79c0*/  LDSM.16.M88.4 R192, [R229+0x3900] ;  /* 0x00390000e5c0783b */ /* 0x000e6e0000000200 */
[-C--:B------:R-:W-:Y:S08]  /*79d0*/  HMMA.16816.F32 R20, R188, R200.reuse, R20 ;  /* 0x000000c8bc14723c */ /* 0x080ff00000001814 */
[C---:B------:R-:W-:Y:S08]  /*79e0*/  HMMA.16816.F32 R24, R196.reuse, R200, R24 ;  /* 0x000000c8c418723c */ /* 0x040ff00000001818 */
[-C--:B------:R-:W-:Y:S08]  /*79f0*/  HMMA.16816.F32 R28, R196, R202.reuse, R28 ;  /* 0x000000cac41c723c */ /* 0x080ff0000000181c */
[C---:B------:R-:W-:Y:S01]  /*7a00*/  HMMA.16816.F32 R32, R188.reuse, R202, R32 ;  /* 0x000000cabc20723c */ /* 0x040fe20000001820 */
[----:B------:R-:W2:Y:S07]  /*7a10*/  LDSM.16.M88.4 R200, [R231+0x9100] ;  /* 0x00910000e7c8783b */ /* 0x000eae0000000200 */
[-C--:B------:R-:W-:Y:S08]  /*7a20*/  HMMA.16816.F32 R36, R188, R204.reuse, R36 ;  /* 0x000000ccbc24723c */ /* 0x080ff00000001824 */
[C---:B------:R-:W-:Y:S08]  /*7a30*/  HMMA.16816.F32 R40, R196.reuse, R204, R40 ;  /* 0x000000ccc428723c */ /* 0x040ff00000001828 */
[-C--:B------:R-:W-:Y:S08]  /*7a40*/  HMMA.16816.F32 R44, R196, R206.reuse, R44 ;  /* 0x000000cec42c723c */ /* 0x080ff0000000182c */
[C---:B------:R-:W-:Y:S01]  /*7a50*/  HMMA.16816.F32 R48, R188.reuse, R206, R48 ;  /* 0x000000cebc30723c */ /* 0x040fe20000001830 */
[----:B------:R-:W3:Y:S07]  /*7a60*/  LDSM.16.M88.4 R204, [R229+0x4100] ;  /* 0x00410000e5cc783b */ /* 0x000eee0000000200 */
[-C--:B------:R-:W-:Y:S08]  /*7a70*/  HMMA.16816.F32 R52, R188, R208.reuse, R52 ;  /* 0x000000d0bc34723c */ /* 0x080ff00000001834 */
[C---:B------:R-:W-:Y:S08]  /*7a80*/  HMMA.16816.F32 R56, R196.reuse, R208, R56 ;  /* 0x000000d0c438723c */ /* 0x040ff00000001838 */
[-C--:B------:R-:W-:Y:S08]  /*7a90*/  HMMA.16816.F32 R60, R196, R210.reuse, R60 ;  /* 0x000000d2c43c723c */ /* 0x080ff0000000183c */
[C---:B------:R-:W-:Y:S01]  /*7aa0*/  HMMA.16816.F32 R64, R188.reuse, R210, R64 ;  /* 0x000000d2bc40723c */ /* 0x040fe20000001840 */
[----:B------:R-:W-:Y:S07]  /*7ab0*/  LDSM.16.M88.4 R208, [R229+0x6100] ;  /* 0x00610000e5d0783b */ /* 0x000fee0000000200 */
        /* <DEDUP_REMOVED lines=9> */
[----:B------:R-:W-:Y:S07]  /*7b50*/  LDSM.16.M88.4 R216, [R228] ;  /* 0x00000000e4d8783b */ /* 0x000fee0000000200 */
[-C--:B------:R-:W-:Y:S08]  /*7b60*/  HMMA.16816.F32 R100, R188, R220.reuse, R100 ;  /* 0x000000dcbc64723c */ /* 0x080ff00000001864 */
[C---:B------:R-:W-:Y:S08]  /*7b70*/  HMMA.16816.F32 R104, R196.reuse, R220, R104 ;  /* 0x000000dcc468723c */ /* 0x040ff00000001868 */
[-C--:B------:R-:W-:Y:S01]  /*7b80*/  HMMA.16816.F32 R108, R196, R222.reuse, R108 ;  /* 0x000000dec46c723c */ /* 0x080fe2000000186c */
[----:B------:R-:W-:Y:S07]  /*7b90*/  LDSM.16.M88.4 R196, [R229+0x5100] ;  /* 0x00510000e5c4783b */ /* 0x000fee0000000200 */
[----:B------:R-:W-:Y:S01]  /*7ba0*/  HMMA.16816.F32 R112, R188, R222, R112 ;  /* 0x000000debc70723c */ /* 0x000fe20000001870 */
[----:B------:R-:W4:Y:S07]  /*7bb0*/  LDSM.16.M88.4 R188, [R229+0x4900] ;  /* 0x00490000e5bc783b */ /* 0x000f2e0000000200 */
[-C--:B-1----:R-:W-:Y:S08]  /*7bc0*/  HMMA.16816.F32 R4, R184, R192.reuse, R4 ;  /* 0x000000c0b804723c */ /* 0x082ff00000001804 */
[C---:B--2---:R-:W-:Y:S08]  /*7bd0*/  HMMA.16816.F32 R8, R200.reuse, R192, R8 ;  /* 0x000000c0c808723c */ /* 0x044ff00000001808 */
[-C--:B------:R-:W-:Y:S08]  /*7be0*/  HMMA.16816.F32 R12, R200, R194.reuse, R12 ;  /* 0x000000c2c80c723c */ /* 0x080ff0000000180c */
[C---:B------:R-:W-:Y:S01]  /*7bf0*/  HMMA.16816.F32 R16, R184.reuse, R194, R16 ;  /* 0x000000c2b810723c */ /* 0x040fe20000001810 */
[----:B------:R-:W1:Y:S07]  /*7c00*/  LDSM.16.M88.4 R192, [R229+0x5900] ;  /* 0x00590000e5c0783b */ /* 0x000e6e0000000200 */
[-C--:B---3--:R-:W-:Y:S08]  /*7c10*/  HMMA.16816.F32 R20, R184, R204.reuse, R20 ;  /* 0x000000ccb814723c */ /* 0x088ff00000001814 */
[C---:B------:R-:W-:Y:S08]  /*7c20*/  HMMA.16816.F32 R24, R200.reuse, R204, R24 ;  /* 0x000000ccc818723c */ /* 0x040ff00000001818 */
[-C--:B------:R-:W-:Y:S08]  /*7c30*/  HMMA.16816.F32 R28, R200, R206.reuse, R28 ;  /* 0x000000cec81c723c */ /* 0x080ff0000000181c */
[C---:B------:R-:W-:Y:S01]  /*7c40*/  HMMA.16816.F32 R32, R184.reuse, R206, R32 ;  /* 0x000000ceb820723c */ /* 0x040fe20000001820 */
[----:B------:R-:W2:Y:S07]  /*7c50*/  LDSM.16.M88.4 R204, [R232+0x7100] ;  /* 0x00710000e8cc783b */ /* 0x000eae0000000200 */
[-C--:B----4-:R-:W-:Y:S08]  /*7c60*/  HMMA.16816.F32 R36, R184, R188.reuse, R36 ;  /* 0x000000bcb824723c */ /* 0x090ff00000001824 */
[C---:B------:R-:W-:Y:S08]  /*7c70*/  HMMA.16816.F32 R40, R200.reuse, R188, R40 ;  /* 0x000000bcc828723c */ /* 0x040ff00000001828 */
[-C--:B------:R-:W-:Y:S08]  /*7c80*/  HMMA.16816.F32 R44, R200, R190.reuse, R44 ;  /* 0x000000bec82c723c */ /* 0x080ff0000000182c */
[C---:B------:R-:W-:Y:S01]  /*7c90*/  HMMA.16816.F32 R48, R184.reuse, R190, R48 ;  /* 0x000000beb830723c */ /* 0x040fe20000001830 */
[----:B------:R-:W3:Y:S07]  /*7ca0*/  LDSM.16.M88.4 R188, [R232+0x9100] ;  /* 0x00910000e8bc783b */ /* 0x000eee0000000200 */
[-C--:B------:R-:W-:Y:S08]  /*7cb0*/  HMMA.16816.F32 R52, R184, R196.reuse, R52 ;  /* 0x000000c4b834723c */ /* 0x080ff00000001834 */
[C---:B------:R-:W-:Y:S08]  /*7cc0*/  HMMA.16816.F32 R56, R200.reuse, R196, R56 ;  /* 0x000000c4c838723c */ /* 0x040ff00000001838 */
[-C--:B------:R-:W-:Y:S08]  /*7cd0*/  HMMA.16816.F32 R60, R200, R198.reuse, R60 ;  /* 0x000000c6c83c723c */ /* 0x080ff0000000183c */
[C---:B------:R-:W-:Y:S08]  /*7ce0*/  HMMA.16816.F32 R64, R184.reuse, R198, R64 ;  /* 0x000000c6b840723c */ /* 0x040ff00000001840 */
[-C--:B-1----:R-:W-:Y:S08]  /*7cf0*/  HMMA.16816.F32 R68, R184, R192.reuse, R68 ;  /* 0x000000c0b844723c */ /* 0x082ff00000001844 */
[C---:B------:R-:W-:Y:S08]  /*7d00*/  HMMA.16816.F32 R72, R200.reuse, R192, R72 ;  /* 0x000000c0c848723c */ /* 0x040ff00000001848 */
[-C--:B------:R-:W-:Y:S08]  /*7d10*/  HMMA.16816.F32 R76, R200, R194.reuse, R76 ;  /* 0x000000c2c84c723c */ /* 0x080ff0000000184c */
        /* <DEDUP_REMOVED lines=8> */
[----:B------:R-:W-:Y:S08]  /*7da0*/  HMMA.16816.F32 R112, R184, R214, R112 ;  /* 0x000000d6b870723c */ /* 0x000ff00000001870 */
[-C--:B--2---:R-:W-:Y:S08]  /*7db0*/  HMMA.16816.F32 R4, R204, R216.reuse, R4 ;  /* 0x000000d8cc04723c */ /* 0x084ff00000001804 */
[C---:B---3--:R-:W-:Y:S08]  /*7dc0*/  HMMA.16816.F32 R8, R188.reuse, R216, R8 ;  /* 0x000000d8bc08723c */ /* 0x048ff00000001808 */
[-C--:B------:R-:W-:Y:S08]  /*7dd0*/  HMMA.16816.F32 R12, R188, R218.reuse, R12 ;  /* 0x000000dabc0c723c */ /* 0x080ff0000000180c */
[----:B------:R-:W-:Y:S01]  /*7de0*/  FMUL.FTZ R4, R4, c[0x0][0x320] ;  /* 0x0000c80004047a20 */ /* 0x000fe20000410000 */
[C---:B------:R-:W-:Y:S03]  /*7df0*/  HMMA.16816.F32 R16, R204.reuse, R218, R16 ;  /* 0x000000dacc10723c */ /* 0x040fe60000001810 */
[----:B------:R-:W1:Y:S01]  /*7e00*/  MUFU.TANH R185, R4 ;  /* 0x0000000400b97308 */ /* 0x000e620000002400 */
[----:B------:R-:W-:Y:S02]  /*7e10*/  FMUL.FTZ R6, R6, c[0x0][0x320] ;  /* 0x0000c80006067a20 */ /* 0x000fe40000410000 */
[----:B------:R-:W-:Y:S02]  /*7e20*/  FMUL.FTZ R5, R5, c[0x0][0x320] ;  /* 0x0000c80005057a20 */ /* 0x000fe40000410000 */
[----:B------:R-:W-:Y:S04]  /*7e30*/  FMUL.FTZ R7, R7, c[0x0][0x320] ;  /* 0x0000c80007077a20 */ /* 0x000fe80000410000 */
[----:B------:R-:W-:Y:S01]  /*7e40*/  FMUL.FTZ R8, R8, c[0x0][0x320] ;  /* 0x0000c80008087a20 */ /* 0x000fe20000410000 */
[----:B------:R-:W2:Y:S01]  /*7e50*/  MUFU.TANH R187, R6 ;  /* 0x0000000600bb7308 */ /* 0x000ea20000002400 */
[----:B------:R-:W-:Y:S02]  /*7e60*/  FMUL.FTZ R9, R9, c[0x0][0x320] ;  /* 0x0000c80009097a20 */ /* 0x000fe40000410000 */
[----:B------:R-:W-:Y:S02]  /*7e70*/  FMUL.FTZ R10, R10, c[0x0][0x320] ;  /* 0x0000c8000a0a7a20 */ /* 0x000fe40000410000 */
[----:B------:R-:W-:Y:S02]  /*7e80*/  FMUL.FTZ R11, R11, c[0x0][0x320] ;  /* 0x0000c8000b0b7a20 */ /* 0x000fe40000410000 */
[----:B------:R-:W-:Y:S02]  /*7e90*/  FMUL.FTZ R12, R12, c[0x0][0x320] ;  /* 0x0000c8000c0c7a20 */ /* 0x000fe40000410000 */
[----:B------:R-:W-:Y:S01]  /*7ea0*/  FMUL.FTZ R14, R14, c[0x0][0x320] ;  /* 0x0000c8000e0e7a20 */ /* 0x000fe20000410000 */
[----:B------:R-:W-:Y:S01]  /*7eb0*/  MUFU.TANH R184, R5 ;  /* 0x0000000500b87308 */ /* 0x000fe20000002400 */
[----:B------:R-:W-:Y:S02]  /*7ec0*/  FMUL.FTZ R13, R13, c[0x0][0x320] ;  /* 0x0000c8000d0d7a20 */ /* 0x000fe40000410000 */
[----:B------:R-:W-:Y:S01]  /*7ed0*/  FMUL.FTZ R15, R15, c[0x0][0x320] ;  /* 0x0000c8000f0f7a20 */ /* 0x000fe20000410000 */
[----:B-1----:R-:W-:Y:S01]  /*7ee0*/  FMNMX.FTZ R0, R185, R3, !PT ;  /* 0x00000003b9007209 */ /* 0x002fe20007810000 */
[----:B------:R-:W-:Y:S02]  /*7ef0*/  FMUL.FTZ R19, R19, c[0x0][0x320] ;  /* 0x0000c80013137a20 */ /* 0x000fe40000410000 */
[----:B------:R-:W-:Y:S02]  /*7f00*/  FMUL.FTZ R17, R17, c[0x0][0x320] ;  /* 0x0000c80011117a20 */ /* 0x000fe40000410000 */
[----:B------:R-:W-:Y:S01]  /*7f10*/  FMUL.FTZ R18, R18, c[0x0][0x320] ;  /* 0x0000c80012127a20 */ /* 0x000fe20000410000 */
[----:B------:R-:W-:Y:S01]  /*7f20*/  MUFU.TANH R12, R12 ;  /* 0x0000000c000c7308 */ /* 0x000fe20000002400 */
[----:B------:R-:W-:Y:S01]  /*7f30*/  FMUL.FTZ R16, R16, c[0x0][0x320] ;  /* 0x0000c80010107a20 */ /* 0x000fe20000410000 */
[----:B--2---:R-:W-:Y:S08]  /*7f40*/  FMNMX.FTZ R2, R187, R116, !PT ;  /* 0x00000074bb027209 */ /* 0x004ff00007810000 */
[----:B------:R1:W-:Y:S10]  /*7f50*/  MUFU.TANH R186, R7 ;  /* 0x0000000700ba7308 */ /* 0x0003f40000002400 */
[----:B------:R-:W-:Y:S10]  /*7f60*/  MUFU.TANH R13, R13 ;  /* 0x0000000d000d7308 */ /* 0x000ff40000002400 */
[----:B------:R-:W2:Y:S01]  /*7f70*/  MUFU.TANH R197, R8 ;  /* 0x0000000800c57308 */ /* 0x000ea20000002400 */
[----:B-1----:R-:W1:Y:S09]  /*7f80*/  LDSM.16.M88.4 R4, [R228+0x800] ;  /* 0x00080000e404783b */ /* 0x002e720000000200 */
[----:B------:R-:W3:Y:S10]  /*7f90*/  MUFU.TANH R192, R9 ;  /* 0x0000000900c07308 */ /* 0x000ef40000002400 */
[----:B------:R-:W-:Y:S10]  /*7fa0*/  MUFU.TANH R196, R10 ;  /* 0x0000000a00c47308 */ /* 0x000ff40000002400 */
[----:B------:R4:W-:Y:S10]  /*7fb0*/  MUFU.TANH R195, R11 ;  /* 0x0000000b00c37308 */ /* 0x0009f40000002400 */
[----:B------:R-:W2:Y:S01]  /*7fc0*/  MUFU.TANH R18, R18 ;  /* 0x0000001200127308 */ /* 0x000ea20000002400 */
[-C--:B-1----:R-:W-:Y:S09]  /*7fd0*/  HMMA.16816.F32 R20, R204, R4.reuse, R20 ;  /* 0x00000004cc14723c */ /* 0x082ff20000001814 */
[----:B------:R-:W1:Y:S01]  /*7fe0*/  MUFU.TANH R16, R16 ;  /* 0x0000001000107308 */ /* 0x000e620000002400 */
[C---:B------:R-:W-:Y:S01]  /*7ff0*/  HMMA.16816.F32 R24, R188.reuse, R4, R24 ;  /* 0x00000004bc18723c */ /* 0x040fe20000001818 */
[----:B----4-:R-:W4:Y:S08]  /*8000*/  LDSM.16.M88.4 R8, [R228+0x1000] ;  /* 0x00100000e408783b */ /* 0x010f300000000200 */
[----:B------:R-:W1:Y:S01]  /*8010*/  MUFU.TANH R19, R19 ;  /* 0x0000001300137308 */ /* 0x000e620000002400 */
[-C--:B------:R-:W-:Y:S04]  /*8020*/  HMMA.16816.F32 R28, R188, R6.reuse, R28 ;  /* 0x00000006bc1c723c */ /* 0x080fe8000000181c */
[----:B------:R-:W-:Y:S04]  /*8030*/  FMUL.FTZ R22, R22, c[0x0][0x320] ;  /* 0x0000c80016167a20 */ /* 0x000fe80000410000 */
[C---:B------:R-:W-:Y:S01]  /*8040*/  HMMA.16816.F32 R32, R204.reuse, R6, R32 ;  /* 0x00000006cc20723c */ /* 0x040fe20000001820 */
[----:B------:R-:W1:Y:S01]  /*8050*/  MUFU.TANH R17, R17 ;  /* 0x0000001100117308 */ /* 0x000e620000002400 */
[----:B------:R-:W1:Y:S02]  /*8060*/  LDSM.16.M88.4 R4, [R228+0x1800] ;  /* 0x00180000e404783b */ /* 0x000e640000000200 */
[----:B------:R-:W-:Y:S02]  /*8070*/  FMUL.FTZ R20, R20, c[0x0][0x320] ;  /* 0x0000c80014147a20 */ /* 0x000fe40000410000 */
[----:B------:R-:W-:Y:S02]  /*8080*/  FMUL.FTZ R23, R23, c[0x0][0x320] ;  /* 0x0000c80017177a20 */ /* 0x000fe40000410000 */
[----:B------:R-:W-:Y:S03]  /*8090*/  FMUL.FTZ R24, R24, c[0x0][0x320] ;  /* 0x0000c80018187a20 */ /* 0x000fe60000410000 */
[----:B------:R-:W1:Y:S01]  /*80a0*/  MUFU.TANH R22, R22 ;  /* 0x0000001600167308 */ /* 0x000e620000002400 */
        /* <DEDUP_REMOVED lines=8> */
[-C--:B----4-:R-:W-:Y:S03]  /*8130*/  HMMA.16816.F32 R36, R204, R8.reuse, R36 ;  /* 0x00000008cc24723c */ /* 0x090fe60000001824 */
[----:B------:R-:W-:Y:S02]  /*8140*/  FMUL.FTZ R34, R34, c[0x0][0x320] ;  /* 0x0000c80022227a20 */ /* 0x000fe40000410000 */
[----:B------:R-:W-:Y:S01]  /*8150*/  FMUL.FTZ R33, R33, c[0x0][0x320] ;  /* 0x0000c80021217a20 */ /* 0x000fe20000410000 */
[----:B------:R-:W3:Y:S01]  /*8160*/  MUFU.TANH R20, R20 ;  /* 0x0000001400147308 */ /* 0x000ee20000002400 */
[----:B------:R-:W-:Y:S01]  /*8170*/  FMUL.FTZ R35, R35, c[0x0][0x320] ;  /* 0x0000c80023237a20 */ /* 0x000fe20000410000 */
[C---:B------:R-:W-:Y:S04]  /*8180*/  HMMA.16816.F32 R40, R188.reuse, R8, R40 ;  /* 0x00000008bc28723c */ /* 0x040fe80000001828 */
[----:B------:R-:W-:Y:S02]  /*8190*/  FMUL.FTZ R30, R30, c[0x0][0x320] ;  /* 0x0000c8001e1e7a20 */ /* 0x000fe40000410000 */
[----:B------:R-:W-:Y:S02]  /*81a0*/  FMUL.FTZ R31, R31, c[0x0][0x320] ;  /* 0x0000c8001f1f7a20 */ /* 0x000fe40000410000 */
[----:B------:R-:W-:Y:S01]  /*81b0*/  MUFU.TANH R25, R25 ;  /* 0x0000001900197308 */ /* 0x000fe20000002400 */
[-C--:B------:R-:W-:Y:S07]  /*81c0*/  HMMA.16816.F32 R44, R188, R10.reuse, R44 ;  /* 0x0000000abc2c723c */ /* 0x080fee000000182c */
[----:B------:R-:W-:Y:S01]  /*81d0*/  FMUL.FTZ R38, R38, c[0x0][0x320] ;  /* 0x0000c80026267a20 */ /* 0x000fe20000410000 */
[C---:B------:R-:W-:Y:S01]  /*81e0*/  HMMA.16816.F32 R48, R204.reuse, R10, R48 ;  /* 0x0000000acc30723c */ /* 0x040fe20000001830 */
[----:B------:R-:W2:Y:S01]  /*81f0*/  MUFU.TANH R23, R23 ;  /* 0x0000001700177308 */ /* 0x000ea20000002400 */
[----:B------:R-:W2:Y:S02]  /*8200*/  LDSM.16.M88.4 R8, [R228+0x2000] ;  /* 0x00200000e408783b */ /* 0x000ea40000000200 */
[----:B------:R-:W-:Y:S02]  /*8210*/  FMUL.FTZ R36, R36, c[0x0][0x320] ;  /* 0x0000c80024247a20 */ /* 0x000fe40000410000 */
[----:B------:R-:W-:Y:S02]  /*8220*/  FMUL.FTZ R39, R39, c[0x0][0x320] ;  /* 0x0000c80027277a20 */ /* 0x000fe40000410000 */
[-C--:B-1----:R-:W-:Y:S03]  /*8230*/  HMMA.16816.F32 R52, R204, R4.reuse, R52 ;  /* 0x00000004cc34723c */ /* 0x082fe60000001834 */
[----:B------:R-:W-:Y:S01]  /*8240*/  MUFU.TANH R34, R34 ;  /* 0x0000002200227308 */ /* 0x000fe20000002400 */
[----:B------:R-:W-:Y:S02]  /*8250*/  FMUL.FTZ R37, R37, c[0x0][0x320] ;  /* 0x0000c80025257a20 */ /* 0x000fe40000410000 */
[----:B------:R-:W-:Y:S02]  /*8260*/  FMUL.FTZ R40, R40, c[0x0][0x320] ;  /* 0x0000c80028287a20 */ /* 0x000fe40000410000 */
[C---:B------:R-:W-:Y:S04]  /*8270*/  HMMA.16816.F32 R56, R188.reuse, R4, R56 ;  /* 0x00000004bc38723c */ /* 0x040fe80000001838 */
[----:B------:R-:W-:Y:S01]  /*8280*/  FMUL.FTZ R46, R46, c[0x0][0x320] ;  /* 0x0000c8002e2e7a20 */ /* 0x000fe20000410000 */
[----:B------:R-:W1:Y:S01]  /*8290*/  MUFU.TANH R21, R21 ;  /* 0x0000001500157308 */ /* 0x000e620000002400 */
[----:B------:R-:W-:Y:S02]  /*82a0*/  FMUL.FTZ R47, R47, c[0x0][0x320] ;  /* 0x0000c8002f2f7a20 */ /* 0x000fe40000410000 */
[-C--:B------:R-:W-:Y:S04]  /*82b0*/  HMMA.16816.F32 R60, R188, R6.reuse, R60 ;  /* 0x00000006bc3c723c */ /* 0x080fe8000000183c */
[----:B------:R-:W-:Y:S02]  /*82c0*/  FMUL.FTZ R50, R50, c[0x0][0x320] ;  /* 0x0000c80032327a20 */ /* 0x000fe40000410000 */
[----:B------:R-:W-:Y:S01]  /*82d0*/  FMUL.FTZ R51, R51, c[0x0][0x320] ;  /* 0x0000c80033337a20 */ /* 0x000fe20000410000 */
[----:B------:R-:W-:Y:S01]  /*82e0*/  MUFU.TANH R28, R28 ;  /* 0x0000001c001c7308 */ /* 0x000fe20000002400 */
[C---:B------:R-:W-:Y:S01]  /*82f0*/  HMMA.16816.F32 R64, R204.reuse, R6, R64 ;  /* 0x00000006cc40723c */ /* 0x040fe20000001840 */
[----:B------:R-:W1:Y:S03]  /*8300*/  LDSM.16.M88.4 R4, [R228+0x2800] ;  /* 0x00280000e404783b */ /* 0x000e660000000200 */
[----:B------:R-:W-:Y:S02]  /*8310*/  FMUL.FTZ R54, R54, c[0x0][0x320] ;  /* 0x0000c80036367a20 */ /* 0x000fe40000410000 */
[----:B------:R-:W-:Y:S02]  /*8320*/  FMUL.FTZ R52, R52, c[0x0][0x320] ;  /* 0x0000c80034347a20 */ /* 0x000fe40000410000 */
[----:B------:R-:W-:Y:S01]  /*8330*/  FMUL.FTZ R55, R55, c[0x0][0x320] ;  /* 0x0000c80037377a20 */ /* 0x000fe20000410000 */
[----:B------:R-:W-:Y:S01]  /*8340*/  MUFU.TANH R214, R46 ;  /* 0x0000002e00d67308 */ /* 0x000fe20000002400 */
[-C--:B--2---:R-:W-:Y:S03]  /*8350*/  HMMA.16816.F32 R68, R204, R8.reuse, R68 ;  /* 0x00000008cc44723c */ /* 0x084fe60000001844 */
[----:B------:R-:W-:Y:S02]  /*8360*/  FMUL.FTZ R53, R53, c[0x0][0x320] ;  /* 0x0000c80035357a20 */ /* 0x000fe40000410000 */
[----:B------:R-:W-:Y:S02]  /*8370*/  FMUL.FTZ R49, R49, c[0x0][0x320] ;  /* 0x0000c80031317a20 */ /* 0x000fe40000410000 */
[----:B------:R-:W-:Y:S01]  /*8380*/  FMUL.FTZ R63, R63, c[0x0][0x320] ;  /* 0x0000c8003f3f7a20 */ /* 0x000fe20000410000 */
[C---:B------:R-:W-:Y:S01]  /*8390*/  HMMA.16816.F32 R72, R188.reuse, R8, R72 ;  /* 0x00000008bc48723c */ /* 0x040fe20000001848 */
[----:B------:R-:W2:Y:S03]  /*83a0*/  MUFU.TANH R35, R35 ;  /* 0x0000002300237308 */ /* 0x000ea60000002400 */
[----:B------:R-:W-:Y:S02]  /*83b0*/  FMUL.FTZ R41, R41, c[0x0][0x320] ;  /* 0x0000c80029297a20 */ /* 0x000fe40000410000 */
[----:B------:R-:W-:Y:S02]  /*83c0*/  FMUL.FTZ R66, R66, c[0x0][0x320] ;  /* 0x0000c80042427a20 */ /* 0x000fe40000410000 */
[-C--:B------:R-:W-:Y:S03]  /*83d0*/  HMMA.16816.F32 R76, R188, R10.reuse, R76 ;  /* 0x0000000abc4c723c */ /* 0x080fe6000000184c */
[----:B------:R-:W2:Y:S01]  /*83e0*/  MUFU.TANH R32, R32 ;  /* 0x0000002000207308 */ /* 0x000ea20000002400 */
[----:B------:R-:W-:Y:S02]  /*83f0*/  FMUL.FTZ R45, R45, c[0x0][0x320] ;  /* 0x0000c8002d2d7a20 */ /* 0x000fe40000410000 */
[----:B------:R-:W-:Y:S02]  /*8400*/  FMUL.FTZ R62, R62, c[0x0][0x320] ;  /* 0x0000c8003e3e7a20 */ /* 0x000fe40000410000 */
[C---:B------:R-:W-:Y:S01]  /*8410*/  HMMA.16816.F32 R80, R204.reuse, R10, R80 ;  /* 0x0000000acc50723c */ /* 0x040fe20000001850 */
[----:B------:R-:W2:Y:S01]  /*8420*/  LDSM.16.M88.4 R8, [R228+0x3000] ;  /* 0x00300000e408783b */ /* 0x000ea20000000200 */
[----:B------:R-:W-:Y:S04]  /*8430*/  DEPBAR.LE SB0, 0x0 ;  /* 0x000080000000791a */ /* 0x000fe80000000000 */
[----:B------:R-:W2:Y:S01]  /*8440*/  MUFU.TANH R33, R33 ;  /* 0x0000002100217308 */ /* 0x000ea20000002400 */
[----:B------:R-:W-:Y:S01]  /*8450*/  FMUL.FTZ R70, R70, c[0x0][0x320] ;  /* 0x0000c80046467a20 */ /* 0x000fe20000410000 */
[-C--:B-1----:R-:W-:Y:S01]  /*8460*/  HMMA.16816.F32 R84, R204, R4.reuse, R84 ;  /* 0x00000004cc54723c */ /* 0x082fe20000001854 */
[----:B------:R-:W-:Y:S04]  /*8470*/  BAR.SYNC.DEFER_BLOCKING 0x0 ;  /* 0x0000000000007b1d */ /* 0x000fe80000010000 */
[----:B------:R-:W-:Y:S02]  /*8480*/  FMUL.FTZ R69, R69, c[0x0][0x320] ;  /* 0x0000c80045457a20 */ /* 0x000fe40000410000 */
[----:B------:R-:W-:Y:S01]  /*8490*/  FMUL.FTZ R71, R71, c[0x0][0x320] ;  /* 0x0000c80047477a20 */ /* 0x000fe20000410000 */
[----:B------:R1:W-:Y:S01]  /*84a0*/  MUFU.TANH R46, R70 ;  /* 0x00000046002e7308 */ /* 0x0003e20000002400 */
[C---:B------:R-:W-:Y:S04]  /*84b0*/  HMMA.16816.F32 R88, R188.reuse, R4, R88 ;  /* 0x00000004bc58723c */ /* 0x040fe80000001858 */
[----:B------:R-:W-:Y:S02]  /*84c0*/  FMUL.FTZ R77, R77, c[0x0][0x320] ;  /* 0x0000c8004d4d7a20 */ /* 0x000fe40000410000 */
[----:B------:R-:W-:Y:S01]  /*84d0*/  FMUL.FTZ R78, R78, c[0x0][0x320] ;  /* 0x0000c8004e4e7a20 */ /* 0x000fe20000410000 */
[----:B------:R-:W-:Y:S01]  /*84e0*/  FMNMX.FTZ R4, R197, R117, !PT ;  /* 0x00000075c5047209 */ /* 0x000fe20007810000 */
[-C--:B------:R-:W-:Y:S01]  /*84f0*/  HMMA.16816.F32 R92, R188, R6.reuse, R92 ;  /* 0x00000006bc5c723c */ /* 0x080fe2000000185c */
[----:B------:R-:W3:Y:S03]  /*8500*/  MUFU.TANH R29, R29 ;  /* 0x0000001d001d7308 */ /* 0x000ee60000002400 */
[----:B------:R-:W-:Y:S02]  /*8510*/  FMUL.FTZ R82, R82, c[0x0][0x320] ;  /* 0x0000c80052527a20 */ /* 0x000fe40000410000 */
[----:B------:R-:W-:Y:S02]  /*8520*/  FMUL.FTZ R80, R80, c[0x0][0x320] ;  /* 0x0000c80050507a20 */ /* 0x000fe40000410000 */
[C---:B------:R-:W-:Y:S01]  /*8530*/  HMMA.16816.F32 R96, R204.reuse, R6, R96 ;  /* 0x00000006cc60723c */ /* 0x040fe20000001860 */
[----:B------:R-:W4:Y:S02]  /*8540*/  LDL R7, [R1+0x34] ;  /* 0x0000340001077983 */ /* 0x000f240000100800 */
[----:B------:R-:W3:Y:S01]  /*8550*/  MUFU.TANH R198, R38 ;  /* 0x0000002600c67308 */ /* 0x000ee20000002400 */
[----:B------:R-:W-:Y:S02]  /*8560*/  FMUL.FTZ R86, R86, c[0x0][0x320] ;  /* 0x0000c80056567a20 */ /* 0x000fe40000410000 */
[----:B------:R-:W-:Y:S01]  /*8570*/  FMUL.FTZ R81, R81, c[0x0][0x320] ;  /* 0x0000c80051517a20 */ /* 0x000fe20000410000 */
[----:B-1----:R-:W-:Y:S01]  /*8580*/  FMNMX.FTZ R70, R184, R0, !PT ;  /* 0x00000000b8467209 */ /* 0x002fe20007810000 */
[-C--:B--2---:R-:W-:Y:S04]  /*8590*/  HMMA.16816.F32 R100, R204, R8.reuse, R100 ;  /* 0x00000008cc64723c */ /* 0x084fe80000001864 */
[----:B------:R-:W-:Y:S01]  /*85a0*/  FMNMX.FTZ R0, R186, R2, !PT ;  /* 0x00000002ba007209 */ /* 0x000fe20007810000 */
[----:B------:R-:W-:Y:S01]  /*85b0*/  MUFU.TANH R194, R26 ;  /* 0x0000001a00c27308 */ /* 0x000fe20000002400 */
[----:B---3--:R-:W-:Y:S01]  /*85c0*/  FMNMX.FTZ R2, R192, R4, !PT ;  /* 0x00000004c0027209 */ /* 0x008fe20007810000 */
[----:B------:R-:W-:Y:S01]  /*85d0*/  FMUL.FTZ R83, R83, c[0x0][0x320] ;  /* 0x0000c80053537a20 */ /* 0x000fe20000410000 */
[----:B------:R-:W-:Y:S01]  /*85e0*/  FMNMX.FTZ R0, R18, R0, !PT ;  /* 0x0000000012007209 */ /* 0x000fe20007810000 */
[----:B------:R-:W-:Y:S01]  /*85f0*/  FMUL.FTZ R95, R95, c[0x0][0x320] ;  /* 0x0000c8005f5f7a20 */ /* 0x000fe20000410000 */
[C---:B------:R-:W-:Y:S04]  /*8600*/  HMMA.16816.F32 R104, R188.reuse, R8, R104 ;  /* 0x00000008bc68723c */ /* 0x040fe80000001868 */
[----:B------:R-:W-:Y:S01]  /*8610*/  FMNMX.FTZ R2, R12, R2, !PT ;  /* 0x000000020c027209 */ /* 0x000fe20007810000 */
[----:B------:R-:W1:Y:S01]  /*8620*/  MUFU.TANH R26, R36 ;  /* 0x00000024001a7308 */ /* 0x000e620000002400 */
[----:B------:R-:W-:Y:S01]  /*8630*/  FMNMX.FTZ R70, R16, R70, !PT ;  /* 0x0000004610467209 */ /* 0x000fe20007810000 */
[----:B------:R-:W-:Y:S01]  /*8640*/  FMUL.FTZ R84, R84, c[0x0][0x320] ;  /* 0x0000c80054547a20 */ /* 0x000fe20000410000 */
[----:B------:R-:W-:Y:S01]  /*8650*/  FMNMX.FTZ R2, R13, R2, !PT ;  /* 0x000000020d027209 */ /* 0x000fe20007810000 */
[-C--:B------:R-:W-:Y:S03]  /*8660*/  HMMA.16816.F32 R108, R188, R10.reuse, R108 ;  /* 0x0000000abc6c723c */ /* 0x080fe6000000186c */
[----:B------:R-:W-:Y:S01]  /*8670*/  FMNMX.FTZ R0, R19, R0, !PT ;  /* 0x0000000013007209 */ /* 0x000fe20007810000 */
[----:B------:R-:W-:Y:S01]  /*8680*/  FMUL.FTZ R87, R87, c[0x0][0x320] ;  /* 0x0000c80057577a20 */ /* 0x000fe20000410000 */
[----:B------:R-:W-:Y:S01]  /*8690*/  FMNMX.FTZ R70, R17, R70, !PT ;  /* 0x0000004611467209 */ /* 0x000fe20007810000 */
[----:B------:R-:W-:Y:S01]  /*86a0*/  MUFU.TANH R201, R39 ;  /* 0x0000002700c97308 */ /* 0x000fe20000002400 */
[----:B------:R-:W-:Y:S01]  /*86b0*/  FMNMX.FTZ R4, R22, R0, !PT ;  /* 0x0000000016047209 */ /* 0x000fe20007810000 */
[----:B------:R-:W-:Y:S04]  /*86c0*/  HMMA.16816.F32 R112, R204, R10, R112 ;  /* 0x0000000acc70723c */ /* 0x000fe80000001870 */
[----:B------:R-:W-:Y:S01]  /*86d0*/  FMNMX.FTZ R70, R20, R70, !PT ;  /* 0x0000004614467209 */ /* 0x000fe20007810000 */
[----:B------:R-:W-:Y:S01]  /*86e0*/  FMUL.FTZ R102, R102, c[0x0][0x320] ;  /* 0x0000c80066667a20 */ /* 0x000fe20000410000 */
[----:B------:R-:W-:Y:S01]  /*86f0*/  FMNMX.FTZ R4, R23, R4, !PT ;  /* 0x0000000417047209 */ /* 0x000fe20007810000 */
[----:B------:R-:W-:Y:S01]  /*8700*/  FMUL.FTZ R106, R106, c[0x0][0x320] ;  /* 0x0000c8006a6a7a20 */ /* 0x000fe20000410000 */
[----:B------:R-:W2:Y:S01]  /*8710*/  MUFU.TANH R208, R40 ;  /* 0x0000002800d07308 */ /* 0x000ea20000002400 */
[----:B------:R-:W-:Y:S03]  /*8720*/  FMUL.FTZ R48, R48, c[0x0][0x320] ;  /* 0x0000c80030307a20 */ /* 0x000fe60000410000 */
[----:B------:R-:W-:Y:S01]  /*8730*/  FMNMX.FTZ R70, R21, R70, !PT ;  /* 0x0000004615467209 */ /* 0x000fe20007810000 */
[----:B------:R-:W-:Y:S01]  /*8740*/  FMUL.FTZ R104, R104, c[0x0][0x320] ;  /* 0x0000c80068687a20 */ /* 0x000fe20000410000 */
[----:B------:R-:W-:Y:S01]  /*8750*/  FMNMX.FTZ R4, R34, R4, !PT ;  /* 0x0000000422047209 */ /* 0x000fe20007810000 */
[----:B------:R-:W-:Y:S01]  /*8760*/  FMUL.FTZ R85, R85, c[0x0][0x320] ;  /* 0x0000c80055557a20 */ /* 0x000fe20000410000 */
[----:B------:R-:W-:Y:S01]  /*8770*/  FMNMX.FTZ R0, R24, R2, !PT ;  /* 0x0000000218007209 */ /* 0x000fe20007810000 */
[----:B------:R-:W-:Y:S01]  /*8780*/  FMUL.FTZ R98, R98, c[0x0][0x320] ;  /* 0x0000c80062627a20 */ /* 0x000fe20000410000 */
[----:B------:R-:W-:Y:S01]  /*8790*/  MUFU.TANH R193, R27 ;  /* 0x0000001b00c17308 */ /* 0x000fe20000002400 */
[----:B------:R-:W-:Y:S01]  /*87a0*/  FMUL.FTZ R96, R96, c[0x0][0x320] ;  /* 0x0000c80060607a20 */ /* 0x000fe20000410000 */
[----:B------:R-:W-:Y:S01]  /*87b0*/  FMNMX.FTZ R4, R35, R4, !PT ;  /* 0x0000000423047209 */ /* 0x000fe20007810000 */
[----:B------:R-:W-:Y:S01]  /*87c0*/  FMUL.FTZ R99, R99, c[0x0][0x320] ;  /* 0x0000c80063637a20 */ /* 0x000fe20000410000 */
[----:B------:R-:W-:Y:S01]  /*87d0*/  FMNMX.FTZ R0, R25, R0, !PT ;  /* 0x0000000019007209 */ /* 0x000fe20007810000 */
[----:B------:R-:W-:Y:S01]  /*87e0*/  FMUL.FTZ R97, R97, c[0x0][0x320] ;  /* 0x0000c80061617a20 */ /* 0x000fe20000410000 */
[----:B------:R-:W-:Y:S01]  /*87f0*/  FMNMX.FTZ R70, R32, R70, !PT ;  /* 0x0000004620467209 */ /* 0x000fe20007810000 */
[----:B------:R-:W-:Y:S01]  /*8800*/  FMUL.FTZ R100, R100, c[0x0][0x320] ;  /* 0x0000c80064647a20 */ /* 0x000fe20000410000 */
[----:B------:R-:W-:Y:S01]  /*8810*/  FMNMX.FTZ R0, R28, R0, !PT ;  /* 0x000000001c007209 */ /* 0x000fe20007810000 */
[----:B------:R-:W-:Y:S01]  /*8820*/  FMUL.FTZ R101, R101, c[0x0][0x320] ;  /* 0x0000c80065657a20 */ /* 0x000fe20000410000 */
[----:B------:R-:W3:Y:S01]  /*8830*/  MUFU.TANH R27, R37 ;  /* 0x00000025001b7308 */ /* 0x000ee20000002400 */
[----:B------:R-:W-:Y:S01]  /*8840*/  FMUL.FTZ R103, R103, c[0x0][0x320] ;  /* 0x0000c80067677a20 */ /* 0x000fe20000410000 */
[----:B------:R-:W-:Y:S01]  /*8850*/  FMNMX.FTZ R70, R33, R70, !PT ;  /* 0x0000004621467209 */ /* 0x000fe20007810000 */
[----:B------:R-:W-:Y:S01]  /*8860*/  FMUL.FTZ R88, R88, c[0x0][0x320] ;  /* 0x0000c80058587a20 */ /* 0x000fe20000410000 */
[----:B------:R-:W-:Y:S01]  /*8870*/  FMNMX.FTZ R0, R29, R0, !PT ;  /* 0x000000001d007209 */ /* 0x000fe20007810000 */
[----:B------:R-:W-:Y:S01]  /*8880*/  FMUL.FTZ R89, R89, c[0x0][0x320] ;  /* 0x0000c80059597a20 */ /* 0x000fe20000410000 */
[----:B------:R-:W-:Y:S01]  /*8890*/  FMNMX.FTZ R4, R198, R4, !PT ;  /* 0x00000004c6047209 */ /* 0x000fe20007810000 */
[----:B------:R-:W-:Y:S01]  /*88a0*/  FMUL.FTZ R93, R93, c[0x0][0x320] ;  /* 0x0000c8005d5d7a20 */ /* 0x000fe20000410000 */
[----:B-1----:R-:W-:Y:S01]  /*88b0*/  FMNMX.FTZ R70, R26, R70, !PT ;  /* 0x000000461a467209 */ /* 0x002fe20007810000 */
[----:B------:R-:W-:Y:S01]  /*88c0*/  FMUL.FTZ R90, R90, c[0x0][0x320] ;  /* 0x0000c8005a5a7a20 */ /* 0x000fe20000410000 */
[----:B------:R-:W1:Y:S01]  /*88d0*/  MUFU.TANH R50, R50 ;  /* 0x0000003200327308 */ /* 0x000e620000002400 */
[----:B------:R-:W-:Y:S01]  /*88e0*/  FMUL.FTZ R91, R91, c[0x0][0x320] ;  /* 0x0000c8005b5b7a20 */ /* 0x000fe20000410000 */
[----:B--2---:R-:W-:Y:S01]  /*88f0*/  FMNMX.FTZ R2, R208, R0, !PT ;  /* 0x00000000d0027209 */ /* 0x004fe20007810000 */
[----:B------:R-:W-:Y:S01]  /*8900*/  FMUL.FTZ R94, R94, c[0x0][0x320] ;  /* 0x0000c8005e5e7a20 */ /* 0x000fe20000410000 */
[----:B------:R-:W-:Y:S01]  /*8910*/  FMNMX.FTZ R0, R201, R4, !PT ;  /* 0x00000004c9007209 */ /* 0x000fe20007810000 */
[----:B------:R-:W-:Y:S01]  /*8920*/  FMUL.FTZ R107, R107, c[0x0][0x320] ;  /* 0x0000c8006b6b7a20 */ /* 0x000fe20000410000 */
[----:B------:R-:W-:Y:S01]  /*8930*/  FMNMX.FTZ R4, R196, R118, !PT ;  /* 0x00000076c4047209 */ /* 0x000fe20007810000 */
[----:B------:R-:W-:Y:S02]  /*8940*/  FMUL.FTZ R92, R92, c[0x0][0x320] ;  /* 0x0000c8005c5c7a20 */ /* 0x000fe40000410000 */
[----:B------:R-:W-:Y:S01]  /*8950*/  FMUL.FTZ R59, R59, c[0x0][0x320] ;  /* 0x0000c8003b3b7a20 */ /* 0x000fe20000410000 */
[----:B------:R-:W2:Y:S01]  /*8960*/  MUFU.TANH R48, R48 ;  /* 0x0000003000307308 */ /* 0x000ea20000002400 */
[----:B------:R-:W-:Y:S01]  /*8970*/  FMUL.FTZ R60, R60, c[0x0][0x320] ;  /* 0x0000c8003c3c7a20 */ /* 0x000fe20000410000 */
[----:B------:R-:W-:Y:S01]  /*8980*/  FMNMX.FTZ R4, R195, R4, !PT ;  /* 0x00000004c3047209 */ /* 0x000fe20007810000 */
[----:B------:R-:W-:Y:S01]  /*8990*/  FMUL.FTZ R61, R61, c[0x0][0x320] ;  /* 0x0000c8003d3d7a20 */ /* 0x000fe20000410000 */
[----:B---3--:R-:W-:Y:S01]  /*89a0*/  FMNMX.FTZ R70, R27, R70, !PT ;  /* 0x000000461b467209 */ /* 0x008fe20007810000 */
        /* <DEDUP_REMOVED lines=10> */
[----:B------:R-:W1:Y:S01]  /*8a50*/  MUFU.TANH R51, R51 ;  /* 0x0000003300337308 */ /* 0x000e620000002400 */
[----:B------:R-:W-:Y:S02]  /*8a60*/  FMUL.FTZ R65, R65, c[0x0][0x320] ;  /* 0x0000c80041417a20 */ /* 0x000fe40000410000 */
[----:B------:R-:W-:Y:S01]  /*8a70*/  FMUL.FTZ R44, R44, c[0x0][0x320] ;  /* 0x0000c8002c2c7a20 */ /* 0x000fe20000410000 */
[----:B--2---:R-:W-:Y:S01]  /*8a80*/  FMNMX.FTZ R70, R48, R70, !PT ;  /* 0x0000004630467209 */ /* 0x004fe20007810000 */
[----:B------:R-:W-:Y:S02]  /*8a90*/  FMUL.FTZ R68, R68, c[0x0][0x320] ;  /* 0x0000c80044447a20 */ /* 0x000fe40000410000 */
[----:B------:R-:W-:Y:S02]  /*8aa0*/  FMUL.FTZ R56, R56, c[0x0][0x320] ;  /* 0x0000c80038387a20 */ /* 0x000fe40000410000 */
[----:B------:R-:W-:Y:S01]  /*8ab0*/  FMUL.FTZ R72, R72, c[0x0][0x320] ;  /* 0x0000c80048487a20 */ /* 0x000fe20000410000 */
[----:B------:R-:W2:Y:S01]  /*8ac0*/  MUFU.TANH R49, R49 ;  /* 0x0000003100317308 */ /* 0x000ea20000002400 */
[----:B------:R-:W-:Y:S02]  /*8ad0*/  FMUL.FTZ R76, R76, c[0x0][0x320] ;  /* 0x0000c8004c4c7a20 */ /* 0x000fe40000410000 */
[----:B------:R-:W-:Y:S02]  /*8ae0*/  FMUL.FTZ R112, R112, c[0x0][0x320] ;  /* 0x0000c80070707a20 */ /* 0x000fe40000410000 */
[----:B------:R-:W-:Y:S02]  /*8af0*/  FMUL.FTZ R114, R114, c[0x0][0x320] ;  /* 0x0000c80072727a20 */ /* 0x000fe40000410000 */
[----:B------:R-:W-:Y:S02]  /*8b00*/  FMUL.FTZ R108, R108, c[0x0][0x320] ;  /* 0x0000c8006c6c7a20 */ /* 0x000fe40000410000 */
[----:B------:R-:W-:Y:S01]  /*8b10*/  FMUL.FTZ R43, R43, c[0x0][0x320] ;  /* 0x0000c8002b2b7a20 */ /* 0x000fe20000410000 */
[----:B------:R-:W3:Y:S01]  /*8b20*/  MUFU.TANH R221, R54 ;  /* 0x0000003600dd7308 */ /* 0x000ee20000002400 */
[----:B------:R-:W-:Y:S02]  /*8b30*/  FMUL.FTZ R113, R113, c[0x0][0x320] ;  /* 0x0000c80071717a20 */ /* 0x000fe40000410000 */
[----:B------:R-:W-:Y:S01]  /*8b40*/  FMUL.FTZ R58, R58, c[0x0][0x320] ;  /* 0x0000c8003a3a7a20 */ /* 0x000fe20000410000 */
[----:B-1----:R-:W-:Y:S01]  /*8b50*/  FMNMX.FTZ R0, R51, R0, !PT ;  /* 0x0000000033007209 */ /* 0x002fe20007810000 */
[----:B------:R-:W-:Y:S02]  /*8b60*/  FMUL.FTZ R74, R74, c[0x0][0x320] ;  /* 0x0000c8004a4a7a20 */ /* 0x000fe40000410000 */
[----:B------:R-:W-:Y:S02]  /*8b70*/  FMUL.FTZ R109, R109, c[0x0][0x320] ;  /* 0x0000c8006d6d7a20 */ /* 0x000fe40000410000 */
[----:B------:R-:W-:Y:S01]  /*8b80*/  FMUL.FTZ R57, R57, c[0x0][0x320] ;  /* 0x0000c80039397a20 */ /* 0x000fe20000410000 */
[----:B------:R-:W1:Y:S01]  /*8b90*/  MUFU.TANH R215, R52 ;  /* 0x0000003400d77308 */ /* 0x000e620000002400 */
[----:B--2---:R-:W-:Y:S09]  /*8ba0*/  FMNMX.FTZ R70, R49, R70, !PT ;  /* 0x0000004631467209 */ /* 0x004ff20007810000 */
[----:B------:R-:W2:Y:S01]  /*8bb0*/  MUFU.TANH R219, R55 ;  /* 0x0000003700db7308 */ /* 0x000ea20000002400 */
[----:B---3--:R-:W-:Y:S09]  /*8bc0*/  FMNMX.FTZ R0, R221, R0, !PT ;  /* 0x00000000dd007209 */ /* 0x008ff20007810000 */
[----:B------:R-:W3:Y:S01]  /*8bd0*/  MUFU.TANH R218, R53 ;  /* 0x0000003500da7308 */ /* 0x000ee20000002400 */
[----:B-1----:R-:W-:Y:S09]  /*8be0*/  FMNMX.FTZ R70, R215, R70, !PT ;  /* 0x00000046d7467209 */ /* 0x002ff20007810000 */
[----:B------:R-:W-:Y:S01]  /*8bf0*/  MUFU.TANH R217, R47 ;  /* 0x0000002f00d97308 */ /* 0x000fe20000002400 */
[----:B--2---:R-:W-:Y:S09]  /*8c00*/  FMNMX.FTZ R0, R219, R0, !PT ;  /* 0x00000000db007209 */ /* 0x004ff20007810000 */
[----:B------:R-:W1:Y:S01]  /*8c10*/  MUFU.TANH R47, R66 ;  /* 0x00000042002f7308 */ /* 0x000e620000002400 */
[----:B---3--:R-:W-:Y:S09]  /*8c20*/  FMNMX.FTZ R70, R218, R70, !PT ;  /* 0x00000046da467209 */ /* 0x008ff20007810000 */
[----:B------:R-:W2:Y:S10]  /*8c30*/  MUFU.TANH R212, R64 ;  /* 0x0000004000d47308 */ /* 0x000eb40000002400 */
        /* <DEDUP_REMOVED lines=8> */
[----:B-1----:R-:W-:Y:S04]  /*8cc0*/  FMNMX.FTZ R0, R57, R0, !PT ;  /* 0x0000000039007209 */ /* 0x002fe80007810000 */
[----:B------:R-:W-:Y:S05]  /*8cd0*/  FMNMX.FTZ R0, R46, R0, !PT ;  /* 0x000000002e007209 */ /* 0x000fea0007810000 */
[----:B------:R-:W1:Y:S01]  /*8ce0*/  MUFU.TANH R251, R68 ;  /* 0x0000004400fb7308 */ /* 0x000e620000002400 */
[----:B--2---:R-:W-:Y:S09]  /*8cf0*/  FMNMX.FTZ R70, R211, R70, !PT ;  /* 0x00000046d3467209 */ /* 0x004ff20007810000 */
[----:B------:R-:W2:Y:S01]  /*8d00*/  MUFU.TANH R210, R45 ;  /* 0x0000002d00d27308 */ /* 0x000ea20000002400 */
[----:B---3--:R-:W-:Y:S09]  /*8d10*/  FMNMX.FTZ R2, R209, R2, !PT ;  /* 0x00000002d1027209 */ /* 0x008ff20007810000 */
[----:B------:R-:W-:Y:S01]  /*8d20*/  MUFU.TANH R238, R63 ;  /* 0x0000003f00ee7308 */ /* 0x000fe20000002400 */
[----:B-1----:R-:W-:Y:S09]  /*8d30*/  FMNMX.FTZ R70, R251, R70, !PT ;  /* 0x00000046fb467209 */ /* 0x002ff20007810000 */
[----:B------:R-:W1:Y:S01]  /*8d40*/  MUFU.TANH R63, R71 ;  /* 0x00000047003f7308 */ /* 0x000e620000002400 */
[----:B--2---:R-:W-:Y:S09]  /*8d50*/  FMNMX.FTZ R2, R210, R2, !PT ;  /* 0x00000002d2027209 */ /* 0x004ff20007810000 */
[----:B------:R-:W2:Y:S10]  /*8d60*/  MUFU.TANH R239, R69 ;  /* 0x0000004500ef7308 */ /* 0x000eb40000002400 */
[----:B------:R-:W3:Y:S01]  /*8d70*/  MUFU.TANH R249, R56 ;  /* 0x0000003800f97308 */ /* 0x000ee20000002400 */
[----:B-1----:R-:W-:Y:S02]  /*8d80*/  FMNMX.FTZ R0, R63, R0, !PT ;  /* 0x000000003f007209 */ /* 0x002fe40007810000 */
[C---:B----4-:R-:W-:Y:S07]  /*8d90*/  ISETP.GT.AND P0, PT, R242.reuse, R7, PT ;  /* 0x00000007f200720c */ /* 0x050fee0003f04270 */
[----:B------:R1:W-:Y:S01]  /*8da0*/  MUFU.TANH R247, R59 ;  /* 0x0000003b00f77308 */ /* 0x0003e20000002400 */
[----:B------:R-:W-:Y:S02]  /*8db0*/  IADD3 R242, R242, -0x1, RZ ;  /* 0xfffffffff2f27810 */ /* 0x000fe40007ffe0ff */
[----:B--2---:R-:W-:Y:S07]  /*8dc0*/  FMNMX.FTZ R70, R239, R70, !PT ;  /* 0x00000046ef467209 */ /* 0x004fee0007810000 */
[----:B------:R-:W-:Y:S01]  /*8dd0*/  MUFU.TANH R246, R62 ;  /* 0x0000003e00f67308 */ /* 0x000fe20000002400 */
[----:B---3--:R-:W-:Y:S09]  /*8de0*/  FMNMX.FTZ R2, R249, R2, !PT ;  /* 0x00000002f9027209 */ /* 0x008ff20007810000 */
[----:B------:R-:W2:Y:S01]  /*8df0*/  MUFU.TANH R62, R82 ;  /* 0x00000052003e7308 */ /* 0x000ea20000002400 */
[----:B-1----:R-:W-:Y:S04]  /*8e00*/  MOV R59, R202 ;  /* 0x000000ca003b7202 */ /* 0x002fe80000000f00 */
[----:B------:R-:W-:Y:S05]  /*8e10*/  FMNMX.FTZ R2, R59, R2, !PT ;  /* 0x000000023b027209 */ /* 0x000fea0007810000 */
[----:B------:R-:W1:Y:S10]  /*8e20*/  MUFU.TANH R14, R14 ;  /* 0x0000000e000e7308 */ /* 0x000e740000002400 */
[----:B------:R-:W3:Y:S01]  /*8e30*/  MUFU.TANH R199, R60 ;  /* 0x0000003c00c77308 */ /* 0x000ee20000002400 */
[----:B--2---:R-:W-:Y:S09]  /*8e40*/  FMNMX.FTZ R0, R62, R0, !PT ;  /* 0x000000003e007209 */ /* 0x004ff20007810000 */
[----:B------:R3:W2:Y:S01]  /*8e50*/  MUFU.TANH R60, R80 ;  /* 0x00000050003c7308 */ /* 0x0006a20000002400 */
[----:B-1----:R-:W-:Y:S09]  /*8e60*/  FMNMX.FTZ R4, R14, R4, !PT ;  /* 0x000000040e047209 */ /* 0x002ff20007810000 */
[----:B------:R-:W1:Y:S10]  /*8e70*/  MUFU.TANH R222, R81 ;  /* 0x0000005100de7308 */ /* 0x000e740000002400 */
[----:B------:R-:W-:Y:S01]  /*8e80*/  MUFU.TANH R237, R86 ;  /* 0x0000005600ed7308 */ /* 0x000fe20000002400 */
[----:B---3--:R-:W-:Y:S02]  /*8e90*/  MOV R80, R199 ;  /* 0x000000c700507202 */ /* 0x008fe40000000f00 */
[----:B--2---:R-:W-:Y:S02]  /*8ea0*/  FMNMX.FTZ R70, R60, R70, !PT ;  /* 0x000000463c467209 */ /* 0x004fe40007810000 */
[----:B------:R-:W-:Y:S05]  /*8eb0*/  FMNMX.FTZ R2, R80, R2, !PT ;  /* 0x0000000250027209 */ /* 0x000fea0007810000 */
[----:B------:R-:W2:Y:S01]  /*8ec0*/  MUFU.TANH R41, R102 ;  /* 0x0000006600297308 */ /* 0x000ea20000002400 */
[----:B-1----:R-:W-:Y:S04]  /*8ed0*/  MOV R82, R222 ;  /* 0x000000de00527202 */ /* 0x002fe80000000f00 */
[----:B------:R-:W-:Y:S05]  /*8ee0*/  FMNMX.FTZ R70, R82, R70, !PT ;  /* 0x0000004652467209 */ /* 0x000fea0007810000 */
[----:B------:R2:W-:Y:S10]  /*8ef0*/  MUFU.TANH R86, R104 ;  /* 0x0000006800567308 */ /* 0x0005f40000002400 */
[----:B------:R-:W1:Y:S10]  /*8f00*/  MUFU.TANH R220, R83 ;  /* 0x0000005300dc7308 */ /* 0x000e740000002400 */
[----:B------:R-:W3:Y:S01]  /*8f10*/  MUFU.TANH R15, R15 ;  /* 0x0000000f000f7308 */ /* 0x000ee20000002400 */
[----:B--2---:R-:W-:Y:S09]  /*8f20*/  MOV R104, R41 ;  /* 0x0000002900687202 */ /* 0x004ff20000000f00 */
[----:B------:R-:W2:Y:S01]  /*8f30*/  MUFU.TANH R36, R84 ;  /* 0x0000005400247308 */ /* 0x000ea20000002400 */
[----:B-1----:R-:W-:Y:S04]  /*8f40*/  FMNMX.FTZ R0, R220, R0, !PT ;  /* 0x00000000dc007209 */ /* 0x002fe80007810000 */
[----:B------:R-:W-:Y:S05]  /*8f50*/  FMNMX.FTZ R0, R237, R0, !PT ;  /* 0x00000000ed007209 */ /* 0x000fea0007810000 */
[----:B------:R-:W1:Y:S01]  /*8f60*/  MUFU.TANH R240, R61 ;  /* 0x0000003d00f07308 */ /* 0x000e620000002400 */
[----:B---3--:R-:W-:Y:S04]  /*8f70*/  FMNMX.FTZ R4, R15, R4, !PT ;  /* 0x000000040f047209 */ /* 0x008fe80007810000 */
[----:B------:R-:W-:Y:S05]  /*8f80*/  FMNMX.FTZ R4, R194, R4, !PT ;  /* 0x00000004c2047209 */ /* 0x000fea0007810000 */
[----:B------:R-:W3:Y:S01]  /*8f90*/  MUFU.TANH R236, R87 ;  /* 0x0000005700ec7308 */ /* 0x000ee20000002400 */
[----:B------:R-:W-:Y:S02]  /*8fa0*/  FMNMX.FTZ R4, R193, R4, !PT ;  /* 0x00000004c1047209 */ /* 0x000fe40007810000 */
[----:B--2---:R-:W-:Y:S02]  /*8fb0*/  MOV R205, R36 ;  /* 0x0000002400cd7202 */ /* 0x004fe40000000f00 */
[----:B------:R-:W-:Y:S02]  /*8fc0*/  MOV R84, R247 ;  /* 0x000000f700547202 */ /* 0x000fe40000000f00 */
[----:B------:R-:W-:Y:S03]  /*8fd0*/  FMNMX.FTZ R70, R205, R70, !PT ;  /* 0x00000046cd467209 */ /* 0x000fe60007810000 */
[----:B------:R2:W4:Y:S01]  /*8fe0*/  MUFU.TANH R40, R85 ;  /* 0x0000005500287308 */ /* 0x0005220000002400 */
[----:B-1----:R-:W-:Y:S04]  /*8ff0*/  MOV R83, R240 ;  /* 0x000000f000537202 */ /* 0x002fe80000000f00 */
[----:B------:R-:W-:Y:S05]  /*9000*/  FMNMX.FTZ R2, R83, R2, !PT ;  /* 0x0000000253027209 */ /* 0x000fea0007810000 */
[----:B------:R-:W1:Y:S01]  /*9010*/  MUFU.TANH R45, R72 ;  /* 0x00000048002d7308 */ /* 0x000e620000002400 */
[----:B---3--:R-:W-:Y:S09]  /*9020*/  FMNMX.FTZ R0, R236, R0, !PT ;  /* 0x00000000ec007209 */ /* 0x008ff20007810000 */
[----:B------:R-:W3:Y:S01]  /*9030*/  MUFU.TANH R200, R73 ;  /* 0x0000004900c87308 */ /* 0x000ee20000002400 */
[----:B--2---:R-:W-:Y:S02]  /*9040*/  MOV R85, R246 ;  /* 0x000000f600557202 */ /* 0x004fe40000000f00 */
[----:B----4-:R-:W-:Y:S07]  /*9050*/  FMNMX.FTZ R70, R40, R70, !PT ;  /* 0x0000004628467209 */ /* 0x010fee0007810000 */
[----:B------:R-:W2:Y:S01]  /*9060*/  MUFU.TANH R98, R98 ;  /* 0x0000006200627308 */ /* 0x000ea20000002400 */
[----:B-1----:R-:W-:Y:S09]  /*9070*/  FMNMX.FTZ R2, R45, R2, !PT ;  /* 0x000000022d027209 */ /* 0x002ff20007810000 */
[----:B------:R-:W1:Y:S01]  /*9080*/  MUFU.TANH R30, R30 ;  /* 0x0000001e001e7308 */ /* 0x000e620000002400 */
[----:B---3--:R-:W-:Y:S04]  /*9090*/  MOV R207, R200 ;  /* 0x000000c800cf7202 */ /* 0x008fe80000000f00 */
[----:B------:R-:W-:Y:S05]  /*90a0*/  FMNMX.FTZ R2, R207, R2, !PT ;  /* 0x00000002cf027209 */ /* 0x000fea0007810000 */
[----:B------:R-:W3:Y:S01]  /*90b0*/  MUFU.TANH R96, R96 ;  /* 0x0000006000607308 */ /* 0x000ee20000002400 */
[----:B--2---:R-:W-:Y:S09]  /*90c0*/  FMNMX.FTZ R0, R98, R0, !PT ;  /* 0x0000000062007209 */ /* 0x004ff20007810000 */
[----:B------:R-:W2:Y:S01]  /*90d0*/  MUFU.TANH R99, R99 ;  /* 0x0000006300637308 */ /* 0x000ea20000002400 */
[----:B-1----:R-:W-:Y:S09]  /*90e0*/  FMNMX.FTZ R4, R30, R4, !PT ;  /* 0x000000041e047209 */ /* 0x002ff20007810000 */
[----:B------:R-:W1:Y:S01]  /*90f0*/  MUFU.TANH R31, R31 ;  /* 0x0000001f001f7308 */ /* 0x000e620000002400 */
[----:B---3--:R-:W-:Y:S09]  /*9100*/  FMNMX.FTZ R70, R96, R70, !PT ;  /* 0x0000004660467209 */ /* 0x008ff20007810000 */
[----:B------:R-:W3:Y:S01]  /*9110*/  MUFU.TANH R97, R97 ;  /* 0x0000006100617308 */ /* 0x000ee20000002400 */
[----:B--2---:R-:W-:Y:S04]  /*9120*/  FMNMX.FTZ R0, R99, R0, !PT ;  /* 0x0000000063007209 */ /* 0x004fe80007810000 */
[----:B------:R-:W-:Y:S05]  /*9130*/  FMNMX.FTZ R0, R104, R0, !PT ;  /* 0x0000000068007209 */ /* 0x000fea0007810000 */
[----:B------:R-:W2:Y:S01]  /*9140*/  MUFU.TANH R38, R100 ;  /* 0x0000006400267308 */ /* 0x000ea20000002400 */
[----:B-1----:R-:W-:Y:S09]  /*9150*/  FMNMX.FTZ R4, R31, R4, !PT ;  /* 0x000000041f047209 */ /* 0x002ff20007810000 */
[----:B------:R2:W1:Y:S01]  /*9160*/  MUFU.TANH R39, R101 ;  /* 0x0000006500277308 */ /* 0x0004620000002400 */
[----:B---3--:R-:W-:Y:S09]  /*9170*/  FMNMX.FTZ R70, R97, R70, !PT ;  /* 0x0000004661467209 */ /* 0x008ff20007810000 */
[----:B------:R-:W3:Y:S10]  /*9180*/  MUFU.TANH R61, R76 ;  /* 0x0000004c003d7308 */ /* 0x000ef40000002400 */
[----:B------:R-:W4:Y:S01]  /*9190*/  MUFU.TANH R213, R42 ;  /* 0x0000002a00d57308 */ /* 0x000f220000002400 */
[----:B--2---:R-:W-:Y:S02]  /*91a0*/  MOV R101, R38 ;  /* 0x0000002600657202 */ /* 0x004fe40000000f00 */
[----:B-1----:R-:W-:Y:S02]  /*91b0*/  MOV R102, R39 ;  /* 0x0000002700667202 */ /* 0x002fe40000000f00 */
[----:B------:R-:W2:Y:S01]  /*91c0*/  LDL.64 R38, [R1+0x28] ;  /* 0x0000280001267983 */ /* 0x000ea20000100a00 */
[----:B------:R-:W-:Y:S04]  /*91d0*/  FMNMX.FTZ R70, R101, R70, !PT ;  /* 0x0000004665467209 */ /* 0x000fe80007810000 */
[----:B------:R-:W1:Y:S01]  /*91e0*/  MUFU.TANH R119, R77 ;  /* 0x0000004d00777308 */ /* 0x000e620000002400 */
[----:B------:R-:W-:Y:S02]  /*91f0*/  FMNMX.FTZ R70, R102, R70, !PT ;  /* 0x0000004666467209 */ /* 0x000fe40007810000 */
[----:B---3--:R-:W-:Y:S07]  /*9200*/  FMNMX.FTZ R2, R61, R2, !PT ;  /* 0x000000023d027209 */ /* 0x008fee0007810000 */
[----:B------:R-:W-:Y:S01]  /*9210*/  MUFU.TANH R234, R88 ;  /* 0x0000005800ea7308 */ /* 0x000fe20000002400 */
[----:B----4-:R-:W-:Y:S09]  /*9220*/  FMNMX.FTZ R4, R213, R4, !PT ;  /* 0x00000004d5047209 */ /* 0x010ff20007810000 */
[----:B------:R-:W3:Y:S01]  /*9230*/  MUFU.TANH R233, R103 ;  /* 0x0000006700e97308 */ /* 0x000ee20000002400 */
[----:B-1----:R-:W-:Y:S09]  /*9240*/  FMNMX.FTZ R2, R119, R2, !PT ;  /* 0x0000000277027209 */ /* 0x002ff20007810000 */
[----:B------:R-:W1:Y:S10]  /*9250*/  MUFU.TANH R103, R112 ;  /* 0x0000007000677308 */ /* 0x000e740000002400 */
[----:B------:R-:W4:Y:S01]  /*9260*/  MUFU.TANH R5, R114 ;  /* 0x0000007200057308 */ /* 0x000f220000002400 */
[----:B---3--:R-:W-:Y:S09]  /*9270*/  FMNMX.FTZ R0, R233, R0, !PT ;  /* 0x00000000e9007209 */ /* 0x008ff20007810000 */
[----:B------:R3:W3:Y:S01]  /*9280*/  MUFU.TANH R112, R115 ;  /* 0x0000007300707308 */ /* 0x0006e20000002400 */
[----:B-1----:R-:W-:Y:S09]  /*9290*/  FMNMX.FTZ R70, R103, R70, !PT ;  /* 0x0000004667467209 */ /* 0x002ff20007810000 */
[----:B------:R4:W-:Y:S10]  /*92a0*/  MUFU.TANH R41, R108 ;  /* 0x0000006c00297308 */ /* 0x0009f40000002400 */
[----:B------:R-:W1:Y:S01]  /*92b0*/  MUFU.TANH R216, R43 ;  /* 0x0000002b00d87308 */ /* 0x000e620000002400 */
[----:B---3--:R-:W-:Y:S04]  /*92c0*/  MOV R115, R234 ;  /* 0x000000ea00737202 */ /* 0x008fe80000000f00 */
[----:B------:R-:W-:Y:S05]  /*92d0*/  FMNMX.FTZ R2, R115, R2, !PT ;  /* 0x0000000273027209 */ /* 0x000fea0007810000 */
[----:B------:R-:W-:Y:S01]  /*92e0*/  MUFU.TANH R234, R106 ;  /* 0x0000006a00ea7308 */ /* 0x000fe20000002400 */
[----:B----4-:R-:W-:Y:S04]  /*92f0*/  MOV R108, R5 ;  /* 0x00000005006c7202 */ /* 0x010fe80000000f00 */
[----:B------:R-:W-:Y:S05]  /*9300*/  FMNMX.FTZ R0, R108, R0, !PT ;  /* 0x000000006c007209 */ /* 0x000fea0007810000 */
[----:B------:R-:W3:Y:S01]  /*9310*/  MUFU.TANH R37, R89 ;  /* 0x0000005900257308 */ /* 0x000ee20000002400 */
[----:B------:R-:W-:Y:S02]  /*9320*/  FMNMX.FTZ R0, R112, R0, !PT ;  /* 0x0000000070007209 */ /* 0x000fe40007810000 */
[----:B-1----:R-:W-:Y:S03]  /*9330*/  FMNMX.FTZ R4, R216, R4, !PT ;  /* 0x00000004d8047209 */ /* 0x002fe60007810000 */
[----:B------:R-:W1:Y:S01]  /*9340*/  SHFL.BFLY PT, R69, R0, 0x2, 0x1f ;  /* 0x0c401f0000457f89 */ /* 0x000e6200000e0000 */
[----:B------:R-:W-:Y:S03]  /*9350*/  FMNMX.FTZ R4, R214, R4, !PT ;  /* 0x00000004d6047209 */ /* 0x000fe60007810000 */
[----:B------:R-:W4:Y:S01]  /*9360*/  MUFU.TANH R113, R113 ;  /* 0x0000007100717308 */ /* 0x000f220000002400 */
[----:B------:R-:W-:Y:S09]  /*9370*/  FMNMX.FTZ R4, R217, R4, !PT ;  /* 0x00000004d9047209 */ /* 0x000ff20007810000 */
[----:B------:R-:W4:Y:S01]  /*9380*/  MUFU.TANH R250, R93 ;  /* 0x0000005d00fa7308 */ /* 0x000f220000002400 */
[----:B---3--:R-:W-:Y:S02]  /*9390*/  MOV R204, R37 ;  /* 0x0000002500cc7202 */ /* 0x008fe40000000f00 */
[----:B------:R-:W3:Y:S02]  /*93a0*/  LDL.64 R36, [R1+0x38] ;  /* 0x0000380001247983 */ /* 0x000ee40000100a00 */
[----:B------:R-:W-:Y:S05]  /*93b0*/  FMNMX.FTZ R2, R204, R2, !PT ;  /* 0x00000002cc027209 */ /* 0x000fea0007810000 */
[----:B------:R-:W4:Y:S01]  /*93c0*/  MUFU.TANH R252, R58 ;  /* 0x0000003a00fc7308 */ /* 0x000f220000002400 */
[----:B-1----:R-:W-:Y:S02]  /*93d0*/  FMNMX.FTZ R69, R0, R69, !PT ;  /* 0x0000004500457209 */ /* 0x002fe40007810000 */
[----:B------:R-:W-:Y:S02]  /*93e0*/  FMNMX.FTZ R2, R248, R2, !PT ;  /* 0x00000002f8027209 */ /* 0x000fe40007810000 */
[----:B----4-:R-:W-:Y:S05]  /*93f0*/  FMNMX.FTZ R70, R113, R70, !PT ;  /* 0x0000004671467209 */ /* 0x010fea0007810000 */
[----:B------:R-:W1:Y:S01]  /*9400*/  MUFU.TANH R43, R105 ;  /* 0x00000069002b7308 */ /* 0x000e620000002400 */
[----:B------:R-:W4:Y:S01]  /*9410*/  SHFL.BFLY PT, R5, R70, 0x2, 0x1f ;  /* 0x0c401f0046057f89 */ /* 0x000f2200000e0000 */
[----:B------:R-:W-:Y:S04]  /*9420*/  MOV R206, R250 ;  /* 0x000000fa00ce7202 */ /* 0x000fe80000000f00 */
[----:B------:R-:W-:Y:S04]  /*9430*/  FMNMX.FTZ R2, R206, R2, !PT ;  /* 0x00000002ce027209 */ /* 0x000fe80007810000 */
[----:B------:R-:W4:Y:S01]  /*9440*/  MUFU.TANH R223, R74 ;  /* 0x0000004a00df7308 */ /* 0x000f220000002400 */
[----:B------:R-:W-:Y:S02]  /*9450*/  FMNMX.FTZ R2, R86, R2, !PT ;  /* 0x0000000256027209 */ /* 0x000fe40007810000 */
[----:B------:R-:W-:Y:S04]  /*9460*/  FMNMX.FTZ R4, R252, R4, !PT ;  /* 0x00000004fc047209 */ /* 0x000fe80007810000 */
[----:B------:R-:W-:Y:S03]  /*9470*/  FMNMX.FTZ R4, R84, R4, !PT ;  /* 0x0000000454047209 */ /* 0x000fe60007810000 */
[----:B------:R-:W4:Y:S01]  /*9480*/  MUFU.TANH R58, R109 ;  /* 0x0000006d003a7308 */ /* 0x000f220000002400 */
[----:B------:R-:W-:Y:S02]  /*9490*/  FMNMX.FTZ R4, R85, R4, !PT ;  /* 0x0000000455047209 */ /* 0x000fe40007810000 */
[----:B-1----:R-:W-:Y:S02]  /*94a0*/  FMNMX.FTZ R2, R43, R2, !PT ;  /* 0x000000022b027209 */ /* 0x002fe40007810000 */
[----:B------:R-:W-:Y:S02]  /*94b0*/  FMNMX.FTZ R4, R238, R4, !PT ;  /* 0x00000004ee047209 */ /* 0x000fe40007810000 */
[----:B----4-:R-:W-:Y:S03]  /*94c0*/  FMNMX.FTZ R70, R70, R5, !PT ;  /* 0x0000000546467209 */ /* 0x010fe60007810000 */
[----:B------:R-:W1:Y:S01]  /*94d0*/  MUFU.TANH R56, R75 ;  /* 0x0000004b00387308 */ /* 0x000e620000002400 */
[----:B------:R-:W4:Y:S01]  /*94e0*/  SHFL.BFLY PT, R5, R69, 0x1, 0x1f ;  /* 0x0c201f0045057f89 */ /* 0x000f2200000e0000 */
[----:B------:R-:W-:Y:S02]  /*94f0*/  FMNMX.FTZ R2, R41, R2, !PT ;  /* 0x0000000229027209 */ /* 0x000fe40007810000 */
[----:B------:R-:W-:Y:S05]  /*9500*/  FMNMX.FTZ R4, R223, R4, !PT ;  /* 0x00000004df047209 */ /* 0x000fea0007810000 */
[----:B------:R-:W4:Y:S01]  /*9510*/  SHFL.BFLY PT, R6, R70, 0x1, 0x1f ;  /* 0x0c201f0046067f89 */ /* 0x000f2200000e0000 */
[----:B------:R-:W4:Y:S01]  /*9520*/  MUFU.TANH R230, R78 ;  /* 0x0000004e00e67308 */ /* 0x000f220000002400 */
[----:B------:R-:W-:Y:S06]  /*9530*/  FMNMX.FTZ R2, R58, R2, !PT ;  /* 0x000000023a027209 */ /* 0x000fec0007810000 */
[----:B------:R-:W4:Y:S03]  /*9540*/  SHFL.BFLY PT, R68, R2, 0x2, 0x1f ;  /* 0x0c401f0002447f89 */ /* 0x000f2600000e0000 */
[----:B------:R-:W4:Y:S01]  /*9550*/  MUFU.TANH R243, R79 ;  /* 0x0000004f00f37308 */ /* 0x000f220000002400 */
[----:B-1----:R-:W-:Y:S01]  /*9560*/  FMNMX.FTZ R4, R56, R4, !PT ;  /* 0x0000000438047209 */ /* 0x002fe20007810000 */
[----:B------:R-:W-:Y:S01]  /*9570*/  FMUL.FTZ R75, R110, c[0x0][0x320] ;  /* 0x0000c8006e4b7a20 */ /* 0x000fe20000410000 */
[----:B------:R-:W-:Y:S02]  /*9580*/  MOV R110, R86 ;  /* 0x00000056006e7202 */ /* 0x000fe40000000f00 */
[----:B----4-:R-:W-:Y:S05]  /*9590*/  FMNMX.FTZ R69, R69, R5, !PT ;  /* 0x0000000545457209 */ /* 0x010fea0007810000 */
[----:B------:R-:W1:Y:S01]  /*95a0*/  MUFU.TANH R245, R90 ;  /* 0x0000005a00f57308 */ /* 0x000e620000002400 */
[----:B------:R-:W-:Y:S01]  /*95b0*/  FMNMX.FTZ R70, R70, R6, !PT ;  /* 0x0000000646467209 */ /* 0x000fe20007810000 */
[----:B------:R-:W-:Y:S01]  /*95c0*/  FMUL.FTZ R100, R69, c[0x0][0x2d0] ;  /* 0x0000b40045647a20 */ /* 0x000fe20000410000 */
[----:B------:R-:W-:Y:S03]  /*95d0*/  FMNMX.FTZ R0, R230, R4, !PT ;  /* 0x00000004e6007209 */ /* 0x000fe60007810000 */
[--C-:B------:R-:W-:Y:S04]  /*95e0*/  FFMA.FTZ R7, R23, c[0x0][0x2d0], -R100.reuse ;  /* 0x0000b40017077a23 */ /* 0x100fe80000010864 */
[----:B------:R-:W4:Y:S01]  /*95f0*/  MUFU.TANH R244, R91 ;  /* 0x0000005b00f47308 */ /* 0x000f220000002400 */
[--C-:B------:R-:W-:Y:S02]  /*9600*/  FFMA.FTZ R9, R35, c[0x0][0x2d0], -R100.reuse ;  /* 0x0000b40023097a23 */ /* 0x100fe40000010864 */
[----:B------:R-:W-:Y:S01]  /*9610*/  FMUL.FTZ R105, R70, c[0x0][0x2d0] ;  /* 0x0000b40046697a20 */ /* 0x000fe20000410000 */
[----:B------:R-:W-:Y:S01]  /*9620*/  MOV R81, R243 ;  /* 0x000000f300517202 */ /* 0x000fe20000000f00 */
[--C-:B------:R-:W-:Y:S01]  /*9630*/  FFMA.FTZ R104, R104, c[0x0][0x2d0], -R100.reuse ;  /* 0x0000b40068687a23 */ /* 0x100fe20000010864 */
[----:B------:R-:W-:Y:S01]  /*9640*/  FMNMX.FTZ R68, R2, R68, !PT ;  /* 0x0000004402447209 */ /* 0x000fe20007810000 */
[--C-:B------:R-:W-:Y:S01]  /*9650*/  FFMA.FTZ R5, R21, c[0x0][0x2d0], -R105.reuse ;  /* 0x0000b40015057a23 */ /* 0x100fe20000010869 */
[----:B------:R-:W-:Y:S01]  /*9660*/  FMNMX.FTZ R0, R81, R0, !PT ;  /* 0x0000000051007209 */ /* 0x000fe20007810000 */
[--C-:B------:R-:W-:Y:S01]  /*9670*/  FFMA.FTZ R6, R20, c[0x0][0x2d0], -R105.reuse ;  /* 0x0000b40014067a23 */ /* 0x100fe20000010869 */
[----:B------:R-:W4:Y:S01]  /*9680*/  MUFU.TANH R189, R94 ;  /* 0x0000005e00bd7308 */ /* 0x000f220000002400 */
[--C-:B------:R-:W-:Y:S02]  /*9690*/  FFMA.FTZ R101, R101, c[0x0][0x2d0], -R105.reuse ;  /* 0x0000b40065657a23 */ /* 0x100fe40000010869 */
[--C-:B------:R-:W-:Y:S01]  /*96a0*/  FFMA.FTZ R102, R102, c[0x0][0x2d0], -R105.reuse ;  /* 0x0000b40066667a23 */ /* 0x100fe20000010869 */
[----:B-1----:R-:W-:Y:S01]  /*96b0*/  MOV R109, R245 ;  /* 0x000000f5006d7202 */ /* 0x002fe20000000f00 */
[----:B------:R-:W-:Y:S02]  /*96c0*/  FFMA.FTZ R103, R103, c[0x0][0x2d0], -R105 ;  /* 0x0000b40067677a23 */ /* 0x000fe40000010869 */
[--C-:B------:R-:W-:Y:S01]  /*96d0*/  FFMA.FTZ R108, R108, c[0x0][0x2d0], -R100.reuse ;  /* 0x0000b4006c6c7a23 */ /* 0x100fe20000010864 */
[----:B------:R-:W-:Y:S01]  /*96e0*/  FMNMX.FTZ R4, R109, R0, !PT ;  /* 0x000000006d047209 */ /* 0x000fe20007810000 */
[----:B------:R-:W-:Y:S01]  /*96f0*/  FMUL.FTZ R0, R111, c[0x0][0x320] ;  /* 0x0000c8006f007a20 */ /* 0x000fe20000410000 */
[----:B------:R-:W1:Y:S01]  /*9700*/  MUFU.TANH R188, R95 ;  /* 0x0000005f00bc7308 */ /* 0x000e620000002400 */
[----:B------:R-:W-:Y:S02]  /*9710*/  MOV R111, R43 ;  /* 0x0000002b006f7202 */ /* 0x000fe40000000f00 */
[----:B----4-:R-:W-:Y:S04]  /*9720*/  MOV R114, R244 ;  /* 0x000000f400727202 */ /* 0x010fe80000000f00 */
[----:B------:R-:W-:Y:S03]  /*9730*/  FMNMX.FTZ R2, R114, R4, !PT ;  /* 0x0000000472027209 */ /* 0x000fe60007810000 */
[----:B------:R4:W-:Y:S01]  /*9740*/  MUFU.TANH R74, R0 ;  /* 0x00000000004a7308 */ /* 0x0009e20000002400 */
[----:B------:R-:W4:Y:S01]  /*9750*/  SHFL.BFLY PT, R4, R68, 0x1, 0x1f ;  /* 0x0c201f0044047f89 */ /* 0x000f2200000e0000 */
[----:B------:R-:W-:Y:S08]  /*9760*/  FMNMX.FTZ R2, R189, R2, !PT ;  /* 0x00000002bd027209 */ /* 0x000ff00007810000 */
[----:B------:R-:W4:Y:S01]  /*9770*/  MUFU.TANH R240, R107 ;  /* 0x0000006b00f07308 */ /* 0x000f220000002400 */
[----:B-1----:R-:W-:Y:S09]  /*9780*/  FMNMX.FTZ R2, R188, R2, !PT ;  /* 0x00000002bc027209 */ /* 0x002ff20007810000 */
[----:B------:R-:W1:Y:S01]  /*9790*/  MUFU.TANH R75, R75 ;  /* 0x0000004b004b7308 */ /* 0x000e620000002400 */
[----:B----4-:R-:W-:Y:S01]  /*97a0*/  FADD.FTZ R0, -R70, R3 ;  /* 0x0000000346007221 */ /* 0x010fe20000010100 */
[----:B------:R-:W-:Y:S02]  /*97b0*/  FMNMX.FTZ R3, R234, R2, !PT ;  /* 0x00000002ea037209 */ /* 0x000fe40007810000 */
[----:B------:R-:W-:Y:S01]  /*97c0*/  FMNMX.FTZ R68, R68, R4, !PT ;  /* 0x0000000444447209 */ /* 0x000fe20007810000 */
[----:B------:R-:W-:Y:S05]  /*97d0*/  FMUL.FTZ R2, R0, c[0x0][0x2d0] ;  /* 0x0000b40000027a20 */ /* 0x000fea0000410000 */
[----:B------:R4:W-:Y:S01]  /*97e0*/  MUFU.EX2 R88, R5 ;  /* 0x0000000500587308 */ /* 0x0009e20000000800 */
[--C-:B------:R-:W-:Y:S01]  /*97f0*/  FFMA.FTZ R4, R185, c[0x0][0x2d0], -R105.reuse ;  /* 0x0000b400b9047a23 */ /* 0x100fe20000010869 */
[----:B------:R-:W-:Y:S01]  /*9800*/  FMNMX.FTZ R0, R240, R3, !PT ;  /* 0x00000003f0007209 */ /* 0x000fe20007810000 */
[----:B------:R-:W-:Y:S07]  /*9810*/  FMUL.FTZ R107, R68, c[0x0][0x2d0] ;  /* 0x0000b400446b7a20 */ /* 0x000fee0000410000 */
[----:B------:R2:W2:Y:S01]  /*9820*/  MUFU.EX2 R73, R2 ;  /* 0x0000000200497308 */ /* 0x0004a20000000800 */
[----:B-1----:R-:W-:Y:S04]  /*9830*/  FMNMX.FTZ R0, R75, R0, !PT ;  /* 0x000000004b007209 */ /* 0x002fe80007810000 */
[----:B------:R-:W-:Y:S05]  /*9840*/  FMNMX.FTZ R0, R74, R0, !PT ;  /* 0x000000004a007209 */ /* 0x000fea0007810000 */
[----:B------:R-:W-:Y:S01]  /*9850*/  MUFU.EX2 R245, R4 ;  /* 0x0000000400f57308 */ /* 0x000fe20000000800 */
[----:B------:R-:W1:Y:S01]  /*9860*/  SHFL.BFLY PT, R3, R0, 0x2, 0x1f ;  /* 0x0c401f0000037f89 */ /* 0x000e6200000e0000 */
[----:B----4-:R-:W-:Y:S08]  /*9870*/  FFMA.FTZ R5, R22, c[0x0][0x2d0], -R100 ;  /* 0x0000b40016057a23 */ /* 0x010ff00000010864 */
[----:B------:R-:W-:Y:S01]  /*9880*/  MUFU.EX2 R87, R6 ;  /* 0x0000000600577308 */ /* 0x000fe20000000800 */
[----:B--2---:R-:W-:Y:S01]  /*9890*/  FADD.FTZ R2, -R69, R116 ;  /* 0x0000007445027221 */ /* 0x004fe20000010100 */
[----:B------:R-:W-:Y:S03]  /*98a0*/  MOV R116, R85 ;  /* 0x0000005500747202 */ /* 0x000fe60000000f00 */
[----:B------:R-:W-:Y:S05]  /*98b0*/  FMUL.FTZ R2, R2, c[0x0][0x2d0] ;  /* 0x0000b40002027a20 */ /* 0x000fea0000410000 */
[----:B------:R2:W-:Y:S01]  /*98c0*/  MUFU.EX2 R89, R7 ;  /* 0x0000000700597308 */ /* 0x0005e20000000800 */
[----:B-1----:R-:W-:Y:S01]  /*98d0*/  FMNMX.FTZ R0, R0, R3, !PT ;  /* 0x0000000300007209 */ /* 0x002fe20007810000 */
[----:B------:R-:W-:Y:S08]  /*98e0*/  FFMA.FTZ R3, R17, c[0x0][0x2d0], -R105 ;  /* 0x0000b40011037a23 */ /* 0x000ff00000010869 */
[----:B------:R1:W-:Y:S01]  /*98f0*/  MUFU.EX2 R71, R2 ;  /* 0x0000000200477308 */ /* 0x0003e20000000800 */
[----:B------:R-:W-:Y:S01]  /*9900*/  FMUL.FTZ R17, R73, R133 ;  /* 0x0000008549117220 */ /* 0x000fe20000410000 */
[----:B------:R-:W-:Y:S08]  /*9910*/  MOV R133, R45 ;  /* 0x0000002d00857202 */ /* 0x000ff00000000f00 */
[----:B------:R4:W4:Y:S01]  /*9920*/  MUFU.EX2 R10, R3 ;  /* 0x00000003000a7308 */ /* 0x0009220000000800 */
[----:B--2---:R-:W-:Y:S09]  /*9930*/  @P0 MOV R7, R39 ;  /* 0x0000002700070202 */ /* 0x004ff20000000f00 */
[----:B------:R-:W-:Y:S01]  /*9940*/  MUFU.EX2 R94, R9 ;  /* 0x00000009005e7308 */ /* 0x000fe20000000800 */
[----:B-1----:R-:W-:Y:S01]  /*9950*/  FADD.FTZ R2, -R68, R117 ;  /* 0x0000007544027221 */ /* 0x002fe20000010100 */
[----:B------:R-:W-:Y:S03]  /*9960*/  MOV R117, R220 ;  /* 0x000000dc00757202 */ /* 0x000fe60000000f00 */
[----:B------:R-:W-:Y:S05]  /*9970*/  FMUL.FTZ R2, R2, c[0x0][0x2d0] ;  /* 0x0000b40002027a20 */ /* 0x000fea0000410000 */
[----:B------:R-:W-:Y:S01]  /*9980*/  MUFU.EX2 R108, R108 ;  /* 0x0000006c006c7308 */ /* 0x000fe20000000800 */
[--C-:B----4-:R-:W-:Y:S01]  /*9990*/  FFMA.FTZ R3, R187, c[0x0][0x2d0], -R100.reuse ;  /* 0x0000b400bb037a23 */ /* 0x110fe20000010864 */
[----:B------:R-:W-:Y:S08]  /*99a0*/  MOV R187, R10 ;  /* 0x0000000a00bb7202 */ /* 0x000ff00000000f00 */
[----:B------:R1:W-:Y:S10]  /*99b0*/  MUFU.EX2 R244, R3 ;  /* 0x0000000300f47308 */ /* 0x0003f40000000800 */
[----:B------:R2:W4:Y:S01]  /*99c0*/  MUFU.EX2 R72, R2 ;  /* 0x0000000200487308 */ /* 0x0005220000000800 */
[--C-:B-1----:R-:W-:Y:S09]  /*99d0*/  FFMA.FTZ R3, R186, c[0x0][0x2d0], -R100.reuse ;  /* 0x0000b400ba037a23 */ /* 0x102ff20000010864 */
[----:B------:R1:W1:Y:S01]  /*99e0*/  MUFU.EX2 R246, R3 ;  /* 0x0000000300f67308 */ /* 0x0002620000000800 */
[----:B--2---:R-:W-:Y:S02]  /*99f0*/  FFMA.FTZ R2, R184, c[0x0][0x2d0], -R105 ;  /* 0x0000b400b8027a23 */ /* 0x004fe40000010869 */
[----:B----4-:R-:W-:Y:S07]  /*9a00*/  FMUL.FTZ R45, R72, R161 ;  /* 0x000000a1482d7220 */ /* 0x010fee0000410000 */
[----:B------:R2:W4:Y:S01]  /*9a10*/  MUFU.EX2 R247, R2 ;  /* 0x0000000200f77308 */ /* 0x0005220000000800 */
[--C-:B-1----:R-:W-:Y:S01]  /*9a20*/  FFMA.FTZ R3, R18, c[0x0][0x2d0], -R100.reuse ;  /* 0x0000b40012037a23 */ /* 0x102fe20000010864 */
[----:B------:R-:W-:Y:S01]  /*9a30*/  F2FP.PACK_AB R77, R246, R244 ;  /* 0x000000f4f64d723e */ /* 0x000fe200000000ff */
[----:B------:R-:W-:Y:S01]  /*9a40*/  FMUL.FTZ R18, R71, R134 ;  /* 0x0000008647127220 */ /* 0x000fe20000410000 */
[----:B------:R-:W-:Y:S06]  /*9a50*/  MOV R134, R56 ;  /* 0x0000003800867202 */ /* 0x000fec0000000f00 */
[----:B------:R1:W-:Y:S01]  /*9a60*/  MUFU.EX2 R250, R3 ;  /* 0x0000000300fa7308 */ /* 0x0003e20000000800 */
[----:B------:R-:W-:Y:S02]  /*9a70*/  FFMA.FTZ R56, R210, c[0x0][0x2d0], -R107 ;  /* 0x0000b400d2387a23 */ /* 0x000fe4000001086b */
[--C-:B--2---:R-:W-:Y:S01]  /*9a80*/  FFMA.FTZ R2, R16, c[0x0][0x2d0], -R105.reuse ;  /* 0x0000b40010027a23 */ /* 0x104fe20000010869 */
[----:B----4-:R-:W-:Y:S01]  /*9a90*/  F2FP.PACK_AB R76, R247, R245 ;  /* 0x000000f5f74c723e */ /* 0x010fe200000000ff */
[----:B------:R-:W-:Y:S05]  /*9aa0*/  FFMA.FTZ R16, R27, c[0x0][0x2d0], -R105 ;  /* 0x0000b4001b107a23 */ /* 0x000fea0000010869 */
[----:B------:R2:W4:Y:S01]  /*9ab0*/  MUFU.EX2 R185, R2 ;  /* 0x0000000200b97308 */ /* 0x0005220000000800 */
[----:B---3--:R-:W-:Y:S09]  /*9ac0*/  MOV R37, c[0x0][0x1e4] ;  /* 0x0000790000257a02 */ /* 0x008ff20000000f00 */
[----:B------:R3:W-:Y:S01]  /*9ad0*/  MUFU.EX2 R42, R16 ;  /* 0x00000010002a7308 */ /* 0x0007e20000000800 */
[--C-:B-1----:R-:W-:Y:S09]  /*9ae0*/  FFMA.FTZ R3, R197, c[0x0][0x2d0], -R107.reuse ;  /* 0x0000b400c5037a23 */ /* 0x102ff2000001086b */
[----:B------:R1:W-:Y:S01]  /*9af0*/  MUFU.EX2 R222, R3 ;  /* 0x0000000300de7308 */ /* 0x0003e20000000800 */
[----:B--2---:R-:W2:Y:S01]  /*9b00*/  SHFL.BFLY PT, R2, R0, 0x1, 0x1f ;  /* 0x0c201f0000027f89 */ /* 0x004ea200000e0000 */
[----:B----4-:R-:W-:Y:S01]  /*9b10*/  F2FP.PACK_AB R78, R187, R185 ;  /* 0x000000b9bb4e723e */ /* 0x010fe200000000ff */
[----:B---3--:R-:W-:Y:S01]  /*9b20*/  FMUL.FTZ R16, R73, R132 ;  /* 0x0000008449107220 */ /* 0x008fe20000410000 */
[----:B------:R-:W-:Y:S01]  /*9b30*/  MOV R132, R58 ;  /* 0x0000003a00847202 */ /* 0x000fe20000000f00 */
[--C-:B-1----:R-:W-:Y:S01]  /*9b40*/  FFMA.FTZ R3, R192, c[0x0][0x2d0], -R107.reuse ;  /* 0x0000b400c0037a23 */ /* 0x102fe2000001086b */
[----:B------:R-:W-:Y:S04]  /*9b50*/  MOV R192, R81 ;  /* 0x0000005100c07202 */ /* 0x000fe80000000f00 */
[----:B------:R1:W3:Y:S01]  /*9b60*/  MUFU.EX2 R243, R3 ;  /* 0x0000000300f37308 */ /* 0x0002e20000000800 */
[----:B--2---:R-:W-:Y:S01]  /*9b70*/  FMNMX.FTZ R2, R0, R2, !PT ;  /* 0x0000000200027209 */ /* 0x004fe20007810000 */
[----:B------:R-:W-:Y:S02]  /*9b80*/  FFMA.FTZ R0, R19, c[0x0][0x2d0], -R100 ;  /* 0x0000b40013007a23 */ /* 0x000fe40000010864 */
[----:B------:R-:W-:Y:S01]  /*9b90*/  FMUL.FTZ R19, R71, R135 ;  /* 0x0000008747137220 */ /* 0x000fe20000410000 */
[----:B------:R-:W-:Y:S05]  /*9ba0*/  MOV R135, R46 ;  /* 0x0000002e00877202 */ /* 0x000fea0000000f00 */
[----:B------:R2:W4:Y:S01]  /*9bb0*/  MUFU.EX2 R186, R0 ;  /* 0x0000000000ba7308 */ /* 0x0005220000000800 */
[--C-:B-1----:R-:W-:Y:S01]  /*9bc0*/  FFMA.FTZ R3, R12, c[0x0][0x2d0], -R107.reuse ;  /* 0x0000b4000c037a23 */ /* 0x102fe2000001086b */
[----:B---3--:R-:W-:Y:S08]  /*9bd0*/  F2FP.PACK_AB R64, R243, R222 ;  /* 0x000000def340723e */ /* 0x008ff000000000ff */
[----:B------:R1:W-:Y:S01]  /*9be0*/  MUFU.EX2 R106, R3 ;  /* 0x00000003006a7308 */ /* 0x0003e20000000800 */
[----:B--2---:R-:W-:Y:S01]  /*9bf0*/  FADD.FTZ R0, -R2, R118 ;  /* 0x0000007602007221 */ /* 0x004fe20000010100 */
[----:B----4-:R-:W-:Y:S02]  /*9c00*/  F2FP.PACK_AB R79, R186, R250 ;  /* 0x000000faba4f723e */ /* 0x010fe400000000ff */
[----:B------:R-:W-:Y:S01]  /*9c10*/  MOV R118, R60 ;  /* 0x0000003c00767202 */ /* 0x000fe20000000f00 */
[----:B------:R-:W-:Y:S06]  /*9c20*/  FMUL.FTZ R0, R0, c[0x0][0x2d0] ;  /* 0x0000b40000007a20 */ /* 0x000fec0000410000 */
[----:B------:R-:W2:Y:S01]  /*9c30*/  MUFU.EX2 R0, R0 ;  /* 0x0000000000007308 */ /* 0x000ea20000000800 */
[----:B-1----:R-:W-:Y:S09]  /*9c40*/  FFMA.FTZ R3, R13, c[0x0][0x2d0], -R107 ;  /* 0x0000b4000d037a23 */ /* 0x002ff2000001086b */
[----:B------:R1:W3:Y:S01]  /*9c50*/  MUFU.EX2 R184, R3 ;  /* 0x0000000300b87308 */ /* 0x0002e20000000800 */
[C---:B--2---:R-:W-:Y:S01]  /*9c60*/  FMUL.FTZ R27, R0.reuse, R143 ;  /* 0x0000008f001b7220 */ /* 0x044fe20000410000 */
[----:B------:R-:W-:Y:S01]  /*9c70*/  MOV R143, R62 ;  /* 0x0000003e008f7202 */ /* 0x000fe20000000f00 */
[C---:B------:R-:W-:Y:S01]  /*9c80*/  FMUL.FTZ R43, R0.reuse, R159 ;  /* 0x0000009f002b7220 */ /* 0x040fe20000410000 */
[----:B------:R-:W-:Y:S01]  /*9c90*/  MOV R159, R221 ;  /* 0x000000dd009f7202 */ /* 0x000fe20000000f00 */
[C---:B------:R-:W-:Y:S05]  /*9ca0*/  FMUL.FTZ R46, R0.reuse, R162 ;  /* 0x000000a2002e7220 */ /* 0x040fea0000410000 */
[----:B------:R2:W-:Y:S01]  /*9cb0*/  MUFU.EX2 R221, R56 ;  /* 0x0000003800dd7308 */ /* 0x0005e20000000800 */
[C---:B------:R-:W-:Y:S02]  /*9cc0*/  FMUL.FTZ R58, R0.reuse, R174 ;  /* 0x000000ae003a7220 */ /* 0x040fe40000410000 */
[----:B------:R-:W-:Y:S02]  /*9cd0*/  FMUL.FTZ R62, R0, R178 ;  /* 0x000000b2003e7220 */ /* 0x000fe40000410000 */
[----:B-1----:R-:W-:Y:S01]  /*9ce0*/  FMUL.FTZ R3, R2, c[0x0][0x2d0] ;  /* 0x0000b40002037a20 */ /* 0x002fe20000410000 */
[----:B---3--:R-:W-:Y:S03]  /*9cf0*/  F2FP.PACK_AB R66, R184, R106 ;  /* 0x0000006ab842723e */ /* 0x008fe600000000ff */
[--C-:B------:R-:W-:Y:S02]  /*9d00*/  FFMA.FTZ R4, R196, c[0x0][0x2d0], -R3.reuse ;  /* 0x0000b400c4047a23 */ /* 0x100fe40000010803 */
[--C-:B------:R-:W-:Y:S02]  /*9d10*/  FFMA.FTZ R60, R213, c[0x0][0x2d0], -R3.reuse ;  /* 0x0000b400d53c7a23 */ /* 0x100fe40000010803 */
[----:B------:R1:W-:Y:S01]  /*9d20*/  MUFU.EX2 R190, R4 ;  /* 0x0000000400be7308 */ /* 0x0003e20000000800 */
[----:B--2---:R-:W-:Y:S02]  /*9d30*/  FMUL.FTZ R56, R72, R172 ;  /* 0x000000ac48387220 */ /* 0x004fe40000410000 */
[--C-:B-1----:R-:W-:Y:S07]  /*9d40*/  FFMA.FTZ R4, R195, c[0x0][0x2d0], -R3.reuse ;  /* 0x0000b400c3047a23 */ /* 0x102fee0000010803 */
[----:B------:R1:W2:Y:S02]  /*9d50*/  MUFU.EX2 R191, R4 ;  /* 0x0000000400bf7308 */ /* 0x0002a40000000800 */
[--C-:B-1----:R-:W-:Y:S01]  /*9d60*/  FFMA.FTZ R4, R14, c[0x0][0x2d0], -R3.reuse ;  /* 0x0000b4000e047a23 */ /* 0x102fe20000010803 */
[----:B--2---:R-:W-:Y:S07]  /*9d70*/  F2FP.PACK_AB R65, R191, R190 ;  /* 0x000000bebf41723e */ /* 0x004fee00000000ff */
[----:B------:R1:W-:Y:S02]  /*9d80*/  MUFU.EX2 R200, R4 ;  /* 0x0000000400c87308 */ /* 0x0003e40000000800 */
[----:B-1----:R-:W-:Y:S08]  /*9d90*/  FFMA.FTZ R4, R15, c[0x0][0x2d0], -R3 ;  /* 0x0000b4000f047a23 */ /* 0x002ff00000010803 */
[----:B------:R1:W2:Y:S02]  /*9da0*/  MUFU.EX2 R202, R4 ;  /* 0x0000000400ca7308 */ /* 0x0002a40000000800 */
[--C-:B-1----:R-:W-:Y:S01]  /*9db0*/  FFMA.FTZ R4, R32, c[0x0][0x2d0], -R105.reuse ;  /* 0x0000b40020047a23 */ /* 0x102fe20000010869 */
[----:B--2---:R-:W-:Y:S07]  /*9dc0*/  F2FP.PACK_AB R67, R202, R200 ;  /* 0x000000c8ca43723e */ /* 0x004fee00000000ff */
[----:B------:R-:W-:Y:S10]  /*9dd0*/  MUFU.EX2 R32, R5 ;  /* 0x0000000500207308 */ /* 0x000ff40000000800 */
[----:B------:R1:W-:Y:S02]  /*9de0*/  MUFU.EX2 R90, R4 ;  /* 0x00000004005a7308 */ /* 0x0003e40000000800 */
[----:B-1----:R-:W-:Y:S08]  /*9df0*/  FFMA.FTZ R4, R33, c[0x0][0x2d0], -R105 ;  /* 0x0000b40021047a23 */ /* 0x002ff00000010869 */
[----:B------:R1:W2:Y:S02]  /*9e00*/  MUFU.EX2 R93, R4 ;  /* 0x00000004005d7308 */ /* 0x0002a40000000800 */
[----:B-1----:R-:W-:Y:S05]  /*9e10*/  @P0 SHF.R.S32.HI R4, RZ, 0x1f, R242 ;  /* 0x0000001fff040819 */ /* 0x002fea00000114f2 */
[----:B------:R-:W-:Y:S02]  /*9e20*/  @P0 IMAD R6, R4, c[0x0][0x1e0], RZ ;  /* 0x0000780004060a24 */ /* 0x000fe400078e02ff */
[C---:B------:R-:W-:Y:S04]  /*9e30*/  @P0 IMAD.WIDE.U32 R4, R242.reuse, c[0x0][0x1e0], RZ ;  /* 0x00007800f2040a25 */ /* 0x040fe800078e00ff */
[----:B------:R-:W-:Y:S01]  /*9e40*/  @P0 IMAD R8, R242, c[0x0][0x1e4], R6 ;  /* 0x00007900f2080a24 */ /* 0x000fe200078e0206 */
[----:B------:R-:W-:Y:S02]  /*9e50*/  @P0 MOV R6, R36 ;  /* 0x0000002400060202 */ /* 0x000fe40000000f00 */
[----:B------:R-:W-:Y:S02]  /*9e60*/  MOV R36, c[0x0][0x1e0] ;  /* 0x0000780000247a02 */ /* 0x000fe40000000f00 */
[----:B------:R-:W-:Y:S01]  /*9e70*/  @P0 IADD3 R5, R5, R8, RZ ;  /* 0x0000000805050210 */ /* 0x000fe20007ffe0ff */
[----:B------:R-:W-:Y:S01]  /*9e80*/  @P0 IMAD.WIDE.U32 R6, R4, 0x70, R6 ;  /* 0x0000007004060825 */ /* 0x000fe200078e0006 */
[C---:B------:R-:W-:Y:S02]  /*9e90*/  @P0 SHF.L.U32 R15, R36.reuse, 0x5, RZ ;  /* 0x00000005240f0819 */ /* 0x040fe400000006ff */
[----:B------:R-:W-:Y:S01]  /*9ea0*/  @P0 SHF.L.U64.HI R14, R36, 0x5, R37 ;  /* 0x00000005240e0819 */ /* 0x000fe20000010225 */
[----:B------:R-:W-:Y:S01]  /*9eb0*/  @P0 IMAD R5, R5, 0x70, RZ ;  /* 0x0000007005050824 */ /* 0x000fe200078e02ff */
[----:B------:R-:W-:Y:S01]  /*9ec0*/  @P0 LEA R4, P3, R6, c[0x0][0x1c8], 0x1 ;  /* 0x0000720006040a11 */ /* 0x000fe200078608ff */
[--C-:B------:R-:W-:Y:S03]  /*9ed0*/  FFMA.FTZ R8, R34, c[0x0][0x2d0], -R100.reuse ;  /* 0x0000b40022087a23 */ /* 0x100fe60000010864 */
[----:B------:R-:W-:Y:S01]  /*9ee0*/  @P0 IADD3 R5, R7, R5, RZ ;  /* 0x0000000507050210 */ /* 0x000fe20007ffe0ff */
[----:B------:R1:W-:Y:S03]  /*9ef0*/  MUFU.EX2 R91, R8 ;  /* 0x00000008005b7308 */ /* 0x0003e60000000800 */
[----:B------:R-:W-:Y:S01]  /*9f00*/  @P0 LEA.HI.X R5, R6, c[0x0][0x1cc], R5, 0x1, P3 ;  /* 0x0000730006050a11 */ /* 0x000fe200018f0c05 */
[----:B------:R-:W-:Y:S02]  /*9f10*/  FFMA.FTZ R6, R24, c[0x0][0x2d0], -R107 ;  /* 0x0000b40018067a23 */ /* 0x000fe4000001086b */
[----:B------:R-:W-:Y:S02]  /*9f20*/  FFMA.FTZ R24, R49, c[0x0][0x2d0], -R105 ;  /* 0x0000b40031187a23 */ /* 0x000fe40000010869 */
[----:B------:R3:W-:Y:S01]  /*9f30*/  @P0 LDGSTS.E.BYPASS.LTC128B.128 [R241+0x3900], [R4.64], !P1 ;  /* 0x0390000004f10fae */ /* 0x0007e2000c901d48 */
[----:B------:R-:W-:Y:S01]  /*9f40*/  FMUL.FTZ R49, R73, R165 ;  /* 0x000000a549317220 */ /* 0x000fe20000410000 */
[----:B------:R4:W2:Y:S01]  /*9f50*/  MUFU.EX2 R34, R6 ;  /* 0x0000000600227308 */ /* 0x0008a20000000800 */
[-C--:B-1----:R-:W-:Y:S04]  /*9f60*/  @P0 IADD3 R8, P2, R4, R15.reuse, RZ ;  /* 0x0000000f04080210 */ /* 0x082fe80007f5e0ff */
[-C--:B------:R-:W-:Y:S02]  /*9f70*/  @P0 IADD3.X R9, R5, R14.reuse, RZ, P2, !PT ;  /* 0x0000000e05090210 */ /* 0x080fe400017fe4ff */
[-C--:B------:R-:W-:Y:S03]  /*9f80*/  @P0 IADD3 R12, P4, R8, R15.reuse, RZ ;  /* 0x0000000f080c0210 */ /* 0x080fe60007f9e0ff */
[----:B------:R1:W-:Y:S01]  /*9f90*/  @P0 LDGSTS.E.BYPASS.LTC128B.128 [R241+0x4100], [R8.64], !P1 ;  /* 0x0410000008f10fae */ /* 0x0003e2000c901d48 */
[-C--:B------:R-:W-:Y:S01]  /*9fa0*/  @P0 IADD3.X R13, R9, R14.reuse, RZ, P4, !PT ;  /* 0x0000000e090d0210 */ /* 0x080fe200027fe4ff */
[--C-:B---3--:R-:W-:Y:S01]  /*9fb0*/  FFMA.FTZ R4, R25, c[0x0][0x2d0], -R107.reuse ;  /* 0x0000b40019047a23 */ /* 0x108fe2000001086b */
[----:B------:R-:W-:Y:S01]  /*9fc0*/  @P0 IADD3 R10, P3, R12, R15, RZ ;  /* 0x0000000f0c0a0210 */ /* 0x000fe20007f7e0ff */
[----:B------:R-:W-:Y:S01]  /*9fd0*/  FMUL.FTZ R25, R72, R141 ;  /* 0x0000008d48197220 */ /* 0x000fe20000410000 */
[----:B--2---:R-:W-:Y:S01]  /*9fe0*/  MOV R141, R93 ;  /* 0x0000005d008d7202 */ /* 0x004fe20000000f00 */
[----:B------:R2:W-:Y:S01]  /*9ff0*/  MUFU.EX2 R35, R4 ;  /* 0x0000000400237308 */ /* 0x0005e20000000800 */
[-C--:B------:R-:W-:Y:S01]  /*a000*/  @P0 IADD3.X R11, R13, R14.reuse, RZ, P3, !PT ;  /* 0x0000000e0d0b0210 */ /* 0x080fe20001ffe4ff */
[----:B------:R3:W-:Y:S01]  /*a010*/  @P0 LDGSTS.E.BYPASS.LTC128B.128 [R241+0x4900], [R12.64], !P1 ;  /* 0x049000000cf10fae */ /* 0x0007e2000c901d48 */
[-C--:B----4-:R-:W-:Y:S04]  /*a020*/  @P0 IADD3 R6, P2, R10, R15.reuse, RZ ;  /* 0x0000000f0a060210 */ /* 0x090fe80007f5e0ff */
[-C--:B------:R-:W-:Y:S03]  /*a030*/  @P0 IADD3.X R7, R11, R14.reuse, RZ, P2, !PT ;  /* 0x0000000e0b070210 */ /* 0x080fe600017fe4ff */
[----:B------:R4:W-:Y:S08]  /*a040*/  @P0 LDGSTS.E.BYPASS.LTC128B.128 [R241+0x5100], [R10.64], !P1 ;  /* 0x051000000af10fae */ /* 0x0009f0000c901d48 */
[----:B------:R4:W-:Y:S01]  /*a050*/  @P0 LDGSTS.E.BYPASS.LTC128B.128 [R241+0x5900], [R6.64], !P1 ;  /* 0x0590000006f10fae */ /* 0x0009e2000c901d48 */
[----:B-1----:R-:W-:Y:S02]  /*a060*/  FFMA.FTZ R9, R28, c[0x0][0x2d0], -R107 ;  /* 0x0000b4001c097a23 */ /* 0x002fe4000001086b */
[--C-:B------:R-:W-:Y:S01]  /*a070*/  FFMA.FTZ R28, R198, c[0x0][0x2d0], -R100.reuse ;  /* 0x0000b400c61c7a23 */ /* 0x100fe20000010864 */
[----:B--2---:R-:W-:Y:S01]  /*a080*/  @P0 IADD3 R4, P3, R6, R15, RZ ;  /* 0x0000000f06040210 */ /* 0x004fe20007f7e0ff */
[----:B------:R1:W2:Y:S01]  /*a090*/  MUFU.EX2 R92, R9 ;  /* 0x00000009005c7308 */ /* 0x0002a20000000800 */
[----:B------:R-:W-:Y:S01]  /*a0a0*/  MOV R198, R63 ;  /* 0x0000003f00c67202 */ /* 0x000fe20000000f00 */
[----:B------:R-:W-:Y:S01]  /*a0b0*/  FMUL.FTZ R63, R0, R179 ;  /* 0x000000b3003f7220 */ /* 0x000fe20000410000 */
[----:B------:R-:W-:Y:S01]  /*a0c0*/  @P0 IADD3.X R5, R7, R14, RZ, P3, !PT ;  /* 0x0000000e07050210 */ /* 0x000fe20001ffe4ff */
[----:B---3--:R-:W-:Y:S01]  /*a0d0*/  FFMA.FTZ R12, R26, c[0x0][0x2d0], -R105 ;  /* 0x0000b4001a0c7a23 */ /* 0x008fe20000010869 */
[----:B------:R-:W-:Y:S01]  /*a0e0*/  @P0 IADD3 R8, P2, R4, R15, RZ ;  /* 0x0000000f04080210 */ /* 0x000fe20007f5e0ff */
[----:B------:R-:W-:Y:S01]  /*a0f0*/  FMUL.FTZ R13, R72, R129 ;  /* 0x00000081480d7220 */ /* 0x000fe20000410000 */
[----:B------:R-:W-:Y:S01]  /*a100*/  MOV R129, R32 ;  /* 0x0000002000817202 */ /* 0x000fe20000000f00 */
[----:B------:R3:W-:Y:S01]  /*a110*/  @P0 LDGSTS.E.BYPASS.LTC128B.128 [R241+0x6100], [R4.64], !P1 ;  /* 0x0610000004f10fae */ /* 0x0007e2000c901d48 */
[C---:B------:R-:W-:Y:S01]  /*a120*/  FMUL.FTZ R15, R0.reuse, R131 ;  /* 0x00000083000f7220 */ /* 0x040fe20000410000 */
[----:B------:R3:W-:Y:S01]  /*a130*/  MUFU.EX2 R44, R12 ;  /* 0x0000000c002c7308 */ /* 0x0007e20000000800 */
[--C-:B------:R-:W-:Y:S01]  /*a140*/  FFMA.FTZ R32, R201, c[0x0][0x2d0], -R100.reuse ;  /* 0x0000b400c9207a23 */ /* 0x100fe20000010864 */
[----:B------:R-:W-:Y:S01]  /*a150*/  MOV R201, R251 ;  /* 0x000000fb00c97202 */ /* 0x000fe20000000f00 */
[C---:B----4-:R-:W-:Y:S01]  /*a160*/  FMUL.FTZ R10, R0.reuse, R122 ;  /* 0x0000007a000a7220 */ /* 0x050fe20000410000 */
[----:B------:R-:W-:Y:S01]  /*a170*/  MOV R131, R41 ;  /* 0x0000002900837202 */ /* 0x000fe20000000f00 */
[C---:B------:R-:W-:Y:S01]  /*a180*/  FMUL.FTZ R11, R0.reuse, R123 ;  /* 0x0000007b000b7220 */ /* 0x040fe20000410000 */
[----:B------:R-:W-:Y:S01]  /*a190*/  MOV R123, R34 ;  /* 0x00000022007b7202 */ /* 0x000fe20000000f00 */
[C---:B------:R-:W-:Y:S01]  /*a1a0*/  FMUL.FTZ R26, R0.reuse, R142 ;  /* 0x0000008e001a7220 */ /* 0x040fe20000410000 */
[----:B------:R-:W-:Y:S01]  /*a1b0*/  MOV R122, R88 ;  /* 0x00000058007a7202 */ /* 0x000fe20000000f00 */
[----:B------:R-:W-:Y:S01]  /*a1c0*/  FMUL.FTZ R34, R71, R150 ;  /* 0x0000009647227220 */ /* 0x000fe20000410000 */
[----:B------:R4:W-:Y:S01]  /*a1d0*/  MUFU.EX2 R251, R32 ;  /* 0x0000002000fb7308 */ /* 0x0009e20000000800 */
[----:B------:R-:W-:Y:S01]  /*a1e0*/  FFMA.FTZ R6, R29, c[0x0][0x2d0], -R107 ;  /* 0x0000b4001d067a23 */ /* 0x000fe2000001086b */
[----:B------:R-:W-:Y:S01]  /*a1f0*/  MOV R150, R80 ;  /* 0x0000005000967202 */ /* 0x000fe20000000f00 */
[----:B------:R-:W-:Y:S01]  /*a200*/  FMUL.FTZ R7, R71, R127 ;  /* 0x0000007f47077220 */ /* 0x000fe20000410000 */
[----:B-1----:R-:W-:Y:S01]  /*a210*/  @P0 IADD3.X R9, R5, R14, RZ, P2, !PT ;  /* 0x0000000e05090210 */ /* 0x002fe200017fe4ff */
[----:B------:R-:W-:Y:S01]  /*a220*/  FMUL.FTZ R14, R0, R130 ;  /* 0x00000082000e7220 */ /* 0x000fe20000410000 */
[----:B------:R-:W-:Y:S01]  /*a230*/  MOV R130, R87 ;  /* 0x0000005700827202 */ /* 0x000fe20000000f00 */
[C---:B------:R-:W-:Y:S01]  /*a240*/  FMUL.FTZ R29, R72.reuse, R145 ;  /* 0x00000091481d7220 */ /* 0x040fe20000410000 */
[----:B--2---:R-:W-:Y:S01]  /*a250*/  MOV R142, R92 ;  /* 0x0000005c008e7202 */ /* 0x004fe20000000f00 */
[----:B------:R1:W-:Y:S01]  /*a260*/  @P0 LDGSTS.E.BYPASS.LTC128B.128 [R241+0x6900], [R8.64], !P1 ;  /* 0x0690000008f10fae */ /* 0x0003e2000c901d48 */
[----:B------:R2:W2:Y:S01]  /*a270*/  MUFU.EX2 R33, R6 ;  /* 0x0000000600217308 */ /* 0x0004a20000000800 */
[----:B------:R-:W-:Y:S01]  /*a280*/  FMUL.FTZ R41, R72, R157 ;  /* 0x0000009d48297220 */ /* 0x000fe20000410000 */
[----:B------:R-:W-:Y:S01]  /*a290*/  MOV R157, R47 ;  /* 0x0000002f009d7202 */ /* 0x000fe20000000f00 */
[----:B------:R-:W-:Y:S02]  /*a2a0*/  FMUL.FTZ R47, R0, R163 ;  /* 0x000000a3002f7220 */ /* 0x000fe40000410000 */
[----:B---3--:R-:W-:Y:S01]  /*a2b0*/  FFMA.FTZ R4, R194, c[0x0][0x2d0], -R3 ;  /* 0x0000b400c2047a23 */ /* 0x008fe20000010803 */
[----:B------:R-:W-:Y:S01]  /*a2c0*/  MOV R194, R248 ;  /* 0x000000f800c27202 */ /* 0x000fe20000000f00 */
[----:B------:R-:W3:Y:S01]  /*a2d0*/  LDSM.16.MT88.4 R20, [R224+0x100] ;  /* 0x00010000e014783b */ /* 0x000ee20000004200 */
[----:B------:R-:W-:Y:S01]  /*a2e0*/  FMUL.FTZ R5, R73, R125 ;  /* 0x0000007d49057220 */ /* 0x000fe20000410000 */
[----:B------:R-:W-:Y:S01]  /*a2f0*/  MOV R125, R91 ;  /* 0x0000005b007d7202 */ /* 0x000fe20000000f00 */
[----:B------:R1:W-:Y:S01]  /*a300*/  MUFU.EX2 R195, R4 ;  /* 0x0000000400c37308 */ /* 0x0003e20000000800 */
[C---:B------:R-:W-:Y:S02]  /*a310*/  FMUL.FTZ R12, R72.reuse, R128 ;  /* 0x00000080480c7220 */ /* 0x040fe40000410000 */
[----:B------:R-:W-:Y:S02]  /*a320*/  FFMA.FTZ R92, R215, c[0x0][0x2d0], -R105 ;  /* 0x0000b400d75c7a23 */ /* 0x000fe40000010869 */
[----:B------:R-:W3:Y:S01]  /*a330*/  LDSM.16.MT88.4 R36, [R227+0x100] ;  /* 0x00010000e324783b */ /* 0x000ee20000004200 */
[----:B----4-:R-:W-:Y:S01]  /*a340*/  FMUL.FTZ R32, R73, R148 ;  /* 0x0000009449207220 */ /* 0x010fe20000410000 */
[----:B------:R-:W-:Y:S06]  /*a350*/  MOV R148, R83 ;  /* 0x0000005300947202 */ /* 0x000fec0000000f00 */
[----:B------:R-:W4:Y:S01]  /*a360*/  LDSM.16.MT88.4 R52, [R225+0x100] ;  /* 0x00010000e134783b */ /* 0x000f220000004200 */
[----:B--2---:R-:W-:Y:S01]  /*a370*/  FMUL.FTZ R6, R71, R126 ;  /* 0x0000007e47067220 */ /* 0x004fe20000410000 */
[----:B------:R-:W-:Y:S01]  /*a380*/  MOV R128, R33 ;  /* 0x0000002100807202 */ /* 0x000fe20000000f00 */
[C---:B-1----:R-:W-:Y:S01]  /*a390*/  FMUL.FTZ R9, R72.reuse, R121 ;  /* 0x0000007948097220 */ /* 0x042fe20000410000 */
[----:B------:R-:W-:Y:S01]  /*a3a0*/  MOV R126, R90 ;  /* 0x0000005a007e7202 */ /* 0x000fe20000000f00 */
[----:B------:R-:W-:Y:S01]  /*a3b0*/  FMUL.FTZ R8, R72, R120 ;  /* 0x0000007848087220 */ /* 0x000fe20000410000 */
[----:B------:R-:W-:Y:S01]  /*a3c0*/  MOV R120, R35 ;  /* 0x0000002300787202 */ /* 0x000fe20000000f00 */
[----:B------:R-:W-:Y:S01]  /*a3d0*/  FMUL.FTZ R33, R73, R149 ;  /* 0x0000009549217220 */ /* 0x000fe20000410000 */
[----:B------:R-:W-:Y:S01]  /*a3e0*/  MOV R149, R82 ;  /* 0x0000005200957202 */ /* 0x000fe20000000f00 */
[----:B------:R-:W-:Y:S01]  /*a3f0*/  FMUL.FTZ R35, R71, R151 ;  /* 0x0000009747237220 */ /* 0x000fe20000410000 */
[----:B------:R-:W1:Y:S01]  /*a400*/  LDSM.16.MT88.4 R80, [R226+0x100] ;  /* 0x00010000e250783b */ /* 0x000e620000004200 */
[--C-:B------:R-:W-:Y:S01]  /*a410*/  FFMA.FTZ R4, R193, c[0x0][0x2d0], -R3.reuse ;  /* 0x0000b400c1047a23 */ /* 0x100fe20000010803 */
[----:B------:R-:W-:Y:S01]  /*a420*/  MOV R193, R40 ;  /* 0x0000002800c17202 */ /* 0x000fe20000000f00 */
[--C-:B------:R-:W-:Y:S01]  /*a430*/  FFMA.FTZ R40, R51, c[0x0][0x2d0], -R100.reuse ;  /* 0x0000b40033287a23 */ /* 0x100fe20000010864 */
[----:B------:R-:W-:Y:S01]  /*a440*/  MOV R151, R59 ;  /* 0x0000003b00977202 */ /* 0x000fe20000000f00 */
[----:B------:R2:W1:Y:S01]  /*a450*/  MUFU.EX2 R196, R4 ;  /* 0x0000000400c47308 */ /* 0x0004620000000800 */
[----:B------:R-:W-:Y:S01]  /*a460*/  FMUL.FTZ R51, R71, R167 ;  /* 0x000000a747337220 */ /* 0x000fe20000410000 */
[----:B------:R-:W-:Y:S01]  /*a470*/  MOV R121, R89 ;  /* 0x0000005900797202 */ /* 0x000fe20000000f00 */
[----:B------:R-:W-:Y:S01]  /*a480*/  FMUL.FTZ R59, R0, R175 ;  /* 0x000000af003b7220 */ /* 0x000fe20000410000 */
[----:B------:R-:W-:Y:S08]  /*a490*/  LDSM.16.MT88.4 R88, [R227+0x900] ;  /* 0x00090000e358783b */ /* 0x000ff00000004200 */
[----:B------:R-:W0:Y:S01]  /*a4a0*/  LDGDEPBAR ;  /* 0x00000000000079af */ /* 0x000e220000000000 */
[--C-:B--2---:R-:W-:Y:S02]  /*a4b0*/  FFMA.FTZ R4, R30, c[0x0][0x2d0], -R3.reuse ;  /* 0x0000b4001e047a23 */ /* 0x104fe40000010803 */
[C---:B------:R-:W-:Y:S01]  /*a4c0*/  FMUL.FTZ R30, R0.reuse, R146 ;  /* 0x00000092001e7220 */ /* 0x040fe20000410000 */
[----:B------:R-:W-:Y:S01]  /*a4d0*/  MOV R146, R42 ;  /* 0x0000002a00927202 */ /* 0x000fe20000000f00 */
[----:B------:R2:W-:Y:S01]  /*a4e0*/  MUFU.EX2 R197, R4 ;  /* 0x0000000400c57308 */ /* 0x0005e20000000800 */
[C---:B------:R-:W-:Y:S01]  /*a4f0*/  FMUL.FTZ R42, R0.reuse, R158 ;  /* 0x0000009e002a7220 */ /* 0x040fe20000410000 */
[----:B------:R-:W-:Y:S01]  /*a500*/  MOV R158, R219 ;  /* 0x000000db009e7202 */ /* 0x000fe20000000f00 */
[----:B--2---:R-:W-:Y:S02]  /*a510*/  FFMA.FTZ R4, R31, c[0x0][0x2d0], -R3 ;  /* 0x0000b4001f047a23 */ /* 0x004fe40000010803 */
[----:B------:R-:W-:Y:S01]  /*a520*/  FMUL.FTZ R31, R0, R147 ;  /* 0x00000093001f7220 */ /* 0x000fe20000410000 */
[----:B------:R-:W-:Y:S04]  /*a530*/  MOV R147, R44 ;  /* 0x0000002c00937202 */ /* 0x000fe80000000f00 */
[----:B------:R2:W1:Y:S01]  /*a540*/  MUFU.EX2 R199, R4 ;  /* 0x0000000400c77308 */ /* 0x0004620000000800 */
[----:B------:R-:W-:Y:S09]  /*a550*/  FFMA.FTZ R44, R208, c[0x0][0x2d0], -R107 ;  /* 0x0000b400d02c7a23 */ /* 0x000ff2000001086b */
[----:B------:R1:W-:Y:S01]  /*a560*/  MUFU.EX2 R145, R44 ;  /* 0x0000002c00917308 */ /* 0x0003e20000000800 */
[C---:B--2---:R-:W-:Y:S09]  /*a570*/  FMUL.FTZ R4, R73.reuse, R124 ;  /* 0x0000007c49047220 */ /* 0x044ff20000410000 */
[----:B------:R2:W-:Y:S01]  /*a580*/  MUFU.EX2 R124, R24 ;  /* 0x00000018007c7308 */ /* 0x0005e20000000800 */
[-C--:B---3--:R-:W-:Y:S05]  /*a590*/  HMMA.16816.F32 R4, R76, R20.reuse, R4 ;  /* 0x000000144c04723c */ /* 0x088fea0000001804 */
[----:B-1----:R-:W-:Y:S03]  /*a5a0*/  FMUL.FTZ R44, R72, R160 ;  /* 0x000000a0482c7220 */ /* 0x002fe60000410000 */
[C---:B------:R-:W-:Y:S07]  /*a5b0*/  HMMA.16816.F32 R8, R64.reuse, R20, R8 ;  /* 0x000000144008723c */ /* 0x040fee0000001808 */
[----:B------:R-:W-:Y:S01]  /*a5c0*/  FFMA.FTZ R20, R48, c[0x0][0x2d0], -R105 ;  /* 0x0000b40030147a23 */ /* 0x000fe20000010869 */
[-C--:B------:R-:W-:Y:S03]  /*a5d0*/  HMMA.16816.F32 R12, R64, R22.reuse, R12 ;  /* 0x00000016400c723c */ /* 0x080fe6000000180c */
[----:B------:R1:W3:Y:S01]  /*a5e0*/  MUFU.EX2 R127, R20 ;  /* 0x00000014007f7308 */ /* 0x0002e20000000800 */
[----:B------:R-:W-:Y:S01]  /*a5f0*/  FMUL.FTZ R21, R73, R137 ;  /* 0x0000008949157220 */ /* 0x000fe20000410000 */
[----:B------:R-:W-:Y:S01]  /*a600*/  MOV R137, R84 ;  /* 0x0000005400897202 */ /* 0x000fe20000000f00 */
[C---:B--2---:R-:W-:Y:S01]  /*a610*/  FMUL.FTZ R24, R72.reuse, R140 ;  /* 0x0000008c48187220 */ /* 0x044fe20000410000 */
[----:B------:R-:W2:Y:S01]  /*a620*/  LDSM.16.MT88.4 R84, [R224+0x900] ;  /* 0x00090000e054783b */ /* 0x000ea20000004200 */
[C---:B------:R-:W-:Y:S04]  /*a630*/  HMMA.16816.F32 R16, R76.reuse, R22, R16 ;  /* 0x000000164c10723c */ /* 0x040fe80000001810 */
[--C-:B------:R-:W-:Y:S01]  /*a640*/  FFMA.FTZ R48, R203, c[0x0][0x2d0], -R107.reuse ;  /* 0x0000b400cb307a23 */ /* 0x100fe2000001086b */
[----:B------:R-:W-:Y:S02]  /*a650*/  MOV R140, R94 ;  /* 0x0000005e008c7202 */ /* 0x000fe40000000f00 */
[C---:B------:R-:W-:Y:S01]  /*a660*/  FMUL.FTZ R22, R71.reuse, R138 ;  /* 0x0000008a47167220 */ /* 0x040fe20000410000 */
[----:B------:R-:W-:Y:S01]  /*a670*/  MOV R138, R252 ;  /* 0x000000fc008a7202 */ /* 0x000fe20000000f00 */
[----:B------:R-:W-:Y:S01]  /*a680*/  FMUL.FTZ R23, R71, R139 ;  /* 0x0000008b47177220 */ /* 0x000fe20000410000 */
[----:B------:R3:W2:Y:S02]  /*a690*/  MUFU.EX2 R252, R28 ;  /* 0x0000001c00fc7308 */ /* 0x0006a40000000800 */
[----:B------:R-:W-:Y:S01]  /*a6a0*/  MOV R139, R61 ;  /* 0x0000003d008b7202 */ /* 0x000fe20000000f00 */
[C---:B------:R-:W-:Y:S02]  /*a6b0*/  FMUL.FTZ R61, R72.reuse, R177 ;  /* 0x000000b1483d7220 */ /* 0x040fe40000410000 */
[----:B-1----:R-:W-:Y:S01]  /*a6c0*/  FMUL.FTZ R20, R73, R136 ;  /* 0x0000008849147220 */ /* 0x002fe20000410000 */
[----:B------:R-:W-:Y:S04]  /*a6d0*/  MOV R136, R223 ;  /* 0x000000df00887202 */ /* 0x000fe80000000f00 */
[----:B------:R1:W-:Y:S02]  /*a6e0*/  MUFU.EX2 R223, R48 ;  /* 0x0000003000df7308 */ /* 0x0003e40000000800 */
[-C--:B------:R-:W-:Y:S08]  /*a6f0*/  HMMA.16816.F32 R20, R76, R36.reuse, R20 ;  /* 0x000000244c14723c */ /* 0x080ff00000001814 */
[C---:B------:R-:W-:Y:S04]  /*a700*/  HMMA.16816.F32 R24, R64.reuse, R36, R24 ;  /* 0x000000244018723c */ /* 0x040fe80000001818 */
[----:B---3--:R-:W-:Y:S02]  /*a710*/  FMUL.FTZ R28, R72, R144 ;  /* 0x00000090481c7220 */ /* 0x008fe40000410000 */
[----:B------:R3:W-:Y:S01]  /*a720*/  MUFU.EX2 R144, R60 ;  /* 0x0000003c00907308 */ /* 0x0007e20000000800 */
[--C-:B------:R-:W-:Y:S02]  /*a730*/  FFMA.FTZ R36, R50, c[0x0][0x2d0], -R100.reuse ;  /* 0x0000b40032247a23 */ /* 0x100fe40000010864 */
[----:B------:R-:W-:Y:S02]  /*a740*/  FMUL.FTZ R50, R71, R166 ;  /* 0x000000a647327220 */ /* 0x000fe40000410000 */
[-C--:B------:R-:W-:Y:S03]  /*a750*/  HMMA.16816.F32 R28, R64, R38.reuse, R28 ;  /* 0x00000026401c723c */ /* 0x080fe6000000181c */
[C---:B-1----:R-:W-:Y:S02]  /*a760*/  FMUL.FTZ R48, R73.reuse, R164 ;  /* 0x000000a449307220 */ /* 0x042fe40000410000 */
[----:B------:R-:W-:Y:S01]  /*a770*/  LDSM.16.MT88.4 R164, [R225+0x3100] ;  /* 0x00310000e1a4783b */ /* 0x000fe20000004200 */
[----:B------:R1:W-:Y:S01]  /*a780*/  MUFU.EX2 R248, R36 ;  /* 0x0000002400f87308 */ /* 0x0003e20000000800 */
[----:B------:R-:W-:Y:S01]  /*a790*/  FMUL.FTZ R37, R73, R153 ;  /* 0x0000009949257220 */ /* 0x000fe20000410000 */
[C---:B------:R-:W-:Y:S07]  /*a7a0*/  HMMA.16816.F32 R32, R76.reuse, R38, R32 ;  /* 0x000000264c20723c */ /* 0x040fee0000001820 */
[C---:B------:R-:W-:Y:S01]  /*a7b0*/  FMUL.FTZ R39, R71.reuse, R155 ;  /* 0x0000009b47277220 */ /* 0x040fe20000410000 */
[----:B------:R-:W-:Y:S01]  /*a7c0*/  MOV R155, R249 ;  /* 0x000000f9009b7202 */ /* 0x000fe20000000f00 */
[----:B------:R-:W-:Y:S01]  /*a7d0*/  FMUL.FTZ R38, R71, R154 ;  /* 0x0000009a47267220 */ /* 0x000fe20000410000 */
[----:B------:R2:W2:Y:S02]  /*a7e0*/  MUFU.EX2 R249, R40 ;  /* 0x0000002800f97308 */ /* 0x0004a40000000800 */
[C---:B---3--:R-:W-:Y:S02]  /*a7f0*/  FMUL.FTZ R60, R72.reuse, R176 ;  /* 0x000000b0483c7220 */ /* 0x048fe40000410000 */
[----:B-1----:R-:W-:Y:S07]  /*a800*/  FMUL.FTZ R36, R73, R152 ;  /* 0x0000009849247220 */ /* 0x002fee0000410000 */
[-C--:B----4-:R-:W-:Y:S03]  /*a810*/  HMMA.16816.F32 R36, R76, R52.reuse, R36 ;  /* 0x000000344c24723c */ /* 0x090fe60000001824 */
[C---:B--2---:R-:W-:Y:S01]  /*a820*/  FMUL.FTZ R40, R72.reuse, R156 ;  /* 0x0000009c48287220 */ /* 0x044fe20000410000 */
[----:B------:R-:W-:Y:S01]  /*a830*/  MOV R156, R57 ;  /* 0x00000039009c7202 */ /* 0x000fe20000000f00 */
[----:B------:R-:W-:Y:S05]  /*a840*/  FMUL.FTZ R57, R72, R173 ;  /* 0x000000ad48397220 */ /* 0x000fea0000410000 */
[C---:B------:R-:W-:Y:S07]  /*a850*/  HMMA.16816.F32 R40, R64.reuse, R52, R40 ;  /* 0x000000344028723c */ /* 0x040fee0000001828 */
[----:B------:R-:W-:Y:S01]  /*a860*/  FFMA.FTZ R52, R209, c[0x0][0x2d0], -R107 ;  /* 0x0000b400d1347a23 */ /* 0x000fe2000001086b */
[-C--:B------:R-:W-:Y:S03]  /*a870*/  HMMA.16816.F32 R44, R64, R54.reuse, R44 ;  /* 0x00000036402c723c */ /* 0x080fe6000000182c */
[----:B------:R1:W2:Y:S01]  /*a880*/  MUFU.EX2 R220, R52 ;  /* 0x0000003400dc7308 */ /* 0x0002a20000000800 */
[----:B------:R-:W-:Y:S04]  /*a890*/  FMUL.FTZ R53, R73, R169 ;  /* 0x000000a949357220 */ /* 0x000fe80000410000 */
[C---:B------:R-:W-:Y:S07]  /*a8a0*/  HMMA.16816.F32 R48, R76.reuse, R54, R48 ;  /* 0x000000364c30723c */ /* 0x040fee0000001830 */
[C---:B------:R-:W-:Y:S02]  /*a8b0*/  FMUL.FTZ R55, R71.reuse, R171 ;  /* 0x000000ab47377220 */ /* 0x040fe40000410000 */
[----:B------:R-:W-:Y:S03]  /*a8c0*/  FMUL.FTZ R54, R71, R170 ;  /* 0x000000aa47367220 */ /* 0x000fe60000410000 */
[C---:B-1----:R-:W-:Y:S07]  /*a8d0*/  FMUL.FTZ R52, R73.reuse, R168 ;  /* 0x000000a849347220 */ /* 0x042fee0000410000 */
[-C--:B------:R-:W-:Y:S08]  /*a8e0*/  HMMA.16816.F32 R52, R76, R80.reuse, R52 ;  /* 0x000000504c34723c */ /* 0x080ff00000001834 */
[C---:B------:R-:W-:Y:S07]  /*a8f0*/  HMMA.16816.F32 R56, R64.reuse, R80, R56 ;  /* 0x000000504038723c */ /* 0x040fee0000001838 */
[--C-:B------:R-:W-:Y:S01]  /*a900*/  FFMA.FTZ R80, R216, c[0x0][0x2d0], -R3.reuse ;  /* 0x0000b400d8507a23 */ /* 0x100fe20000010803 */
[-C--:B------:R-:W-:Y:S03]  /*a910*/  HMMA.16816.F32 R60, R64, R82.reuse, R60 ;  /* 0x00000052403c723c */ /* 0x080fe6000000183c */
[----:B------:R1:W3:Y:S01]  /*a920*/  MUFU.EX2 R154, R80 ;  /* 0x00000050009a7308 */ /* 0x0002e20000000800 */
[----:B------:R-:W-:Y:S03]  /*a930*/  F2FP.PACK_AB R81, R196, R195 ;  /* 0x000000c3c451723e */ /* 0x000fe600000000ff */
[C---:B------:R-:W-:Y:S02]  /*a940*/  FMUL.FTZ R64, R73.reuse, R180 ;  /* 0x000000b449407220 */ /* 0x040fe40000410000 */
[----:B------:R-:W-:Y:S03]  /*a950*/  FMUL.FTZ R65, R73, R181 ;  /* 0x000000b549417220 */ /* 0x000fe60000410000 */
[C---:B------:R-:W-:Y:S02]  /*a960*/  FMUL.FTZ R66, R71.reuse, R182 ;  /* 0x000000b647427220 */ /* 0x040fe40000410000 */
[----:B------:R-:W-:Y:S07]  /*a970*/  FMUL.FTZ R67, R71, R183 ;  /* 0x000000b747437220 */ /* 0x000fee0000410000 */
[----:B------:R-:W-:Y:S04]  /*a980*/  HMMA.16816.F32 R64, R76, R82, R64 ;  /* 0x000000524c40723c */ /* 0x000fe80000001840 */
[--C-:B-1----:R-:W-:Y:S03]  /*a990*/  FFMA.FTZ R80, R214, c[0x0][0x2d0], -R3.reuse ;  /* 0x0000b400d6507a23 */ /* 0x102fe60000010803 */
[----:B------:R-:W-:Y:S02]  /*a9a0*/  F2FP.PACK_AB R76, R122, R130 ;  /* 0x000000827a4c723e */ /* 0x000fe400000000ff */
[----:B------:R-:W-:Y:S01]  /*a9b0*/  F2FP.PACK_AB R78, R141, R126 ;  /* 0x0000007e8d4e723e */ /* 0x000fe200000000ff */
[----:B------:R1:W-:Y:S02]  /*a9c0*/  MUFU.EX2 R152, R80 ;  /* 0x0000005000987308 */ /* 0x0003e40000000800 */
[----:B------:R-:W-:Y:S02]  /*a9d0*/  F2FP.PACK_AB R77, R121, R129 ;  /* 0x00000081794d723e */ /* 0x000fe400000000ff */
[----:B------:R-:W-:Y:S02]  /*a9e0*/  F2FP.PACK_AB R79, R140, R125 ;  /* 0x0000007d8c4f723e */ /* 0x000fe400000000ff */
[----:B------:R-:W-:Y:S02]  /*a9f0*/  F2FP.PACK_AB R82, R128, R142 ;  /* 0x0000008e8052723e */ /* 0x000fe400000000ff */
[----:B------:R-:W-:Y:S03]  /*aa00*/  F2FP.PACK_AB R83, R199, R197 ;  /* 0x000000c5c753723e */ /* 0x000fe600000000ff */
[-C--:B------:R-:W-:Y:S03]  /*aa10*/  HMMA.16816.F32 R4, R76, R84.reuse, R4 ;  /* 0x000000544c04723c */ /* 0x080fe60000001804 */
[----:B-1----:R-:W-:Y:S02]  /*aa20*/  FFMA.FTZ R80, R217, c[0x0][0x2d0], -R3 ;  /* 0x0000b400d9507a23 */ /* 0x002fe40000010803 */
[----:B------:R1:W-:Y:S10]  /*aa30*/  MUFU.EX2 R217, R92 ;  /* 0x0000005c00d97308 */ /* 0x0003f40000000800 */
[----:B------:R4:W2:Y:S01]  /*aa40*/  MUFU.EX2 R153, R80 ;  /* 0x0000005000997308 */ /* 0x0008a20000000800 */
[----:B-1----:R-:W1:Y:S01]  /*aa50*/  LDSM.16.MT88.4 R92, [R225+0x900] ;  /* 0x00090000e15c783b */ /* 0x002e620000004200 */
[----:B----4-:R-:W-:Y:S07]  /*aa60*/  F2FP.PACK_AB R80, R120, R123 ;  /* 0x0000007b7850723e */ /* 0x010fee00000000ff */
[C---:B------:R-:W-:Y:S07]  /*aa70*/  HMMA.16816.F32 R8, R80.reuse, R84, R8 ;  /* 0x000000545008723c */ /* 0x040fee0000001808 */
[--C-:B------:R-:W-:Y:S01]  /*aa80*/  FFMA.FTZ R84, R218, c[0x0][0x2d0], -R105.reuse ;  /* 0x0000b400da547a23 */ /* 0x100fe20000010869 */
[-C--:B------:R-:W-:Y:S03]  /*aa90*/  HMMA.16816.F32 R12, R80, R86.reuse, R12 ;  /* 0x00000056500c723c */ /* 0x080fe6000000180c */
[----:B------:R4:W1:Y:S05]  /*aaa0*/  MUFU.EX2 R219, R84 ;  /* 0x0000005400db7308 */ /* 0x00086a0000000800 */
[C---:B------:R-:W-:Y:S08]  /*aab0*/  HMMA.16816.F32 R16, R76.reuse, R86, R16 ;  /* 0x000000564c10723c */ /* 0x040ff00000001810 */
[-C--:B------:R-:W-:Y:S08]  /*aac0*/  HMMA.16816.F32 R20, R76, R88.reuse, R20 ;  /* 0x000000584c14723c */ /* 0x080ff00000001814 */
[C---:B------:R-:W-:Y:S04]  /*aad0*/  HMMA.16816.F32 R24, R80.reuse, R88, R24 ;  /* 0x000000585018723c */ /* 0x040fe80000001818 */
[--C-:B----4-:R-:W-:Y:S04]  /*aae0*/  FFMA.FTZ R84, R212, c[0x0][0x2d0], -R105.reuse ;  /* 0x0000b400d4547a23 */ /* 0x110fe80000010869 */
[-C--:B------:R-:W-:Y:S01]  /*aaf0*/  HMMA.16816.F32 R28, R80, R90.reuse, R28 ;  /* 0x0000005a501c723c */ /* 0x080fe2000000181c */
[----:B------:R4:W-:Y:S07]  /*ab00*/  MUFU.EX2 R216, R84 ;  /* 0x0000005400d87308 */ /* 0x0009ee0000000800 */
[C---:B------:R-:W-:Y:S08]  /*ab10*/  HMMA.16816.F32 R32, R76.reuse, R90, R32 ;  /* 0x0000005a4c20723c */ /* 0x040ff00000001820 */
[-C--:B-1----:R-:W-:Y:S08]  /*ab20*/  HMMA.16816.F32 R36, R76, R92.reuse, R36 ;  /* 0x0000005c4c24723c */ /* 0x082ff00000001824 */
[C---:B------:R-:W-:Y:S04]  /*ab30*/  HMMA.16816.F32 R40, R80.reuse, R92, R40 ;  /* 0x0000005c5028723c */ /* 0x040fe80000001828 */
[----:B----4-:R-:W-:Y:S04]  /*ab40*/  FFMA.FTZ R84, R211, c[0x0][0x2d0], -R105 ;  /* 0x0000b400d3547a23 */ /* 0x010fe80000010869 */
[-C--:B------:R-:W-:Y:S01]  /*ab50*/  HMMA.16816.F32 R44, R80, R94.reuse, R44 ;  /* 0x0000005e502c723c */ /* 0x080fe2000000182c */
[----:B------:R1:W4:Y:S07]  /*ab60*/  MUFU.EX2 R218, R84 ;  /* 0x0000005400da7308 */ /* 0x00032e0000000800 */
[C---:B------:R-:W-:Y:S04]  /*ab70*/  HMMA.16816.F32 R48, R76.reuse, R94, R48 ;  /* 0x0000005e4c30723c */ /* 0x040fe80000001830 */
[--C-:B-1----:R-:W-:Y:S01]  /*ab80*/  FFMA.FTZ R84, R159, c[0x0][0x2d0], -R100.reuse ;  /* 0x0000b4009f547a23 */ /* 0x102fe20000010864 */
[----:B------:R-:W-:Y:S02]  /*ab90*/  MOV R159, R158 ;  /* 0x0000009e009f7202 */ /* 0x000fe40000000f00 */
[----:B------:R-:W-:Y:S01]  /*aba0*/  MOV R158, R157 ;  /* 0x0000009d009e7202 */ /* 0x000fe20000000f00 */
[----:B------:R1:W-:Y:S01]  /*abb0*/  MUFU.EX2 R213, R84 ;  /* 0x0000005400d57308 */ /* 0x0003e20000000800 */
[----:B------:R-:W-:Y:S03]  /*abc0*/  MOV R157, R156 ;  /* 0x0000009c009d7202 */ /* 0x000fe60000000f00 */
[--C-:B------:R-:W-:Y:S01]  /*abd0*/  FFMA.FTZ R88, R159, c[0x0][0x2d0], -R100.reuse ;  /* 0x0000b4009f587a23 */ /* 0x100fe20000010864 */
[----:B------:R-:W-:Y:S02]  /*abe0*/  MOV R156, R155 ;  /* 0x0000009b009c7202 */ /* 0x000fe40000000f00 */
[----:B------:R-:W-:Y:S02]  /*abf0*/  MOV R203, R158 ;  /* 0x0000009e00cb7202 */ /* 0x000fe40000000f00 */
[----:B------:R-:W-:Y:S02]  /*ac00*/  MOV R159, R156 ;  /* 0x0000009c009f7202 */ /* 0x000fe40000000f00 */
[----:B------:R-:W-:Y:S01]  /*ac10*/  MOV R208, R157 ;  /* 0x0000009d00d07202 */ /* 0x000fe20000000f00 */
[----:B------:R2:W2:Y:S01]  /*ac20*/  MUFU.EX2 R215, R88 ;  /* 0x0000005800d77308 */ /* 0x0004a20000000800 */
[----:B------:R-:W-:Y:S02]  /*ac30*/  MOV R155, R151 ;  /* 0x00000097009b7202 */ /* 0x000fe40000000f00 */
[----:B------:R-:W-:Y:S02]  /*ac40*/  MOV R160, R208 ;  /* 0x000000d000a07202 */ /* 0x000fe40000000f00 */
[----:B------:R-:W-:Y:S02]  /*ac50*/  MOV R151, R150 ;  /* 0x0000009600977202 */ /* 0x000fe40000000f00 */
[----:B------:R-:W-:Y:S02]  /*ac60*/  MOV R150, R149 ;  /* 0x0000009500967202 */ /* 0x000fe40000000f00 */
[----:B------:R-:W-:Y:S02]  /*ac70*/  MOV R149, R148 ;  /* 0x0000009400957202 */ /* 0x000fe40000000f00 */
[----:B------:R-:W-:Y:S02]  /*ac80*/  MOV R148, R201 ;  /* 0x000000c900947202 */ /* 0x000fe40000000f00 */
[----:B------:R-:W-:Y:S01]  /*ac90*/  MOV R201, R138 ;  /* 0x0000008a00c97202 */ /* 0x000fe20000000f00 */
[----:B-1----:R-:W1:Y:S01]  /*aca0*/  LDSM.16.MT88.4 R84, [R226+0x900] ;  /* 0x00090000e254783b */ /* 0x002e620000004200 */
[----:B------:R-:W-:Y:S02]  /*acb0*/  MOV R157, R151 ;  /* 0x00000097009d7202 */ /* 0x000fe40000000f00 */
[----:B------:R-:W-:Y:S02]  /*acc0*/  MOV R151, R201 ;  /* 0x000000c900977202 */ /* 0x000fe40000000f00 */
[----:B------:R-:W-:Y:S02]  /*acd0*/  MOV R158, R155 ;  /* 0x0000009b009e7202 */ /* 0x000fe40000000f00 */
[----:B------:R-:W-:Y:S02]  /*ace0*/  MOV R156, R149 ;  /* 0x00000095009c7202 */ /* 0x000fe40000000f00 */
[----:B------:R-:W-:Y:S01]  /*acf0*/  MOV R155, R148 ;  /* 0x00000094009b7202 */ /* 0x000fe20000000f00 */
[--C-:B--2---:R-:W-:Y:S01]  /*ad00*/  FFMA.FTZ R88, R203, c[0x0][0x2d0], -R100.reuse ;  /* 0x0000b400cb587a23 */ /* 0x104fe20000010864 */
[----:B------:R-:W-:Y:S02]  /*ad10*/  MOV R203, R159 ;  /* 0x0000009f00cb7202 */ /* 0x000fe40000000f00 */
[----:B------:R-:W-:Y:S01]  /*ad20*/  MOV R208, R158 ;  /* 0x0000009e00d07202 */ /* 0x000fe20000000f00 */
[----:B------:R2:W-:Y:S01]  /*ad30*/  MUFU.EX2 R159, R88 ;  /* 0x00000058009f7308 */ /* 0x0005e20000000800 */
[----:B------:R-:W-:Y:S02]  /*ad40*/  MOV R158, R157 ;  /* 0x0000009d009e7202 */ /* 0x000fe40000000f00 */
        /* <DEDUP_REMOVED lines=8> */
[----:B------:R3:W5:Y:S01]  /*add0*/  LDL.LU R236, [R1+0x60] ;  /* 0x0000600001ec7983 */ /* 0x0007620000300800 */
[----:B------:R-:W-:Y:S02]  /*ade0*/  MOV R138, R117 ;  /* 0x00000075008a7202 */ /* 0x000fe40000000f00 */
[----:B------:R-:W-:Y:S01]  /*adf0*/  MOV R117, R237 ;  /* 0x000000ed00757202 */ /* 0x000fe20000000f00 */
[--C-:B--2---:R-:W-:Y:S01]  /*ae00*/  FFMA.FTZ R88, R160, c[0x0][0x2d0], -R100.reuse ;  /* 0x0000b400a0587a23 */ /* 0x104fe20000010864 */
[----:B------:R2:W5:Y:S01]  /*ae10*/  LDL.LU R237, [R1+0x5c] ;  /* 0x00005c0001ed7983 */ /* 0x0005620000300800 */
[-C--:B-1----:R-:W-:Y:S02]  /*ae20*/  HMMA.16816.F32 R52, R76, R84.reuse, R52 ;  /* 0x000000544c34723c */ /* 0x082fe40000001834 */
[----:B------:R1:W1:Y:S01]  /*ae30*/  MUFU.EX2 R214, R88 ;  /* 0x0000005800d67308 */ /* 0x0002620000000800 */
[----:B------:R-:W-:Y:S01]  /*ae40*/  MOV R148, R137 ;  /* 0x0000008900947202 */ /* 0x000fe20000000f00 */
[----:B------:R2:W5:Y:S01]  /*ae50*/  LDL.LU R238, [R1+0x58] ;  /* 0x0000580001ee7983 */ /* 0x0005620000300800 */
[----:B------:R-:W-:Y:S02]  /*ae60*/  MOV R151, R149 ;  /* 0x0000009500977202 */ /* 0x000fe40000000f00 */
[----:B------:R-:W-:Y:S01]  /*ae70*/  MOV R160, R208 ;  /* 0x000000d000a07202 */ /* 0x000fe20000000f00 */
[C---:B------:R-:W-:Y:S04]  /*ae80*/  HMMA.16816.F32 R56, R80.reuse, R84, R56 ;  /* 0x000000545038723c */ /* 0x040fe80000001838 */
[----:B------:R-:W-:Y:S02]  /*ae90*/  MOV R208, R157 ;  /* 0x0000009d00d07202 */ /* 0x000fe40000000f00 */
[----:B------:R-:W-:Y:S02]  /*aea0*/  MOV R149, R148 ;  /* 0x0000009400957202 */ /* 0x000fe40000000f00 */
[-C--:B------:R-:W-:Y:S04]  /*aeb0*/  HMMA.16816.F32 R60, R80, R86.reuse, R60 ;  /* 0x00000056503c723c */ /* 0x080fe8000000183c */
[----:B------:R-:W-:Y:S02]  /*aec0*/  MOV R157, R151 ;  /* 0x00000097009d7202 */ /* 0x000fe40000000f00 */
[----:B------:R-:W-:Y:S02]  /*aed0*/  MOV R151, R149 ;  /* 0x0000009500977202 */ /* 0x000fe40000000f00 */
[----:B------:R-:W-:Y:S04]  /*aee0*/  HMMA.16816.F32 R64, R76, R86, R64 ;  /* 0x000000564c40723c */ /* 0x000fe80000001840 */
[--C-:B-1----:R-:W-:Y:S01]  /*aef0*/  FFMA.FTZ R88, R203, c[0x0][0x2d0], -R107.reuse ;  /* 0x0000b400cb587a23 */ /* 0x102fe2000001086b */
[----:B------:R-:W-:Y:S02]  /*af00*/  MOV R203, R158 ;  /* 0x0000009e00cb7202 */ /* 0x000fe40000000f00 */
[----:B------:R-:W-:Y:S02]  /*af10*/  MOV R158, R155 ;  /* 0x0000009b009e7202 */ /* 0x000fe40000000f00 */
[----:B------:R1:W-:Y:S03]  /*af20*/  MUFU.EX2 R155, R88 ;  /* 0x00000058009b7308 */ /* 0x0003e60000000800 */
[----:B------:R-:W-:Y:S02]  /*af30*/  MOV R161, R203 ;  /* 0x000000cb00a17202 */ /* 0x000fe40000000f00 */
[----:B------:R-:W-:Y:S02]  /*af40*/  MOV R203, R158 ;  /* 0x0000009e00cb7202 */ /* 0x000fe40000000f00 */
[----:B------:R-:W-:Y:S01]  /*af50*/  MOV R148, R201 ;  /* 0x000000c900947202 */ /* 0x000fe20000000f00 */
[--C-:B------:R-:W-:Y:S01]  /*af60*/  FFMA.FTZ R92, R161, c[0x0][0x2d0], -R107.reuse ;  /* 0x0000b400a15c7a23 */ /* 0x100fe2000001086b */
[----:B------:R-:W-:Y:S02]  /*af70*/  F2FP.PACK_AB R76, R146, R147 ;  /* 0x00000093924c723e */ /* 0x000fe400000000ff */
[----:B------:R-:W-:Y:S01]  /*af80*/  MOV R149, R148 ;  /* 0x0000009400957202 */ /* 0x000fe20000000f00 */
[----:B------:R2:W-:Y:S01]  /*af90*/  MUFU.EX2 R163, R92 ;  /* 0x0000005c00a37308 */ /* 0x0005e20000000800 */
[----:B------:R-:W-:Y:S02]  /*afa0*/  F2FP.PACK_AB R78, R124, R127 ;  /* 0x0000007f7c4e723e */ /* 0x000fe400000000ff */
[----:B------:R-:W-:Y:S02]  /*afb0*/  F2FP.PACK_AB R77, R251, R252 ;  /* 0x000000fcfb4d723e */ /* 0x000fe400000000ff */
[----:B------:R-:W-:Y:S02]  /*afc0*/  F2FP.PACK_AB R79, R249, R248 ;  /* 0x000000f8f94f723e */ /* 0x000fe400000000ff */
[----:B------:R-:W-:Y:S02]  /*afd0*/  F2FP.PACK_AB R82, R221, R220 ;  /* 0x000000dcdd52723e */ /* 0x000fe400000000ff */
[----:B---3--:R-:W-:Y:S02]  /*afe0*/  F2FP.PACK_AB R81, R154, R144 ;  /* 0x000000909a51723e */ /* 0x008fe400000000ff */
[----:B------:R-:W-:Y:S01]  /*aff0*/  F2FP.PACK_AB R83, R153, R152 ;  /* 0x000000989953723e */ /* 0x000fe200000000ff */
[--C-:B-1----:R-:W-:Y:S01]  /*b000*/  FFMA.FTZ R88, R160, c[0x0][0x2d0], -R107.reuse ;  /* 0x0000b400a0587a23 */ /* 0x102fe2000001086b */
[----:B------:R-:W-:Y:S02]  /*b010*/  MOV R160, R208 ;  /* 0x000000d000a07202 */ /* 0x000fe40000000f00 */
[----:B------:R-:W-:Y:S01]  /*b020*/  MOV R208, R157 ;  /* 0x0000009d00d07202 */ /* 0x000fe20000000f00 */
[----:B------:R1:W-:Y:S01]  /*b030*/  MUFU.EX2 R158, R88 ;  /* 0x00000058009e7308 */ /* 0x0003e20000000800 */
[----:B------:R-:W-:Y:S02]  /*b040*/  MOV R157, R151 ;  /* 0x00000097009d7202 */ /* 0x000fe40000000f00 */
[----:B------:R-:W-:Y:S02]  /*b050*/  MOV R161, R160 ;  /* 0x000000a000a17202 */ /* 0x000fe40000000f00 */
[----:B------:R-:W-:Y:S02]  /*b060*/  MOV R160, R203 ;  /* 0x000000cb00a07202 */ /* 0x000fe40000000f00 */
[----:B------:R-:W-:Y:S01]  /*b070*/  MOV R203, R208 ;  /* 0x000000d000cb7202 */ /* 0x000fe20000000f00 */
[----:B--2---:R-:W-:Y:S01]  /*b080*/  FFMA.FTZ R92, R161, c[0x0][0x2d0], -R107 ;  /* 0x0000b400a15c7a23 */ /* 0x004fe2000001086b */
[----:B------:R-:W-:Y:S01]  /*b090*/  MOV R208, R157 ;  /* 0x0000009d00d07202 */ /* 0x000fe20000000f00 */
[--C-:B------:R-:W-:Y:S01]  /*b0a0*/  FFMA.FTZ R84, R160, c[0x0][0x2d0], -R3.reuse ;  /* 0x0000b400a0547a23 */ /* 0x100fe20000010803 */
[----:B------:R-:W-:Y:S01]  /*b0b0*/  MOV R160, R203 ;  /* 0x000000cb00a07202 */ /* 0x000fe20000000f00 */
[----:B------:R2:W3:Y:S01]  /*b0c0*/  MUFU.EX2 R162, R92 ;  /* 0x0000005c00a27308 */ /* 0x0004e20000000800 */
[----:B------:R-:W-:Y:S02]  /*b0d0*/  MOV R203, R208 ;  /* 0x000000d000cb7202 */ /* 0x000fe40000000f00 */
[----:B------:R-:W-:Y:S01]  /*b0e0*/  MOV R151, R149 ;  /* 0x0000009500977202 */ /* 0x000fe20000000f00 */
[--C-:B------:R-:W-:Y:S01]  /*b0f0*/  FFMA.FTZ R80, R160, c[0x0][0x2d0], -R3.reuse ;  /* 0x0000b400a0507a23 */ /* 0x100fe20000010803 */
[----:B------:R-:W-:Y:S02]  /*b100*/  MOV R160, R203 ;  /* 0x000000cb00a07202 */ /* 0x000fe40000000f00 */
[----:B------:R-:W-:Y:S02]  /*b110*/  MOV R203, R156 ;  /* 0x0000009c00cb7202 */ /* 0x000fe40000000f00 */
[----:B------:R-:W-:Y:S01]  /*b120*/  MOV R157, R151 ;  /* 0x00000097009d7202 */ /* 0x000fe20000000f00 */
[----:B------:R3:W-:Y:S01]  /*b130*/  MUFU.EX2 R156, R80 ;  /* 0x00000050009c7308 */ /* 0x0007e20000000800 */
[----:B------:R-:W-:Y:S01]  /*b140*/  MOV R137, R136 ;  /* 0x0000008800897202 */ /* 0x000fe20000000f00 */
[----:B-1----:R-:W1:Y:S01]  /*b150*/  LDSM.16.MT88.4 R88, [R224+0x1100] ;  /* 0x00110000e058783b */ /* 0x002e620000004200 */
[----:B------:R-:W-:Y:S02]  /*b160*/  MOV R208, R157 ;  /* 0x0000009d00d07202 */ /* 0x000fe40000000f00 */
[----:B------:R-:W-:Y:S04]  /*b170*/  MOV R136, R239 ;  /* 0x000000ef00887202 */ /* 0x000fe80000000f00 */
[----:B------:R-:W-:Y:S01]  /*b180*/  MOV R201, R136 ;  /* 0x0000008800c97202 */ /* 0x000fe20000000f00 */
[----:B------:R4:W1:Y:S01]  /*b190*/  MUFU.EX2 R157, R84 ;  /* 0x00000054009d7308 */ /* 0x0008620000000800 */
[----:B------:R1:W5:Y:S01]  /*b1a0*/  LDL.LU R239, [R1+0x54] ;  /* 0x0000540001ef7983 */ /* 0x0003620000300800 */
[----:B------:R-:W-:Y:S01]  /*b1b0*/  MOV R136, R135 ;  /* 0x0000008700887202 */ /* 0x000fe20000000f00 */
[--C-:B--2---:R-:W-:Y:S01]  /*b1c0*/  FFMA.FTZ R92, R208, c[0x0][0x2d0], -R3.reuse ;  /* 0x0000b400d05c7a23 */ /* 0x104fe20000010803 */
[----:B------:R-:W-:Y:S02]  /*b1d0*/  MOV R135, R133 ;  /* 0x0000008500877202 */ /* 0x000fe40000000f00 */
[----:B------:R-:W-:Y:S02]  /*b1e0*/  MOV R133, R240 ;  /* 0x000000f000857202 */ /* 0x000fe40000000f00 */
[----:B------:R2:W5:Y:S01]  /*b1f0*/  LDL.LU R240, [R1+0x50] ;  /* 0x0000500001f07983 */ /* 0x0005620000300800 */
[----:B------:R-:W-:Y:S02]  /*b200*/  MOV R148, R201 ;  /* 0x000000c900947202 */ /* 0x000fe40000000f00 */
[----:B------:R-:W-:Y:S01]  /*b210*/  MOV R201, R136 ;  /* 0x0000008800c97202 */ /* 0x000fe20000000f00 */
[----:B---3--:R-:W-:Y:S01]  /*b220*/  FFMA.FTZ R80, R160, c[0x0][0x2d0], -R3 ;  /* 0x0000b400a0507a23 */ /* 0x008fe20000010803 */
[----:B------:R-:W-:Y:S02]  /*b230*/  MOV R149, R148 ;  /* 0x0000009400957202 */ /* 0x000fe40000000f00 */
[----:B------:R-:W-:Y:S01]  /*b240*/  MOV R148, R201 ;  /* 0x000000c900947202 */ /* 0x000fe20000000f00 */
[----:B------:R3:W-:Y:S01]  /*b250*/  MUFU.EX2 R160, R80 ;  /* 0x0000005000a07308 */ /* 0x0007e20000000800 */
[----:B------:R-:W-:Y:S02]  /*b260*/  MOV R151, R149 ;  /* 0x0000009500977202 */ /* 0x000fe40000000f00 */
[----:B------:R-:W-:Y:S02]  /*b270*/  MOV R149, R148 ;  /* 0x0000009400957202 */ /* 0x000fe40000000f00 */
[----:B------:R-:W-:Y:S01]  /*b280*/  MOV R148, R143 ;  /* 0x0000008f00947202 */ /* 0x000fe20000000f00 */
[----:B----4-:R-:W4:Y:S01]  /*b290*/  LDSM.16.MT88.4 R84, [R227+0x1100] ;  /* 0x00110000e354783b */ /* 0x010f220000004200 */
[----:B------:R-:W-:Y:S02]  /*b2a0*/  MOV R208, R151 ;  /* 0x0000009700d07202 */ /* 0x000fe40000000f00 */
[----:B------:R-:W-:Y:S02]  /*b2b0*/  MOV R143, R139 ;  /* 0x0000008b008f7202 */ /* 0x000fe40000000f00 */
[----:B------:R-:W-:Y:S02]  /*b2c0*/  MOV R139, R118 ;  /* 0x00000076008b7202 */ /* 0x000fe40000000f00 */
[----:B------:R-:W-:Y:S01]  /*b2d0*/  MOV R118, R119 ;  /* 0x0000007700767202 */ /* 0x000fe20000000f00 */
[-C--:B-1----:R-:W-:Y:S03]  /*b2e0*/  HMMA.16816.F32 R4, R76, R88.reuse, R4 ;  /* 0x000000584c04723c */ /* 0x082fe60000001804 */
[----:B------:R-:W-:Y:S02]  /*b2f0*/  MOV R151, R139 ;  /* 0x0000008b00977202 */ /* 0x000fe40000000f00 */
[----:B------:R-:W-:Y:S02]  /*b300*/  MOV R139, R118 ;  /* 0x00000076008b7202 */ /* 0x000fe40000000f00 */
[----:B------:R1:W1:Y:S01]  /*b310*/  MUFU.EX2 R118, R92 ;  /* 0x0000005c00767308 */ /* 0x0002620000000800 */
[----:B------:R-:W-:Y:S04]  /*b320*/  MOV R136, R135 ;  /* 0x0000008700887202 */ /* 0x000fe80000000f00 */
[----:B---3--:R-:W-:Y:S02]  /*b330*/  F2FP.PACK_AB R80, R223, R145 ;  /* 0x00000091df50723e */ /* 0x008fe400000000ff */
[----:B------:R-:W-:Y:S02]  /*b340*/  MOV R201, R136 ;  /* 0x0000008800c97202 */ /* 0x000fe40000000f00 */
[----:B------:R-:W-:Y:S02]  /*b350*/  MOV R135, R134 ;  /* 0x0000008600877202 */ /* 0x000fe40000000f00 */
[----:B------:R-:W-:Y:S01]  /*b360*/  MOV R134, R106 ;  /* 0x0000006a00867202 */ /* 0x000fe20000000f00 */
[C---:B------:R-:W-:Y:S04]  /*b370*/  HMMA.16816.F32 R8, R80.reuse, R88, R8 ;  /* 0x000000585008723c */ /* 0x040fe80000001808 */
[----:B------:R-:W-:Y:S02]  /*b380*/  MOV R106, R233 ;  /* 0x000000e9006a7202 */ /* 0x000fe40000000f00 */
[----:B------:R2:W5:Y:S01]  /*b390*/  LDL.LU R233, [R1+0x4c] ;  /* 0x00004c0001e97983 */ /* 0x0005620000300800 */
[--C-:B------:R-:W-:Y:S01]  /*b3a0*/  FFMA.FTZ R88, R203, c[0x0][0x2d0], -R105.reuse ;  /* 0x0000b400cb587a23 */ /* 0x100fe20000010869 */
[-C--:B------:R-:W-:Y:S03]  /*b3b0*/  HMMA.16816.F32 R12, R80, R90.reuse, R12 ;  /* 0x0000005a500c723c */ /* 0x080fe6000000180c */
[----:B------:R3:W-:Y:S01]  /*b3c0*/  MUFU.EX2 R161, R88 ;  /* 0x0000005800a17308 */ /* 0x0007e20000000800 */
[----:B-1----:R-:W1:Y:S01]  /*b3d0*/  LDSM.16.MT88.4 R92, [R225+0x1100] ;  /* 0x00110000e15c783b */ /* 0x002e620000004200 */
[--C-:B------:R-:W-:Y:S01]  /*b3e0*/  FFMA.FTZ R106, R106, c[0x0][0x2d0], -R100.reuse ;  /* 0x0000b4006a6a7a23 */ /* 0x100fe20000010864 */
[----:B------:R-:W-:Y:S02]  /*b3f0*/  MOV R136, R135 ;  /* 0x0000008700887202 */ /* 0x000fe40000000f00 */
[C---:B------:R-:W-:Y:S04]  /*b400*/  HMMA.16816.F32 R16, R76.reuse, R90, R16 ;  /* 0x0000005a4c10723c */ /* 0x040fe80000001810 */
[----:B------:R-:W-:Y:S02]  /*b410*/  MOV R135, R193 ;  /* 0x000000c100877202 */ /* 0x000fe40000000f00 */
[----:B------:R-:W-:Y:S02]  /*b420*/  MOV R193, R194 ;  /* 0x000000c200c17202 */ /* 0x000fe40000000f00 */
[-C--:B----4-:R-:W-:Y:S04]  /*b430*/  HMMA.16816.F32 R20, R76, R84.reuse, R20 ;  /* 0x000000544c14723c */ /* 0x090fe80000001814 */
[----:B------:R-:W-:Y:S02]  /*b440*/  MOV R194, R234 ;  /* 0x000000ea00c27202 */ /* 0x000fe40000000f00 */
[----:B------:R2:W5:Y:S02]  /*b450*/  LDL.LU R234, [R1+0x48] ;  /* 0x0000480001ea7983 */ /* 0x0005640000300800 */
[C---:B------:R-:W-:Y:S02]  /*b460*/  HMMA.16816.F32 R24, R80.reuse, R84, R24 ;  /* 0x000000545018723c */ /* 0x040fe40000001818 */
[----:B------:R2:W5:Y:S02]  /*b470*/  LDL.LU R119, [R1+0x44] ;  /* 0x0000440001777983 */ /* 0x0005640000300800 */
[--C-:B---3--:R-:W-:Y:S03]  /*b480*/  FFMA.FTZ R88, R208, c[0x0][0x2d0], -R105.reuse ;  /* 0x0000b400d0587a23 */ /* 0x108fe60000010869 */
[--C-:B------:R-:W-:Y:S01]  /*b490*/  FFMA.FTZ R84, R149, c[0x0][0x2d0], -R100.reuse ;  /* 0x0000b40095547a23 */ /* 0x100fe20000010864 */
[-C--:B------:R-:W-:Y:S01]  /*b4a0*/  HMMA.16816.F32 R28, R80, R86.reuse, R28 ;  /* 0x00000056501c723c */ /* 0x080fe2000000181c */
[----:B------:R3:W-:Y:S03]  /*b4b0*/  MUFU.EX2 R211, R88 ;  /* 0x0000005800d37308 */ /* 0x0007e60000000800 */
[----:B------:R-:W-:Y:S02]  /*b4c0*/  MOV R149, R132 ;  /* 0x0000008400957202 */ /* 0x000fe40000000f00 */
[----:B------:R-:W-:Y:S02]  /*b4d0*/  MOV R132, R186 ;  /* 0x000000ba00847202 */ /* 0x000fe40000000f00 */
[C---:B------:R-:W-:Y:S03]  /*b4e0*/  HMMA.16816.F32 R32, R76.reuse, R86, R32 ;  /* 0x000000564c20723c */ /* 0x040fe60000001820 */
[----:B------:R4:W-:Y:S05]  /*b4f0*/  MUFU.EX2 R209, R84 ;  /* 0x0000005400d17308 */ /* 0x0009ea0000000800 */
[-C--:B-1----:R-:W-:Y:S08]  /*b500*/  HMMA.16816.F32 R36, R76, R92.reuse, R36 ;  /* 0x0000005c4c24723c */ /* 0x082ff00000001824 */
[C---:B------:R-:W-:Y:S04]  /*b510*/  HMMA.16816.F32 R40, R80.reuse, R92, R40 ;  /* 0x0000005c5028723c */ /* 0x040fe80000001828 */
[----:B---3--:R-:W-:Y:S01]  /*b520*/  FFMA.FTZ R88, R151, c[0x0][0x2d0], -R105 ;  /* 0x0000b40097587a23 */ /* 0x008fe20000010869 */
[----:B------:R-:W-:Y:S03]  /*b530*/  MOV R151, R111 ;  /* 0x0000006f00977202 */ /* 0x000fe60000000f00 */
[-C--:B------:R-:W-:Y:S01]  /*b540*/  HMMA.16816.F32 R44, R80, R94.reuse, R44 ;  /* 0x0000005e502c723c */ /* 0x080fe2000000182c */
[----:B------:R1:W-:Y:S03]  /*b550*/  MUFU.EX2 R212, R88 ;  /* 0x0000005800d47308 */ /* 0x0003e60000000800 */
[--C-:B----4-:R-:W-:Y:S01]  /*b560*/  FFMA.FTZ R84, R198, c[0x0][0x2d0], -R100.reuse ;  /* 0x0000b400c6547a23 */ /* 0x110fe20000010864 */
[----:B------:R-:W-:Y:S03]  /*b570*/  MOV R198, R207 ;  /* 0x000000cf00c67202 */ /* 0x000fe60000000f00 */
[C---:B------:R-:W-:Y:S03]  /*b580*/  HMMA.16816.F32 R48, R76.reuse, R94, R48 ;  /* 0x0000005e4c30723c */ /* 0x040fe60000001830 */
[----:B------:R3:W-:Y:S01]  /*b590*/  MUFU.EX2 R207, R84 ;  /* 0x0000005400cf7308 */ /* 0x0007e20000000800 */
[----:B------:R-:W-:Y:S09]  /*b5a0*/  FFMA.FTZ R92, R198, c[0x0][0x2d0], -R107 ;  /* 0x0000b400c65c7a23 */ /* 0x000ff2000001086b */
[----:B------:R4:W-:Y:S01]  /*b5b0*/  MUFU.EX2 R169, R92 ;  /* 0x0000005c00a97308 */ /* 0x0009e20000000800 */
[----:B-1----:R-:W-:Y:S01]  /*b5c0*/  FFMA.FTZ R88, R150, c[0x0][0x2d0], -R105 ;  /* 0x0000b40096587a23 */ /* 0x002fe20000010869 */
[----:B------:R-:W-:Y:S02]  /*b5d0*/  MOV R150, R131 ;  /* 0x0000008300967202 */ /* 0x000fe40000000f00 */
[----:B------:R-:W-:Y:S06]  /*b5e0*/  MOV R131, R184 ;  /* 0x000000b800837202 */ /* 0x000fec0000000f00 */
[----:B------:R1:W-:Y:S01]  /*b5f0*/  MUFU.EX2 R210, R88 ;  /* 0x0000005800d27308 */ /* 0x0003e20000000800 */
[--C-:B---3--:R-:W-:Y:S09]  /*b600*/  FFMA.FTZ R84, R148, c[0x0][0x2d0], -R100.reuse ;  /* 0x0000b40094547a23 */ /* 0x108ff20000010864 */
[----:B------:R3:W-:Y:S01]  /*b610*/  MUFU.EX2 R208, R84 ;  /* 0x0000005400d07308 */ /* 0x0007e20000000800 */
[----:B----4-:R-:W-:Y:S09]  /*b620*/  FFMA.FTZ R92, R143, c[0x0][0x2d0], -R107 ;  /* 0x0000b4008f5c7a23 */ /* 0x010ff2000001086b */
[----:B------:R4:W-:Y:S01]  /*b630*/  MUFU.EX2 R170, R92 ;  /* 0x0000005c00aa7308 */ /* 0x0009e20000000800 */
[----:B-1----:R-:W1:Y:S09]  /*b640*/  LDSM.16.MT88.4 R88, [R226+0x1100] ;  /* 0x00110000e258783b */ /* 0x002e720000004200 */
[----:B------:R-:W-:Y:S01]  /*b650*/  MUFU.EX2 R184, R104 ;  /* 0x0000006800b87308 */ /* 0x000fe20000000800 */
[--C-:B---3--:R-:W-:Y:S01]  /*b660*/  FFMA.FTZ R84, R138, c[0x0][0x2d0], -R100.reuse ;  /* 0x0000b4008a547a23 */ /* 0x108fe20000010864 */
[----:B------:R-:W-:Y:S02]  /*b670*/  MOV R138, R137 ;  /* 0x00000089008a7202 */ /* 0x000fe40000000f00 */
[----:B------:R-:W-:Y:S02]  /*b680*/  MOV R137, R192 ;  /* 0x000000c000897202 */ /* 0x000fe40000000f00 */
[----:B------:R-:W-:Y:S02]  /*b690*/  MOV R192, R117 ;  /* 0x0000007500c07202 */ /* 0x000fe40000000f00 */
[----:B------:R-:W-:Y:S02]  /*b6a0*/  MOV R117, R206 ;  /* 0x000000ce00757202 */ /* 0x000fe40000000f00 */
[----:B------:R3:W-:Y:S01]  /*b6b0*/  MUFU.EX2 R206, R84 ;  /* 0x0000005400ce7308 */ /* 0x0007e20000000800 */
[----:B----4-:R-:W-:Y:S02]  /*b6c0*/  FFMA.FTZ R92, R230, c[0x0][0x2d0], -R3 ;  /* 0x0000b400e65c7a23 */ /* 0x010fe40000010803 */
[----:B------:R2:W5:Y:S01]  /*b6d0*/  LDL.LU R230, [R1+0x40] ;  /* 0x0000400001e67983 */ /* 0x0005620000300800 */
[-C--:B-1----:R-:W-:Y:S03]  /*b6e0*/  HMMA.16816.F32 R52, R76, R88.reuse, R52 ;  /* 0x000000584c34723c */ /* 0x082fe60000001834 */
[--C-:B---3--:R-:W-:Y:S04]  /*b6f0*/  FFMA.FTZ R84, R201, c[0x0][0x2d0], -R107.reuse ;  /* 0x0000b400c9547a23 */ /* 0x108fe8000001086b */
[----:B------:R1:W-:Y:S01]  /*b700*/  MUFU.EX2 R171, R84 ;  /* 0x0000005400ab7308 */ /* 0x0003e20000000800 */
[C---:B------:R-:W-:Y:S07]  /*b710*/  HMMA.16816.F32 R56, R80.reuse, R88, R56 ;  /* 0x000000585038723c */ /* 0x040fee0000001838 */
[----:B------:R-:W-:Y:S01]  /*b720*/  FFMA.FTZ R88, R139, c[0x0][0x2d0], -R107 ;  /* 0x0000b4008b587a23 */ /* 0x000fe2000001086b */
[-C--:B------:R-:W-:Y:S03]  /*b730*/  HMMA.16816.F32 R60, R80, R90.reuse, R60 ;  /* 0x0000005a503c723c */ /* 0x080fe6000000183c */
[----:B------:R3:W-:Y:S01]  /*b740*/  MUFU.EX2 R168, R88 ;  /* 0x0000005800a87308 */ /* 0x0007e20000000800 */
[----:B------:R-:W-:Y:S02]  /*b750*/  MOV R139, R137 ;  /* 0x00000089008b7202 */ /* 0x000fe40000000f00 */
[----:B------:R-:W-:Y:S01]  /*b760*/  MOV R137, R135 ;  /* 0x0000008700897202 */ /* 0x000fe20000000f00 */
[--C-:B------:R-:W-:Y:S01]  /*b770*/  FFMA.FTZ R80, R138, c[0x0][0x2d0], -R3.reuse ;  /* 0x0000b4008a507a23 */ /* 0x100fe20000010803 */
[----:B------:R-:W-:Y:S04]  /*b780*/  HMMA.16816.F32 R64, R76, R90, R64 ;  /* 0x0000005a4c40723c */ /* 0x000fe80000001840 */
[----:B------:R-:W-:Y:S02]  /*b790*/  MOV R138, R192 ;  /* 0x000000c0008a7202 */ /* 0x000fe40000000f00 */
[----:B------:R-:W-:Y:S01]  /*b7a0*/  MOV R192, R117 ;  /* 0x0000007500c07202 */ /* 0x000fe20000000f00 */
[----:B-1----:R-:W1:Y:S01]  /*b7b0*/  LDSM.16.MT88.4 R84, [R224+0x1900] ;  /* 0x00190000e054783b */ /* 0x002e620000004200 */
[----:B------:R4:W-:Y:S01]  /*b7c0*/  MUFU.EX2 R117, R80 ;  /* 0x0000005000757308 */ /* 0x0009e20000000800 */
[----:B------:R-:W-:Y:S03]  /*b7d0*/  MOV R135, R114 ;  /* 0x0000007200877202 */ /* 0x000fe60000000f00 */
[----:B------:R-:W-:Y:S02]  /*b7e0*/  F2FP.PACK_AB R76, R219, R217 ;  /* 0x000000d9db4c723e */ /* 0x000fe400000000ff */
[----:B------:R-:W-:Y:S02]  /*b7f0*/  F2FP.PACK_AB R78, R218, R216 ;  /* 0x000000d8da4e723e */ /* 0x000fe400000000ff */
[----:B------:R-:W-:Y:S02]  /*b800*/  F2FP.PACK_AB R77, R215, R213 ;  /* 0x000000d5d74d723e */ /* 0x000fe400000000ff */
[----:B------:R-:W-:Y:S01]  /*b810*/  F2FP.PACK_AB R79, R214, R159 ;  /* 0x0000009fd64f723e */ /* 0x000fe200000000ff */
[----:B---3--:R-:W3:Y:S01]  /*b820*/  LDSM.16.MT88.4 R88, [R227+0x1900] ;  /* 0x00190000e358783b */ /* 0x008ee20000004200 */
[----:B------:R-:W-:Y:S02]  /*b830*/  F2FP.PACK_AB R82, R162, R163 ;  /* 0x000000a3a252723e */ /* 0x000fe400000000ff */
[----:B------:R-:W-:Y:S02]  /*b840*/  F2FP.PACK_AB R81, R156, R157 ;  /* 0x0000009d9c51723e */ /* 0x000fe400000000ff */
[----:B------:R-:W-:Y:S01]  /*b850*/  F2FP.PACK_AB R83, R118, R160 ;  /* 0x000000a07653723e */ /* 0x000fe200000000ff */
[--C-:B----4-:R-:W-:Y:S01]  /*b860*/  FFMA.FTZ R80, R136, c[0x0][0x2d0], -R3.reuse ;  /* 0x0000b40088507a23 */ /* 0x110fe20000010803 */
[----:B------:R-:W-:Y:S02]  /*b870*/  MOV R136, R115 ;  /* 0x0000007300887202 */ /* 0x000fe40000000f00 */
[----:B------:R4:W-:Y:S10]  /*b880*/  MUFU.EX2 R115, R92 ;  /* 0x0000005c00737308 */ /* 0x0009f40000000800 */
[----:B------:R2:W-:Y:S01]  /*b890*/  MUFU.EX2 R114, R80 ;  /* 0x0000005000727308 */ /* 0x0005e20000000800 */
[-C--:B-1----:R-:W-:Y:S01]  /*b8a0*/  HMMA.16816.F32 R4, R76, R84.reuse, R4 ;  /* 0x000000544c04723c */ /* 0x082fe20000001804 */
[----:B----4-:R-:W1:Y:S02]  /*b8b0*/  LDSM.16.MT88.4 R92, [R225+0x1900] ;  /* 0x00190000e15c783b */ /* 0x010e640000004200 */
[----:B--2---:R-:W-:Y:S07]  /*b8c0*/  F2FP.PACK_AB R80, R158, R155 ;  /* 0x0000009b9e50723e */ /* 0x004fee00000000ff */
[C---:B------:R-:W-:Y:S07]  /*b8d0*/  HMMA.16816.F32 R8, R80.reuse, R84, R8 ;  /* 0x000000545008723c */ /* 0x040fee0000001808 */
[----:B------:R-:W-:Y:S01]  /*b8e0*/  FFMA.FTZ R84, R139, c[0x0][0x2d0], -R3 ;  /* 0x0000b4008b547a23 */ /* 0x000fe20000010803 */
[-C--:B------:R-:W-:Y:S04]  /*b8f0*/  HMMA.16816.F32 R12, R80, R86.reuse, R12 ;  /* 0x00000056500c723c */ /* 0x080fe8000000180c */
[----:B------:R-:W-:Y:S02]  /*b900*/  MOV R139, R138 ;  /* 0x0000008a008b7202 */ /* 0x000fe40000000f00 */
[----:B------:R-:W-:Y:S02]  /*b910*/  MOV R138, R116 ;  /* 0x00000074008a7202 */ /* 0x000fe40000000f00 */
[C---:B------:R-:W-:Y:S01]  /*b920*/  HMMA.16816.F32 R16, R76.reuse, R86, R16 ;  /* 0x000000564c10723c */ /* 0x040fe20000001810 */
[----:B------:R2:W-:Y:S07]  /*b930*/  MUFU.EX2 R116, R84 ;  /* 0x0000005400747308 */ /* 0x0005ee0000000800 */
[-C--:B---3--:R-:W-:Y:S08]  /*b940*/  HMMA.16816.F32 R20, R76, R88.reuse, R20 ;  /* 0x000000584c14723c */ /* 0x088ff00000001814 */
[C---:B------:R-:W-:Y:S07]  /*b950*/  HMMA.16816.F32 R24, R80.reuse, R88, R24 ;  /* 0x000000585018723c */ /* 0x040fee0000001818 */
[--C-:B------:R-:W-:Y:S01]  /*b960*/  FFMA.FTZ R88, R139, c[0x0][0x2d0], -R100.reuse ;  /* 0x0000b4008b587a23 */ /* 0x100fe20000010864 */
[-C--:B------:R-:W-:Y:S01]  /*b970*/  HMMA.16816.F32 R28, R80, R90.reuse, R28 ;  /* 0x0000005a501c723c */ /* 0x080fe2000000181c */
[----:B------:R-:W3:Y:S02]  /*b980*/  LDL.LU R139, [R1+0x10] ;  /* 0x00001000018b7983 */ /* 0x000ee40000300800 */
[----:B------:R4:W-:Y:S01]  /*b990*/  MUFU.EX2 R174, R88 ;  /* 0x0000005800ae7308 */ /* 0x0009e20000000800 */
[--C-:B--2---:R-:W-:Y:S04]  /*b9a0*/  FFMA.FTZ R84, R205, c[0x0][0x2d0], -R105.reuse ;  /* 0x0000b400cd547a23 */ /* 0x104fe80000010869 */
[C---:B------:R-:W-:Y:S05]  /*b9b0*/  HMMA.16816.F32 R32, R76.reuse, R90, R32 ;  /* 0x0000005a4c20723c */ /* 0x040fea0000001820 */
[----:B------:R2:W-:Y:S03]  /*b9c0*/  MUFU.EX2 R205, R84 ;  /* 0x0000005400cd7308 */ /* 0x0005e60000000800 */
[-C--:B-1----:R-:W-:Y:S08]  /*b9d0*/  HMMA.16816.F32 R36, R76, R92.reuse, R36 ;  /* 0x0000005c4c24723c */ /* 0x082ff00000001824 */
[C---:B------:R-:W-:Y:S04]  /*b9e0*/  HMMA.16816.F32 R40, R80.reuse, R92, R40 ;  /* 0x0000005c5028723c */ /* 0x040fe80000001828 */
[--C-:B----4-:R-:W-:Y:S02]  /*b9f0*/  FFMA.FTZ R88, R138, c[0x0][0x2d0], -R100.reuse ;  /* 0x0000b4008a587a23 */ /* 0x110fe40000010864 */
[----:B------:R-:W4:Y:S02]  /*ba00*/  LDL.LU R138, [R1+0x14] ;  /* 0x00001400018a7983 */ /* 0x000f240000300800 */
[-C--:B------:R-:W-:Y:S01]  /*ba10*/  HMMA.16816.F32 R44, R80, R94.reuse, R44 ;  /* 0x0000005e502c723c */ /* 0x080fe2000000182c */
[----:B------:R1:W-:Y:S03]  /*ba20*/  MUFU.EX2 R173, R88 ;  /* 0x0000005800ad7308 */ /* 0x0003e60000000800 */
[----:B--2---:R-:W-:Y:S01]  /*ba30*/  FFMA.FTZ R84, R137, c[0x0][0x2d0], -R105 ;  /* 0x0000b40089547a23 */ /* 0x004fe20000010869 */
[----:B------:R-:W-:Y:S03]  /*ba40*/  MOV R137, R136 ;  /* 0x0000008800897202 */ /* 0x000fe60000000f00 */
[C---:B------:R-:W-:Y:S03]  /*ba50*/  HMMA.16816.F32 R48, R76.reuse, R94, R48 ;  /* 0x0000005e4c30723c */ /* 0x040fe60000001830 */
[----:B------:R2:W-:Y:S01]  /*ba60*/  MUFU.EX2 R175, R84 ;  /* 0x0000005400af7308 */ /* 0x0005e20000000800 */
[----:B------:R-:W-:Y:S02]  /*ba70*/  MOV R136, R135 ;  /* 0x0000008700887202 */ /* 0x000fe40000000f00 */
[----:B------:R-:W-:Y:S06]  /*ba80*/  MOV R135, R204 ;  /* 0x000000cc00877202 */ /* 0x000fec0000000f00 */
[----:B------:R-:W-:Y:S01]  /*ba90*/  FFMA.FTZ R92, R135, c[0x0][0x2d0], -R107 ;  /* 0x0000b400875c7a23 */ /* 0x000fe2000001086b */
[----:B------:R-:W-:Y:S02]  /*baa0*/  MOV R135, R134 ;  /* 0x0000008600877202 */ /* 0x000fe40000000f00 */
[----:B------:R-:W-:Y:S01]  /*bab0*/  MOV R134, R133 ;  /* 0x0000008500867202 */ /* 0x000fe20000000f00 */
[--C-:B-1----:R-:W-:Y:S01]  /*bac0*/  FFMA.FTZ R88, R98, c[0x0][0x2d0], -R100.reuse ;  /* 0x0000b40062587a23 */ /* 0x102fe20000010864 */
[----:B------:R-:W-:Y:S02]  /*bad0*/  MOV R133, R194 ;  /* 0x000000c200857202 */ /* 0x000fe40000000f00 */
[----:B------:R1:W-:Y:S01]  /*bae0*/  MUFU.EX2 R194, R92 ;  /* 0x0000005c00c27308 */ /* 0x0003e20000000800 */
[----:B------:R-:W-:Y:S02]  /*baf0*/  MOV R143, R134 ;  /* 0x00000086008f7202 */ /* 0x000fe40000000f00 */
[----:B------:R-:W-:Y:S02]  /*bb00*/  MOV R148, R133 ;  /* 0x0000008500947202 */ /* 0x000fe40000000f00 */
[----:B------:R-:W-:Y:S01]  /*bb10*/  MOV R133, R187 ;  /* 0x000000bb00857202 */ /* 0x000fe20000000f00 */
[----:B--2---:R-:W-:Y:S01]  /*bb20*/  FFMA.FTZ R84, R96, c[0x0][0x2d0], -R105 ;  /* 0x0000b40060547a23 */ /* 0x004fe20000010869 */
[----:B------:R-:W-:Y:S03]  /*bb30*/  MOV R134, R185 ;  /* 0x000000b900867202 */ /* 0x000fe60000000f00 */
[----:B------:R2:W-:Y:S01]  /*bb40*/  MUFU.EX2 R198, R88 ;  /* 0x0000005800c67308 */ /* 0x0005e20000000800 */
[----:B------:R-:W-:Y:S05]  /*bb50*/  MOV R185, R110 ;  /* 0x0000006e00b97202 */ /* 0x000fea0000000f00 */
[--C-:B------:R-:W-:Y:S04]  /*bb60*/  FFMA.FTZ R104, R185, c[0x0][0x2d0], -R107.reuse ;  /* 0x0000b400b9687a23 */ /* 0x100fe8000001086b */
[----:B------:R2:W-:Y:S01]  /*bb70*/  MUFU.EX2 R204, R84 ;  /* 0x0000005400cc7308 */ /* 0x0005e20000000800 */
[----:B-1----:R-:W-:Y:S09]  /*bb80*/  FFMA.FTZ R92, R193, c[0x0][0x2d0], -R107 ;  /* 0x0000b400c15c7a23 */ /* 0x002ff2000001086b */
[----:B------:R1:W-:Y:S01]  /*bb90*/  MUFU.EX2 R193, R92 ;  /* 0x0000005c00c17308 */ /* 0x0003e20000000800 */
[--C-:B--2---:R-:W-:Y:S09]  /*bba0*/  FFMA.FTZ R88, R99, c[0x0][0x2d0], -R100.reuse ;  /* 0x0000b40063587a23 */ /* 0x104ff20000010864 */
[----:B------:R2:W-:Y:S01]  /*bbb0*/  MUFU.EX2 R201, R88 ;  /* 0x0000005800c97308 */ /* 0x0005e20000000800 */
[--C-:B------:R-:W-:Y:S02]  /*bbc0*/  FFMA.FTZ R84, R97, c[0x0][0x2d0], -R105.reuse ;  /* 0x0000b40061547a23 */ /* 0x100fe40000010869 */
[----:B------:R-:W-:Y:S01]  /*bbd0*/  FFMA.FTZ R105, R113, c[0x0][0x2d0], -R105 ;  /* 0x0000b40071697a23 */ /* 0x000fe20000010869 */
[----:B------:R-:W-:Y:S01]  /*bbe0*/  LDSM.16.MT88.4 R96, [R225+0x2100] ;  /* 0x00210000e160783b */ /* 0x000fe20000004200 */
[----:B------:R-:W-:Y:S05]  /*bbf0*/  FFMA.FTZ R113, R112, c[0x0][0x2d0], -R100 ;  /* 0x0000b40070717a23 */ /* 0x000fea0000010864 */
[----:B------:R2:W-:Y:S01]  /*bc00*/  MUFU.EX2 R203, R84 ;  /* 0x0000005400cb7308 */ /* 0x0005e20000000800 */
[----:B------:R-:W-:Y:S01]  /*bc10*/  FFMA.FTZ R100, R189, c[0x0][0x2d0], -R3 ;  /* 0x0000b400bd647a23 */ /* 0x000fe20000010803 */
[----:B-1----:R-:W-:Y:S08]  /*bc20*/  LDSM.16.MT88.4 R92, [R227+0x2100] ;  /* 0x00210000e35c783b */ /* 0x002ff00000004200 */
[----:B------:R1:W-:Y:S01]  /*bc30*/  MUFU.EX2 R110, R100 ;  /* 0x00000064006e7308 */ /* 0x0003e20000000800 */
[----:B--2---:R-:W-:Y:S02]  /*bc40*/  FFMA.FTZ R88, R137, c[0x0][0x2d0], -R107 ;  /* 0x0000b40089587a23 */ /* 0x004fe4000001086b */
[----:B------:R-:W4:Y:S07]  /*bc50*/  LDL.LU R137, [R1+0x1c] ;  /* 0x00001c0001897983 */ /* 0x000f2e0000300800 */
[----:B------:R1:W-:Y:S01]  /*bc60*/  MUFU.EX2 R172, R88 ;  /* 0x0000005800ac7308 */ /* 0x0003e20000000800 */
[----:B------:R-:W1:Y:S09]  /*bc70*/  LDSM.16.MT88.4 R84, [R226+0x1900] ;  /* 0x00190000e254783b */ /* 0x000e720000004200 */
[----:B------:R1:W-:Y:S02]  /*bc80*/  MUFU.EX2 R186, R105 ;  /* 0x0000006900ba7308 */ /* 0x0003e40000000800 */
[----:B-1----:R-:W-:Y:S08]  /*bc90*/  FFMA.FTZ R100, R148, c[0x0][0x2d0], -R3 ;  /* 0x0000b40094647a23 */ /* 0x002ff00000010803 */
[----:B------:R1:W1:Y:S01]  /*bca0*/  MUFU.EX2 R185, R106 ;  /* 0x0000006a00b97308 */ /* 0x0002620000000800 */
[----:B------:R-:W1:Y:S09]  /*bcb0*/  LDSM.16.MT88.4 R88, [R224+0x2100] ;  /* 0x00210000e058783b */ /* 0x000e720000004200 */
[----:B------:R-:W1:Y:S01]  /*bcc0*/  MUFU.EX2 R113, R113 ;  /* 0x0000007100717308 */ /* 0x000e620000000800 */
[--C-:B------:R-:W-:Y:S09]  /*bcd0*/  FFMA.FTZ R105, R151, c[0x0][0x2d0], -R107.reuse ;  /* 0x0000b40097697a23 */ /* 0x100ff2000001086b */
[----:B------:R-:W1:Y:S01]  /*bce0*/  MUFU.EX2 R187, R103 ;  /* 0x0000006700bb7308 */ /* 0x000e620000000800 */
[-C--:B------:R-:W-:Y:S03]  /*bcf0*/  HMMA.16816.F32 R52, R76, R84.reuse, R52 ;  /* 0x000000544c34723c */ /* 0x080fe60000001834 */
[--C-:B-1----:R-:W-:Y:S01]  /*bd00*/  FFMA.FTZ R106, R150, c[0x0][0x2d0], -R107.reuse ;  /* 0x0000b400966a7a23 */ /* 0x102fe2000001086b */
[----:B------:R-:W-:Y:S05]  /*bd10*/  F2FP.PACK_AB R181, R185, R184 ;  /* 0x000000b8b9b5723e */ /* 0x000fea00000000ff */
[----:B------:R-:W-:Y:S01]  /*bd20*/  MUFU.EX2 R105, R105 ;  /* 0x0000006900697308 */ /* 0x000fe20000000800 */
[C---:B------:R-:W-:Y:S04]  /*bd30*/  HMMA.16816.F32 R56, R80.reuse, R84, R56 ;  /* 0x000000545038723c */ /* 0x040fe80000001838 */
[----:B------:R-:W-:Y:S03]  /*bd40*/  F2FP.PACK_AB R183, R113, R108 ;  /* 0x0000006c71b7723e */ /* 0x000fe600000000ff */
[--C-:B------:R-:W-:Y:S01]  /*bd50*/  FFMA.FTZ R84, R192, c[0x0][0x2d0], -R107.reuse ;  /* 0x0000b400c0547a23 */ /* 0x100fe2000001086b */
[-C--:B------:R-:W-:Y:S01]  /*bd60*/  HMMA.16816.F32 R60, R80, R86.reuse, R60 ;  /* 0x00000056503c723c */ /* 0x080fe2000000183c */
[----:B------:R-:W-:Y:S03]  /*bd70*/  MUFU.EX2 R106, R106 ;  /* 0x0000006a006a7308 */ /* 0x000fe60000000800 */
[----:B------:R-:W-:Y:S01]  /*bd80*/  FFMA.FTZ R107, R149, c[0x0][0x2d0], -R107 ;  /* 0x0000b400956b7a23 */ /* 0x000fe2000001086b */
[----:B------:R-:W-:Y:S01]  /*bd90*/  F2FP.PACK_AB R182, R186, R187 ;  /* 0x000000bbbab6723e */ /* 0x000fe200000000ff */
[----:B------:R-:W-:Y:S01]  /*bda0*/  LDSM.16.MT88.4 R148, [R227+0x3100] ;  /* 0x00310000e394783b */ /* 0x000fe20000004200 */
[--C-:B------:R-:W-:Y:S01]  /*bdb0*/  FFMA.FTZ R80, R109, c[0x0][0x2d0], -R3.reuse ;  /* 0x0000b4006d507a23 */ /* 0x100fe20000010803 */
[----:B------:R-:W-:Y:S03]  /*bdc0*/  HMMA.16816.F32 R64, R76, R86, R64 ;  /* 0x000000564c40723c */ /* 0x000fe60000001840 */
[----:B------:R1:W-:Y:S01]  /*bdd0*/  MUFU.EX2 R109, R80 ;  /* 0x00000050006d7308 */ /* 0x0003e20000000800 */
[----:B------:R-:W-:Y:S02]  /*bde0*/  F2FP.PACK_AB R82, R168, R170 ;  /* 0x000000aaa852723e */ /* 0x000fe400000000ff */
[----:B------:R-:W-:Y:S02]  /*bdf0*/  F2FP.PACK_AB R81, R114, R117 ;  /* 0x000000757251723e */ /* 0x000fe400000000ff */
[----:B------:R-:W-:Y:S04]  /*be00*/  F2FP.PACK_AB R76, R211, R161 ;  /* 0x000000a1d34c723e */ /* 0x000fe800000000ff */
[----:B------:R-:W-:Y:S01]  /*be10*/  F2FP.PACK_AB R78, R210, R212 ;  /* 0x000000d4d24e723e */ /* 0x000fe200000000ff */
[----:B------:R1:W-:Y:S01]  /*be20*/  MUFU.EX2 R192, R84 ;  /* 0x0000005400c07308 */ /* 0x0003e20000000800 */
[----:B------:R-:W-:Y:S02]  /*be30*/  F2FP.PACK_AB R77, R207, R209 ;  /* 0x000000d1cf4d723e */ /* 0x000fe400000000ff */
[----:B------:R-:W-:Y:S02]  /*be40*/  F2FP.PACK_AB R79, R206, R208 ;  /* 0x000000d0ce4f723e */ /* 0x000fe400000000ff */
[----:B------:R-:W-:Y:S05]  /*be50*/  F2FP.PACK_AB R83, R116, R115 ;  /* 0x000000737453723e */ /* 0x000fea00000000ff */
[-C--:B------:R-:W-:Y:S01]  /*be60*/  HMMA.16816.F32 R4, R76, R88.reuse, R4 ;  /* 0x000000584c04723c */ /* 0x080fe20000001804 */
[----:B------:R-:W1:Y:S02]  /*be70*/  MUFU.EX2 R107, R107 ;  /* 0x0000006b006b7308 */ /* 0x000e640000000800 */
[--C-:B-1----:R-:W-:Y:S02]  /*be80*/  FFMA.FTZ R80, R136, c[0x0][0x2d0], -R3.reuse ;  /* 0x0000b40088507a23 */ /* 0x102fe40000010803 */
[----:B------:R-:W2:Y:S06]  /*be90*/  LDL.LU R136, [R1+0x18] ;  /* 0x0000180001887983 */ /* 0x000eac0000300800 */
[----:B------:R1:W-:Y:S01]  /*bea0*/  MUFU.EX2 R112, R80 ;  /* 0x0000005000707308 */ /* 0x0003e20000000800 */
[----:B------:R-:W3:Y:S09]  /*beb0*/  LDSM.16.MT88.4 R84, [R226+0x2100] ;  /* 0x00210000e254783b */ /* 0x000ef20000004200 */
[----:B------:R1:W-:Y:S01]  /*bec0*/  MUFU.EX2 R189, R101 ;  /* 0x0000006500bd7308 */ /* 0x0003e20000000800 */
[----:B------:R-:W-:Y:S09]  /*bed0*/  F2FP.PACK_AB R178, R107, R106 ;  /* 0x0000006a6bb2723e */ /* 0x000ff200000000ff */
[----:B------:R-:W1:Y:S02]  /*bee0*/  MUFU.EX2 R104, R104 ;  /* 0x0000006800687308 */ /* 0x000e640000000800 */
[----:B-1----:R-:W-:Y:S08]  /*bef0*/  F2FP.PACK_AB R80, R169, R171 ;  /* 0x000000aba950723e */ /* 0x002ff000000000ff */
[----:B------:R-:W-:Y:S01]  /*bf00*/  MUFU.EX2 R100, R100 ;  /* 0x0000006400647308 */ /* 0x000fe20000000800 */
[C---:B------:R-:W-:Y:S04]  /*bf10*/  HMMA.16816.F32 R8, R80.reuse, R88, R8 ;  /* 0x000000585008723c */ /* 0x040fe80000001808 */
[--C-:B------:R-:W-:Y:S03]  /*bf20*/  FFMA.FTZ R101, R143, c[0x0][0x2d0], -R3.reuse ;  /* 0x0000b4008f657a23 */ /* 0x100fe60000010803 */
[--C-:B------:R-:W-:Y:S01]  /*bf30*/  FFMA.FTZ R88, R188, c[0x0][0x2d0], -R3.reuse ;  /* 0x0000b400bc587a23 */ /* 0x100fe20000010803 */
[-C--:B------:R-:W-:Y:S01]  /*bf40*/  HMMA.16816.F32 R12, R80, R90.reuse, R12 ;  /* 0x0000005a500c723c */ /* 0x080fe2000000180c */
[----:B------:R-:W1:Y:S03]  /*bf50*/  MUFU.EX2 R188, R102 ;  /* 0x0000006600bc7308 */ /* 0x000e660000000800 */
[----:B------:R-:W-:Y:S04]  /*bf60*/  F2FP.PACK_AB R176, R105, R104 ;  /* 0x0000006869b0723e */ /* 0x000fe800000000ff */
[C---:B------:R-:W-:Y:S03]  /*bf70*/  HMMA.16816.F32 R16, R76.reuse, R90, R16 ;  /* 0x0000005a4c10723c */ /* 0x040fe60000001810 */
[----:B------:R3:W-:Y:S05]  /*bf80*/  MUFU.EX2 R111, R88 ;  /* 0x00000058006f7308 */ /* 0x0007ea0000000800 */
[-C--:B------:R-:W-:Y:S05]  /*bf90*/  HMMA.16816.F32 R20, R76, R92.reuse, R20 ;  /* 0x0000005c4c14723c */ /* 0x080fea0000001814 */
[----:B------:R-:W3:Y:S03]  /*bfa0*/  MUFU.EX2 R101, R101 ;  /* 0x0000006500657308 */ /* 0x000ee60000000800 */
[C---:B------:R-:W-:Y:S04]  /*bfb0*/  HMMA.16816.F32 R24, R80.reuse, R92, R24 ;  /* 0x0000005c5018723c */ /* 0x040fe80000001818 */
[----:B-1----:R-:W-:Y:S01]  /*bfc0*/  F2FP.PACK_AB R180, R188, R189 ;  /* 0x000000bdbcb4723e */ /* 0x002fe200000000ff */
[----:B------:R-:W-:Y:S01]  /*bfd0*/  FFMA.FTZ R102, R75, c[0x0][0x2d0], -R3 ;  /* 0x0000b4004b667a23 */ /* 0x000fe20000010803 */
[----:B------:R-:W-:Y:S01]  /*bfe0*/  F2FP.PACK_AB R75, R201, R198 ;  /* 0x000000c6c94b723e */ /* 0x000fe200000000ff */
[----:B---3--:R-:W-:Y:S01]  /*bff0*/  FFMA.FTZ R73, R73, R139, R245 ;  /* 0x0000008b49497223 */ /* 0x008fe200000100f5 */
[-C--:B------:R-:W-:Y:S01]  /*c000*/  HMMA.16816.F32 R28, R80, R94.reuse, R28 ;  /* 0x0000005e501c723c */ /* 0x080fe2000000181c */
[----:B------:R-:W1:Y:S03]  /*c010*/  LDSM.16.MT88.4 R88, [R224+0x2900] ;  /* 0x00290000e058783b */ /* 0x000e660000004200 */
[----:B------:R-:W-:Y:S01]  /*c020*/  FFMA.FTZ R3, R74, c[0x0][0x2d0], -R3 ;  /* 0x0000b4004a037a23 */ /* 0x000fe20000010803 */
[----:B------:R-:W-:Y:S02]  /*c030*/  F2FP.PACK_AB R74, R203, R204 ;  /* 0x000000cccb4a723e */ /* 0x000fe400000000ff */
[----:B------:R-:W-:Y:S01]  /*c040*/  MOV R245, R124 ;  /* 0x0000007c00f57202 */ /* 0x000fe20000000f00 */
[C---:B------:R-:W-:Y:S01]  /*c050*/  HMMA.16816.F32 R32, R76.reuse, R94, R32 ;  /* 0x0000005e4c20723c */ /* 0x040fe20000001820 */
[----:B------:R-:W3:Y:S03]  /*c060*/  LDSM.16.MT88.4 R92, [R227+0x2900] ;  /* 0x00290000e35c783b */ /* 0x000ee60000004200 */
[----:B------:R-:W-:Y:S04]  /*c070*/  F2FP.PACK_AB R177, R101, R100 ;  /* 0x0000006465b1723e */ /* 0x000fe800000000ff */
[-C--:B------:R-:W-:Y:S08]  /*c080*/  HMMA.16816.F32 R36, R76, R96.reuse, R36 ;  /* 0x000000604c24723c */ /* 0x080ff00000001824 */
[C---:B------:R-:W-:Y:S04]  /*c090*/  HMMA.16816.F32 R40, R80.reuse, R96, R40 ;  /* 0x000000605028723c */ /* 0x040fe80000001828 */
[----:B----4-:R-:W-:Y:S01]  /*c0a0*/  FFMA.FTZ R71, R71, R138, R244 ;  /* 0x0000008a47477223 */ /* 0x010fe200000100f4 */
[----:B------:R-:W-:Y:S02]  /*c0b0*/  MOV R138, R135 ;  /* 0x00000087008a7202 */ /* 0x000fe40000000f00 */
[----:B------:R-:W-:Y:S01]  /*c0c0*/  MOV R244, R127 ;  /* 0x0000007f00f47202 */ /* 0x000fe20000000f00 */
[-C--:B------:R-:W-:Y:S04]  /*c0d0*/  HMMA.16816.F32 R44, R80, R98.reuse, R44 ;  /* 0x00000062502c723c */ /* 0x080fe8000000182c */
[----:B------:R-:W-:Y:S04]  /*c0e0*/  FADD.FTZ R71, R246, R71 ;  /* 0x00000047f6477221 */ /* 0x000fe80000010000 */
[C---:B------:R-:W-:Y:S01]  /*c0f0*/  HMMA.16816.F32 R48, R76.reuse, R98, R48 ;  /* 0x000000624c30723c */ /* 0x040fe20000001830 */
[----:B------:R-:W4:Y:S07]  /*c100*/  LDSM.16.MT88.4 R96, [R225+0x2900] ;  /* 0x00290000e160783b */ /* 0x000f2e0000004200 */
[-C--:B------:R-:W-:Y:S08]  /*c110*/  HMMA.16816.F32 R52, R76, R84.reuse, R52 ;  /* 0x000000544c34723c */ /* 0x080ff00000001834 */
[C---:B------:R-:W-:Y:S07]  /*c120*/  HMMA.16816.F32 R56, R80.reuse, R84, R56 ;  /* 0x000000545038723c */ /* 0x040fee0000001838 */
[----:B------:R-:W-:Y:S01]  /*c130*/  FADD.FTZ R84, R247, R73 ;  /* 0x00000049f7547221 */ /* 0x000fe20000010000 */
[-C--:B------:R-:W-:Y:S01]  /*c140*/  HMMA.16816.F32 R60, R80, R86.reuse, R60 ;  /* 0x00000056503c723c */ /* 0x080fe2000000183c */
[----:B------:R-:W1:Y:S03]  /*c150*/  LDSM.16.MT88.4 R80, [R226+0x2900] ;  /* 0x00290000e250783b */ /* 0x000e660000004200 */
[----:B------:R-:W-:Y:S01]  /*c160*/  FADD.FTZ R84, R134, R84 ;  /* 0x0000005486547221 */ /* 0x000fe20000010000 */
[----:B------:R-:W-:Y:S01]  /*c170*/  F2FP.PACK_AB R73, R173, R174 ;  /* 0x000000aead49723e */ /* 0x000fe200000000ff */
[----:B------:R-:W-:Y:S02]  /*c180*/  FADD.FTZ R85, R250, R71 ;  /* 0x00000047fa557221 */ /* 0x000fe40000010000 */
[----:B------:R-:W-:Y:S01]  /*c190*/  HMMA.16816.F32 R64, R76, R86, R64 ;  /* 0x000000564c40723c */ /* 0x000fe20000001840 */
[----:B------:R-:W-:Y:S06]  /*c1a0*/  MUFU.EX2 R86, R3 ;  /* 0x0000000300567308 */ /* 0x000fec0000000800 */
[----:B------:R-:W-:Y:S02]  /*c1b0*/  F2FP.PACK_AB R76, R194, R172 ;  /* 0x000000acc24c723e */ /* 0x000fe400000000ff */
[----:B------:R-:W-:Y:S02]  /*c1c0*/  F2FP.PACK_AB R78, R192, R193 ;  /* 0x000000c1c04e723e */ /* 0x000fe400000000ff */
[----:B------:R-:W1:Y:S01]  /*c1d0*/  MUFU.EX2 R87, R102 ;  /* 0x0000006600577308 */ /* 0x000e620000000800 */
[----:B------:R-:W-:Y:S02]  /*c1e0*/  F2FP.PACK_AB R77, R112, R109 ;  /* 0x0000006d704d723e */ /* 0x000fe400000000ff */
[----:B------:R-:W-:Y:S02]  /*c1f0*/  F2FP.PACK_AB R79, R111, R110 ;  /* 0x0000006e6f4f723e */ /* 0x000fe400000000ff */
[----:B-1----:R-:W-:Y:S01]  /*c200*/  F2FP.PACK_AB R179, R86, R87 ;  /* 0x0000005756b3723e */ /* 0x002fe200000000ff */
[----:B------:R-:W-:Y:S01]  /*c210*/  FFMA.FTZ R72, R72, R137, R222 ;  /* 0x0000008948487223 */ /* 0x000fe200000100de */
[----:B------:R-:W-:Y:S02]  /*c220*/  MOV R137, R133 ;  /* 0x0000008500897202 */ /* 0x000fe40000000f00 */
[----:B------:R-:W-:Y:S01]  /*c230*/  MOV R222, R128 ;  /* 0x0000008000de7202 */ /* 0x000fe20000000f00 */
[----:B------:R-:W-:Y:S01]  /*c240*/  FADD.FTZ R103, R243, R72 ;  /* 0x00000048f3677221 */ /* 0x000fe20000010000 */
[----:B------:R-:W-:Y:S03]  /*c250*/  F2FP.PACK_AB R72, R175, R205 ;  /* 0x000000cdaf48723e */ /* 0x000fe600000000ff */
[----:B------:R-:W-:Y:S04]  /*c260*/  FADD.FTZ R71, R138, R103 ;  /* 0x000000678a477221 */ /* 0x000fe80000010000 */
[-C--:B------:R-:W-:Y:S08]  /*c270*/  HMMA.16816.F32 R4, R72, R88.reuse, R4 ;  /* 0x000000584804723c */ /* 0x080ff00000001804 */
[C---:B------:R-:W-:Y:S08]  /*c280*/  HMMA.16816.F32 R8, R76.reuse, R88, R8 ;  /* 0x000000584c08723c */ /* 0x040ff00000001808 */
[-C--:B------:R-:W-:Y:S08]  /*c290*/  HMMA.16816.F32 R12, R76, R90.reuse, R12 ;  /* 0x0000005a4c0c723c */ /* 0x080ff0000000180c */
[C---:B------:R-:W-:Y:S08]  /*c2a0*/  HMMA.16816.F32 R16, R72.reuse, R90, R16 ;  /* 0x0000005a4810723c */ /* 0x040ff00000001810 */
[-C--:B---3--:R-:W-:Y:S08]  /*c2b0*/  HMMA.16816.F32 R20, R72, R92.reuse, R20 ;  /* 0x0000005c4814723c */ /* 0x088ff00000001814 */
[C---:B------:R-:W-:Y:S08]  /*c2c0*/  HMMA.16816.F32 R24, R76.reuse, R92, R24 ;  /* 0x0000005c4c18723c */ /* 0x040ff00000001818 */
[-C--:B------:R-:W-:Y:S08]  /*c2d0*/  HMMA.16816.F32 R28, R76, R94.reuse, R28 ;  /* 0x0000005e4c1c723c */ /* 0x080ff0000000181c */
[C---:B------:R-:W-:Y:S08]  /*c2e0*/  HMMA.16816.F32 R32, R72.reuse, R94, R32 ;  /* 0x0000005e4820723c */ /* 0x040ff00000001820 */
[-C--:B----4-:R-:W-:Y:S08]  /*c2f0*/  HMMA.16816.F32 R36, R72, R96.reuse, R36 ;  /* 0x000000604824723c */ /* 0x090ff00000001824 */
[C---:B------:R-:W-:Y:S08]  /*c300*/  HMMA.16816.F32 R40, R76.reuse, R96, R40 ;  /* 0x000000604c28723c */ /* 0x040ff00000001828 */
[-C--:B------:R-:W-:Y:S08]  /*c310*/  HMMA.16816.F32 R44, R76, R98.reuse, R44 ;  /* 0x000000624c2c723c */ /* 0x080ff0000000182c */
[C---:B------:R-:W-:Y:S04]  /*c320*/  HMMA.16816.F32 R48, R72.reuse, R98, R48 ;  /* 0x000000624830723c */ /* 0x040fe80000001830 */
[----:B--2---:R-:W-:Y:S01]  /*c330*/  FFMA.FTZ R0, R0, R136, R190 ;  /* 0x0000008800007223 */ /* 0x004fe200000100be */
[----:B------:R-:W-:Y:S02]  /*c340*/  MOV R136, R132 ;  /* 0x0000008400887202 */ /* 0x000fe40000000f00 */
[----:B------:R-:W1:Y:S01]  /*c350*/  LDSM.16.MT88.4 R132, [R224+0x3100] ;  /* 0x00310000e084783b */ /* 0x000e620000004200 */
[----:B------:R-:W-:Y:S01]  /*c360*/  FADD.FTZ R0, R191, R0 ;  /* 0x00000000bf007221 */ /* 0x000fe20000010000 */
[-C--:B------:R-:W-:Y:S03]  /*c370*/  HMMA.16816.F32 R52, R72, R80.reuse, R52 ;  /* 0x000000504834723c */ /* 0x080fe60000001834 */
[----:B------:R-:W-:Y:S02]  /*c380*/  FADD.FTZ R85, R136, R85 ;  /* 0x0000005588557221 */ /* 0x000fe40000010000 */
[----:B------:R-:W-:Y:S02]  /*c390*/  FADD.FTZ R0, R200, R0 ;  /* 0x00000000c8007221 */ /* 0x000fe40000010000 */
[----:B------:R-:W-:Y:S01]  /*c3a0*/  FADD.FTZ R3, R129, R85 ;  /* 0x0000005581037221 */ /* 0x000fe20000010000 */
[C---:B------:R-:W-:Y:S04]  /*c3b0*/  HMMA.16816.F32 R56, R76.reuse, R80, R56 ;  /* 0x000000504c38723c */ /* 0x040fe80000001838 */
[----:B------:R-:W-:Y:S03]  /*c3c0*/  FADD.FTZ R3, R121, R3 ;  /* 0x0000000379037221 */ /* 0x000fe60000010000 */
[----:B------:R-:W-:Y:S01]  /*c3d0*/  FADD.FTZ R80, R137, R84 ;  /* 0x0000005489507221 */ /* 0x000fe20000010000 */
[-C--:B------:R-:W-:Y:S04]  /*c3e0*/  HMMA.16816.F32 R60, R76, R82.reuse, R60 ;  /* 0x000000524c3c723c */ /* 0x080fe8000000183c */
[----:B------:R-:W-:Y:S02]  /*c3f0*/  FADD.FTZ R84, R131, R71 ;  /* 0x0000004783547221 */ /* 0x000fe40000010000 */
[----:B------:R-:W-:Y:S02]  /*c400*/  FADD.FTZ R71, R130, R80 ;  /* 0x0000005082477221 */ /* 0x000fe40000010000 */
[----:B------:R-:W-:Y:S01]  /*c410*/  FADD.FTZ R81, R202, R0 ;  /* 0x00000000ca517221 */ /* 0x000fe20000010000 */
[----:B------:R-:W-:Y:S04]  /*c420*/  HMMA.16816.F32 R64, R72, R82, R64 ;  /* 0x000000524840723c */ /* 0x000fe80000001840 */
[----:B------:R-:W-:Y:S02]  /*c430*/  FADD.FTZ R0, R123, R84 ;  /* 0x000000547b007221 */ /* 0x000fe40000010000 */
[----:B------:R-:W-:Y:S02]  /*c440*/  FADD.FTZ R71, R122, R71 ;  /* 0x000000477a477221 */ /* 0x000fe40000010000 */
[----:B------:R-:W-:Y:S04]  /*c450*/  FADD.FTZ R76, R120, R0 ;  /* 0x00000000784c7221 */ /* 0x000fe80000010000 */
[----:B------:R-:W-:Y:S02]  /*c460*/  FADD.FTZ R0, R126, R71 ;  /* 0x000000477e007221 */ /* 0x000fe40000010000 */
[----:B------:R-:W-:Y:S02]  /*c470*/  FADD.FTZ R71, R125, R3 ;  /* 0x000000037d477221 */ /* 0x000fe40000010000 */
[----:B------:R-:W-:Y:S01]  /*c480*/  FADD.FTZ R81, R195, R81 ;  /* 0x00000051c3517221 */ /* 0x000fe20000010000 */
[-C--:B-1----:R-:W-:Y:S05]  /*c490*/  HMMA.16816.F32 R124, R180, R132.reuse, R4 ;  /* 0x00000084b47c723c */ /* 0x082fea0000001804 */
[----:B------:R-:W-:Y:S02]  /*c4a0*/  FADD.FTZ R81, R196, R81 ;  /* 0x00000051c4517221 */ /* 0x000fe40000010000 */
[----:B------:R-:W-:Y:S01]  /*c4b0*/  FADD.FTZ R4, R142, R76 ;  /* 0x0000004c8e047221 */ /* 0x000fe20000010000 */
[C---:B------:R-:W-:Y:S04]  /*c4c0*/  HMMA.16816.F32 R120, R176.reuse, R132, R8 ;  /* 0x00000084b078723c */ /* 0x040fe80000001808 */
[----:B------:R-:W-:Y:S02]  /*c4d0*/  FADD.FTZ R3, R197, R81 ;  /* 0x00000051c5037221 */ /* 0x000fe40000010000 */
[----:B------:R-:W-:Y:S02]  /*c4e0*/  FADD.FTZ R0, R141, R0 ;  /* 0x000000008d007221 */ /* 0x000fe40000010000 */
[----:B------:R-:W-:Y:S01]  /*c4f0*/  FADD.FTZ R8, R140, R71 ;  /* 0x000000478c087221 */ /* 0x000fe20000010000 */
[-C--:B------:R-:W-:Y:S03]  /*c500*/  HMMA.16816.F32 R128, R176, R134.reuse, R12 ;  /* 0x00000086b080723c */ /* 0x080fe6000000180c */
[----:B------:R-:W-:Y:S02]  /*c510*/  FADD.FTZ R4, R222, R4 ;  /* 0x00000004de047221 */ /* 0x000fe40000010000 */
        /* <DEDUP_REMOVED lines=14> */
[-C--:B------:R-:W-:Y:S01]  /*c600*/  HMMA.16816.F32 R144, R176, R150.reuse, R28 ;  /* 0x00000096b090723c */ /* 0x080fe2000000181c */
[----:B------:R-:W1:Y:S02]  /*c610*/  LDSM.16.MT88.4 R4, [R226+0x3100] ;  /* 0x00310000e204783b */ /* 0x000e640000004200 */
[----:B------:R-:W-:Y:S02]  /*c620*/  FADD.FTZ R10, R220, R3 ;  /* 0x00000003dc0a7221 */ /* 0x000fe40000010000 */
[----:B------:R-:W-:Y:S02]  /*c630*/  FADD.FTZ R9, R152, R0 ;  /* 0x0000000098097221 */ /* 0x000fe40000010000 */
[----:B------:R-:W-:Y:S01]  /*c640*/  FADD.FTZ R8, R245, R8 ;  /* 0x00000008f5087221 */ /* 0x000fe20000010000 */
[C---:B------:R-:W-:Y:S04]  /*c650*/  HMMA.16816.F32 R148, R180.reuse, R150, R32 ;  /* 0x00000096b494723c */ /* 0x040fe80000001820 */
[----:B------:R-:W-:Y:S02]  /*c660*/  FADD.FTZ R3, R249, R11 ;  /* 0x0000000bf9037221 */ /* 0x000fe40000010000 */
[----:B------:R-:W-:Y:S02]  /*c670*/  FADD.FTZ R0, R221, R10 ;  /* 0x0000000add007221 */ /* 0x000fe40000010000 */
[----:B------:R-:W-:Y:S04]  /*c680*/  FADD.FTZ R12, R153, R9 ;  /* 0x00000009990c7221 */ /* 0x000fe80000010000 */
[----:B------:R-:W-:Y:S02]  /*c690*/  FADD.FTZ R11, R217, R8 ;  /* 0x00000008d90b7221 */ /* 0x000fe40000010000 */
[----:B------:R-:W-:Y:S02]  /*c6a0*/  FADD.FTZ R10, R213, R3 ;  /* 0x00000003d50a7221 */ /* 0x000fe40000010000 */
[----:B------:R-:W-:Y:S02]  /*c6b0*/  FADD.FTZ R9, R155, R0 ;  /* 0x000000009b097221 */ /* 0x000fe40000010000 */
[----:B------:R-:W-:Y:S01]  /*c6c0*/  FADD.FTZ R8, R157, R12 ;  /* 0x0000000c9d087221 */ /* 0x000fe20000010000 */
[-C--:B------:R-:W-:Y:S03]  /*c6d0*/  HMMA.16816.F32 R152, R180, R164.reuse, R36 ;  /* 0x000000a4b498723c */ /* 0x080fe60000001824 */
[----:B------:R-:W-:Y:S02]  /*c6e0*/  FADD.FTZ R3, R219, R11 ;  /* 0x0000000bdb037221 */ /* 0x000fe40000010000 */
[----:B------:R-:W-:Y:S02]  /*c6f0*/  FADD.FTZ R0, R215, R10 ;  /* 0x0000000ad7007221 */ /* 0x000fe40000010000 */
[----:B------:R-:W-:Y:S02]  /*c700*/  FADD.FTZ R12, R158, R9 ;  /* 0x000000099e0c7221 */ /* 0x000fe40000010000 */
[----:B------:R-:W-:Y:S03]  /*c710*/  FADD.FTZ R11, R156, R8 ;  /* 0x000000089c0b7221 */ /* 0x000fe60000010000 */
        /* <DEDUP_REMOVED lines=9> */
[----:B------:R-:W-:Y:S01]  /*c7b0*/  FADD.FTZ R10, R118, R3 ;  /* 0x00000003760a7221 */ /* 0x000fe20000010000 */
[-C--:B------:R-:W-:Y:S03]  /*c7c0*/  HMMA.16816.F32 R160, R176, R166.reuse, R44 ;  /* 0x000000a6b0a0723c */ /* 0x080fe6000000182c */
[----:B------:R-:W-:Y:S01]  /*c7d0*/  FADD.FTZ R8, R209, R12 ;  /* 0x0000000cd1087221 */ /* 0x000fe20000010000 */
[----:B------:R-:W-:Y:S01]  /*c7e0*/  MOV R118, R2 ;  /* 0x0000000200767202 */ /* 0x000fe20000000f00 */
[----:B------:R-:W-:Y:S02]  /*c7f0*/  FADD.FTZ R3, R171, R11 ;  /* 0x0000000bab037221 */ /* 0x000fe40000010000 */
[----:B------:R-:W-:Y:S01]  /*c800*/  FADD.FTZ R0, R117, R10 ;  /* 0x0000000a75007221 */ /* 0x000fe20000010000 */
[C---:B------:R-:W-:Y:S04]  /*c810*/  HMMA.16816.F32 R164, R180.reuse, R166, R48 ;  /* 0x000000a6b4a4723c */ /* 0x040fe80000001830 */
[----:B------:R-:W-:Y:S01]  /*c820*/  FADD.FTZ R12, R211, R9 ;  /* 0x00000009d30c7221 */ /* 0x000fe20000010000 */
[----:B------:R-:W-:Y:S01]  /*c830*/  MOV R117, R68 ;  /* 0x0000004400757202 */ /* 0x000fe20000000f00 */
[----:B------:R-:W-:Y:S02]  /*c840*/  FADD.FTZ R11, R207, R8 ;  /* 0x00000008cf0b7221 */ /* 0x000fe40000010000 */
[----:B------:R-:W-:Y:S04]  /*c850*/  FADD.FTZ R10, R169, R3 ;  /* 0x00000003a90a7221 */ /* 0x000fe80000010000 */
[----:B------:R-:W-:Y:S02]  /*c860*/  FADD.FTZ R9, R114, R0 ;  /* 0x0000000072097221 */ /* 0x000fe40000010000 */
[----:B------:R-:W-:Y:S02]  /*c870*/  FADD.FTZ R8, R212, R12 ;  /* 0x0000000cd4087221 */ /* 0x000fe40000010000 */
[----:B------:R-:W-:Y:S02]  /*c880*/  FADD.FTZ R3, R208, R11 ;  /* 0x0000000bd0037221 */ /* 0x000fe40000010000 */
[----:B------:R-:W-:Y:S02]  /*c890*/  FADD.FTZ R0, R170, R10 ;  /* 0x0000000aaa007221 */ /* 0x000fe40000010000 */
[----:B------:R-:W-:Y:S02]  /*c8a0*/  FADD.FTZ R12, R115, R9 ;  /* 0x00000009730c7221 */ /* 0x000fe40000010000 */
[----:B------:R-:W-:Y:S02]  /*c8b0*/  FADD.FTZ R11, R210, R8 ;  /* 0x00000008d20b7221 */ /* 0x000fe40000010000 */
[----:B------:R-:W-:Y:S02]  /*c8c0*/  FADD.FTZ R10, R206, R3 ;  /* 0x00000003ce0a7221 */ /* 0x000fe40000010000 */
[----:B------:R-:W-:Y:S02]  /*c8d0*/  FADD.FTZ R9, R168, R0 ;  /* 0x00000000a8097221 */ /* 0x000fe40000010000 */
[----:B------:R-:W-:Y:S01]  /*c8e0*/  FADD.FTZ R8, R116, R12 ;  /* 0x0000000c74087221 */ /* 0x000fe20000010000 */
[-C--:B-1----:R-:W-:Y:S03]  /*c8f0*/  HMMA.16816.F32 R168, R180, R4.reuse, R52 ;  /* 0x00000004b4a8723c */ /* 0x082fe60000001834 */
[----:B------:R-:W-:Y:S01]  /*c900*/  FADD.FTZ R3, R205, R11 ;  /* 0x0000000bcd037221 */ /* 0x000fe20000010000 */
[----:B------:R-:W-:Y:S01]  /*c910*/  MOV R116, R69 ;  /* 0x0000004500747202 */ /* 0x000fe20000000f00 */
        /* <DEDUP_REMOVED lines=30> */
[----:B------:R-:W-:Y:S01]  /*cb00*/  STL [R1+0x10], R5 ;  /* 0x0000100501007387 */ /* 0x000fe20000100800 */
[----:B------:R-:W-:Y:S02]  /*cb10*/  FADD.FTZ R3, R107, R3 ;  /* 0x000000036b037221 */ /* 0x000fe40000010000 */
[----:B------:R-:W-:Y:S02]  /*cb20*/  FADD.FTZ R4, R113, R4 ;  /* 0x0000000471047221 */ /* 0x000fe40000010000 */
[----:B------:R-:W-:Y:S03]  /*cb30*/  FADD.FTZ R0, R87, R7 ;  /* 0x0000000757007221 */ /* 0x000fe60000010000 */
[----:B------:R-:W-:Y:S01]  /*cb40*/  STL [R1+0x14], R4 ;  /* 0x0000140401007387 */ /* 0x000fe20000100800 */
[----:B------:R-:W-:Y:S03]  /*cb50*/  FADD.FTZ R0, R86, R0 ;  /* 0x0000000056007221 */ /* 0x000fe60000010000 */
[----:B------:R1:W-:Y:S04]  /*cb60*/  STL [R1+0x1c], R3 ;  /* 0x00001c0301007387 */ /* 0x0003e80000100800 */
[----:B------:R2:W-:Y:S01]  /*cb70*/  STL [R1+0x18], R0 ;  /* 0x0000180001007387 */ /* 0x0005e20000100800 */
[----:B-1----:R-:W-:Y:S01]  /*cb80*/  MOV R3, R70 ;  /* 0x0000004600037202 */ /* 0x002fe20000000f00 */
[----:B------:R-:W-:-:S05]  /*cb90*/  @P0 BRA `(.L_x_20) ;  /* 0xffffa82000000947 */ /* 0x000fca000383ffff */
.L_x_19:
[----:B-12---:R-:W2:Y:S04]  /*cba0*/  LDL.LU R0, [R1+0x10] ;  /* 0x0000100001007983 */ /* 0x006ea80000300800 */
[----:B------:R-:W3:Y:S04]  /*cbb0*/  LDL.LU R4, [R1+0x14] ;  /* 0x0000140001047983 */ /* 0x000ee80000300800 */
[----:B------:R-:W4:Y:S04]  /*cbc0*/  LDL.LU R10, [R1+0x1c] ;  /* 0x00001c00010a7983 */ /* 0x000f280000300800 */
[----:B------:R-:W4:Y:S01]  /*cbd0*/  LDL.LU R8, [R1+0x18] ;  /* 0x0000180001087983 */ /* 0x000f220000300800 */
[----:B------:R-:W-:-:S02]  /*cbe0*/  MOV R20, 0xff800000 ;  /* 0xff80000000147802 */ /* 0x000fc40000000f00 */
[----:B------:R-:W-:Y:S02]  /*cbf0*/  MOV R21, 0xff800000 ;  /* 0xff80000000157802 */ /* 0x000fe40000000f00 */
[----:B------:R-:W-:Y:S02]  /*cc00*/  MOV R22, 0xff800000 ;  /* 0xff80000000167802 */ /* 0x000fe40000000f00 */
[----:B------:R-:W-:Y:S02]  /*cc10*/  MOV R23, 0xff800000 ;  /* 0xff80000000177802 */ /* 0x000fe40000000f00 */
[----:B------:R-:W-:Y:S01]  /*cc20*/  PLOP3.LUT P4, PT, PT, PT, PT, 0x8, 0x0 ;  /* 0x000000000000781c */ /* 0x000fe20003f8e170 */
[----:B--2---:R-:W1:Y:S04]  /*cc30*/  SHFL.BFLY PT, R5, R0, 0x2, 0x1f ;  /* 0x0c401f0000057f89 */ /* 0x004e6800000e0000 */
[----:B---3--:R-:W2:Y:S04]  /*cc40*/  SHFL.BFLY PT, R9, R4, 0x2, 0x1f ;  /* 0x0c401f0004097f89 */ /* 0x008ea800000e0000 */
[----:B----4-:R-:W3:Y:S04]  /*cc50*/  SHFL.BFLY PT, R7, R10, 0x2, 0x1f ;  /* 0x0c401f000a077f89 */ /* 0x010ee800000e0000 */
[----:B------:R-:W4:Y:S01]  /*cc60*/  SHFL.BFLY PT, R6, R8, 0x2, 0x1f ;  /* 0x0c401f0008067f89 */ /* 0x000f2200000e0000 */
[----:B-1----:R-:W-:-:S02]  /*cc70*/  FADD.FTZ R5, R5, R0 ;  /* 0x0000000005057221 */ /* 0x002fc40000010000 */
[----:B--2---:R-:W-:-:S03]  /*cc80*/  FADD.FTZ R9, R9, R4 ;  /* 0x0000000409097221 */ /* 0x004fc60000010000 */
[----:B------:R-:W1:Y:S01]  /*cc90*/  SHFL.BFLY PT, R0, R5, 0x1, 0x1f ;  /* 0x0c201f0005007f89 */ /* 0x000e6200000e0000 */
[----:B---3--:R-:W-:-:S03]  /*cca0*/  FADD.FTZ R7, R7, R10 ;  /* 0x0000000a07077221 */ /* 0x008fc60000010000 */
[----:B------:R-:W2:Y:S01]  /*ccb0*/  SHFL.BFLY PT, R4, R9, 0x1, 0x1f ;  /* 0x0c201f0009047f89 */ /* 0x000ea200000e0000 */
[----:B----4-:R-:W-:-:S03]  /*ccc0*/  FADD.FTZ R6, R6, R8 ;  /* 0x0000000806067221 */ /* 0x010fc60000010000 */
[----:B------:R-:W3:Y:S04]  /*ccd0*/  SHFL.BFLY PT, R3, R7, 0x1, 0x1f ;  /* 0x0c201f0007037f89 */ /* 0x000ee800000e0000 */
[----:B------:R-:W4:Y:S01]  /*cce0*/  SHFL.BFLY PT, R8, R6, 0x1, 0x1f ;  /* 0x0c201f0006087f89 */ /* 0x000f2200000e0000 */
[----:B-1----:R-:W-:Y:S01]  /*ccf0*/  FADD.FTZ R5, R5, R0 ;  /* 0x0000000005057221 */ /* 0x002fe20000010000 */
[----:B------:R-:W-:Y:S01]  /*cd00*/  MOV R0, RZ ;  /* 0x000000ff00007202 */ /* 0x000fe20000000f00 */
[----:B--2---:R-:W-:-:S03]  /*cd10*/  FADD.FTZ R9, R9, R4 ;  /* 0x0000000409097221 */ /* 0x004fc60000010000 */
[----:B------:R-:W-:Y:S02]  /*cd20*/  FSETP.NE.FTZ.AND P3, PT, R5, RZ, PT ;  /* 0x000000ff0500720b */ /* 0x000fe40003f75000 */
[----:B------:R-:W-:Y:S01]  /*cd30*/  MOV R4, RZ ;  /* 0x000000ff00047202 */ /* 0x000fe20000000f00 */
[----:B---3--:R-:W-:Y:S01]  /*cd40*/  FADD.FTZ R7, R7, R3 ;  /* 0x0000000307077221 */ /* 0x008fe20000010000 */
[----:B------:R-:W-:Y:S02]  /*cd50*/  FSETP.NE.FTZ.AND P2, PT, R9, RZ, PT ;  /* 0x000000ff0900720b */ /* 0x000fe40003f55000 */
[----:B------:R-:W-:Y:S01]  /*cd60*/  MOV R3, RZ ;  /* 0x000000ff00037202 */ /* 0x000fe20000000f00 */
[----:B----4-:R-:W-:Y:S01]  /*cd70*/  FADD.FTZ R6, R8, R6 ;  /* 0x0000000608067221 */ /* 0x010fe20000010000 */
[----:B------:R-:W-:-:S04]  /*cd80*/  FSETP.NE.FTZ.AND P1, PT, R7, RZ, PT ;  /* 0x000000ff0700720b */ /* 0x000fc80003f35000 */
[----:B------:R-:W-:Y:S01]  /*cd90*/  FSETP.NE.FTZ.AND P0, PT, R6, RZ, PT ;  /* 0x000000ff0600720b */ /* 0x000fe20003f15000 */
[----:B------:R-:W1:Y:S08]  /*cda0*/  @P3 MUFU.RCP R0, R5 ;  /* 0x0000000500003308 */ /* 0x000e700000001000 */
[----:B------:R-:W2:Y:S04]  /*cdb0*/  @P1 MUFU.RCP R3, R7 ;  /* 0x0000000700031308 */ /* 0x000ea80000001000 */
[----:B------:R-:W-:Y:S01]  /*cdc0*/  @P0 MOV R8, 0x3f317218 ;  /* 0x3f31721800080802 */ /* 0x000fe20000000f00 */
[----:B-1----:R-:W-:-:S03]  /*cdd0*/  FMUL.FTZ R124, R0, R124 ;  /* 0x0000007c007c7220 */ /* 0x002fc60000410000 */
[----:B------:R-:W1:Y:S01]  /*cde0*/  @P2 MUFU.RCP R4, R9 ;  /* 0x0000000900042308 */ /* 0x000e620000001000 */
[C---:B------:R-:W-:Y:S02]  /*cdf0*/  FMUL.FTZ R125, R0.reuse, R125 ;  /* 0x0000007d007d7220 */ /* 0x040fe40000410000 */
[C---:B------:R-:W-:Y:S02]  /*ce00*/  FMUL.FTZ R132, R0.reuse, R132 ;  /* 0x0000008400847220 */ /* 0x040fe40000410000 */
[C---:B------:R-:W-:Y:S02]  /*ce10*/  FMUL.FTZ R133, R0.reuse, R133 ;  /* 0x0000008500857220 */ /* 0x040fe40000410000 */
[C---:B------:R-:W-:Y:S01]  /*ce20*/  FMUL.FTZ R136, R0.reuse, R136 ;  /* 0x0000008800887220 */ /* 0x040fe20000410000 */
[----:B------:R-:W-:Y:S01]  /*ce30*/  @P3 MUFU.LG2 R11, R5 ;  /* 0x00000005000b3308 */ /* 0x000fe20000000c00 */
[C---:B------:R-:W-:Y:S02]  /*ce40*/  FMUL.FTZ R137, R0.reuse, R137 ;  /* 0x0000008900897220 */ /* 0x040fe40000410000 */
[----:B------:R-:W-:-:S02]  /*ce50*/  FMUL.FTZ R148, R0, R148 ;  /* 0x0000009400947220 */ /* 0x000fc40000410000 */
[C---:B------:R-:W-:Y:S02]  /*ce60*/  FMUL.FTZ R149, R0.reuse, R149 ;  /* 0x0000009500957220 */ /* 0x040fe40000410000 */
[C---:B------:R-:W-:Y:S01]  /*ce70*/  FMUL.FTZ R152, R0.reuse, R152 ;  /* 0x0000009800987220 */ /* 0x040fe20000410000 */
[----:B------:R-:W-:Y:S01]  /*ce80*/  @P2 MUFU.LG2 R9, R9 ;  /* 0x0000000900092308 */ /* 0x000fe20000000c00 */
[C---:B------:R-:W-:Y:S02]  /*ce90*/  FMUL.FTZ R153, R0.reuse, R153 ;  /* 0x0000009900997220 */ /* 0x040fe40000410000 */
[C---:B------:R-:W-:Y:S02]  /*cea0*/  FMUL.FTZ R164, R0.reuse, R164 ;  /* 0x000000a400a47220 */ /* 0x040fe40000410000 */
[C---:B------:R-:W-:Y:S02]  /*ceb0*/  FMUL.FTZ R165, R0.reuse, R165 ;  /* 0x000000a500a57220 */ /* 0x040fe40000410000 */
[C---:B------:R-:W-:Y:S01]  /*cec0*/  FMUL.FTZ R168, R0.reuse, R168 ;  /* 0x000000a800a87220 */ /* 0x040fe20000410000 */
[----:B------:R-:W-:Y:S01]  /*ced0*/  @P1 MUFU.LG2 R7, R7 ;  /* 0x0000000700071308 */ /* 0x000fe20000000c00 */
[----:B------:R-:W-:-:S02]  /*cee0*/  FMUL.FTZ R169, R0, R169 ;  /* 0x000000a900a97220 */ /* 0x000fc40000410000 */
[C---:B------:R-:W-:Y:S02]  /*cef0*/  FMUL.FTZ R180, R0.reuse, R180 ;  /* 0x000000b400b47220 */ /* 0x040fe40000410000 */
[----:B------:R-:W-:Y:S01]  /*cf00*/  FMUL.FTZ R181, R0, R181 ;  /* 0x000000b500b57220 */ /* 0x000fe20000410000 */
[----:B------:R-:W-:Y:S01]  /*cf10*/  MOV R0, RZ ;  /* 0x000000ff00007202 */ /* 0x000fe20000000f00 */
[C---:B--2---:R-:W-:Y:S02]  /*cf20*/  FMUL.FTZ R120, R3.reuse, R120 ;  /* 0x0000007803787220 */ /* 0x044fe40000410000 */
[C---:B------:R-:W-:Y:S02]  /*cf30*/  FMUL.FTZ R121, R3.reuse, R121 ;  /* 0x0000007903797220 */ /* 0x040fe40000410000 */
[C---:B------:R-:W-:Y:S01]  /*cf40*/  FMUL.FTZ R128, R3.reuse, R128 ;  /* 0x0000008003807220 */ /* 0x040fe20000410000 */
[----:B------:R-:W2:Y:S01]  /*cf50*/  @P0 MUFU.RCP R0, R6 ;  /* 0x0000000600000308 */ /* 0x000ea20000001000 */
[----:B------:R-:W-:-:S02]  /*cf60*/  FMUL.FTZ R129, R3, R129 ;  /* 0x0000008103817220 */ /* 0x000fc40000410000 */
[C---:B------:R-:W-:Y:S02]  /*cf70*/  FMUL.FTZ R140, R3.reuse, R140 ;  /* 0x0000008c038c7220 */ /* 0x040fe40000410000 */
[C---:B------:R-:W-:Y:S02]  /*cf80*/  FMUL.FTZ R141, R3.reuse, R141 ;  /* 0x0000008d038d7220 */ /* 0x040fe40000410000 */
[C---:B------:R-:W-:Y:S01]  /*cf90*/  FMUL.FTZ R144, R3.reuse, R144 ;  /* 0x0000009003907220 */ /* 0x040fe20000410000 */
[----:B------:R-:W3:Y:S01]  /*cfa0*/  @P0 MUFU.LG2 R6, R6 ;  /* 0x0000000600060308 */ /* 0x000ee20000000c00 */
[C---:B------:R-:W-:Y:S02]  /*cfb0*/  FMUL.FTZ R145, R3.reuse, R145 ;  /* 0x0000009103917220 */ /* 0x040fe40000410000 */
[C---:B------:R-:W-:Y:S02]  /*cfc0*/  FMUL.FTZ R156, R3.reuse, R156 ;  /* 0x0000009c039c7220 */ /* 0x040fe40000410000 */
[----:B------:R-:W-:-:S02]  /*cfd0*/  FMUL.FTZ R157, R3, R157 ;  /* 0x0000009d039d7220 */ /* 0x000fc40000410000 */
[C---:B------:R-:W-:Y:S02]  /*cfe0*/  FMUL.FTZ R160, R3.reuse, R160 ;  /* 0x000000a003a07220 */ /* 0x040fe40000410000 */
[C---:B------:R-:W-:Y:S02]  /*cff0*/  FMUL.FTZ R161, R3.reuse, R161 ;  /* 0x000000a103a17220 */ /* 0x040fe40000410000 */
[C---:B------:R-:W-:Y:S02]  /*d000*/  FMUL.FTZ R172, R3.reuse, R172 ;  /* 0x000000ac03ac7220 */ /* 0x040fe40000410000 */
[C---:B------:R-:W-:Y:S02]  /*d010*/  FMUL.FTZ R173, R3.reuse, R173 ;  /* 0x000000ad03ad7220 */ /* 0x040fe40000410000 */
[C---:B------:R-:W-:Y:S02]  /*d020*/  FMUL.FTZ R176, R3.reuse, R176 ;  /* 0x000000b003b07220 */ /* 0x040fe40000410000 */
[----:B------:R-:W-:Y:S01]  /*d030*/  FMUL.FTZ R177, R3, R177 ;  /* 0x000000b103b17220 */ /* 0x000fe20000410000 */
[----:B------:R-:W-:Y:S01]  /*d040*/  @P2 MOV R3, 0x3f317218 ;  /* 0x3f31721800032802 */ /* 0x000fe20000000f00 */
[----:B-1----:R-:W-:-:S02]  /*d050*/  FMUL.FTZ R126, R4, R126 ;  /* 0x0000007e047e7220 */ /* 0x002fc40000410000 */
[C---:B------:R-:W-:Y:S02]  /*d060*/  FMUL.FTZ R127, R4.reuse, R127 ;  /* 0x0000007f047f7220 */ /* 0x040fe40000410000 */
[C---:B------:R-:W-:Y:S02]  /*d070*/  FMUL.FTZ R134, R4.reuse, R134 ;  /* 0x0000008604867220 */ /* 0x040fe40000410000 */
[C---:B------:R-:W-:Y:S02]  /*d080*/  FMUL.FTZ R135, R4.reuse, R135 ;  /* 0x0000008704877220 */ /* 0x040fe40000410000 */
        /* <DEDUP_REMOVED lines=11> */
[----:B------:R-:W-:Y:S01]  /*d140*/  FMUL.FTZ R183, R4, R183 ;  /* 0x000000b704b77220 */ /* 0x000fe20000410000 */
[----:B------:R-:W-:Y:S01]  /*d150*/  @P3 MOV R4, 0x3f317218 ;  /* 0x3f31721800043802 */ /* 0x000fe20000000f00 */
[C---:B--2---:R-:W-:Y:S02]  /*d160*/  FMUL.FTZ R122, R0.reuse, R122 ;  /* 0x0000007a007a7220 */ /* 0x044fe40000410000 */
        /* <DEDUP_REMOVED lines=14> */
[----:B------:R-:W-:Y:S01]  /*d250*/  FMUL.FTZ R179, R0, R179 ;  /* 0x000000b300b37220 */ /* 0x000fe20000410000 */
[----:B------:R-:W-:Y:S01]  /*d260*/  @P1 MOV R0, 0x3f317218 ;  /* 0x3f31721800001802 */ /* 0x000fe20000000f00 */
[----:B------:R-:W-:Y:S02]  /*d270*/  @P2 FMUL.FTZ R5, R3, c[0x0][0x2d0] ;  /* 0x0000b40003052a20 */ /* 0x000fe40000410000 */
[----:B------:R-:W-:Y:S02]  /*d280*/  @P3 FMUL.FTZ R10, R4, c[0x0][0x2d0] ;  /* 0x0000b400040a3a20 */ /* 0x000fe40000410000 */
[----:B------:R-:W-:Y:S02]  /*d290*/  @P1 FMUL.FTZ R3, R0, c[0x0][0x2d0] ;  /* 0x0000b40000031a20 */ /* 0x000fe40000410000 */
[----:B------:R-:W-:Y:S02]  /*d2a0*/  @P3 FMUL.FTZ R11, R11, 0.69314718246459960938 ;  /* 0x3f3172180b0b3820 */ /* 0x000fe40000410000 */
[----:B------:R-:W-:-:S02]  /*d2b0*/  @P2 FMUL.FTZ R9, R9, 0.69314718246459960938 ;  /* 0x3f31721809092820 */ /* 0x000fc40000410000 */
[----:B------:R-:W-:Y:S02]  /*d2c0*/  @P1 FMUL.FTZ R7, R7, 0.69314718246459960938 ;  /* 0x3f31721807071820 */ /* 0x000fe40000410000 */
[----:B---3--:R-:W-:Y:S02]  /*d2d0*/  @P0 FMUL.FTZ R4, R6, 0.69314718246459960938 ;  /* 0x3f31721806040820 */ /* 0x008fe40000410000 */
[----:B------:R-:W-:Y:S02]  /*d2e0*/  @P0 FMUL.FTZ R0, R8, c[0x0][0x2d0] ;  /* 0x0000b40008000a20 */ /* 0x000fe40000410000 */
[----:B------:R-:W-:Y:S02]  /*d2f0*/  @P3 FFMA.FTZ R20, R10, R70, R11 ;  /* 0x000000460a143223 */ /* 0x000fe4000001000b */
[----:B------:R-:W-:Y:S02]  /*d300*/  @P2 FFMA.FTZ R21, R5, R69, R9 ;  /* 0x0000004505152223 */ /* 0x000fe40000010009 */
[----:B------:R-:W-:-:S02]  /*d310*/  @P1 FFMA.FTZ R22, R3, R68, R7 ;  /* 0x0000004403161223 */ /* 0x000fc40000010007 */
[----:B------:R-:W-:Y:S02]  /*d320*/  @P0 FFMA.FTZ R23, R0, R2, R4 ;  /* 0x0000000200170223 */ /* 0x000fe40000010004 */
.L_x_3:
[----:B-1----:R-:W-:Y:S05]  /*d330*/  @P4 BRA `(.L_x_21) ;  /* 0x0000142000004947 */ /* 0x002fea0003800000 */
[----:B------:R-:W2:Y:S01]  /*d340*/  LDL.LU R14, [R1+0x30] ;  /* 0x00003000010e7983 */ /* 0x000ea20000300800 */
[----:B------:R-:W-:Y:S01]  /*d350*/  MOV R24, c[0x0][0x4e8] ;  /* 0x00013a0000187a02 */ /* 0x000fe20000000f00 */
[----:B------:R-:W-:Y:S02]  /*d360*/  BSSY B0, `(.L_x_22) ;  /* 0x00000a9000007945 */ /* 0x000fe40003800000 */
[----:B------:R-:W1:Y:S01]  /*d370*/  S2R R16, SR_TID.X ;  /* 0x0000000000107919 */ /* 0x000e620000002100 */
[C---:B------:R-:W-:Y:S01]  /*d380*/  ISETP.NE.AND P0, PT, R24.reuse, 0x1, PT ;  /* 0x000000011800780c */ /* 0x040fe20003f05270 */
[----:B------:R-:W-:Y:S02]  /*d390*/  IMAD R24, R24, c[0x0][0x388], RZ ;  /* 0x0000e20018187a24 */ /* 0x000fe400078e02ff */
[----:B------:R-:W3:Y:S04]  /*d3a0*/  S2R R12, SR_CTAID.Y ;  /* 0x00000000000c7919 */ /* 0x000ee80000002600 */
[----:B------:R-:W4:Y:S04]  /*d3b0*/  S2R R13, SR_CTAID.Z ;  /* 0x00000000000d7919 */ /* 0x000f280000002700 */
[----:B------:R-:W2:Y:S01]  /*d3c0*/  S2R R15, SR_CTAID.X ;  /* 0x00000000000f7919 */ /* 0x000ea20000002500 */
[----:B-1----:R-:W-:-:S04]  /*d3d0*/  SHF.R.S32.HI R11, RZ, 0x1f, R16 ;  /* 0x0000001fff0b7819 */ /* 0x002fc80000011410 */
[CC--:B------:R-:W-:Y:S02]  /*d3e0*/  LEA.HI R6, R11.reuse, R16.reuse, RZ, 0x2 ;  /* 0x000000100b067211 */ /* 0x0c0fe400078f10ff */
[----:B------:R-:W-:Y:S02]  /*d3f0*/  LEA.HI R11, R11, R16, RZ, 0x5 ;  /* 0x000000100b0b7211 */ /* 0x000fe400078f28ff */
[----:B------:R-:W-:Y:S02]  /*d400*/  LOP3.LUT R6, R6, 0xfffffffc, RZ, 0xc0, !PT ;  /* 0xfffffffc06067812 */ /* 0x000fe400078ec0ff */
[----:B------:R-:W-:-:S03]  /*d410*/  SHF.R.S32.HI R7, RZ, 0x5, R11 ;  /* 0x00000005ff077819 */ /* 0x000fc6000001140b */
[----:B------:R-:W-:Y:S01]  /*d420*/  IMAD.IADD R6, R16, 0x1, -R6 ;  /* 0x0000000110067824 */ /* 0x000fe200078e0a06 */
[----:B------:R-:W-:Y:S01]  /*d430*/  BAR.SYNC.DEFER_BLOCKING 0x1, 0x80 ;  /* 0x0042000000007b1d */ /* 0x000fe20000010000 */
[----:B--2---:R-:W-:Y:S01]  /*d440*/  SHF.R.S32.HI R10, RZ, 0x1f, R14 ;  /* 0x0000001fff0a7819 */ /* 0x004fe2000001140e */
[----:B------:R-:W-:-:S04]  /*d450*/  IMAD.WIDE.U32 R2, R14, c[0x0][0x4d0], RZ ;  /* 0x000134000e027a25 */ /* 0x000fc800078e00ff */
[----:B------:R-:W-:Y:S02]  /*d460*/  IMAD R0, R10, c[0x0][0x4d0], RZ ;  /* 0x000134000a007a24 */ /* 0x000fe400078e02ff */
[----:B------:R-:W-:Y:S02]  /*d470*/  IMAD.MOV R9, RZ, RZ, -R14 ;  /* 0x000000ffff097224 */ /* 0x000fe400078e0a0e */
[----:B------:R-:W-:Y:S01]  /*d480*/  IMAD R4, R14, c[0x0][0x4d4], R0 ;  /* 0x000135000e047a24 */ /* 0x000fe200078e0200 */
[----:B------:R-:W-:Y:S01]  /*d490*/  SHF.R.S32.HI R0, RZ, 0x1f, R11 ;  /* 0x0000001fff007819 */ /* 0x000fe2000001140b */
[----:B---3--:R-:W-:Y:S01]  /*d4a0*/  IMAD R12, R9, c[0x0][0x550], R12 ;  /* 0x00015400090c7a24 */ /* 0x008fe200078e020c */
[----:B------:R-:W-:Y:S01]  /*d4b0*/  LOP3.LUT R11, R11, 0xffffffe0, RZ, 0xc0, !PT ;  /* 0xffffffe00b0b7812 */ /* 0x000fe200078ec0ff */
[----:B------:R-:W-:Y:S01]  /*d4c0*/  IMAD.IADD R5, R3, 0x1, R4 ;  /* 0x0000000103057824 */ /* 0x000fe200078e0204 */
[----:B------:R-:W-:Y:S01]  /*d4d0*/  LEA.HI R8, R0, R7, RZ, 0x2 ;  /* 0x0000000700087211 */ /* 0x000fe200078f10ff */
[----:B------:R-:W-:Y:S01]  /*d4e0*/  IMAD.MOV.U32 R4, RZ, RZ, R2 ;  /* 0x000000ffff047224 */ /* 0x000fe200078e0002 */
[----:B------:R-:W-:Y:S01]  /*d4f0*/  LEA.HI R0, R6, R6, RZ, 0x1 ;  /* 0x0000000606007211 */ /* 0x000fe200078f08ff */
[----:B------:R-:W-:Y:S01]  /*d500*/  IMAD R2, R10, c[0x0][0x438], RZ ;  /* 0x00010e000a027a24 */ /* 0x000fe200078e02ff */
[----:B------:R-:W-:Y:S01]  /*d510*/  LOP3.LUT R8, R8, 0xffffffc, RZ, 0xc0, !PT ;  /* 0x0ffffffc08087812 */ /* 0x000fe200078ec0ff */
[----:B----4-:R-:W-:Y:S01]  /*d520*/  IMAD.WIDE.U32 R4, R13, c[0x0][0x4d8], R4 ;  /* 0x000136000d047a25 */ /* 0x010fe200078e0004 */
[----:B------:R-:W-:-:S02]  /*d530*/  LOP3.LUT R3, R0, 0x1ffffffe, RZ, 0xc0, !PT ;  /* 0x1ffffffe00037812 */ /* 0x000fc400078ec0ff */
[----:B------:R-:W-:Y:S01]  /*d540*/  IADD3 R16, -R11, R16, RZ ;  /* 0x000000100b107210 */ /* 0x000fe20007ffe1ff */
[----:B------:R-:W-:Y:S01]  /*d550*/  IMAD.SHL.U32 R0, R0, 0x20, RZ ;  /* 0x0000002000007824 */ /* 0x000fe200078e00ff */
[----:B------:R-:W-:Y:S01]  /*d560*/  SHF.R.S32.HI R10, RZ, 0x1f, R13 ;  /* 0x0000001fff0a7819 */ /* 0x000fe2000001140d */
[----:B------:R-:W-:Y:S01]  /*d570*/  IMAD.IADD R9, R7, 0x1, -R8 ;  /* 0x0000000107097824 */ /* 0x000fe200078e0a08 */
[----:B------:R-:W-:Y:S02]  /*d580*/  SHF.R.S32.HI R8, RZ, 0x1f, R16 ;  /* 0x0000001fff087819 */ /* 0x000fe40000011410 */
[----:B------:R-:W-:Y:S01]  /*d590*/  IADD3 R7, R6, -R3, RZ ;  /* 0x8000000306077210 */ /* 0x000fe20007ffe0ff */
[----:B------:R-:W-:Y:S01]  /*d5a0*/  IMAD R6, R14, c[0x0][0x43c], R2 ;  /* 0x00010f000e067a24 */ /* 0x000fe200078e0202 */
[----:B------:R-:W-:Y:S01]  /*d5b0*/  LOP3.LUT R0, R0, 0xffffffc0, RZ, 0xc0, !PT ;  /* 0xffffffc000007812 */ /* 0x000fe200078ec0ff */
[----:B------:R-:W-:Y:S01]  /*d5c0*/  IMAD.WIDE.U32 R2, R14, c[0x0][0x438], RZ ;  /* 0x00010e000e027a25 */ /* 0x000fe200078e00ff */
[----:B------:R-:W-:-:S02]  /*d5d0*/  LEA.HI R19, R8, R16, RZ, 0x2 ;  /* 0x0000001008137211 */ /* 0x000fc400078f10ff */
[----:B------:R-:W-:Y:S01]  /*d5e0*/  LOP3.LUT P1, RZ, R16, 0x3, RZ, 0xc0, !PT ;  /* 0x0000000310ff7812 */ /* 0x000fe2000782c0ff */
[----:B------:R-:W-:Y:S01]  /*d5f0*/  IMAD R8, R7, 0x8, R0 ;  /* 0x0000000807087824 */ /* 0x000fe200078e0200 */
[----:B------:R-:W-:Y:S01]  /*d600*/  SHF.R.S32.HI R7, RZ, 0x2, R19 ;  /* 0x00000002ff077819 */ /* 0x000fe20000011413 */
[C---:B------:R-:W-:Y:S02]  /*d610*/  IMAD R11, R10.reuse, c[0x0][0x4d8], RZ ;  /* 0x000136000a0b7a24 */ /* 0x040fe400078e02ff */
[----:B------:R-:W-:Y:S02]  /*d620*/  IMAD.IADD R3, R3, 0x1, R6 ;  /* 0x0000000103037824 */ /* 0x000fe400078e0206 */
[----:B------:R-:W-:Y:S02]  /*d630*/  IMAD R14, R9, 0x10, R7 ;  /* 0x00000010090e7824 */ /* 0x000fe400078e0207 */
[----:B------:R-:W-:Y:S02]  /*d640*/  IMAD R6, R10, c[0x0][0x440], RZ ;  /* 0x000110000a067a24 */ /* 0x000fe400078e02ff */
[----:B------:R-:W-:-:S02]  /*d650*/  IMAD.IADD R8, R14, 0x1, R8 ;  /* 0x000000010e087824 */ /* 0x000fc400078e0208 */
[----:B------:R-:W-:Y:S02]  /*d660*/  IMAD R0, R13, c[0x0][0x4dc], R11 ;  /* 0x000137000d007a24 */ /* 0x000fe400078e020b */
[----:B------:R-:W-:Y:S02]  /*d670*/  IMAD R8, R15, 0x80, R8 ;  /* 0x000000800f087824 */ /* 0x000fe400078e0208 */
[----:B------:R-:W-:Y:S01]  /*d680*/  IMAD R6, R13, c[0x0][0x444], R6 ;  /* 0x000111000d067a24 */ /* 0x000fe200078e0206 */
[----:B------:R-:W-:Y:S01]  /*d690*/  IADD3 R5, R5, R0, RZ ;  /* 0x0000000005057210 */ /* 0x000fe20007ffe0ff */
[----:B------:R-:W-:Y:S01]  /*d6a0*/  IMAD.WIDE.U32 R2, R13, c[0x0][0x440], R2 ;  /* 0x000110000d027a25 */ /* 0x000fe200078e0002 */
[----:B------:R-:W-:-:S03]  /*d6b0*/  SHF.R.S32.HI R0, RZ, 0x1f, R12 ;  /* 0x0000001fff007819 */ /* 0x000fc6000001140c */
[----:B------:R-:W-:Y:S01]  /*d6c0*/  @P0 IMAD.HI.U32 R11, R8, c[0x0][0x4ec], RZ ;  /* 0x00013b00080b0a27 */ /* 0x000fe200078e00ff */
[----:B------:R-:W-:-:S03]  /*d6d0*/  IADD3 R3, R3, R6, RZ ;  /* 0x0000000603037210 */ /* 0x000fc60007ffe0ff */
[----:B------:R-:W-:-:S04]  /*d6e0*/  @P0 IMAD.HI.U32 R10, R8, c[0x0][0x4ec], RZ ;  /* 0x00013b00080a0a27 */ /* 0x000fc800078e00ff */
[--C-:B------:R-:W-:Y:S01]  /*d6f0*/  IMAD.MOV.U32 R6, RZ, RZ, R8.reuse ;  /* 0x000000ffff067224 */ /* 0x100fe200078e0008 */
[----:B------:R-:W-:Y:S01]  /*d700*/  @P0 SHF.R.U32.HI R6, RZ, c[0x0][0x4f0], R11 ;  /* 0x00013c00ff060a19 */ /* 0x000fe2000001160b */
[----:B------:R-:W-:Y:S01]  /*d710*/  IMAD.MOV.U32 R7, RZ, RZ, R8 ;  /* 0x000000ffff077224 */ /* 0x000fe200078e0008 */
[----:B------:R-:W-:Y:S01]  /*d720*/  @P0 SHF.R.U32.HI R7, RZ, c[0x0][0x4f0], R10 ;  /* 0x00013c00ff070a19 */ /* 0x000fe2000001160a */
[----:B------:R-:W-:Y:S01]  /*d730*/  IMAD R9, R0, c[0x0][0x448], RZ ;  /* 0x0001120000097a24 */ /* 0x000fe200078e02ff */
[----:B------:R-:W-:Y:S01]  /*d740*/  IADD3 R10, -R6, RZ, RZ ;  /* 0x000000ff060a7210 */ /* 0x000fe20007ffe1ff */
[----:B------:R-:W-:Y:S02]  /*d750*/  IMAD R0, R0, c[0x0][0x4e0], RZ ;  /* 0x0001380000007a24 */ /* 0x000fe400078e02ff */
[C---:B------:R-:W-:Y:S01]  /*d760*/  IMAD R11, R12.reuse, c[0x0][0x44c], R9 ;  /* 0x000113000c0b7a24 */ /* 0x040fe200078e0209 */
[----:B------:R-:W-:Y:S01]  /*d770*/  SHF.R.S32.HI R9, RZ, 0x1f, R7 ;  /* 0x0000001fff097819 */ /* 0x000fe20000011407 */
[----:B------:R-:W-:-:S02]  /*d780*/  IMAD R13, R12, c[0x0][0x4e4], R0 ;  /* 0x000139000c0d7a24 */ /* 0x000fc400078e0200 */
[----:B------:R-:W-:-:S04]  /*d790*/  IMAD.WIDE.U32 R4, R12, c[0x0][0x4e0], R4 ;  /* 0x000138000c047a25 */ /* 0x000fc800078e0004 */
[----:B------:R-:W-:Y:S01]  /*d7a0*/  IMAD R0, R10, c[0x0][0x4e8], R8 ;  /* 0x00013a000a007a24 */ /* 0x000fe200078e0208 */
[----:B------:R-:W-:Y:S01]  /*d7b0*/  SHF.R.S32.HI R10, RZ, 0x1f, R6 ;  /* 0x0000001fff0a7819 */ /* 0x000fe20000011406 */
[----:B------:R-:W-:Y:S01]  /*d7c0*/  IMAD R9, R9, c[0x0][0x430], RZ ;  /* 0x00010c0009097a24 */ /* 0x000fe200078e02ff */
[----:B------:R-:W-:Y:S01]  /*d7d0*/  IADD3 R4, P0, R6, R4, RZ ;  /* 0x0000000406047210 */ /* 0x000fe20007f1e0ff */
[----:B------:R-:W-:Y:S01]  /*d7e0*/  IMAD.WIDE.U32 R2, R12, c[0x0][0x448], R2 ;  /* 0x000112000c027a25 */ /* 0x000fe200078e0002 */
[----:B------:R-:W-:Y:S02]  /*d7f0*/  SHF.R.S32.HI R6, RZ, 0x1f, R0 ;  /* 0x0000001fff067819 */ /* 0x000fe40000011400 */
[----:B------:R-:W-:Y:S01]  /*d800*/  IADD3.X R5, R10, R5, R13, P0, !PT ;  /* 0x000000050a057210 */ /* 0x000fe200007fe40d */
[----:B------:R-:W-:Y:S02]  /*d810*/  IMAD R10, R7, c[0x0][0x434], R9 ;  /* 0x00010d00070a7a24 */ /* 0x000fe400078e0209 */
[----:B------:R-:W-:-:S02]  /*d820*/  IMAD R9, R6, c[0x0][0x4c8], RZ ;  /* 0x0001320006097a24 */ /* 0x000fc400078e02ff */
[----:B------:R-:W-:Y:S02]  /*d830*/  IMAD.MOV R6, RZ, RZ, -R7 ;  /* 0x000000ffff067224 */ /* 0x000fe400078e0a07 */
[----:B------:R-:W-:-:S04]  /*d840*/  IMAD.WIDE.U32 R4, R0, c[0x0][0x4c8], R4 ;  /* 0x0001320000047a25 */ /* 0x000fc800078e0004 */
[----:B------:R-:W-:Y:S02]  /*d850*/  IMAD R0, R0, c[0x0][0x4cc], R9 ;  /* 0x0001330000007a24 */ /* 0x000fe400078e0209 */
[----:B------:R-:W-:Y:S02]  /*d860*/  IMAD.IADD R3, R3, 0x1, R11 ;  /* 0x0000000103037824 */ /* 0x000fe400078e020b */
[----:B------:R-:W-:Y:S01]  /*d870*/  IMAD R13, R6, c[0x0][0x4e8], R8 ;  /* 0x00013a00060d7a24 */ /* 0x000fe200078e0208 */
[C---:B------:R-:W-:Y:S01]  /*d880*/  LEA R6, P0, R4.reuse, c[0x0][0x4a8], 0x2 ;  /* 0x00012a0004067a11 */ /* 0x040fe200078010ff */
[----:B------:R-:W-:Y:S02]  /*d890*/  IMAD.IADD R0, R5, 0x1, R0 ;  /* 0x0000000105007824 */ /* 0x000fe400078e0200 */
[----:B------:R-:W-:Y:S01]  /*d8a0*/  IMAD.WIDE.U32 R2, R7, c[0x0][0x430], R2 ;  /* 0x00010c0007027a25 */ /* 0x000fe200078e0002 */
[----:B------:R-:W-:Y:S01]  /*d8b0*/  SHF.R.S32.HI R7, RZ, 0x1f, R13 ;  /* 0x0000001fff077819 */ /* 0x000fe2000001140d */
[----:B------:R-:W-:Y:S01]  /*d8c0*/  SHFL.IDX PT, R8, R6, 0x2, 0x1c1f ;  /* 0x005c1f0006087f89 */ /* 0x000fe200000e0000 */
[----:B------:R-:W-:Y:S01]  /*d8d0*/  LEA.HI.X R0, R4, c[0x0][0x4ac], R0, 0x2, P0 ;  /* 0x00012b0004007a11 */ /* 0x000fe200000f1400 */
[----:B------:R-:W-:Y:S01]  /*d8e0*/  IMAD R12, R15, 0x80, R14 ;  /* 0x000000800f0c7824 */ /* 0x000fe200078e020e */
[----:B------:R-:W-:Y:S01]  /*d8f0*/  IADD3 R3, R3, R10, RZ ;  /* 0x0000000a03037210 */ /* 0x000fe20007ffe0ff */
[----:B------:R-:W-:Y:S01]  /*d900*/  IMAD R7, R7, c[0x0][0x428], RZ ;  /* 0x00010a0007077a24 */ /* 0x000fe200078e02ff */
[----:B------:R-:W-:Y:S02]  /*d910*/  SHFL.IDX PT, R4, R6, RZ, 0x1c1f ;  /* 0x001c1fff06047589 */ /* 0x000fe400000e0000 */
[C---:B------:R-:W-:Y:S01]  /*d920*/  IADD3 R14, R12.reuse, 0x40, RZ ;  /* 0x000000400c0e7810 */ /* 0x040fe20007ffe0ff */
[C---:B------:R-:W-:Y:S01]  /*d930*/  IMAD R15, R13.reuse, c[0x0][0x42c], R7 ;  /* 0x00010b000d0f7a24 */ /* 0x040fe200078e0207 */
[----:B------:R-:W1:Y:S01]  /*d940*/  SHFL.IDX PT, R5, R0, RZ, 0x1c1f ;  /* 0x001c1fff00057589 */ /* 0x000e6200000e0000 */
[----:B------:R-:W-:Y:S01]  /*d950*/  IMAD.WIDE.U32 R2, R13, c[0x0][0x428], R2 ;  /* 0x00010a000d027a25 */ /* 0x000fe200078e0002 */
[----:B------:R-:W-:-:S02]  /*d960*/  IADD3 R13, R12, 0x48, RZ ;  /* 0x000000480c0d7810 */ /* 0x000fc40007ffe0ff */
[----:B------:R-:W-:Y:S01]  /*d970*/  SHFL.IDX PT, R10, R6, 0x1, 0x1c1f ;  /* 0x003c1f00060a7f89 */ /* 0x000fe200000e0000 */
[-C--:B------:R-:W-:Y:S02]  /*d980*/  ISETP.GE.OR P4, PT, R12, R24.reuse, P1 ;  /* 0x000000180c00720c */ /* 0x080fe40000f86670 */
[-C--:B------:R-:W-:Y:S01]  /*d990*/  ISETP.GE.OR P2, PT, R14, R24.reuse, P1 ;  /* 0x000000180e00720c */ /* 0x080fe20000f46670 */
[----:B------:R-:W2:Y:S01]  /*d9a0*/  SHFL.IDX PT, R11, R0, 0x1, 0x1c1f ;  /* 0x003c1f00000b7f89 */ /* 0x000ea200000e0000 */
[----:B------:R-:W-:Y:S02]  /*d9b0*/  IADD3 R3, R3, R15, RZ ;  /* 0x0000000f03037210 */ /* 0x000fe40007ffe0ff */
[----:B------:R-:W-:Y:S01]  /*d9c0*/  LEA R18, P0, R2, c[0x0][0x400], 0x2 ;  /* 0x0001000002127a11 */ /* 0x000fe200078010ff */
[----:B------:R-:W3:Y:S01]  /*d9d0*/  SHFL.IDX PT, R9, R0, 0x2, 0x1c1f ;  /* 0x005c1f0000097f89 */ /* 0x000ee200000e0000 */
[-C--:B------:R-:W-:Y:S02]  /*d9e0*/  ISETP.GE.AND P5, PT, R14, R24.reuse, PT ;  /* 0x000000180e00720c */ /* 0x080fe40003fa6270 */
[----:B------:R-:W-:Y:S01]  /*d9f0*/  LEA.HI.X R17, R2, c[0x0][0x404], R3, 0x2, P0 ;  /* 0x0001010002117a11 */ /* 0x000fe200000f1403 */
[----:B------:R-:W-:Y:S01]  /*da00*/  SHFL.IDX PT, R6, R6, 0x3, 0x1c1f ;  /* 0x007c1f0006067f89 */ /* 0x000fe200000e0000 */
[----:B------:R-:W-:-:S03]  /*da10*/  ISETP.GE.AND P6, PT, R13, R24, PT ;  /* 0x000000180d00720c */ /* 0x000fc60003fc6270 */
[----:B------:R4:W2:Y:S04]  /*da20*/  SHFL.IDX PT, R7, R0, 0x3, 0x1c1f ;  /* 0x007c1f0000077f89 */ /* 0x0008a800000e0000 */
[----:B-1----:R1:W-:Y:S04]  /*da30*/  @!P4 ST.E [R4.64], R20 ;  /* 0x000000140400c985 */ /* 0x0023e8000c101908 */
[----:B------:R1:W1:Y:S04]  /*da40*/  SHFL.IDX PT, R2, R18, RZ, 0x1c1f ;  /* 0x001c1fff12027589 */ /* 0x00026800000e0000 */
[----:B------:R1:W1:Y:S01]  /*da50*/  SHFL.IDX PT, R3, R17, RZ, 0x1c1f ;  /* 0x001c1fff11037589 */ /* 0x00026200000e0000 */
[----:B----4-:R-:W-:-:S04]  /*da60*/  IADD3 R0, R12, 0x8, RZ ;  /* 0x000000080c007810 */ /* 0x010fc80007ffe0ff */
[CC--:B------:R-:W-:Y:S02]  /*da70*/  ISETP.GE.OR P3, PT, R0.reuse, R24.reuse, P1 ;  /* 0x000000180000720c */ /* 0x0c0fe40000f66670 */
[-C--:B------:R-:W-:Y:S02]  /*da80*/  ISETP.GE.OR P1, PT, R13, R24.reuse, P1 ;  /* 0x000000180d00720c */ /* 0x080fe40000f26670 */
[----:B------:R-:W-:Y:S02]  /*da90*/  ISETP.GE.AND P0, PT, R0, R24, PT ;  /* 0x000000180000720c */ /* 0x000fe40003f06270 */
[----:B------:R-:W-:-:S05]  /*daa0*/  LOP3.LUT R0, R19, 0x7ffffffc, RZ, 0xc0, !PT ;  /* 0x7ffffffc13007812 */ /* 0x000fca00078ec0ff */
[----:B------:R-:W-:Y:S02]  /*dab0*/  IMAD.IADD R0, R16, 0x1, -R0 ;  /* 0x0000000110007824 */ /* 0x000fe400078e0a00 */
[----:B--2---:R2:W-:Y:S03]  /*dac0*/  @!P3 ST.E [R10.64], R21 ;  /* 0x000000150a00b985 */ /* 0x0045e6000c101908 */
[----:B------:R-:W-:Y:S01]  /*dad0*/  SHF.L.U32 R0, R0, 0x1, RZ ;  /* 0x0000000100007819 */ /* 0x000fe200000006ff */
[----:B---3--:R2:W-:Y:S04]  /*dae0*/  @!P2 ST.E [R8.64], R22 ;  /* 0x000000160800a985 */ /* 0x0085e8000c101908 */
[----:B------:R2:W-:Y:S01]  /*daf0*/  @!P1 ST.E [R6.64], R23 ;  /* 0x0000001706009985 */ /* 0x0005e2000c101908 */
[----:B------:R-:W-:-:S13]  /*db00*/  ISETP.GE.AND P1, PT, R12, R24, PT ;  /* 0x000000180c00720c */ /* 0x000fda0003f26270 */
[----:B------:R-:W-:Y:S05]  /*db10*/  @P1 BRA `(.L_x_23) ;  /* 0x000002d000001947 */ /* 0x000fea0003800000 */
[C---:B-12---:R-:W-:Y:S02]  /*db20*/  IADD3 R6, R0.reuse, 0x8, RZ ;  /* 0x0000000800067810 */ /* 0x046fe40007ffe0ff */
[C---:B------:R-:W-:Y:S02]  /*db30*/  IADD3 R5, R0.reuse, 0x10, RZ ;  /* 0x0000001000057810 */ /* 0x040fe40007ffe0ff */
[----:B------:R-:W-:Y:S02]  /*db40*/  IADD3 R4, R0, 0x18, RZ ;  /* 0x0000001800047810 */ /* 0x000fe40007ffe0ff */
[----:B------:R-:W-:Y:S02]  /*db50*/  ISETP.GE.AND P3, PT, R6, c[0x0][0x3c8], PT ;  /* 0x0000f20006007a0c */ /* 0x000fe40003f66270 */
[----:B------:R-:W-:Y:S02]  /*db60*/  ISETP.GE.AND P2, PT, R5, c[0x0][0x3c8], PT ;  /* 0x0000f20005007a0c */ /* 0x000fe40003f46270 */
[----:B------:R-:W-:-:S02]  /*db70*/  ISETP.GE.AND P1, PT, R4, c[0x0][0x3c8], PT ;  /* 0x0000f20004007a0c */ /* 0x000fc40003f26270 */
[----:B------:R-:W-:-:S07]  /*db80*/  ISETP.GE.AND P4, PT, R0, c[0x0][0x3c8], PT ;  /* 0x0000f20000007a0c */ /* 0x000fce0003f86270 */
[----:B------:R-:W-:Y:S02]  /*db90*/  @!P3 LEA.HI R8, R6, R6, RZ, 0x1 ;  /* 0x000000060608b211 */ /* 0x000fe400078f08ff */
[----:B------:R-:W-:Y:S02]  /*dba0*/  @!P2 LEA.HI R5, R5, R5, RZ, 0x1 ;  /* 0x000000050505a211 */ /* 0x000fe400078f08ff */
[----:B------:R-:W-:Y:S02]  /*dbb0*/  @!P1 LEA.HI R6, R4, R4, RZ, 0x1 ;  /* 0x0000000404069211 */ /* 0x000fe400078f08ff */
[----:B------:R-:W-:Y:S02]  /*dbc0*/  @!P3 LOP3.LUT R8, R8, 0xfffffffe, RZ, 0xc0, !PT ;  /* 0xfffffffe0808b812 */ /* 0x000fe400078ec0ff */
[----:B------:R-:W-:Y:S01]  /*dbd0*/  @!P2 LOP3.LUT R7, R5, 0xfffffffe, RZ, 0xc0, !PT ;  /* 0xfffffffe0507a812 */ /* 0x000fe200078ec0ff */
[----:B------:R-:W-:Y:S01]  /*dbe0*/  @!P4 IMAD.WIDE R4, R0, 0x4, R2 ;  /* 0x000000040004c825 */ /* 0x000fe200078e0202 */
[----:B------:R-:W-:-:S03]  /*dbf0*/  @!P1 LOP3.LUT R10, R6, 0xfffffffe, RZ, 0xc0, !PT ;  /* 0xfffffffe060a9812 */ /* 0x000fc600078ec0ff */
[--C-:B------:R-:W-:Y:S01]  /*dc00*/  @!P3 IMAD.WIDE R8, R8, 0x4, R2.reuse ;  /* 0x000000040808b825 */ /* 0x100fe200078e0202 */
[----:B------:R1:W-:Y:S03]  /*dc10*/  @!P4 ST.E.64 [R4.64], R124 ;  /* 0x0000007c0400c985 */ /* 0x0003e6000c101b08 */
[--C-:B------:R-:W-:Y:S01]  /*dc20*/  @!P2 IMAD.WIDE R6, R7, 0x4, R2.reuse ;  /* 0x000000040706a825 */ /* 0x100fe200078e0202 */
[----:B------:R2:W-:Y:S04]  /*dc30*/  @!P3 ST.E.64 [R8.64], R132 ;  /* 0x000000840800b985 */ /* 0x0005e8000c101b08 */
[----:B------:R3:W-:Y:S01]  /*dc40*/  @!P2 ST.E.64 [R6.64], R136 ;  /* 0x000000880600a985 */ /* 0x0007e2000c101b08 */
[----:B-1----:R-:W-:Y:S01]  /*dc50*/  @!P1 IMAD.WIDE R4, R10, 0x4, R2 ;  /* 0x000000040a049825 */ /* 0x002fe200078e0202 */
[----:B--2---:R-:W-:-:S04]  /*dc60*/  IADD3 R8, R0, 0x20, RZ ;  /* 0x0000002000087810 */ /* 0x004fc80007ffe0ff */
[----:B------:R1:W-:Y:S01]  /*dc70*/  @!P1 ST.E.64 [R4.64], R148 ;  /* 0x0000009404009985 */ /* 0x0003e2000c101b08 */
[----:B---3--:R-:W-:Y:S02]  /*dc80*/  IADD3 R6, R0, 0x28, RZ ;  /* 0x0000002800067810 */ /* 0x008fe40007ffe0ff */
[----:B------:R-:W-:Y:S02]  /*dc90*/  ISETP.GE.AND P4, PT, R8, c[0x0][0x3c8], PT ;  /* 0x0000f20008007a0c */ /* 0x000fe40003f86270 */
[----:B------:R-:W-:-:S11]  /*dca0*/  ISETP.GE.AND P3, PT, R6, c[0x0][0x3c8], PT ;  /* 0x0000f20006007a0c */ /* 0x000fd60003f66270 */
[----:B------:R-:W-:Y:S02]  /*dcb0*/  @!P4 LEA.HI R8, R8, R8, RZ, 0x1 ;  /* 0x000000080808c211 */ /* 0x000fe400078f08ff */
[----:B------:R-:W-:-:S04]  /*dcc0*/  @!P3 LEA.HI R7, R6, R6, RZ, 0x1 ;  /* 0x000000060607b211 */ /* 0x000fc800078f08ff */
[----:B------:R-:W-:Y:S02]  /*dcd0*/  @!P3 LOP3.LUT R7, R7, 0xfffffffe, RZ, 0xc0, !PT ;  /* 0xfffffffe0707b812 */ /* 0x000fe400078ec0ff */
[C---:B-1----:R-:W-:Y:S02]  /*dce0*/  IADD3 R5, R0.reuse, 0x30, RZ ;  /* 0x0000003000057810 */ /* 0x042fe40007ffe0ff */
[----:B------:R-:W-:Y:S02]  /*dcf0*/  IADD3 R4, R0, 0x38, RZ ;  /* 0x0000003800047810 */ /* 0x000fe40007ffe0ff */
[----:B------:R-:W-:Y:S02]  /*dd00*/  ISETP.GE.AND P2, PT, R5, c[0x0][0x3c8], PT ;  /* 0x0000f20005007a0c */ /* 0x000fe40003f46270 */
[----:B------:R-:W-:-:S11]  /*dd10*/  ISETP.GE.AND P1, PT, R4, c[0x0][0x3c8], PT ;  /* 0x0000f20004007a0c */ /* 0x000fd60003f26270 */
[----:B------:R-:W-:Y:S02]  /*dd20*/  @!P2 LEA.HI R6, R5, R5, RZ, 0x1 ;  /* 0x000000050506a211 */ /* 0x000fe400078f08ff */
[----:B------:R-:W-:Y:S02]  /*dd30*/  @!P1 LEA.HI R4, R4, R4, RZ, 0x1 ;  /* 0x0000000404049211 */ /* 0x000fe400078f08ff */
[----:B------:R-:W-:Y:S02]  /*dd40*/  @!P4 LOP3.LUT R5, R8, 0xfffffffe, RZ, 0xc0, !PT ;  /* 0xfffffffe0805c812 */ /* 0x000fe400078ec0ff */
[----:B------:R-:W-:Y:S01]  /*dd50*/  @!P2 LOP3.LUT R10, R6, 0xfffffffe, RZ, 0xc0, !PT ;  /* 0xfffffffe060aa812 */ /* 0x000fe200078ec0ff */
[----:B------:R-:W-:Y:S01]  /*dd60*/  @!P3 IMAD.WIDE R6, R7, 0x4, R2 ;  /* 0x000000040706b825 */ /* 0x000fe200078e0202 */
[----:B------:R-:W-:-:S03]  /*dd70*/  @!P1 LOP3.LUT R11, R4, 0xfffffffe, RZ, 0xc0, !PT ;  /* 0xfffffffe040b9812 */ /* 0x000fc600078ec0ff */
[----:B------:R-:W-:-:S04]  /*dd80*/  @!P4 IMAD.WIDE R8, R5, 0x4, R2 ;  /* 0x000000040508c825 */ /* 0x000fc800078e0202 */
[--C-:B------:R-:W-:Y:S01]  /*dd90*/  @!P2 IMAD.WIDE R4, R10, 0x4, R2.reuse ;  /* 0x000000040a04a825 */ /* 0x100fe200078e0202 */
[----:B------:R1:W-:Y:S03]  /*dda0*/  @!P4 ST.E.64 [R8.64], R152 ;  /* 0x000000980800c985 */ /* 0x0003e6000c101b08 */
[----:B------:R-:W-:Y:S01]  /*ddb0*/  @!P1 IMAD.WIDE R2, R11, 0x4, R2 ;  /* 0x000000040b029825 */ /* 0x000fe200078e0202 */
[----:B------:R1:W-:Y:S04]  /*ddc0*/  @!P3 ST.E.64 [R6.64], R164 ;  /* 0x000000a40600b985 */ /* 0x0003e8000c101b08 */
[----:B------:R1:W-:Y:S04]  /*ddd0*/  @!P2 ST.E.64 [R4.64], R168 ;  /* 0x000000a80400a985 */ /* 0x0003e8000c101b08 */
[----:B------:R1:W-:Y:S02]  /*dde0*/  @!P1 ST.E.64 [R2.64], R180 ;  /* 0x000000b402009985 */ /* 0x0003e4000c101b08 */
.L_x_23:
[----:B-1----:R-:W-:Y:S05]  /*ddf0*/  BSYNC B0 ;  /* 0x0000000000007941 */ /* 0x002fea0003800000 */
.L_x_22:
[----:B------:R1:W3:Y:S01]  /*de00*/  SHFL.IDX PT, R3, R17, 0x1, 0x1c1f ;  /* 0x003c1f0011037f89 */ /* 0x0002e200000e0000 */
[----:B------:R-:W-:Y:S03]  /*de10*/  BSSY B0, `(.L_x_24) ;  /* 0x0000030000007945 */ /* 0x000fe60003800000 */
[----:B------:R1:W4:Y:S01]  /*de20*/  SHFL.IDX PT, R2, R18, 0x1, 0x1c1f ;  /* 0x003c1f0012027f89 */ /* 0x00032200000e0000 */
[----:B------:R-:W-:Y:S05]  /*de30*/  @P0 BRA `(.L_x_25) ;  /* 0x000002d000000947 */ /* 0x000fea0003800000 */
[C---:B------:R-:W-:Y:S02]  /*de40*/  IADD3 R5, R0.reuse, 0x8, RZ ;  /* 0x0000000800057810 */ /* 0x040fe40007ffe0ff */
[----:B------:R-:W-:-:S02]  /*de50*/  IADD3 R4, R0, 0x10, RZ ;  /* 0x0000001000047810 */ /* 0x000fc40007ffe0ff */
[----:B------:R-:W-:Y:S02]  /*de60*/  ISETP.GE.AND P1, PT, R5, c[0x0][0x3c8], PT ;  /* 0x0000f20005007a0c */ /* 0x000fe40003f26270 */
[----:B------:R-:W-:Y:S02]  /*de70*/  ISETP.GE.AND P0, PT, R4, c[0x0][0x3c8], PT ;  /* 0x0000f20004007a0c */ /* 0x000fe40003f06270 */
[C---:B------:R-:W-:Y:S02]  /*de80*/  ISETP.GE.AND P2, PT, R0.reuse, c[0x0][0x3c8], PT ;  /* 0x0000f20000007a0c */ /* 0x040fe40003f46270 */
[----:B--2---:R-:W-:-:S04]  /*de90*/  IADD3 R10, R0, 0x18, RZ ;  /* 0x00000018000a7810 */ /* 0x004fc80007ffe0ff */
[----:B------:R-:W-:-:S03]  /*dea0*/  ISETP.GE.AND P4, PT, R10, c[0x0][0x3c8], PT ;  /* 0x0000f2000a007a0c */ /* 0x000fc60003f86270 */
[----:B------:R-:W-:Y:S02]  /*deb0*/  @!P1 LEA.HI R5, R5, R5, RZ, 0x1 ;  /* 0x0000000505059211 */ /* 0x000fe400078f08ff */
[----:B------:R-:W-:Y:S02]  /*dec0*/  @!P0 LEA.HI R4, R4, R4, RZ, 0x1 ;  /* 0x0000000404048211 */ /* 0x000fe400078f08ff */
[----:B------:R-:W-:Y:S01]  /*ded0*/  @!P1 LOP3.LUT R5, R5, 0xfffffffe, RZ, 0xc0, !PT ;  /* 0xfffffffe05059812 */ /* 0x000fe200078ec0ff */
[----:B---34-:R-:W-:Y:S01]  /*dee0*/  @!P2 IMAD.WIDE R6, R0, 0x4, R2 ;  /* 0x000000040006a825 */ /* 0x018fe200078e0202 */
[----:B------:R-:W-:-:S03]  /*def0*/  @!P0 LOP3.LUT R8, R4, 0xfffffffe, RZ, 0xc0, !PT ;  /* 0xfffffffe04088812 */ /* 0x000fc600078ec0ff */
[--C-:B------:R-:W-:Y:S01]  /*df00*/  @!P1 IMAD.WIDE R4, R5, 0x4, R2.reuse ;  /* 0x0000000405049825 */ /* 0x100fe200078e0202 */
[----:B------:R2:W-:Y:S01]  /*df10*/  @!P2 ST.E.64 [R6.64], R126 ;  /* 0x0000007e0600a985 */ /* 0x0005e2000c101b08 */
[----:B------:R-:W-:Y:S02]  /*df20*/  @!P4 LEA.HI R10, R10, R10, RZ, 0x1 ;  /* 0x0000000a0a0ac211 */ /* 0x000fe400078f08ff */
[----:B------:R-:W-:Y:S01]  /*df30*/  @!P0 IMAD.WIDE R8, R8, 0x4, R2 ;  /* 0x0000000408088825 */ /* 0x000fe200078e0202 */
[----:B------:R3:W-:Y:S04]  /*df40*/  @!P1 ST.E.64 [R4.64], R134 ;  /* 0x0000008604009985 */ /* 0x0007e8000c101b08 */
[----:B------:R4:W-:Y:S01]  /*df50*/  @!P0 ST.E.64 [R8.64], R138 ;  /* 0x0000008a08008985 */ /* 0x0009e2000c101b08 */
[----:B--2---:R-:W-:-:S02]  /*df60*/  IADD3 R7, R0, 0x20, RZ ;  /* 0x0000002000077810 */ /* 0x004fc40007ffe0ff */
[C---:B------:R-:W-:Y:S02]  /*df70*/  IADD3 R6, R0.reuse, 0x28, RZ ;  /* 0x0000002800067810 */ /* 0x040fe40007ffe0ff */
[C---:B---3--:R-:W-:Y:S02]  /*df80*/  IADD3 R5, R0.reuse, 0x30, RZ ;  /* 0x0000003000057810 */ /* 0x048fe40007ffe0ff */
[----:B------:R-:W-:Y:S02]  /*df90*/  IADD3 R4, R0, 0x38, RZ ;  /* 0x0000003800047810 */ /* 0x000fe40007ffe0ff */
[----:B------:R-:W-:Y:S02]  /*dfa0*/  ISETP.GE.AND P3, PT, R7, c[0x0][0x3c8], PT ;  /* 0x0000f20007007a0c */ /* 0x000fe40003f66270 */
[----:B------:R-:W-:Y:S02]  /*dfb0*/  ISETP.GE.AND P2, PT, R6, c[0x0][0x3c8], PT ;  /* 0x0000f20006007a0c */ /* 0x000fe40003f46270 */
[----:B------:R-:W-:-:S02]  /*dfc0*/  ISETP.GE.AND P1, PT, R5, c[0x0][0x3c8], PT ;  /* 0x0000f20005007a0c */ /* 0x000fc40003f26270 */
[----:B------:R-:W-:-:S07]  /*dfd0*/  ISETP.GE.AND P0, PT, R4, c[0x0][0x3c8], PT ;  /* 0x0000f20004007a0c */ /* 0x000fce0003f06270 */
[----:B----4-:R-:W-:Y:S02]  /*dfe0*/  @!P3 LEA.HI R8, R7, R7, RZ, 0x1 ;  /* 0x000000070708b211 */ /* 0x010fe400078f08ff */
[----:B------:R-:W-:Y:S02]  /*dff0*/  @!P2 LEA.HI R7, R6, R6, RZ, 0x1 ;  /* 0x000000060607a211 */ /* 0x000fe400078f08ff */
[----:B------:R-:W-:Y:S02]  /*e000*/  @!P1 LEA.HI R6, R5, R5, RZ, 0x1 ;  /* 0x0000000505069211 */ /* 0x000fe400078f08ff */
[----:B------:R-:W-:Y:S02]  /*e010*/  @!P0 LEA.HI R4, R4, R4, RZ, 0x1 ;  /* 0x0000000404048211 */ /* 0x000fe400078f08ff */
[----:B------:R-:W-:Y:S02]  /*e020*/  @!P4 LOP3.LUT R5, R10, 0xfffffffe, RZ, 0xc0, !PT ;  /* 0xfffffffe0a05c812 */ /* 0x000fe400078ec0ff */
[----:B------:R-:W-:-:S02]  /*e030*/  @!P3 LOP3.LUT R8, R8, 0xfffffffe, RZ, 0xc0, !PT ;  /* 0xfffffffe0808b812 */ /* 0x000fc400078ec0ff */
[----:B------:R-:W-:Y:S01]  /*e040*/  @!P2 LOP3.LUT R7, R7, 0xfffffffe, RZ, 0xc0, !PT ;  /* 0xfffffffe0707a812 */ /* 0x000fe200078ec0ff */
[--C-:B------:R-:W-:Y:S01]  /*e050*/  @!P4 IMAD.WIDE R10, R5, 0x4, R2.reuse ;  /* 0x00000004050ac825 */ /* 0x100fe200078e0202 */
[----:B------:R-:W-:Y:S02]  /*e060*/  @!P1 LOP3.LUT R12, R6, 0xfffffffe, RZ, 0xc0, !PT ;  /* 0xfffffffe060c9812 */ /* 0x000fe400078ec0ff */
[----:B------:R-:W-:Y:S01]  /*e070*/  @!P0 LOP3.LUT R13, R4, 0xfffffffe, RZ, 0xc0, !PT ;  /* 0xfffffffe040d8812 */ /* 0x000fe200078ec0ff */
[--C-:B------:R-:W-:Y:S01]  /*e080*/  @!P3 IMAD.WIDE R8, R8, 0x4, R2.reuse ;  /* 0x000000040808b825 */ /* 0x100fe200078e0202 */
[----:B------:R2:W-:Y:S03]  /*e090*/  @!P4 ST.E.64 [R10.64], R150 ;  /* 0x000000960a00c985 */ /* 0x0005e6000c101b08 */
[--C-:B------:R-:W-:Y:S01]  /*e0a0*/  @!P2 IMAD.WIDE R6, R7, 0x4, R2.reuse ;  /* 0x000000040706a825 */ /* 0x100fe200078e0202 */
[----:B------:R2:W-:Y:S03]  /*e0b0*/  @!P3 ST.E.64 [R8.64], R154 ;  /* 0x0000009a0800b985 */ /* 0x0005e6000c101b08 */
[--C-:B------:R-:W-:Y:S01]  /*e0c0*/  @!P1 IMAD.WIDE R4, R12, 0x4, R2.reuse ;  /* 0x000000040c049825 */ /* 0x100fe200078e0202 */
[----:B------:R2:W-:Y:S03]  /*e0d0*/  @!P2 ST.E.64 [R6.64], R166 ;  /* 0x000000a60600a985 */ /* 0x0005e6000c101b08 */
[----:B------:R-:W-:Y:S01]  /*e0e0*/  @!P0 IMAD.WIDE R2, R13, 0x4, R2 ;  /* 0x000000040d028825 */ /* 0x000fe200078e0202 */
[----:B------:R2:W-:Y:S04]  /*e0f0*/  @!P1 ST.E.64 [R4.64], R170 ;  /* 0x000000aa04009985 */ /* 0x0005e8000c101b08 */
[----:B------:R2:W-:Y:S02]  /*e100*/  @!P0 ST.E.64 [R2.64], R182 ;  /* 0x000000b602008985 */ /* 0x0005e4000c101b08 */
.L_x_25:
[----:B------:R-:W-:Y:S05]  /*e110*/  BSYNC B0 ;  /* 0x0000000000007941 */ /* 0x000fea0003800000 */
.L_x_24:
[----:B--23--:R2:W3:Y:S01]  /*e120*/  SHFL.IDX PT, R3, R17, 0x2, 0x1c1f ;  /* 0x005c1f0011037f89 */ /* 0x00c4e200000e0000 */
[----:B------:R-:W-:Y:S03]  /*e130*/  BSSY B0, `(.L_x_26) ;  /* 0x0000030000007945 */ /* 0x000fe60003800000 */
[----:B----4-:R2:W4:Y:S01]  /*e140*/  SHFL.IDX PT, R2, R18, 0x2, 0x1c1f ;  /* 0x005c1f0012027f89 */ /* 0x01052200000e0000 */
[----:B------:R-:W-:Y:S05]  /*e150*/  @P5 BRA `(.L_x_27) ;  /* 0x000002d000005947 */ /* 0x000fea0003800000 */
[C---:B------:R-:W-:Y:S02]  /*e160*/  IADD3 R4, R0.reuse, 0x8, RZ ;  /* 0x0000000800047810 */ /* 0x040fe40007ffe0ff */
[----:B------:R-:W-:-:S02]  /*e170*/  ISETP.GE.AND P1, PT, R0, c[0x0][0x3c8], PT ;  /* 0x0000f20000007a0c */ /* 0x000fc40003f26270 */
[----:B------:R-:W-:Y:S02]  /*e180*/  ISETP.GE.AND P0, PT, R4, c[0x0][0x3c8], PT ;  /* 0x0000f20004007a0c */ /* 0x000fe40003f06270 */
[C---:B------:R-:W-:Y:S02]  /*e190*/  IADD3 R9, R0.reuse, 0x10, RZ ;  /* 0x0000001000097810 */ /* 0x040fe40007ffe0ff */
[----:B------:R-:W-:Y:S02]  /*e1a0*/  IADD3 R8, R0, 0x18, RZ ;  /* 0x0000001800087810 */ /* 0x000fe40007ffe0ff */
[----:B------:R-:W-:Y:S02]  /*e1b0*/  ISETP.GE.AND P5, PT, R9, c[0x0][0x3c8], PT ;  /* 0x0000f20009007a0c */ /* 0x000fe40003fa6270 */
[----:B------:R-:W-:-:S03]  /*e1c0*/  ISETP.GE.AND P4, PT, R8, c[0x0][0x3c8], PT ;  /* 0x0000f20008007a0c */ /* 0x000fc60003f86270 */
[----:B---34-:R-:W-:Y:S02]  /*e1d0*/  @!P1 IMAD.WIDE R6, R0, 0x4, R2 ;  /* 0x0000000400069825 */ /* 0x018fe400078e0202 */
[----:B------:R-:W-:-:S03]  /*e1e0*/  @!P0 LEA.HI R4, R4, R4, RZ, 0x1 ;  /* 0x0000000404048211 */ /* 0x000fc600078f08ff */
[----:B------:R3:W-:Y:S01]  /*e1f0*/  @!P1 ST.E.64 [R6.64], R120 ;  /* 0x0000007806009985 */ /* 0x0007e2000c101b08 */
[----:B------:R-:W-:Y:S02]  /*e200*/  @!P0 LOP3.LUT R4, R4, 0xfffffffe, RZ, 0xc0, !PT ;  /* 0xfffffffe04048812 */ /* 0x000fe400078ec0ff */
[----:B------:R-:W-:Y:S02]  /*e210*/  @!P5 LEA.HI R9, R9, R9, RZ, 0x1 ;  /* 0x000000090909d211 */ /* 0x000fe400078f08ff */
[----:B------:R-:W-:Y:S01]  /*e220*/  @!P4 LEA.HI R10, R8, R8, RZ, 0x1 ;  /* 0x00000008080ac211 */ /* 0x000fe200078f08ff */
[----:B------:R-:W-:-:S03]  /*e230*/  @!P0 IMAD.WIDE R4, R4, 0x4, R2 ;  /* 0x0000000404048825 */ /* 0x000fc600078e0202 */
[----:B------:R-:W-:Y:S02]  /*e240*/  @!P4 LOP3.LUT R10, R10, 0xfffffffe, RZ, 0xc0, !PT ;  /* 0xfffffffe0a0ac812 */ /* 0x000fe400078ec0ff */
[----:B------:R4:W-:Y:S03]  /*e250*/  @!P0 ST.E.64 [R4.64], R128 ;  /* 0x0000008004008985 */ /* 0x0009e6000c101b08 */
[----:B------:R-:W-:Y:S01]  /*e260*/  @!P4 IMAD.WIDE R10, R10, 0x4, R2 ;  /* 0x000000040a0ac825 */ /* 0x000fe200078e0202 */
[C---:B---3--:R-:W-:Y:S02]  /*e270*/  IADD3 R7, R0.reuse, 0x20, RZ ;  /* 0x0000002000077810 */ /* 0x048fe40007ffe0ff */
[----:B------:R-:W-:Y:S02]  /*e280*/  IADD3 R6, R0, 0x28, RZ ;  /* 0x0000002800067810 */ /* 0x000fe40007ffe0ff */
[----:B------:R-:W-:-:S02]  /*e290*/  ISETP.GE.AND P3, PT, R7, c[0x0][0x3c8], PT ;  /* 0x0000f20007007a0c */ /* 0x000fc40003f66270 */
[----:B------:R-:W-:Y:S02]  /*e2a0*/  ISETP.GE.AND P2, PT, R6, c[0x0][0x3c8], PT ;  /* 0x0000f20006007a0c */ /* 0x000fe40003f46270 */
[C---:B----4-:R-:W-:Y:S02]  /*e2b0*/  IADD3 R5, R0.reuse, 0x30, RZ ;  /* 0x0000003000057810 */ /* 0x050fe40007ffe0ff */
[----:B------:R-:W-:Y:S02]  /*e2c0*/  IADD3 R4, R0, 0x38, RZ ;  /* 0x0000003800047810 */ /* 0x000fe40007ffe0ff */
[----:B------:R-:W-:Y:S02]  /*e2d0*/  ISETP.GE.AND P1, PT, R5, c[0x0][0x3c8], PT ;  /* 0x0000f20005007a0c */ /* 0x000fe40003f26270 */
[----:B------:R-:W-:-:S03]  /*e2e0*/  ISETP.GE.AND P0, PT, R4, c[0x0][0x3c8], PT ;  /* 0x0000f20004007a0c */ /* 0x000fc60003f06270 */
[----:B------:R-:W-:Y:S02]  /*e2f0*/  @!P3 LEA.HI R8, R7, R7, RZ, 0x1 ;  /* 0x000000070708b211 */ /* 0x000fe400078f08ff */
[----:B------:R-:W-:Y:S02]  /*e300*/  @!P2 LEA.HI R7, R6, R6, RZ, 0x1 ;  /* 0x000000060607a211 */ /* 0x000fe400078f08ff */
[----:B------:R-:W-:Y:S02]  /*e310*/  @!P3 LOP3.LUT R8, R8, 0xfffffffe, RZ, 0xc0, !PT ;  /* 0xfffffffe0808b812 */ /* 0x000fe400078ec0ff */
[----:B------:R-:W-:Y:S02]  /*e320*/  @!P2 LOP3.LUT R7, R7, 0xfffffffe, RZ, 0xc0, !PT ;  /* 0xfffffffe0707a812 */ /* 0x000fe400078ec0ff */
[----:B------:R-:W-:Y:S02]  /*e330*/  @!P1 LEA.HI R6, R5, R5, RZ, 0x1 ;  /* 0x0000000505069211 */ /* 0x000fe400078f08ff */
[----:B------:R-:W-:Y:S01]  /*e340*/  @!P5 LOP3.LUT R5, R9, 0xfffffffe, RZ, 0xc0, !PT ;  /* 0xfffffffe0905d812 */ /* 0x000fe200078ec0ff */
[----:B------:R-:W-:Y:S01]  /*e350*/  @!P3 IMAD.WIDE R8, R8, 0x4, R2 ;  /* 0x000000040808b825 */ /* 0x000fe200078e0202 */
[----:B------:R-:W-:-:S02]  /*e360*/  @!P0 LEA.HI R4, R4, R4, RZ, 0x1 ;  /* 0x0000000404048211 */ /* 0x000fc400078f08ff */
[----:B------:R-:W-:Y:S01]  /*e370*/  @!P1 LOP3.LUT R14, R6, 0xfffffffe, RZ, 0xc0, !PT ;  /* 0xfffffffe060e9812 */ /* 0x000fe200078ec0ff */
[----:B------:R-:W-:Y:S01]  /*e380*/  @!P5 IMAD.WIDE R12, R5, 0x4, R2 ;  /* 0x00000004050cd825 */ /* 0x000fe200078e0202 */
[----:B------:R-:W-:-:S03]  /*e390*/  @!P0 LOP3.LUT R15, R4, 0xfffffffe, RZ, 0xc0, !PT ;  /* 0xfffffffe040f8812 */ /* 0x000fc600078ec0ff */
[--C-:B------:R-:W-:Y:S01]  /*e3a0*/  @!P2 IMAD.WIDE R6, R7, 0x4, R2.reuse ;  /* 0x000000040706a825 */ /* 0x100fe200078e0202 */
[----:B------:R3:W-:Y:S03]  /*e3b0*/  @!P5 ST.E.64 [R12.64], R140 ;  /* 0x0000008c0c00d985 */ /* 0x0007e6000c101b08 */
[--C-:B------:R-:W-:Y:S01]  /*e3c0*/  @!P1 IMAD.WIDE R4, R14, 0x4, R2.reuse ;  /* 0x000000040e049825 */ /* 0x100fe200078e0202 */
[----:B------:R3:W-:Y:S03]  /*e3d0*/  @!P4 ST.E.64 [R10.64], R144 ;  /* 0x000000900a00c985 */ /* 0x0007e6000c101b08 */
[----:B------:R-:W-:Y:S01]  /*e3e0*/  @!P0 IMAD.WIDE R2, R15, 0x4, R2 ;  /* 0x000000040f028825 */ /* 0x000fe200078e0202 */
[----:B------:R3:W-:Y:S04]  /*e3f0*/  @!P3 ST.E.64 [R8.64], R156 ;  /* 0x0000009c0800b985 */ /* 0x0007e8000c101b08 */
[----:B------:R3:W-:Y:S04]  /*e400*/  @!P2 ST.E.64 [R6.64], R160 ;  /* 0x000000a00600a985 */ /* 0x0007e8000c101b08 */
[----:B------:R3:W-:Y:S04]  /*e410*/  @!P1 ST.E.64 [R4.64], R172 ;  /* 0x000000ac04009985 */ /* 0x0007e8000c101b08 */
[----:B------:R3:W-:Y:S02]  /*e420*/  @!P0 ST.E.64 [R2.64], R176 ;  /* 0x000000b002008985 */ /* 0x0007e4000c101b08 */
.L_x_27:
[----:B------:R-:W-:Y:S05]  /*e430*/  BSYNC B0 ;  /* 0x0000000000007941 */ /* 0x000fea0003800000 */
.L_x_26:
[----:B---3--:R3:W1:Y:S04]  /*e440*/  SHFL.IDX PT, R3, R17, 0x3, 0x1c1f ;  /* 0x007c1f0011037f89 */ /* 0x00866800000e0000 */
[----:B----4-:R3:W4:Y:S01]  /*e450*/  SHFL.IDX PT, R2, R18, 0x3, 0x1c1f ;  /* 0x007c1f0012027f89 */ /* 0x01072200000e0000 */
[----:B------:R-:W-:Y:S05]  /*e460*/  @P6 EXIT ;  /* 0x000000000000694d */ /* 0x000fea0003800000 */
[C---:B------:R-:W-:Y:S02]  /*e470*/  IADD3 R4, R0.reuse, 0x8, RZ ;  /* 0x0000000800047810 */ /* 0x040fe40007ffe0ff */
[----:B------:R-:W-:-:S02]  /*e480*/  ISETP.GE.AND P6, PT, R0, c[0x0][0x3c8], PT ;  /* 0x0000f20000007a0c */ /* 0x000fc40003fc6270 */
[----:B------:R-:W-:Y:S02]  /*e490*/  ISETP.GE.AND P5, PT, R4, c[0x0][0x3c8], PT ;  /* 0x0000f20004007a0c */ /* 0x000fe40003fa6270 */
[C---:B------:R-:W-:Y:S02]  /*e4a0*/  IADD3 R9, R0.reuse, 0x10, RZ ;  /* 0x0000001000097810 */ /* 0x040fe40007ffe0ff */
[C---:B------:R-:W-:Y:S02]  /*e4b0*/  IADD3 R8, R0.reuse, 0x18, RZ ;  /* 0x0000001800087810 */ /* 0x040fe40007ffe0ff */
[C---:B------:R-:W-:Y:S02]  /*e4c0*/  IADD3 R10, R0.reuse, 0x20, RZ ;  /* 0x00000020000a7810 */ /* 0x040fe40007ffe0ff */
[C---:B------:R-:W-:Y:S02]  /*e4d0*/  IADD3 R11, R0.reuse, 0x28, RZ ;  /* 0x00000028000b7810 */ /* 0x040fe40007ffe0ff */
[C---:B------:R-:W-:Y:S01]  /*e4e0*/  IADD3 R13, R0.reuse, 0x30, RZ ;  /* 0x00000030000d7810 */ /* 0x040fe20007ffe0ff */
[----:B-1--4-:R-:W-:Y:S01]  /*e4f0*/  @!P6 IMAD.WIDE R6, R0, 0x4, R2 ;  /* 0x000000040006e825 */ /* 0x012fe200078e0202 */
[----:B------:R-:W-:-:S02]  /*e500*/  ISETP.GE.AND P4, PT, R9, c[0x0][0x3c8], PT ;  /* 0x0000f20009007a0c */ /* 0x000fc40003f86270 */
[----:B------:R-:W-:Y:S02]  /*e510*/  @!P5 LEA.HI R4, R4, R4, RZ, 0x1 ;  /* 0x000000040404d211 */ /* 0x000fe400078f08ff */
[----:B------:R-:W-:Y:S01]  /*e520*/  ISETP.GE.AND P3, PT, R8, c[0x0][0x3c8], PT ;  /* 0x0000f20008007a0c */ /* 0x000fe20003f66270 */
[----:B------:R1:W-:Y:S01]  /*e530*/  @!P6 ST.E.64 [R6.64], R122 ;  /* 0x0000007a0600e985 */ /* 0x0003e2000c101b08 */
[----:B------:R-:W-:Y:S02]  /*e540*/  ISETP.GE.AND P2, PT, R10, c[0x0][0x3c8], PT ;  /* 0x0000f2000a007a0c */ /* 0x000fe40003f46270 */
[----:B------:R-:W-:Y:S02]  /*e550*/  ISETP.GE.AND P1, PT, R11, c[0x0][0x3c8], PT ;  /* 0x0000f2000b007a0c */ /* 0x000fe40003f26270 */
[----:B------:R-:W-:Y:S02]  /*e560*/  ISETP.GE.AND P0, PT, R13, c[0x0][0x3c8], PT ;  /* 0x0000f2000d007a0c */ /* 0x000fe40003f06270 */
[----:B------:R-:W-:-:S02]  /*e570*/  @!P5 LOP3.LUT R4, R4, 0xfffffffe, RZ, 0xc0, !PT ;  /* 0xfffffffe0404d812 */ /* 0x000fc400078ec0ff */
[----:B------:R-:W-:Y:S02]  /*e580*/  @!P4 LEA.HI R12, R9, R9, RZ, 0x1 ;  /* 0x00000009090cc211 */ /* 0x000fe400078f08ff */
[----:B------:R-:W-:Y:S01]  /*e590*/  IADD3 R0, R0, 0x38, RZ ;  /* 0x0000003800007810 */ /* 0x000fe20007ffe0ff */
[----:B------:R-:W-:Y:S01]  /*e5a0*/  @!P5 IMAD.WIDE R4, R4, 0x4, R2 ;  /* 0x000000040404d825 */ /* 0x000fe200078e0202 */
[----:B------:R-:W-:Y:S02]  /*e5b0*/  @!P3 LEA.HI R8, R8, R8, RZ, 0x1 ;  /* 0x000000080808b211 */ /* 0x000fe400078f08ff */
[----:B------:R-:W-:Y:S02]  /*e5c0*/  @!P4 LOP3.LUT R12, R12, 0xfffffffe, RZ, 0xc0, !PT ;  /* 0xfffffffe0c0cc812 */ /* 0x000fe400078ec0ff */
[----:B------:R4:W-:Y:S01]  /*e5d0*/  @!P5 ST.E.64 [R4.64], R130 ;  /* 0x000000820400d985 */ /* 0x0009e2000c101b08 */
[----:B------:R-:W-:Y:S02]  /*e5e0*/  @!P3 LOP3.LUT R8, R8, 0xfffffffe, RZ, 0xc0, !PT ;  /* 0xfffffffe0808b812 */ /* 0x000fe400078ec0ff */
[----:B-1----:R-:W-:-:S04]  /*e5f0*/  @!P2 LEA.HI R6, R10, R10, RZ, 0x1 ;  /* 0x0000000a0a06a211 */ /* 0x002fc800078f08ff */
[----:B------:R-:W-:Y:S02]  /*e600*/  @!P2 LOP3.LUT R6, R6, 0xfffffffe, RZ, 0xc0, !PT ;  /* 0xfffffffe0606a812 */ /* 0x000fe400078ec0ff */
[----:B----4-:R-:W-:Y:S01]  /*e610*/  @!P1 LEA.HI R5, R11, R11, RZ, 0x1 ;  /* 0x0000000b0b059211 */ /* 0x010fe200078f08ff */
[--C-:B------:R-:W-:Y:S01]  /*e620*/  @!P3 IMAD.WIDE R10, R8, 0x4, R2.reuse ;  /* 0x00000004080ab825 */ /* 0x100fe200078e0202 */
[----:B------:R-:W-:Y:S02]  /*e630*/  @!P0 LEA.HI R4, R13, R13, RZ, 0x1 ;  /* 0x0000000d0d048211 */ /* 0x000fe400078f08ff */
        /* <DEDUP_REMOVED lines=10> */
[----:B------:R1:W-:Y:S01]  /*e6e0*/  @!P0 ST.E.64 [R4.64], R174 ;  /* 0x000000ae04008985 */ /* 0x0003e2000c101b08 */
[----:B------:R-:W-:-:S13]  /*e6f0*/  ISETP.GE.AND P0, PT, R0, c[0x0][0x3c8], PT ;  /* 0x0000f20000007a0c */ /* 0x000fda0003f06270 */
[----:B------:R-:W-:Y:S05]  /*e700*/  @P0 EXIT ;  /* 0x000000000000094d */ /* 0x000fea0003800000 */
[----:B------:R-:W-:-:S04]  /*e710*/  LEA.HI R0, R0, R0, RZ, 0x1 ;  /* 0x0000000000007211 */ /* 0x000fc800078f08ff */
[----:B------:R-:W-:-:S05]  /*e720*/  LOP3.LUT R0, R0, 0xfffffffe, RZ, 0xc0, !PT ;  /* 0xfffffffe00007812 */ /* 0x000fca00078ec0ff */
[----:B------:R-:W-:-:S05]  /*e730*/  IMAD.WIDE R2, R0, 0x4, R2 ;  /* 0x0000000400027825 */ /* 0x000fca00078e0202 */
[----:B------:R-:W-:Y:S01]  /*e740*/  ST.E.64 [R2.64], R178 ;  /* 0x000000b202007985 */ /* 0x000fe2000c101b08 */
[----:B------:R-:W-:Y:S05]  /*e750*/  EXIT ;  /* 0x000000000000794d */ /* 0x000fea0003800000 */
.L_x_21:
[----:B------:R-:W1:Y:S02]  /*e760*/  S2R R0, SR_TID.X ;  /* 0x0000000000007919 */ /* 0x000e640000002100 */
[----:B-1----:R-:W-:-:S13]  /*e770*/  ISETP.GT.AND P0, PT, R0, 0x7f, PT ;  /* 0x0000007f0000780c */ /* 0x002fda0003f04270 */
[----:B------:R-:W-:Y:S05]  /*e780*/  @P0 EXIT ;  /* 0x000000000000094d */ /* 0x000fea0003800000 */
[----:B------:R-:W1:Y:S01]  /*e790*/  S2R R8, SR_CTAID.X ;  /* 0x0000000000087919 */ /* 0x000e620000002500 */
[----:B------:R-:W-:-:S05]  /*e7a0*/  MOV R3, c[0x0][0x4e8] ;  /* 0x00013a0000037a02 */ /* 0x000fca0000000f00 */
[----:B------:R-:W-:Y:S01]  /*e7b0*/  IMAD R2, R3, c[0x0][0x388], RZ ;  /* 0x0000e20003027a24 */ /* 0x000fe200078e02ff */
[----:B-1----:R-:W-:-:S04]  /*e7c0*/  LEA R8, R8, R0, 0x7 ;  /* 0x0000000008087211 */ /* 0x002fc800078e38ff */
[----:B------:R-:W-:-:S13]  /*e7d0*/  ISETP.GE.AND P0, PT, R8, R2, PT ;  /* 0x000000020800720c */ /* 0x000fda0003f06270 */
[----:B------:R-:W-:Y:S05]  /*e7e0*/  @P0 EXIT ;  /* 0x000000000000094d */ /* 0x000fea0003800000 */
[----:B------:R-:W2:Y:S01]  /*e7f0*/  LDL.LU R4, [R1+0x30] ;  /* 0x0000300001047983 */ /* 0x000ea20000300800 */
[----:B------:R-:W-:-:S03]  /*e800*/  ISETP.NE.AND P0, PT, R3, 0x1, PT ;  /* 0x000000010300780c */ /* 0x000fc60003f05270 */
[----:B------:R-:W1:Y:S04]  /*e810*/  S2R R9, SR_CTAID.Z ;  /* 0x0000000000097919 */ /* 0x000e680000002700 */
[----:B------:R-:W3:Y:S06]  /*e820*/  S2R R10, SR_CTAID.Y ;  /* 0x00000000000a7919 */ /* 0x000eec0000002600 */
[----:B------:R-:W-:Y:S01]  /*e830*/  @P0 IMAD.HI.U32 R6, R8, c[0x0][0x4ec], RZ ;  /* 0x00013b0008060a27 */ /* 0x000fe200078e00ff */
[----:B-1----:R-:W-:-:S02]  /*e840*/  SHF.R.S32.HI R7, RZ, 0x1f, R9 ;  /* 0x0000001fff077819 */ /* 0x002fc40000011409 */
[----:B--2---:R-:W-:Y:S01]  /*e850*/  SHF.R.S32.HI R0, RZ, 0x1f, R4 ;  /* 0x0000001fff007819 */ /* 0x004fe20000011404 */
[C---:B------:R-:W-:Y:S01]  /*e860*/  IMAD.WIDE.U32 R2, R4.reuse, c[0x0][0x4d0], RZ ;  /* 0x0001340004027a25 */ /* 0x040fe200078e00ff */
[----:B------:R-:W-:-:S03]  /*e870*/  IADD3 R5, -R4, RZ, RZ ;  /* 0x000000ff04057210 */ /* 0x000fc60007ffe1ff */
[----:B------:R-:W-:-:S04]  /*e880*/  IMAD R0, R0, c[0x0][0x4d0], RZ ;  /* 0x0001340000007a24 */ /* 0x000fc800078e02ff */
[----:B------:R-:W-:Y:S01]  /*e890*/  IMAD R0, R4, c[0x0][0x4d4], R0 ;  /* 0x0001350004007a24 */ /* 0x000fe200078e0200 */
[----:B------:R-:W-:Y:S02]  /*e8a0*/  MOV R4, R8 ;  /* 0x0000000800047202 */ /* 0x000fe40000000f00 */
[----:B------:R-:W-:Y:S02]  /*e8b0*/  @P0 SHF.R.U32.HI R4, RZ, c[0x0][0x4f0], R6 ;  /* 0x00013c00ff040a19 */ /* 0x000fe40000011606 */
[----:B------:R-:W-:Y:S01]  /*e8c0*/  IADD3 R3, R3, R0, RZ ;  /* 0x0000000003037210 */ /* 0x000fe20007ffe0ff */
[----:B------:R-:W-:Y:S02]  /*e8d0*/  IMAD R0, R7, c[0x0][0x4d8], RZ ;  /* 0x0001360007007a24 */ /* 0x000fe400078e02ff */
[----:B---3--:R-:W-:Y:S01]  /*e8e0*/  IMAD R7, R5, c[0x0][0x550], R10 ;  /* 0x0001540005077a24 */ /* 0x008fe200078e020a */
[----:B------:R-:W-:Y:S01]  /*e8f0*/  IADD3 R5, -R4, RZ, RZ ;  /* 0x000000ff04057210 */ /* 0x000fe20007ffe1ff */
[----:B------:R-:W-:-:S02]  /*e900*/  IMAD R0, R9, c[0x0][0x4dc], R0 ;  /* 0x0001370009007a24 */ /* 0x000fc400078e0200 */
[----:B------:R-:W-:Y:S01]  /*e910*/  IMAD.WIDE.U32 R2, R9, c[0x0][0x4d8], R2 ;  /* 0x0001360009027a25 */ /* 0x000fe200078e0002 */
[----:B------:R-:W-:-:S03]  /*e920*/  SHF.R.S32.HI R6, RZ, 0x1f, R7 ;  /* 0x0000001fff067819 */ /* 0x000fc60000011407 */
[----:B------:R-:W-:Y:S01]  /*e930*/  IMAD R5, R5, c[0x0][0x4e8], R8 ;  /* 0x00013a0005057a24 */ /* 0x000fe200078e0208 */
[----:B------:R-:W-:Y:S01]  /*e940*/  IADD3 R3, R0, R3, RZ ;  /* 0x0000000300037210 */ /* 0x000fe20007ffe0ff */
[----:B------:R-:W-:-:S03]  /*e950*/  IMAD R6, R6, c[0x0][0x4e0], RZ ;  /* 0x0001380006067a24 */ /* 0x000fc600078e02ff */
[----:B------:R-:W-:Y:S01]  /*e960*/  SHF.R.S32.HI R0, RZ, 0x1f, R5 ;  /* 0x0000001fff007819 */ /* 0x000fe20000011405 */
[----:B------:R-:W-:-:S04]  /*e970*/  IMAD.WIDE.U32 R2, R7, c[0x0][0x4e0], R2 ;  /* 0x0001380007027a25 */ /* 0x000fc800078e0002 */
[----:B------:R-:W-:Y:S01]  /*e980*/  IMAD R7, R7, c[0x0][0x4e4], R6 ;  /* 0x0001390007077a24 */ /* 0x000fe200078e0206 */
[----:B------:R-:W-:Y:S01]  /*e990*/  SHF.R.S32.HI R6, RZ, 0x1f, R4 ;  /* 0x0000001fff067819 */ /* 0x000fe20000011404 */
[----:B------:R-:W-:Y:S01]  /*e9a0*/  IMAD R0, R0, c[0x0][0x4c8], RZ ;  /* 0x0001320000007a24 */ /* 0x000fe200078e02ff */
[----:B------:R-:W-:-:S03]  /*e9b0*/  IADD3 R2, P0, R4, R2, RZ ;  /* 0x0000000204027210 */ /* 0x000fc60007f1e0ff */
[----:B------:R-:W-:Y:S01]  /*e9c0*/  IMAD R0, R5, c[0x0][0x4cc], R0 ;  /* 0x0001330005007a24 */ /* 0x000fe200078e0200 */
[----:B------:R-:W-:-:S05]  /*e9d0*/  IADD3.X R3, R6, R3, R7, P0, !PT ;  /* 0x0000000306037210 */ /* 0x000fca00007fe407 */
[----:B------:R-:W-:-:S05]  /*e9e0*/  IMAD.WIDE.U32 R2, R5, c[0x0][0x4c8], R2 ;  /* 0x0001320005027a25 */ /* 0x000fca00078e0002 */
[----:B------:R-:W-:Y:S02]  /*e9f0*/  IADD3 R0, R3, R0, RZ ;  /* 0x0000000003007210 */ /* 0x000fe40007ffe0ff */
[----:B------:R-:W-:-:S04]  /*ea00*/  LEA R4, P0, R2, c[0x0][0x4a8], 0x2 ;  /* 0x00012a0002047a11 */ /* 0x000fc800078010ff */
[----:B------:R-:W-:Y:S02]  /*ea10*/  LEA.HI.X R5, R2, c[0x0][0x4ac], R0, 0x2, P0 ;  /* 0x00012b0002057a11 */ /* 0x000fe400000f1400 */
[----:B------:R-:W-:-:S05]  /*ea20*/  MOV R0, 0xff800000 ;  /* 0xff80000000007802 */ /* 0x000fca0000000f00 */
[----:B------:R-:W-:Y:S01]  /*ea30*/  STG.E [R4.64], R0 ;  /* 0x0000000004007986 */ /* 0x000fe2000c101908 */
[----:B------:R-:W-:Y:S05]  /*ea40*/  EXIT ;  /* 0x000000000000794d */ /* 0x000fea0003800000 */
.L_x_28:
[----:B------:R-:W-:-:S00]  /*ea50*/  BRA `(.L_x_28) ;  /* 0xfffffff000007947 */ /* 0x000fc0000383ffff */
[----:B------:R-:W-:-:S00]  /*ea60*/  NOP ;  /* 0x0000000000007918 */ /* 0x000fc00000000000 */
        /* <DEDUP_REMOVED lines=9> */
.L_x_1614:


//--------------------- .text._ZN7cutlass13device_kernelIN5flash19enable_sm80_to_sm89INS1_16FlashAttnFwdSm80INS1_25CollectiveMainloopFwdSm80ILi4ELi1ELb0EN4cute5tupleIJNS5_1CILi128EEENS7_ILi80EEENS7_ILi64EEEEEELi64ENS_6half_tEfNS_4arch4Sm80ELb0ELb0ELb1ELb1ELb0ELb0ELb1ELb1EEENS1_21CollectiveEpilogueFwdINS6_IJS8_SA_S9_EEENS6_IJNS7_ILi1EEESI_SI_EEESC_SE_Li128ELb1ELb1ELb1ELb0EEENS1_36VarlenDynamicPersistentTileSchedulerILi128ELi80ELi128ELi128ELb1ELb1ELb0ELb0ELb1ELb1EEEEEEEEEvNT_6ParamsE --------------------------
	.section	.text._ZN7cutlass13device_kernelIN5flash19enable_sm80_to_sm89INS1_16FlashAttnFwdSm80INS1_25CollectiveMainloopFwdSm80ILi4ELi1ELb0EN4cute5tupleIJNS5_1CILi128EEENS7_ILi80EEENS7_ILi64EEEEEELi64ENS_6half_tEfNS_4arch4Sm80ELb0ELb0ELb1ELb1ELb0ELb0ELb1ELb1EEENS1_21CollectiveEpilogueFwdINS6_IJS8_SA_S9_EEENS6_IJNS7_ILi1EEESI_SI_EEESC_SE_Li128ELb1ELb1ELb1ELb0EEENS1_36VarlenDynamicPersistentTileSchedulerILi128ELi80ELi128ELi128ELb1ELb1ELb0ELb0ELb1ELb1EEEEEEEEEvNT_6ParamsE,"ax",@progbits
	.sectioninfo	@"SHI_REGISTERS=255"
	.align	128
.text._ZN7cutlass13device_kernelIN5flash19enable_sm80_to_sm89INS1_16FlashAttnFwdSm80INS1_25CollectiveMainloopFwdSm80ILi4ELi1ELb0EN4cute5tupleIJNS5_1CILi128EEENS7_ILi80EEENS7_ILi64EEEEEELi64ENS_6half_tEfNS_4arch4Sm80ELb0ELb0ELb1ELb1ELb0ELb0ELb1ELb1EEENS1_21CollectiveEpilogueFwdINS6_IJS8_SA_S9_EEENS6_IJNS7_ILi1EEESI_SI_EEESC_SE_Li128ELb1ELb1ELb1ELb0EEENS1_36VarlenDynamicPersistentTileSchedulerILi128ELi80ELi128ELi128ELb1ELb1ELb0ELb0ELb1ELb1EEEEEEEEEvNT_6ParamsE:
        .type           _ZN7cutlass13device_kernelIN5flash19enable_sm80_to_sm89INS1_16FlashAttnFwdSm80INS1_25CollectiveMainloopFwdSm80ILi4ELi1ELb0EN4cute5tupleIJNS5_1CILi128EEENS7_ILi80EEENS7_ILi64EEEEEELi64ENS_6half_tEfNS_4arch4Sm80ELb0ELb0ELb1ELb1ELb0ELb0ELb1ELb1EEENS1_21CollectiveEpilogueFwdINS6_IJS8_SA_S9_EEENS6_IJNS7_ILi1EEESI_SI_EEESC_SE_Li128ELb1ELb1ELb1ELb0EEENS1_36VarlenDynamicPersistentTileSchedulerILi128ELi80ELi128ELi128ELb1ELb1ELb0ELb0ELb1ELb1EEEEEEEEEvNT_6ParamsE,@function
        .size           _ZN7cutlass13device_kernelIN5flash19enable_sm80_to_sm89INS1_16FlashAttnFwdSm80INS1_25CollectiveMainloopFwdSm80ILi4ELi1ELb0EN4cute5tupleIJNS5_1CILi128EEENS7_ILi80EEENS7_ILi64EEEEEELi64ENS_6half_tEfNS_4arch4Sm80ELb0ELb0ELb1ELb1ELb0ELb0ELb1ELb1EEENS1_21CollectiveEpilogueFwdINS6_IJS8_SA_S9_EEENS6_IJNS7_ILi1EEESI_SI_EEESC_SE_Li128ELb1ELb1ELb1ELb0EEENS1_36VarlenDynamicPersistentTileSchedulerILi128ELi80ELi128ELi128ELb1ELb1ELb0ELb0ELb1ELb1EEEEEEEEEvNT_6ParamsE,(.L_x_1615 - _ZN7cutlass13device_kernelIN5flash19enable_sm80_to_sm89INS1_16FlashAttnFwdSm80INS1_25CollectiveMainloopFwdSm80ILi4ELi1ELb0EN4cute5tupleIJNS5_1CILi128EEENS7_ILi80EEENS7_ILi64EEEEEELi64ENS_6half_tEfNS_4arch4Sm80ELb0ELb0ELb1ELb1ELb0ELb0ELb1ELb1EEENS1_21CollectiveEpilogueFwdINS6_IJS8_SA_S9_EEENS6_IJNS7_ILi1EEESI_SI_EEESC_SE_Li128ELb1ELb1ELb1ELb0EEENS1_36VarlenDynamicPersistentTileSchedulerILi128ELi80ELi128ELi128ELb1ELb1ELb0ELb0ELb1ELb1EEEEEEEEEvNT_6ParamsE)
        .other          _ZN7cutlass13device_kernelIN5flash19enable_sm80_to_sm89INS1_16FlashAttnFwdSm80INS1_25CollectiveMainloopFwdSm80ILi4ELi1ELb0EN4cute5tupleIJNS5_1CILi128EEENS7_ILi80EEENS7_ILi64EEEEEELi64ENS_6half_tEfNS_4arch4Sm80ELb0ELb0ELb1ELb1ELb0ELb0ELb1ELb1EEENS1_21CollectiveEpilogueFwdINS6_IJS8_SA_S9_EEENS6_IJNS7_ILi1EEESI_SI_EEESC_SE_Li128ELb1ELb1ELb1ELb0EEENS1_36VarlenDynamicPersistentTileSchedulerILi128ELi80ELi128ELi128ELb1ELb1ELb0ELb0ELb1ELb1EEEEEEEEEvNT_6ParamsE,@"STO_CUDA_ENTRY STV_DEFAULT"
_ZN7cutlass13device_kernelIN5flash19enable_sm80_to_sm89INS1_16FlashAttnFwdSm80INS1_25CollectiveMainloopFwdSm80ILi4ELi1ELb0EN4cute5tupleIJNS5_1CILi128EEENS7_ILi80EEENS7_ILi64EEEEEELi64ENS_6half_tEfNS_4arch4Sm80ELb0ELb0ELb1ELb1ELb0ELb0ELb1ELb1EEENS1_21CollectiveEpilogueFwdINS6_IJS8_SA_S9_EEENS6_IJNS7_ILi1EEESI_SI_EEESC_SE_Li128ELb1ELb1ELb1ELb0EEENS1_36VarlenDynamicPersistentTileSchedulerILi128ELi80ELi128ELi128ELb1ELb1ELb0ELb0ELb1ELb1EEEEEEEEEvNT_6ParamsE:
[----:B------:R-:W-:-:S03]  /*0000*/  MOV R1, c[0x0][0x28] ;  /* 0x00000a0000017a02 */ /* 0x000fc60000000f00 */
[----:B------:R-:W1:Y:S01]  /*0010*/  S2R R2, SR_TID.X ;  /* 0x0000000000027919 */ /* 0x000e620000002100 */
[----:B------:R-:W-:Y:S01]  /*0020*/  IADD3 R1, R1, -0x90, RZ ;  /* 0xffffff7001017810 */ /* 0x000fe20007ffe0ff */
[----:B------:R-:W-:Y:S01]  /*0030*/  ULDC.64 UR8, c[0x0][0x118] ;  /* 0x0000460000087ab9 */ /* 0x000fe20000000a00 */
[----:B-1----:R-:W-:-:S05]  /*0040*/  SHF.R.U32.HI R0, RZ, 0x5, R2 ;  /* 0x00000005ff007819 */ /* 0x002fca0000011602 */
[----:B------:R-:W1:Y:S02]  /*0050*/  SHFL.IDX PT, R3, R0, RZ, 0x1f ;  /* 0x00001fff00037589 */ /* 0x000e6400000e0000 */
[----:B-1----:R-:W-:Y:S02]  /*0060*/  ISETP.NE.AND P0, PT, R3, RZ, PT ;  /* 0x000000ff0300720c */ /* 0x002fe40003f05270 */
[----:B------:R-:W-:Y:S11]  /*0070*/  STL [R1+0x80], R3 ;  /* 0x0000800301007387 */ /* 0x000ff60000100800 */
[----:B------:R-:W-:Y:S06]  /*0080*/  @P0 BAR.SYNC.DEFER_BLOCKING 0x5, 0x80 ;  /* 0x0142000000000b1d */ /* 0x000fec0000010000 */
[----:B------:R-:W1:Y:S04]  /*0090*/  @P0 LDS.128 R4, [0x9100] ;  /* 0x00910000ff040984 */ /* 0x000e680000000c00 */
[----:B-1----:R1:W-:Y:S04]  /*00a0*/  @P0 STL.64 [R1+0x20], R4 ;  /* 0x0000200401000387 */ /* 0x0023e80000100a00 */
[----:B------:R1:W-:Y:S04]  /*00b0*/  @P0 STL.64 [R1+0x28], R6 ;  /* 0x0000280601000387 */ /* 0x0003e80000100a00 */
[----:B------:R-:W-:Y:S06]  /*00c0*/  @P0 BAR.ARV 0x4, 0x80 ;  /* 0x0102000000000b1d */ /* 0x000fec0000002000 */
[----:B------:R-:W-:Y:S05]  /*00d0*/  @P0 BRA `(.L_x_29) ;  /* 0x00000b2000000947 */ /* 0x000fea0003800000 */
[----:B------:R-:W-:Y:S01]  /*00e0*/  LOP3.LUT R15, R2, 0x1f, RZ, 0xc0, !PT ;  /* 0x0000001f020f7812 */ /* 0x000fe200078ec0ff */
[----:B------:R-:W-:-:S02]  /*00f0*/  IMAD.MOV.U32 R8, RZ, RZ, RZ ;  /* 0x000000ffff087224 */ /* 0x000fc400078e00ff */
[----:B-1----:R-:W-:Y:S01]  /*0100*/  IMAD.MOV.U32 R7, RZ, RZ, RZ ;  /* 0x000000ffff077224 */ /* 0x002fe200078e00ff */
[----:B------:R-:W-:-:S04]  /*0110*/  ISETP.NE.AND P6, PT, R15, 0x1f, PT ;  /* 0x0000001f0f00780c */ /* 0x000fc80003fc5270 */
[----:B------:R-:W-:-:S13]  /*0120*/  ISETP.GE.OR P0, PT, R15, c[0x0][0x53c], !P6 ;  /* 0x00014f000f007a0c */ /* 0x000fda0007706670 */
[----:B------:R-:W-:Y:S02]  /*0130*/  @!P0 IMAD.MOV.U32 R4, RZ, RZ, 0x4 ;  /* 0x00000004ff048424 */ /* 0x000fe400078e00ff */
[----:B------:R-:W-:Y:S02]  /*0140*/  @!P0 IMAD.MOV.U32 R2, RZ, RZ, 0x4 ;  /* 0x00000004ff028424 */ /* 0x000fe400078e00ff */
[----:B------:R-:W-:-:S04]  /*0150*/  @!P0 IMAD.WIDE.U32 R4, R15, R4, c[0x0][0x580] ;  /* 0x000160000f048625 */ /* 0x000fc800078e0004 */
[C---:B------:R-:W-:Y:S01]  /*0160*/  @!P0 IMAD.WIDE.U32 R2, R15.reuse, R2, c[0x0][0x578] ;  /* 0x00015e000f028625 */ /* 0x040fe200078e0002 */
[----:B------:R-:W2:Y:S04]  /*0170*/  @!P0 LDG.E R8, [R4.64] ;  /* 0x0000000804088981 */ /* 0x000ea8000c1e1900 */
[----:B------:R-:W2:Y:S01]  /*0180*/  @!P0 LDG.E R7, [R2.64] ;  /* 0x0000000802078981 */ /* 0x000ea2000c1e1900 */
[C---:B------:R-:W-:Y:S01]  /*0190*/  ISETP.NE.AND P5, PT, R15.reuse, RZ, PT ;  /* 0x000000ff0f00720c */ /* 0x040fe20003fa5270 */
[----:B------:R-:W1:Y:S01]  /*01a0*/  S2UR UR4, SR_CTAID.X ;  /* 0x00000000000479c3 */ /* 0x000e620000002500 */
[C---:B------:R-:W-:Y:S02]  /*01b0*/  ISETP.GE.U32.AND P4, PT, R15.reuse, 0x2, PT ;  /* 0x000000020f00780c */ /* 0x040fe40003f86070 */
[----:B------:R-:W-:-:S02]  /*01c0*/  ISETP.GE.U32.AND P3, PT, R15, 0x4, PT ;  /* 0x000000040f00780c */ /* 0x000fc40003f66070 */
[C---:B------:R-:W-:Y:S02]  /*01d0*/  ISETP.GE.U32.AND P2, PT, R15.reuse, 0x8, PT ;  /* 0x000000080f00780c */ /* 0x040fe40003f46070 */
[----:B------:R-:W-:Y:S02]  /*01e0*/  ISETP.GE.U32.AND P1, PT, R15, 0x10, PT ;  /* 0x000000100f00780c */ /* 0x000fe40003f26070 */
[----:B------:R-:W-:Y:S01]  /*01f0*/  MOV R10, RZ ;  /* 0x000000ff000a7202 */ /* 0x000fe20000000f00 */
[----:B--2---:R-:W-:-:S05]  /*0200*/  IMAD R4, R8, R7, RZ ;  /* 0x0000000708047224 */ /* 0x004fca00078e02ff */
[----:B------:R-:W2:Y:S02]  /*0210*/  SHFL.UP PT, R0, R4, 0x1, RZ ;  /* 0x0420000004007989 */ /* 0x000ea400000e00ff */
[----:B--2---:R-:W-:-:S05]  /*0220*/  SEL R0, R0, RZ, P5 ;  /* 0x000000ff00007207 */ /* 0x004fca0002800000 */
[----:B------:R-:W-:-:S05]  /*0230*/  IMAD.IADD R4, R4, 0x1, R0 ;  /* 0x0000000104047824 */ /* 0x000fca00078e0200 */
[----:B------:R-:W2:Y:S02]  /*0240*/  SHFL.UP PT, R0, R4, 0x2, RZ ;  /* 0x0440000004007989 */ /* 0x000ea400000e00ff */
[----:B--2---:R-:W-:-:S04]  /*0250*/  SEL R0, R0, RZ, P4 ;  /* 0x000000ff00007207 */ /* 0x004fc80002000000 */
[----:B------:R-:W-:-:S05]  /*0260*/  IADD3 R4, R4, R0, RZ ;  /* 0x0000000004047210 */ /* 0x000fca0007ffe0ff */
[----:B------:R-:W2:Y:S02]  /*0270*/  SHFL.UP PT, R0, R4, 0x4, RZ ;  /* 0x0480000004007989 */ /* 0x000ea400000e00ff */
[----:B--2---:R-:W-:-:S05]  /*0280*/  SEL R0, R0, RZ, P3 ;  /* 0x000000ff00007207 */ /* 0x004fca0001800000 */
[----:B------:R-:W-:-:S05]  /*0290*/  IMAD.IADD R4, R4, 0x1, R0 ;  /* 0x0000000104047824 */ /* 0x000fca00078e0200 */
[----:B------:R-:W2:Y:S02]  /*02a0*/  SHFL.UP PT, R0, R4, 0x8, RZ ;  /* 0x0500000004007989 */ /* 0x000ea400000e00ff */
[----:B--2---:R-:W-:-:S05]  /*02b0*/  SEL R0, R0, RZ, P2 ;  /* 0x000000ff00007207 */ /* 0x004fca0001000000 */
[----:B------:R-:W-:-:S05]  /*02c0*/  IMAD.IADD R4, R4, 0x1, R0 ;  /* 0x0000000104047824 */ /* 0x000fca00078e0200 */
[----:B------:R-:W2:Y:S02]  /*02d0*/  SHFL.UP PT, R0, R4, 0x10, RZ ;  /* 0x0600000004007989 */ /* 0x000ea400000e00ff */
[----:B--2---:R-:W-:-:S05]  /*02e0*/  SEL R0, R0, RZ, P1 ;  /* 0x000000ff00007207 */ /* 0x004fca0000800000 */
[----:B------:R-:W-:-:S05]  /*02f0*/  IMAD.IADD R4, R4, 0x1, R0 ;  /* 0x0000000104047824 */ /* 0x000fca00078e0200 */
[----:B------:R-:W2:Y:S02]  /*0300*/  SHFL.IDX PT, R6, R4, 0x1f, 0x1f ;  /* 0x03e01f0004067f89 */ /* 0x000ea400000e0000 */
[----:B--2---:R-:W-:-:S04]  /*0310*/  IMAD R6, R6, c[0x0][0x538], RZ ;  /* 0x00014e0006067a24 */ /* 0x004fc800078e02ff */
[----:B------:R-:W-:Y:S01]  /*0320*/  IMAD.MOV.U32 R0, RZ, RZ, R6 ;  /* 0x000000ffff007224 */ /* 0x000fe200078e0006 */
[----:B-1----:R-:W-:-:S13]  /*0330*/  ISETP.GT.AND P0, PT, R6, UR4, PT ;  /* 0x0000000406007c0c */ /* 0x002fda000bf04270 */
[----:B------:R-:W-:Y:S05]  /*0340*/  @P0 BRA `(.L_x_30) ;  /* 0x0000027000000947 */ /* 0x000fea0003800000 */
[----:B------:R-:W-:Y:S02]  /*0350*/  MOV R6, R0 ;  /* 0x0000000000067202 */ /* 0x000fe40000000f00 */
[----:B------:R-:W-:-:S04]  /*0360*/  MOV R10, RZ ;  /* 0x000000ff000a7202 */ /* 0x000fc80000000f00 */
.L_x_34:
[----:B------:R-:W-:-:S04]  /*0370*/  IADD3 R0, R10, 0x1f, RZ ;  /* 0x0000001f0a007810 */ /* 0x000fc80007ffe0ff */
[----:B------:R-:W-:-:S13]  /*0380*/  ISETP.GE.AND P0, PT, R0, c[0x0][0x53c], PT ;  /* 0x00014f0000007a0c */ /* 0x000fda0003f06270 */
[----:B------:R-:W-:Y:S05]  /*0390*/  @P0 BRA `(.L_x_31) ;  /* 0x0000078000000947 */ /* 0x000fea0003800000 */
[----:B------:R-:W-:Y:S01]  /*03a0*/  MOV R10, R0 ;  /* 0x00000000000a7202 */ /* 0x000fe20000000f00 */
[----:B------:R-:W-:Y:S01]  /*03b0*/  IMAD.MOV.U32 R7, RZ, RZ, RZ ;  /* 0x000000ffff077224 */ /* 0x000fe200078e00ff */
[----:B------:R-:W-:Y:S02]  /*03c0*/  MOV R8, RZ ;  /* 0x000000ff00087202 */ /* 0x000fe40000000f00 */
[----:B------:R-:W-:-:S04]  /*03d0*/  IADD3 R0, R15, R10, RZ ;  /* 0x0000000a0f007210 */ /* 0x000fc80007ffe0ff */
[----:B------:R-:W-:-:S13]  /*03e0*/  ISETP.GE.OR P0, PT, R0, c[0x0][0x53c], !P6 ;  /* 0x00014f0000007a0c */ /* 0x000fda0007706670 */
[----:B------:R-:W-:Y:S01]  /*03f0*/  @!P0 MOV R2, 0x4 ;  /* 0x0000000400028802 */ /* 0x000fe20000000f00 */
[----:B------:R-:W-:-:S04]  /*0400*/  @!P0 IMAD.MOV.U32 R3, RZ, RZ, 0x4 ;  /* 0x00000004ff038424 */ /* 0x000fc800078e00ff */
[----:B------:R-:W-:-:S04]  /*0410*/  @!P0 IMAD.WIDE R4, R0, R2, c[0x0][0x580] ;  /* 0x0001600000048625 */ /* 0x000fc800078e0202 */
[----:B------:R-:W-:Y:S01]  /*0420*/  @!P0 IMAD.WIDE R2, R0, R3, c[0x0][0x578] ;  /* 0x00015e0000028625 */ /* 0x000fe200078e0203 */
[----:B------:R-:W2:Y:S04]  /*0430*/  @!P0 LDG.E R8, [R4.64] ;  /* 0x0000000804088981 */ /* 0x000ea8000c1e1900 */
[----:B------:R-:W2:Y:S02]  /*0440*/  @!P0 LDG.E R7, [R2.64] ;  /* 0x0000000802078981 */ /* 0x000ea4000c1e1900 */
[----:B--2---:R-:W-:Y:S01]  /*0450*/  IMAD R5, R8, R7, RZ ;  /* 0x0000000708057224 */ /* 0x004fe200078e02ff */
[----:B------:R-:W-:Y:S05]  /*0460*/  BRA.DIV ~URZ, `(.L_x_32) ;  /* 0x0000e1327f007947 */ /* 0x000fea000b800000 */
[----:B------:R1:W2:Y:S02]  /*0470*/  SHFL.UP PT, R0, R5, 0x1, RZ ;  /* 0x0420000005007989 */ /* 0x0002a400000e00ff */
.L_x_143:
[----:B--2---:R-:W-:-:S04]  /*0480*/  SEL R0, R0, RZ, P5 ;  /* 0x000000ff00007207 */ /* 0x004fc80002800000 */
[----:B-1----:R-:W-:Y:S01]  /*0490*/  IADD3 R5, R5, R0, RZ ;  /* 0x0000000005057210 */ /* 0x002fe20007ffe0ff */
[----:B------:R-:W-:Y:S05]  /*04a0*/  BRA.DIV ~URZ, `(.L_x_33) ;  /* 0x0000e1527f007947 */ /* 0x000fea000b800000 */
[----:B------:R-:W1:Y:S02]  /*04b0*/  SHFL.UP PT, R0, R5, 0x2, RZ ;  /* 0x0440000005007989 */ /* 0x000e6400000e00ff */
[----:B-1----:R-:W-:-:S05]  /*04c0*/  SEL R0, R0, RZ, P4 ;  /* 0x000000ff00007207 */ /* 0x002fca0002000000 */
[----:B------:R-:W-:-:S05]  /*04d0*/  IMAD.IADD R0, R5, 0x1, R0 ;  /* 0x0000000105007824 */ /* 0x000fca00078e0200 */
        /* <DEDUP_REMOVED lines=9> */
[----:B------:R1:W2:Y:S02]  /*0570*/  SHFL.IDX PT, R0, R4, 0x1f, 0x1f ;  /* 0x03e01f0004007f89 */ /* 0x0002a400000e0000 */
.L_x_144:
[----:B--2---:R-:W-:-:S05]  /*0580*/  IMAD R0, R0, c[0x0][0x538], RZ ;  /* 0x00014e0000007a24 */ /* 0x004fca00078e02ff */
[----:B------:R-:W-:-:S04]  /*0590*/  IADD3 R6, R0, R6, RZ ;  /* 0x0000000600067210 */ /* 0x000fc80007ffe0ff */
[----:B------:R-:W-:-:S13]  /*05a0*/  ISETP.GT.AND P0, PT, R6, UR4, PT ;  /* 0x0000000406007c0c */ /* 0x000fda000bf04270 */
[----:B-1----:R-:W-:Y:S05]  /*05b0*/  @!P0 BRA `(.L_x_34) ;  /* 0xfffffdb000008947 */ /* 0x002fea000383ffff */
.L_x_30:
[----:B------:R-:W-:-:S05]  /*05c0*/  IADD3 R13, -R0, R6, RZ ;  /* 0x00000006000d7210 */ /* 0x000fca0007ffe1ff */
[----:B------:R-:W-:-:S05]  /*05d0*/  IMAD R0, R4, c[0x0][0x538], R13 ;  /* 0x00014e0004007a24 */ /* 0x000fca00078e020d */
[----:B------:R-:W-:Y:S01]  /*05e0*/  ISETP.GT.AND P0, PT, R0, UR4, PT ;  /* 0x0000000400007c0c */ /* 0x000fe2000bf04270 */
[----:B------:R-:W-:-:S12]  /*05f0*/  BRA.DIV ~URZ, `(.L_x_35) ;  /* 0x0000e1c27f007947 */ /* 0x000fd8000b800000 */
[----:B------:R-:W-:-:S04]  /*0600*/  VOTE.ANY R0, PT, !P0 ;  /* 0x0000000000007806 */ /* 0x000fc800040e0100 */
.L_x_145:
[----:B------:R1:W2:Y:S01]  /*0610*/  POPC R14, R0 ;  /* 0x00000000000e7309 */ /* 0x0002a20000000000 */
[----:B------:R-:W-:Y:S05]  /*0620*/  BRA.DIV ~URZ, `(.L_x_36) ;  /* 0x0000e1d27f007947 */ /* 0x000fea000b800000 */
[----:B--2---:R2:W3:Y:S01]  /*0630*/  SHFL.IDX PT, R12, R8, R14, 0x1f ;  /* 0x00001f0e080c7589 */ /* 0x0044e200000e0000 */
[----:B------:R-:W-:-:S03]  /*0640*/  MOV R6, RZ ;  /* 0x000000ff00067202 */ /* 0x000fc60000000f00 */
[----:B------:R2:W4:Y:S04]  /*0650*/  SHFL.IDX PT, R11, R7, R14, 0x1f ;  /* 0x00001f0e070b7589 */ /* 0x00052800000e0000 */
.L_x_146:
[----:B------:R-:W-:Y:S01]  /*0660*/  ISETP.NE.AND P0, PT, R0, RZ, PT ;  /* 0x000000ff0000720c */ /* 0x000fe20003f05270 */
[----:B------:R-:W-:-:S12]  /*0670*/  BSSY B0, `(.L_x_37) ;  /* 0x0000005000007945 */ /* 0x000fd80003800000 */
[----:B------:R-:W-:Y:S05]  /*0680*/  @!P0 BRA `(.L_x_38) ;  /* 0x0000003000008947 */ /* 0x000fea0003800000 */
[----:B------:R-:W-:Y:S01]  /*0690*/  IADD3 R5, R14, -0x1, RZ ;  /* 0xffffffff0e057810 */ /* 0x000fe20007ffe0ff */
[----:B------:R-:W-:Y:S05]  /*06a0*/  BRA.DIV ~URZ, `(.L_x_39) ;  /* 0x0000e2327f007947 */ /* 0x000fea000b800000 */
[----:B------:R1:W2:Y:S02]  /*06b0*/  SHFL.IDX PT, R6, R4, R5, 0x1f ;  /* 0x00001f0504067589 */ /* 0x0002a400000e0000 */
.L_x_38:
[----:B------:R-:W-:Y:S05]  /*06c0*/  BSYNC B0 ;  /* 0x0000000000007941 */ /* 0x000fea0003800000 */
.L_x_37:
[----:B-1-3--:R-:W-:Y:S01]  /*06d0*/  IABS R0, R12 ;  /* 0x0000000c00007213 */ /* 0x00afe20000000000 */
[----:B--2---:R-:W-:-:S04]  /*06e0*/  IMAD R4, R6, c[0x0][0x538], R13 ;  /* 0x00014e0006047a24 */ /* 0x004fc800078e020d */
[----:B------:R-:W-:Y:S01]  /*06f0*/  IMAD.MOV.U32 R5, RZ, RZ, R0 ;  /* 0x000000ffff057224 */ /* 0x000fe200078e0000 */
[----:B----4-:R-:W-:Y:S01]  /*0700*/  IABS R0, R11 ;  /* 0x0000000b00007213 */ /* 0x010fe20000000000 */
[----:B------:R1:W-:Y:S01]  /*0710*/  STL [R1+0x20], R4 ;  /* 0x0000200401007387 */ /* 0x0003e20000100800 */
[----:B------:R-:W-:Y:S01]  /*0720*/  IADD3 R9, -R4, UR4, RZ ;  /* 0x0000000404097c10 */ /* 0x000fe2000fffe1ff */
[----:B------:R-:W2:Y:S02]  /*0730*/  I2F.RP R2, R5 ;  /* 0x0000000500027306 */ /* 0x000ea40000209400 */
[----:B------:R-:W-:Y:S01]  /*0740*/  IMAD.MOV.U32 R7, RZ, RZ, R0 ;  /* 0x000000ffff077224 */ /* 0x000fe200078e0000 */
[----:B------:R-:W-:Y:S02]  /*0750*/  IABS R6, R9 ;  /* 0x0000000900067213 */ /* 0x000fe40000000000 */
[----:B------:R-:W-:-:S03]  /*0760*/  IABS R0, R12 ;  /* 0x0000000c00007213 */ /* 0x000fc60000000000 */
[----:B------:R-:W-:Y:S01]  /*0770*/  I2F.RP R8, R7 ;  /* 0x0000000700087306 */ /* 0x000fe20000209400 */
[----:B------:R-:W-:-:S07]  /*0780*/  IADD3 R0, RZ, -R0, RZ ;  /* 0x80000000ff007210 */ /* 0x000fce0007ffe0ff */
[----:B--2---:R-:W2:Y:S02]  /*0790*/  MUFU.RCP R2, R2 ;  /* 0x0000000200027308 */ /* 0x004ea40000001000 */
[----:B--2---:R-:W-:-:S06]  /*07a0*/  IADD3 R2, R2, 0xffffffe, RZ ;  /* 0x0ffffffe02027810 */ /* 0x004fcc0007ffe0ff */
[----:B------:R-:W2:Y:S02]  /*07b0*/  F2I.FTZ.U32.TRUNC.NTZ R3, R2 ;  /* 0x0000000200037305 */ /* 0x000ea4000021f000 */
[----:B--2---:R-:W-:-:S04]  /*07c0*/  IMAD.MOV R2, RZ, RZ, -R3 ;  /* 0x000000ffff027224 */ /* 0x004fc800078e0a03 */
[----:B-1----:R-:W-:Y:S02]  /*07d0*/  IMAD R4, R2, R5, RZ ;  /* 0x0000000502047224 */ /* 0x002fe400078e02ff */
[----:B------:R-:W-:-:S04]  /*07e0*/  IMAD.MOV.U32 R2, RZ, RZ, RZ ;  /* 0x000000ffff027224 */ /* 0x000fc800078e00ff */
[----:B------:R-:W-:-:S04]  /*07f0*/  IMAD.HI.U32 R2, R3, R4, R2 ;  /* 0x0000000403027227 */ /* 0x000fc800078e0002 */
[----:B------:R-:W-:-:S04]  /*0800*/  IMAD.MOV.U32 R3, RZ, RZ, R6 ;  /* 0x000000ffff037224 */ /* 0x000fc800078e0006 */
[----:B------:R-:W-:-:S04]  /*0810*/  IMAD.HI.U32 R2, R2, R3, RZ ;  /* 0x0000000302027227 */ /* 0x000fc800078e00ff */
[----:B------:R-:W-:Y:S02]  /*0820*/  IMAD R0, R2, R0, R3 ;  /* 0x0000000002007224 */ /* 0x000fe400078e0203 */
[----:B------:R-:W1:Y:S03]  /*0830*/  MUFU.RCP R3, R8 ;  /* 0x0000000800037308 */ /* 0x000e660000001000 */
[----:B------:R-:W-:-:S13]  /*0840*/  ISETP.GT.U32.AND P1, PT, R5, R0, PT ;  /* 0x000000000500720c */ /* 0x000fda0003f24070 */
[----:B------:R-:W-:Y:S01]  /*0850*/  @!P1 IMAD.IADD R0, R0, 0x1, -R5 ;  /* 0x0000000100009824 */ /* 0x000fe200078e0a05 */
[----:B-1----:R-:W-:Y:S02]  /*0860*/  IADD3 R3, R3, 0xffffffe, RZ ;  /* 0x0ffffffe03037810 */ /* 0x002fe40007ffe0ff */
[----:B------:R-:W-:Y:S02]  /*0870*/  @!P1 IADD3 R2, R2, 0x1, RZ ;  /* 0x0000000102029810 */ /* 0x000fe40007ffe0ff */
[----:B------:R-:W-:Y:S02]  /*0880*/  ISETP.GE.U32.AND P2, PT, R0, R5, PT ;  /* 0x000000050000720c */ /* 0x000fe40003f46070 */
[----:B------:R-:W1:Y:S01]  /*0890*/  F2I.FTZ.U32.TRUNC.NTZ R3, R3 ;  /* 0x0000000300037305 */ /* 0x000e62000021f000 */
[----:B------:R-:W-:Y:S02]  /*08a0*/  LOP3.LUT R0, R9, R12, RZ, 0x3c, !PT ;  /* 0x0000000c09007212 */ /* 0x000fe400078e3cff */
[----:B------:R-:W-:-:S02]  /*08b0*/  ISETP.NE.AND P1, PT, R12, RZ, PT ;  /* 0x000000ff0c00720c */ /* 0x000fc40003f25270 */
[----:B------:R-:W-:-:S06]  /*08c0*/  ISETP.GE.AND P0, PT, R0, RZ, PT ;  /* 0x000000ff0000720c */ /* 0x000fcc0003f06270 */
[----:B------:R-:W-:Y:S02]  /*08d0*/  @P2 IADD3 R2, R2, 0x1, RZ ;  /* 0x0000000102022810 */ /* 0x000fe40007ffe0ff */
[----:B-1----:R-:W-:-:S03]  /*08e0*/  IADD3 R0, RZ, -R3, RZ ;  /* 0x80000003ff007210 */ /* 0x002fc60007ffe0ff */
[----:B------:R-:W-:Y:S01]  /*08f0*/  IMAD.MOV.U32 R4, RZ, RZ, R2 ;  /* 0x000000ffff047224 */ /* 0x000fe200078e0002 */
[----:B------:R-:W-:-:S03]  /*0900*/  MOV R2, RZ ;  /* 0x000000ff00027202 */ /* 0x000fc60000000f00 */
[----:B------:R-:W-:Y:S01]  /*0910*/  @!P0 IMAD.MOV R4, RZ, RZ, -R4 ;  /* 0x000000ffff048224 */ /* 0x000fe200078e0a04 */
[----:B------:R-:W-:Y:S01]  /*0920*/  @!P1 LOP3.LUT R4, RZ, R12, RZ, 0x33, !PT ;  /* 0x0000000cff049212 */ /* 0x000fe200078e33ff */
[----:B------:R-:W-:Y:S01]  /*0930*/  IMAD.MOV.U32 R5, RZ, RZ, R0 ;  /* 0x000000ffff057224 */ /* 0x000fe200078e0000 */
[----:B------:R-:W-:Y:S02]  /*0940*/  IABS R0, R11 ;  /* 0x0000000b00007213 */ /* 0x000fe40000000000 */
[----:B------:R-:W-:Y:S01]  /*0950*/  IABS R8, R4 ;  /* 0x0000000400087213 */ /* 0x000fe20000000000 */
[----:B------:R-:W-:Y:S02]  /*0960*/  IMAD R5, R5, R7, RZ ;  /* 0x0000000705057224 */ /* 0x000fe400078e02ff */
[----:B------:R-:W-:Y:S02]  /*0970*/  IMAD.MOV R6, RZ, RZ, -R0 ;  /* 0x000000ffff067224 */ /* 0x000fe400078e0a00 */
[----:B------:R-:W-:-:S04]  /*0980*/  IMAD.HI.U32 R0, R3, R5, R2 ;  /* 0x0000000503007227 */ /* 0x000fc800078e0002 */
[----:B------:R-:W-:Y:S02]  /*0990*/  IMAD.MOV.U32 R2, RZ, RZ, R8 ;  /* 0x000000ffff027224 */ /* 0x000fe400078e0008 */
[----:B------:R-:W-:Y:S02]  /*09a0*/  IMAD.MOV.U32 R3, RZ, RZ, R6 ;  /* 0x000000ffff037224 */ /* 0x000fe400078e0006 */
[----:B------:R-:W-:-:S04]  /*09b0*/  IMAD.HI.U32 R0, R0, R2, RZ ;  /* 0x0000000200007227 */ /* 0x000fc800078e00ff */
[----:B------:R-:W-:Y:S02]  /*09c0*/  IMAD R2, R0, R3, R2 ;  /* 0x0000000300027224 */ /* 0x000fe400078e0202 */
[----:B------:R-:W-:-:S03]  /*09d0*/  IMAD R3, R4, R12, RZ ;  /* 0x0000000c04037224 */ /* 0x000fc600078e02ff */
[----:B------:R-:W-:Y:S02]  /*09e0*/  ISETP.GT.U32.AND P1, PT, R7, R2, PT ;  /* 0x000000020700720c */ /* 0x000fe40003f24070 */
[----:B------:R-:W-:-:S11]  /*09f0*/  IADD3 R3, R9, -R3, RZ ;  /* 0x8000000309037210 */ /* 0x000fd60007ffe0ff */
[----:B------:R-:W-:Y:S01]  /*0a00*/  @!P1 IMAD.IADD R2, R2, 0x1, -R7 ;  /* 0x0000000102029824 */ /* 0x000fe200078e0a07 */
[----:B------:R-:W-:Y:S02]  /*0a10*/  @!P1 IADD3 R0, R0, 0x1, RZ ;  /* 0x0000000100009810 */ /* 0x000fe40007ffe0ff */
[----:B------:R-:W-:Y:S02]  /*0a20*/  ISETP.NE.AND P1, PT, R11, RZ, PT ;  /* 0x000000ff0b00720c */ /* 0x000fe40003f25270 */
[----:B------:R-:W-:Y:S02]  /*0a30*/  ISETP.GE.U32.AND P2, PT, R2, R7, PT ;  /* 0x000000070200720c */ /* 0x000fe40003f46070 */
[----:B------:R-:W-:-:S04]  /*0a40*/  LOP3.LUT R2, R4, R11, RZ, 0x3c, !PT ;  /* 0x0000000b04027212 */ /* 0x000fc800078e3cff */
[----:B------:R-:W-:-:S07]  /*0a50*/  ISETP.GE.AND P0, PT, R2, RZ, PT ;  /* 0x000000ff0200720c */ /* 0x000fce0003f06270 */
[----:B------:R-:W-:-:S06]  /*0a60*/  @P2 IADD3 R0, R0, 0x1, RZ ;  /* 0x0000000100002810 */ /* 0x000fcc0007ffe0ff */
[----:B------:R-:W-:Y:S02]  /*0a70*/  @!P0 IADD3 R0, -R0, RZ, RZ ;  /* 0x000000ff00008210 */ /* 0x000fe40007ffe1ff */
[----:B------:R-:W-:-:S05]  /*0a80*/  @!P1 LOP3.LUT R0, RZ, R11, RZ, 0x33, !PT ;  /* 0x0000000bff009212 */ /* 0x000fca00078e33ff */
[--C-:B------:R-:W-:Y:S02]  /*0a90*/  IMAD.MOV R2, RZ, RZ, -R0.reuse ;  /* 0x000000ffff027224 */ /* 0x100fe400078e0a00 */
[C---:B------:R-:W-:Y:S02]  /*0aa0*/  IMAD R0, R11.reuse, 0x1000000, R0 ;  /* 0x010000000b007824 */ /* 0x040fe400078e0200 */
[----:B------:R-:W-:Y:S02]  /*0ab0*/  IMAD R2, R11, R2, R4 ;  /* 0x000000020b027224 */ /* 0x000fe400078e0204 */
[----:B------:R-:W-:Y:S02]  /*0ac0*/  IMAD.IADD R4, R14, 0x1, R10 ;  /* 0x000000010e047824 */ /* 0x000fe400078e020a */
[----:B------:R-:W-:-:S03]  /*0ad0*/  IMAD R0, R2, 0x10000, R0 ;  /* 0x0001000002007824 */ /* 0x000fc600078e0200 */
[----:B------:R1:W-:Y:S04]  /*0ae0*/  STL [R1+0x2c], R4 ;  /* 0x00002c0401007387 */ /* 0x0003e80000100800 */
[----:B------:R1:W-:Y:S04]  /*0af0*/  STL [R1+0x28], R0 ;  /* 0x0000280001007387 */ /* 0x0003e80000100800 */
[----:B------:R1:W-:Y:S01]  /*0b00*/  STL [R1+0x24], R3 ;  /* 0x0000240301007387 */ /* 0x0003e20000100800 */
[----:B------:R-:W-:Y:S05]  /*0b10*/  BRA `(.L_x_40) ;  /* 0x0000006000007947 */ /* 0x000fea0003800000 */
.L_x_31:
[----:B------:R-:W-:Y:S01]  /*0b20*/  MOV R0, UR4 ;  /* 0x0000000400007c02 */ /* 0x000fe20008000f00 */
[----:B------:R-:W-:Y:S04]  /*0b30*/  STL [R1+0x24], RZ ;  /* 0x000024ff01007387 */ /* 0x000fe80000100800 */
[----:B------:R-:W-:Y:S04]  /*0b40*/  STL [R1+0x28], RZ ;  /* 0x000028ff01007387 */ /* 0x000fe80000100800 */
[----:B------:R1:W-:Y:S02]  /*0b50*/  STL [R1+0x20], R0 ;  /* 0x0000200001007387 */ /* 0x0003e40000100800 */
[----:B-1----:R-:W-:-:S05]  /*0b60*/  MOV R0, c[0x0][0x53c] ;  /* 0x00014f0000007a02 */ /* 0x002fca0000000f00 */
[----:B------:R1:W-:Y:S02]  /*0b70*/  STL [R1+0x2c], R0 ;  /* 0x00002c0001007387 */ /* 0x0003e40000100800 */
.L_x_40:
[----:B-1----:R-:W2:Y:S04]  /*0b80*/  LDL R4, [R1+0x20] ;  /* 0x0000200001047983 */ /* 0x002ea80000100800 */
[----:B------:R-:W2:Y:S04]  /*0b90*/  LDL R5, [R1+0x24] ;  /* 0x0000240001057983 */ /* 0x000ea80000100800 */
[----:B------:R-:W2:Y:S04]  /*0ba0*/  LDL R6, [R1+0x28] ;  /* 0x0000280001067983 */ /* 0x000ea80000100800 */
[----:B------:R-:W2:Y:S01]  /*0bb0*/  LDL R7, [R1+0x2c] ;  /* 0x00002c0001077983 */ /* 0x000ea20000100800 */
[----:B------:R-:W-:Y:S01]  /*0bc0*/  ISETP.NE.AND P0, PT, R15, RZ, PT ;  /* 0x000000ff0f00720c */ /* 0x000fe20003f05270 */
[----:B------:R-:W-:-:S12]  /*0bd0*/  WARPSYNC 0xffffffff ;  /* 0xffffffff00007948 */ /* 0x000fd80003800000 */
[----:B--2---:R1:W-:Y:S04]  /*0be0*/  @!P0 STS.128 [0x9100], R4 ;  /* 0x00910004ff008388 */ /* 0x0043e80000000c00 */
[----:B------:R-:W-:Y:S06]  /*0bf0*/  BAR.ARV 0x5, 0x80 ;  /* 0x0142000000007b1d */ /* 0x000fec0000002000 */
.L_x_29:
[----:B------:R-:W2:Y:S02]  /*0c00*/  LDL R0, [R1+0x2c] ;  /* 0x00002c0001007983 */ /* 0x000ea40000100800 */
[----:B--2---:R-:W-:-:S13]  /*0c10*/  ISETP.GE.AND P0, PT, R0, c[0x0][0x53c], PT ;  /* 0x00014f0000007a0c */ /* 0x004fda0003f06270 */
[----:B------:R-:W-:Y:S05]  /*0c20*/  @P0 EXIT ;  /* 0x000000000000094d */ /* 0x000fea0003800000 */
[----:B------:R-:W2:Y:S02]  /*0c30*/  S2R R16, SR_TID.X ;  /* 0x0000000000107919 */ /* 0x000ea40000002100 */
[----:B--2---:R-:W-:-:S04]  /*0c40*/  SHF.R.S32.HI R11, RZ, 0x1f, R16 ;  /* 0x0000001fff0b7819 */ /* 0x004fc80000011410 */
[CC--:B------:R-:W-:Y:S02]  /*0c50*/  LEA.HI R2, R11.reuse, R16.reuse, RZ, 0x4 ;  /* 0x000000100b027211 */ /* 0x0c0fe400078f20ff */
[CC--:B------:R-:W-:Y:S02]  /*0c60*/  LEA.HI R10, R11.reuse, R16.reuse, RZ, 0x3 ;  /* 0x000000100b0a7211 */ /* 0x0c0fe400078f18ff */
[----:B------:R-:W-:Y:S02]  /*0c70*/  SHF.R.S32.HI R3, RZ, 0x4, R2 ;  /* 0x00000004ff037819 */ /* 0x000fe40000011402 */
[----:B------:R-:W-:Y:S02]  /*0c80*/  LEA.HI R13, R11, R16, RZ, 0x2 ;  /* 0x000000100b0d7211 */ /* 0x000fe400078f10ff */
[----:B------:R-:W-:Y:S02]  /*0c90*/  LEA.HI R0, R2, R3, RZ, 0x1 ;  /* 0x0000000302007211 */ /* 0x000fe400078f08ff */
[----:B------:R-:W-:-:S02]  /*0ca0*/  SHF.R.S32.HI R18, RZ, 0x3, R10 ;  /* 0x00000003ff127819 */ /* 0x000fc4000001140a */
[----:B------:R-:W-:Y:S02]  /*0cb0*/  LOP3.LUT R0, R0, 0xfffffffe, RZ, 0xc0, !PT ;  /* 0xfffffffe00007812 */ /* 0x000fe400078ec0ff */
[----:B------:R-:W-:Y:S01]  /*0cc0*/  LOP3.LUT R8, R10, 0xfffffff8, RZ, 0xc0, !PT ;  /* 0xfffffff80a087812 */ /* 0x000fe200078ec0ff */
[----:B-1----:R-:W-:Y:S01]  /*0cd0*/  IMAD.SHL.U32 R4, R18, 0x40, RZ ;  /* 0x0000004012047824 */ /* 0x002fe200078e00ff */
[--C-:B------:R-:W-:Y:S01]  /*0ce0*/  SHF.R.S32.HI R9, RZ, 0x2, R13.reuse ;  /* 0x00000002ff097819 */ /* 0x100fe2000001140d */
[----:B------:R-:W-:Y:S01]  /*0cf0*/  IMAD.IADD R14, R3, 0x1, -R0 ;  /* 0x00000001030e7824 */ /* 0x000fe200078e0a00 */
[----:B------:R-:W-:Y:S01]  /*0d00*/  LOP3.LUT R0, R2, 0xfffffff0, RZ, 0xc0, !PT ;  /* 0xfffffff002007812 */ /* 0x000fe200078ec0ff */
[----:B------:R-:W-:Y:S01]  /*0d10*/  IMAD.IADD R8, R16, 0x1, -R8 ;  /* 0x0000000110087824 */ /* 0x000fe200078e0a08 */
[----:B------:R-:W-:-:S03]  /*0d20*/  SHF.R.S32.HI R3, RZ, 0x1f, R13 ;  /* 0x0000001fff037819 */ /* 0x000fc6000001140d */
[----:B------:R-:W-:Y:S01]  /*0d30*/  IMAD.IADD R2, R16, 0x1, -R0 ;  /* 0x0000000110027824 */ /* 0x000fe200078e0a00 */
[----:B------:R-:W-:Y:S01]  /*0d40*/  LEA.HI R3, R3, R9, RZ, 0x3 ;  /* 0x0000000903037211 */ /* 0x000fe200078f18ff */
[----:B------:R-:W-:Y:S01]  /*0d50*/  IMAD.SHL.U32 R20, R8, 0x8, RZ ;  /* 0x0000000808147824 */ /* 0x000fe200078e00ff */
[----:B------:R-:W-:Y:S01]  /*0d60*/  LOP3.LUT R0, R4, 0x1c0, RZ, 0xc0, !PT ;  /* 0x000001c004007812 */ /* 0x000fe200078ec0ff */
[----:B------:R-:W-:Y:S01]  /*0d70*/  IMAD.SHL.U32 R7, R8, 0x40, RZ ;  /* 0x0000004008077824 */ /* 0x000fe200078e00ff */
[----:B------:R-:W-:Y:S02]  /*0d80*/  SHF.R.S32.HI R6, RZ, 0x1f, R2 ;  /* 0x0000001fff067819 */ /* 0x000fe40000011402 */
[----:B------:R-:W-:Y:S01]  /*0d90*/  LOP3.LUT R3, R3, 0xfffffff8, RZ, 0xc0, !PT ;  /* 0xfffffff803037812 */ /* 0x000fe200078ec0ff */
[----:B------:R-:W-:Y:S01]  /*0da0*/  STL [R1+0x18], R20 ;  /* 0x0000181401007387 */ /* 0x000fe20000100800 */
[----:B------:R-:W-:Y:S02]  /*0db0*/  SHF.R.U32.HI R5, RZ, 0x3, R0 ;  /* 0x00000003ff057819 */ /* 0x000fe40000011600 */
[----:B------:R-:W-:Y:S01]  /*0dc0*/  LOP3.LUT R4, R0, 0x38, R20, 0xf8, !PT ;  /* 0x0000003800047812 */ /* 0x000fe200078ef814 */
[----:B------:R-:W-:Y:S01]  /*0dd0*/  IMAD.IADD R9, R9, 0x1, -R3 ;  /* 0x0000000109097824 */ /* 0x000fe200078e0a03 */
[----:B------:R-:W-:-:S02]  /*0de0*/  LEA.HI R12, R6, R2, RZ, 0x3 ;  /* 0x00000002060c7211 */ /* 0x000fc400078f18ff */
[----:B------:R-:W-:Y:S02]  /*0df0*/  LOP3.LUT R0, R7, 0x1c0, RZ, 0xc0, !PT ;  /* 0x000001c007007812 */ /* 0x000fe400078ec0ff */
[----:B------:R-:W-:Y:S02]  /*0e00*/  LOP3.LUT R5, R4, R5, RZ, 0x3c, !PT ;  /* 0x0000000504057212 */ /* 0x000fe400078e3cff */
[----:B------:R-:W-:Y:S02]  /*0e10*/  LOP3.LUT R3, R12, 0xfffffff8, RZ, 0xc0, !PT ;  /* 0xfffffff80c037812 */ /* 0x000fe400078ec0ff */
[CC--:B------:R-:W-:Y:S02]  /*0e20*/  LEA.HI R6, R11.reuse, R16.reuse, RZ, 0x6 ;  /* 0x000000100b067211 */ /* 0x0c0fe400078f30ff */
[----:B------:R-:W-:Y:S01]  /*0e30*/  LOP3.LUT R4, R0, 0x8, R10, 0xf8, !PT ;  /* 0x0000000800047812 */ /* 0x000fe200078ef80a */
[----:B------:R-:W-:Y:S01]  /*0e40*/  IMAD.IADD R10, R2, 0x1, -R3 ;  /* 0x00000001020a7824 */ /* 0x000fe200078e0a03 */
[----:B------:R-:W-:Y:S01]  /*0e50*/  SHF.R.U32.HI R0, RZ, 0x3, R0 ;  /* 0x00000003ff007819 */ /* 0x000fe20000011600 */
[----:B------:R-:W-:Y:S01]  /*0e60*/  IMAD.SHL.U32 R3, R6, 0x8, RZ ;  /* 0x0000000806037824 */ /* 0x000fe200078e00ff */
[----:B------:R-:W-:-:S02]  /*0e70*/  LEA.HI R11, R11, R16, RZ, 0x5 ;  /* 0x000000100b0b7211 */ /* 0x000fc400078f28ff */
[----:B------:R-:W-:Y:S02]  /*0e80*/  LOP3.LUT R15, R4, R0, RZ, 0x3c, !PT ;  /* 0x00000000040f7212 */ /* 0x000fe400078e3cff */
[----:B------:R-:W-:Y:S02]  /*0e90*/  LOP3.LUT R2, R13, 0xfffffffc, RZ, 0xc0, !PT ;  /* 0xfffffffc0d027812 */ /* 0x000fe400078ec0ff */
[----:B------:R-:W-:Y:S02]  /*0ea0*/  LOP3.LUT R0, R11, 0xffffffe0, RZ, 0xc0, !PT ;  /* 0xffffffe00b007812 */ /* 0x000fe400078ec0ff */
[----:B------:R-:W-:Y:S01]  /*0eb0*/  LOP3.LUT R213, R5, 0x7ffffe00, R3, 0xf8, !PT ;  /* 0x7ffffe0005d57812 */ /* 0x000fe200078ef803 */
[C---:B------:R-:W-:Y:S01]  /*0ec0*/  IMAD.IADD R7, R16.reuse, 0x1, -R2 ;  /* 0x0000000110077824 */ /* 0x040fe200078e0a02 */
[----:B------:R-:W-:Y:S01]  /*0ed0*/  LOP3.LUT R3, R9, 0x1, RZ, 0xc0, !PT ;  /* 0x0000000109037812 */ /* 0x000fe200078ec0ff */
[----:B------:R-:W-:Y:S01]  /*0ee0*/  IMAD.IADD R17, R16, 0x1, -R0 ;  /* 0x0000000110117824 */ /* 0x000fe200078e0a00 */
[--C-:B------:R-:W-:Y:S01]  /*0ef0*/  SHF.R.S32.HI R6, RZ, 0x5, R11.reuse ;  /* 0x00000005ff067819 */ /* 0x100fe2000001140b */
[----:B------:R-:W-:Y:S01]  /*0f00*/  IMAD.SHL.U32 R213, R213, 0x2, RZ ;  /* 0x00000002d5d57824 */ /* 0x000fe200078e00ff */
[----:B------:R-:W-:-:S02]  /*0f10*/  SHF.R.S32.HI R2, RZ, 0x1f, R11 ;  /* 0x0000001fff027819 */ /* 0x000fc4000001140b */
[----:B------:R-:W-:Y:S02]  /*0f20*/  LEA.HI R0, R7, R7, RZ, 0x1 ;  /* 0x0000000707007211 */ /* 0x000fe400078f08ff */
[----:B------:R-:W-:Y:S02]  /*0f30*/  ISETP.NE.U32.AND P0, PT, R3, 0x1, PT ;  /* 0x000000010300780c */ /* 0x000fe40003f05070 */
[----:B------:R-:W-:Y:S02]  /*0f40*/  LEA.HI R3, R2, R6, RZ, 0x2 ;  /* 0x0000000602037211 */ /* 0x000fe400078f10ff */
[----:B------:R-:W-:Y:S02]  /*0f50*/  SHF.R.S32.HI R11, RZ, 0x1f, R17 ;  /* 0x0000001fff0b7819 */ /* 0x000fe40000011411 */
[C---:B------:R-:W-:Y:S01]  /*0f60*/  LOP3.LUT R2, R0.reuse, 0x1ffffffe, RZ, 0xc0, !PT ;  /* 0x1ffffffe00027812 */ /* 0x040fe200078ec0ff */
[----:B------:R-:W-:Y:S01]  /*0f70*/  IMAD.SHL.U32 R0, R0, 0x20, RZ ;  /* 0x0000002000007824 */ /* 0x000fe200078e00ff */
[----:B------:R-:W-:-:S02]  /*0f80*/  LOP3.LUT R3, R3, 0xffffffc, RZ, 0xc0, !PT ;  /* 0x0ffffffc03037812 */ /* 0x000fc400078ec0ff */
[----:B------:R-:W-:Y:S01]  /*0f90*/  LEA.HI R11, R11, R17, RZ, 0x2 ;  /* 0x000000110b0b7211 */ /* 0x000fe200078f10ff */
[----:B------:R-:W-:Y:S01]  /*0fa0*/  IMAD.IADD R2, R7, 0x1, -R2 ;  /* 0x0000000107027824 */ /* 0x000fe200078e0a02 */
[----:B------:R-:W-:Y:S01]  /*0fb0*/  LOP3.LUT R0, R0, 0xffffffc0, RZ, 0xc0, !PT ;  /* 0xffffffc000007812 */ /* 0x000fe200078ec0ff */
[----:B------:R-:W-:Y:S01]  /*0fc0*/  IMAD.IADD R5, R6, 0x1, -R3 ;  /* 0x0000000106057824 */ /* 0x000fe200078e0a03 */
[----:B------:R-:W-:Y:S01]  /*0fd0*/  SHF.R.S32.HI R4, RZ, 0x2, R11 ;  /* 0x00000002ff047819 */ /* 0x000fe2000001140b */
[----:B------:R-:W-:Y:S01]  /*0fe0*/  IMAD.SHL.U32 R3, R10, 0x40, RZ ;  /* 0x000000400a037824 */ /* 0x000fe200078e00ff */
[----:B------:R-:W-:Y:S01]  /*0ff0*/  R2P PR, R9, 0x6 ;  /* 0x0000000609007804 */ /* 0x000fe20000000000 */
[----:B------:R-:W-:Y:S01]  /*1000*/  IMAD R13, R2, 0x8, R0 ;  /* 0x00000008020d7824 */ /* 0x000fe200078e0200 */
[----:B------:R-:W-:Y:S01]  /*1010*/  LOP3.LUT P4, RZ, R8, 0x2, RZ, 0xc0, !PT ;  /* 0x0000000208ff7812 */ /* 0x000fe2000788c0ff */
[----:B------:R-:W-:Y:S01]  /*1020*/  IMAD R16, R5, 0x10, R4 ;  /* 0x0000001005107824 */ /* 0x000fe200078e0204 */
[----:B------:R-:W-:Y:S01]  /*1030*/  LOP3.LUT R0, R3, 0x1c0, RZ, 0xc0, !PT ;  /* 0x000001c003007812 */ /* 0x000fe200078ec0ff */
[----:B------:R-:W-:Y:S01]  /*1040*/  IMAD.SHL.U32 R4, R9, 0x40, RZ ;  /* 0x0000004009047824 */ /* 0x000fe200078e00ff */
[----:B------:R-:W-:Y:S01]  /*1050*/  LOP3.LUT P6, RZ, R10, 0x2, RZ, 0xc0, !PT ;  /* 0x000000020aff7812 */ /* 0x000fe200078cc0ff */
[----:B------:R-:W-:Y:S01]  /*1060*/  IMAD.SHL.U32 R2, R14, 0x8, RZ ;  /* 0x000000080e027824 */ /* 0x000fe200078e00ff */
[----:B------:R-:W-:Y:S01]  /*1070*/  LOP3.LUT P5, RZ, R10, 0x4, RZ, 0xc0, !PT ;  /* 0x000000040aff7812 */ /* 0x000fe200078ac0ff */
[----:B------:R-:W-:Y:S01]  /*1080*/  IMAD.SHL.U32 R3, R6, 0x400, RZ ;  /* 0x0000040006037824 */ /* 0x000fe200078e00ff */
[----:B------:R-:W-:Y:S01]  /*1090*/  LOP3.LUT R4, R4, 0x1c0, RZ, 0xc0, !PT ;  /* 0x000001c004047812 */ /* 0x000fe200078ec0ff */
[----:B------:R-:W-:Y:S01]  /*10a0*/  IMAD.SHL.U32 R5, R12, 0x40, RZ ;  /* 0x000000400c057824 */ /* 0x000fe200078e00ff */
[----:B------:R-:W-:Y:S01]  /*10b0*/  LOP3.LUT R2, R0, 0x8, R2, 0xf8, !PT ;  /* 0x0000000800027812 */ /* 0x000fe200078ef802 */
[----:B------:R-:W-:Y:S01]  /*10c0*/  IMAD R6, R7, 0x2, R3 ;  /* 0x0000000207067824 */ /* 0x000fe200078e0203 */
[----:B------:R-:W-:Y:S01]  /*10d0*/  SHF.R.U32.HI R0, RZ, 0x3, R0 ;  /* 0x00000003ff007819 */ /* 0x000fe20000011600 */
[----:B------:R-:W-:Y:S01]  /*10e0*/  IMAD.MOV.U32 R7, RZ, RZ, -0x10 ;  /* 0xfffffff0ff077424 */ /* 0x000fe200078e00ff */
[----:B------:R-:W-:Y:S01]  /*10f0*/  LEA.HI R4, R4, R4, RZ, 0x1d ;  /* 0x0000000404047211 */ /* 0x000fe200078fe8ff */
[----:B------:R-:W-:Y:S01]  /*1100*/  IMAD.MOV.U32 R10, RZ, RZ, 0x20 ;  /* 0x00000020ff0a7424 */ /* 0x000fe200078e00ff */
[----:B------:R-:W-:Y:S01]  /*1110*/  LOP3.LUT R2, R2, R0, RZ, 0x3c, !PT ;  /* 0x0000000002027212 */ /* 0x000fe200078e3cff */
[----:B------:R-:W-:Y:S01]  /*1120*/  IMAD R0, R14, 0x200, R15 ;  /* 0x000002000e007824 */ /* 0x000fe200078e020f */
[----:B------:R-:W-:Y:S01]  /*1130*/  LOP3.LUT R5, R5, 0xfffffe00, RZ, 0xc0, !PT ;  /* 0xfffffe0005057812 */ /* 0x000fe200078ec0ff */
[----:B------:R-:W-:Y:S01]  /*1140*/  IMAD.IADD R9, R6, 0x1, R4 ;  /* 0x0000000106097824 */ /* 0x000fe200078e0204 */
[C---:B------:R-:W-:Y:S01]  /*1150*/  LOP3.LUT P3, RZ, R8.reuse, 0x4, RZ, 0xc0, !PT ;  /* 0x0000000408ff7812 */ /* 0x040fe2000786c0ff */
[----:B------:R-:W-:Y:S01]  /*1160*/  IMAD R6, R8, 0x10, R18 ;  /* 0x0000001008067824 */ /* 0x000fe200078e0212 */
[-C--:B------:R-:W-:Y:S01]  /*1170*/  IADD3 R4, R2, R5.reuse, R3 ;  /* 0x0000000502047210 */ /* 0x080fe20007ffe003 */
[----:B------:R-:W-:Y:S01]  /*1180*/  IMAD.MOV.U32 R12, RZ, RZ, 0x40 ;  /* 0x00000040ff0c7424 */ /* 0x000fe200078e00ff */
[----:B------:R-:W-:Y:S01]  /*1190*/  LOP3.LUT R3, R11, 0x7ffffffc, RZ, 0xc0, !PT ;  /* 0x7ffffffc0b037812 */ /* 0x000fe200078ec0ff */
[----:B------:R-:W-:Y:S01]  /*11a0*/  IMAD.IADD R8, R16, 0x1, R13 ;  /* 0x0000000110087824 */ /* 0x000fe200078e020d */
[----:B------:R-:W-:Y:S01]  /*11b0*/  LEA R196, R0, 0x2900, 0x1 ;  /* 0x0000290000c47811 */ /* 0x000fe200078e08ff */
[----:B------:R-:W-:Y:S01]  /*11c0*/  STL [R1+0x84], R16 ;  /* 0x0000841001007387 */ /* 0x000fe20000100800 */
[----:B------:R-:W-:Y:S01]  /*11d0*/  SEL R7, R7, 0x10, !P0 ;  /* 0x0000001007077807 */ /* 0x000fe20004000000 */
[----:B------:R-:W-:Y:S01]  /*11e0*/  IMAD.IADD R3, R17, 0x1, -R3 ;  /* 0x0000000111037824 */ /* 0x000fe200078e0a03 */
[----:B------:R-:W-:Y:S01]  /*11f0*/  LEA R9, R9, 0x80, 0x1 ;  /* 0x0000008009097811 */ /* 0x000fe200078e08ff */
[----:B------:R1:W-:Y:S01]  /*1200*/  STL [R1+0x74], R6 ;  /* 0x0000740601007387 */ /* 0x0003e20000100800 */
[----:B------:R-:W-:Y:S01]  /*1210*/  LOP3.LUT R5, R2, R5, RZ, 0xfc, !PT ;  /* 0x0000000502057212 */ /* 0x000fe200078efcff */
[----:B------:R-:W-:Y:S01]  /*1220*/  IMAD.SHL.U32 R3, R3, 0x2, RZ ;  /* 0x0000000203037824 */ /* 0x000fe200078e00ff */
[----:B------:R-:W-:Y:S01]  /*1230*/  IADD3 R207, R196, 0x20, RZ ;  /* 0x00000020c4cf7810 */ /* 0x000fe20007ffe0ff */
[----:B------:R2:W-:Y:S01]  /*1240*/  STL [R1+0x88], R8 ;  /* 0x0000880801007387 */ /* 0x0005e20000100800 */
[----:B------:R-:W-:-:S02]  /*1250*/  SEL R2, R12, 0xffffffc0, !P3 ;  /* 0xffffffc00c027807 */ /* 0x000fc40005800000 */
[----:B------:R-:W-:Y:S01]  /*1260*/  @P4 IADD3 R207, R196, -0x20, RZ ;  /* 0xffffffe0c4cf4810 */ /* 0x000fe20007ffe0ff */
[----:B------:R3:W-:Y:S01]  /*1270*/  STL [R1+0x4c], R3 ;  /* 0x00004c0301007387 */ /* 0x0007e20000100800 */
[----:B------:R-:W-:Y:S01]  /*1280*/  SEL R0, R10, 0xffffffe0, !P6 ;  /* 0xffffffe00a007807 */ /* 0x000fe20007000000 */
[----:B------:R-:W-:Y:S01]  /*1290*/  IMAD.IADD R202, R196, 0x1, R2 ;  /* 0x00000001c4ca7824 */ /* 0x000fe200078e0202 */
[C---:B------:R-:W-:Y:S01]  /*12a0*/  IADD3 R11, R9.reuse, 0x40, RZ ;  /* 0x00000040090b7810 */ /* 0x040fe20007ffe0ff */
[----:B------:R-:W-:Y:S01]  /*12b0*/  IMAD.IADD R199, R2, 0x1, R207 ;  /* 0x0000000102c77824 */ /* 0x000fe200078e02cf */
[----:B------:R-:W-:Y:S01]  /*12c0*/  @P2 IADD3 R11, R9, -0x40, RZ ;  /* 0xffffffc0090b2810 */ /* 0x000fe20007ffe0ff */
[----:B------:R-:W-:Y:S01]  /*12d0*/  STL [R1+0x58], R9 ;  /* 0x0000580901007387 */ /* 0x000fe20000100800 */
[----:B------:R-:W-:Y:S02]  /*12e0*/  LEA R203, R4, 0x5100, 0x1 ;  /* 0x0000510004cb7811 */ /* 0x000fe400078e08ff */
[----:B------:R-:W-:-:S02]  /*12f0*/  LEA R197, R5, 0x100, 0x1 ;  /* 0x0000010005c57811 */ /* 0x000fc400078e08ff */
[----:B------:R-:W-:Y:S01]  /*1300*/  IADD3 R211, R207, 0x800, RZ ;  /* 0x00000800cfd37810 */ /* 0x000fe20007ffe0ff */
[----:B------:R-:W-:Y:S01]  /*1310*/  IMAD.IADD R206, R203, 0x1, R0 ;  /* 0x00000001cbce7824 */ /* 0x000fe200078e0200 */
[C---:B------:R-:W-:Y:S01]  /*1320*/  IADD3 R210, R207.reuse, 0x1000, RZ ;  /* 0x00001000cfd27810 */ /* 0x040fe20007ffe0ff */
[----:B------:R-:W-:Y:S01]  /*1330*/  IMAD.IADD R201, R0, 0x1, R197 ;  /* 0x0000000100c97824 */ /* 0x000fe200078e02c5 */
[C---:B------:R-:W-:Y:S02]  /*1340*/  IADD3 R209, R207.reuse, 0x1800, RZ ;  /* 0x00001800cfd17810 */ /* 0x040fe40007ffe0ff */
[----:B-1----:R-:W-:Y:S02]  /*1350*/  SEL R6, R10, 0xffffffe0, !P1 ;  /* 0xffffffe00a067807 */ /* 0x002fe40004800000 */
[----:B------:R-:W-:Y:S01]  /*1360*/  IADD3 R208, R207, 0x2000, RZ ;  /* 0x00002000cfd07810 */ /* 0x000fe20007ffe0ff */
[C---:B--2---:R-:W-:Y:S02]  /*1370*/  IMAD.IADD R8, R9.reuse, 0x1, R7 ;  /* 0x0000000109087824 */ /* 0x044fe400078e0207 */
[----:B------:R-:W-:-:S02]  /*1380*/  IMAD.IADD R10, R9, 0x1, R6 ;  /* 0x00000001090a7824 */ /* 0x000fc400078e0206 */
[----:B------:R-:W-:Y:S01]  /*1390*/  IMAD.IADD R2, R8, 0x1, R6 ;  /* 0x0000000108027824 */ /* 0x000fe200078e0206 */
[----:B---3--:R-:W-:Y:S02]  /*13a0*/  SEL R3, R12, 0xffffffc0, !P5 ;  /* 0xffffffc00c037807 */ /* 0x008fe40006800000 */
[----:B------:R-:W-:Y:S03]  /*13b0*/  STL [R1+0x70], R10 ;  /* 0x0000700a01007387 */ /* 0x000fe60000100800 */
[----:B------:R-:W-:Y:S01]  /*13c0*/  IMAD.IADD R204, R203, 0x1, R3 ;  /* 0x00000001cbcc7824 */ /* 0x000fe200078e0203 */
[----:B------:R1:W-:Y:S01]  /*13d0*/  STL [R1+0x68], R8 ;  /* 0x0000680801007387 */ /* 0x0003e20000100800 */
[----:B------:R-:W-:Y:S02]  /*13e0*/  IMAD.IADD R198, R3, 0x1, R197 ;  /* 0x0000000103c67824 */ /* 0x000fe400078e02c5 */
[C---:B------:R-:W-:Y:S01]  /*13f0*/  IMAD.IADD R205, R0.reuse, 0x1, R204 ;  /* 0x0000000100cd7824 */ /* 0x040fe200078e02cc */
[----:B------:R2:W-:Y:S01]  /*1400*/  STL [R1+0x6c], R2 ;  /* 0x00006c0201007387 */ /* 0x0005e20000100800 */
[----:B------:R-:W-:-:S03]  /*1410*/  IMAD.IADD R200, R0, 0x1, R198 ;  /* 0x0000000100c87824 */ /* 0x000fc600078e02c6 */
[----:B------:R-:W-:Y:S01]  /*1420*/  STL [R1+0x5c], R11 ;  /* 0x00005c0b01007387 */ /* 0x000fe20000100800 */
[--C-:B-1----:R-:W-:Y:S02]  /*1430*/  IMAD.IADD R8, R6, 0x1, R11.reuse ;  /* 0x0000000106087824 */ /* 0x102fe400078e020b */
[----:B--2---:R-:W-:-:S03]  /*1440*/  IMAD.IADD R2, R7, 0x1, R11 ;  /* 0x0000000107027824 */ /* 0x004fc600078e020b */
[----:B------:R-:W-:Y:S01]  /*1450*/  STL [R1+0x60], R8 ;  /* 0x0000600801007387 */ /* 0x000fe20000100800 */
[----:B------:R-:W-:-:S03]  /*1460*/  IMAD.IADD R3, R7, 0x1, R8 ;  /* 0x0000000107037824 */ /* 0x000fc600078e0208 */
[----:B------:R1:W-:Y:S04]  /*1470*/  STL [R1+0x64], R2 ;  /* 0x0000640201007387 */ /* 0x0003e80000100800 */
[----:B------:R2:W-:Y:S01]  /*1480*/  STL [R1+0x7c], R3 ;  /* 0x00007c0301007387 */ /* 0x0005e20000100800 */
[----:B-1----:R-:W-:-:S05]  /*1490*/  IMAD.IADD R2, R6, 0x1, R2 ;  /* 0x0000000106027824 */ /* 0x002fca00078e0202 */
[----:B------:R2:W-:Y:S02]  /*14a0*/  STL [R1+0x78], R2 ;  /* 0x0000780201007387 */ /* 0x0005e40000100800 */
.L_x_142:
[----:B------:R-:W3:Y:S01]  /*14b0*/  LDL R0, [R1+0x2c] ;  /* 0x00002c0001007983 */ /* 0x000ee20000100800 */
[----:B------:R-:W-:Y:S01]  /*14c0*/  IMAD.MOV.U32 R14, RZ, RZ, 0x4 ;  /* 0x00000004ff0e7424 */ /* 0x000fe200078e00ff */
[----:B------:R-:W-:Y:S02]  /*14d0*/  ISETP.NE.U32.AND P0, PT, RZ, c[0x0][0x370], PT ;  /* 0x0000dc00ff007a0c */ /* 0x000fe40003f05070 */
[----:B------:R-:W4:Y:S02]  /*14e0*/  LDL R10, [R1+0x28] ;  /* 0x00002800010a7983 */ /* 0x000f240000100800 */
[----:B------:R-:W-:Y:S01]  /*14f0*/  ISETP.NE.AND.EX P0, PT, RZ, c[0x0][0x374], PT, P0 ;  /* 0x0000dd00ff007a0c */ /* 0x000fe20003f05300 */
[----:B--23--:R-:W-:-:S05]  /*1500*/  IMAD.WIDE R2, R0, R14, c[0x0][0x588] ;  /* 0x0001620000027625 */ /* 0x00cfca00078e020e */
[----:B------:R-:W2:Y:S01]  /*1510*/  LDG.E R21, [R2.64] ;  /* 0x0000000802157981 */ /* 0x000ea2000c1e1900 */
[----:B------:R-:W-:Y:S01]  /*1520*/  ISETP.NE.U32.AND P3, PT, RZ, c[0x0][0x360], PT ;  /* 0x0000d800ff007a0c */ /* 0x000fe20003f65070 */
[----:B------:R-:W-:Y:S01]  /*1530*/  CS2R R8, SRZ ;  /* 0x0000000000087805 */ /* 0x000fe2000001ff00 */
[----:B------:R-:W-:Y:S02]  /*1540*/  ISETP.NE.U32.AND P5, PT, RZ, c[0x0][0x348], PT ;  /* 0x0000d200ff007a0c */ /* 0x000fe40003fa5070 */
[----:B------:R-:W-:Y:S02]  /*1550*/  ISETP.NE.AND.EX P3, PT, RZ, c[0x0][0x364], PT, P3 ;  /* 0x0000d900ff007a0c */ /* 0x000fe40003f65330 */
[----:B------:R-:W-:Y:S02]  /*1560*/  ISETP.NE.U32.AND P4, PT, RZ, c[0x0][0x350], PT ;  /* 0x0000d400ff007a0c */ /* 0x000fe40003f85070 */
[----:B------:R-:W-:Y:S02]  /*1570*/  ISETP.NE.AND.EX P5, PT, RZ, c[0x0][0x34c], PT, P5 ;  /* 0x0000d300ff007a0c */ /* 0x000fe40003fa5350 */
[----:B------:R-:W-:Y:S01]  /*1580*/  ISETP.NE.AND.EX P4, PT, RZ, c[0x0][0x354], PT, P4 ;  /* 0x0000d500ff007a0c */ /* 0x000fe20003f85340 */
[----:B------:R-:W-:Y:S01]  /*1590*/  IMAD.MOV.U32 R11, RZ, RZ, RZ ;  /* 0x000000ffff0b7224 */ /* 0x000fe200078e00ff */
[----:B--2---:R-:W-:Y:S01]  /*15a0*/  SHF.R.S32.HI R12, RZ, 0x1f, R21 ;  /* 0x0000001fff0c7819 */ /* 0x004fe20000011415 */
[----:B------:R1:W-:Y:S01]  /*15b0*/  STL [R1+0x10], R21 ;  /* 0x0000101501007387 */ /* 0x0003e20000100800 */
[----:B------:R-:W-:-:S04]  /*15c0*/  @P0 LEA R2, P1, R21, c[0x0][0x370], 0x2 ;  /* 0x0000dc0015020a11 */ /* 0x000fc800078210ff */
[C---:B------:R-:W-:Y:S02]  /*15d0*/  @P0 LEA.HI.X R3, R21.reuse, c[0x0][0x374], R12, 0x2, P1 ;  /* 0x0000dd0015030a11 */ /* 0x040fe400008f140c */
[----:B------:R-:W-:-:S03]  /*15e0*/  LEA R4, P2, R21, c[0x0][0x348], 0x2 ;  /* 0x0000d20015047a11 */ /* 0x000fc600078410ff */
[----:B------:R2:W5:Y:S01]  /*15f0*/  @P0 LDG.E R8, [R2.64] ;  /* 0x0000000802080981 */ /* 0x000562000c1e1900 */
[C---:B------:R-:W-:Y:S02]  /*1600*/  @P3 LEA R6, P0, R21.reuse, c[0x0][0x360], 0x2 ;  /* 0x0000d80015063a11 */ /* 0x040fe400078010ff */
[C-C-:B------:R-:W-:Y:S02]  /*1610*/  LEA.HI.X R5, R21.reuse, c[0x0][0x34c], R12.reuse, 0x2, P2 ;  /* 0x0000d30015057a11 */ /* 0x140fe400010f140c */
[----:B------:R-:W-:-:S03]  /*1620*/  @P3 LEA.HI.X R7, R21, c[0x0][0x364], R12, 0x2, P0 ;  /* 0x0000d90015073a11 */ /* 0x000fc600000f140c */
[----:B------:R1:W5:Y:S04]  /*1630*/  @P5 LDG.E R11, [R4.64] ;  /* 0x00000008040b5981 */ /* 0x000368000c1e1900 */
[----:B------:R1:W5:Y:S01]  /*1640*/  @P3 LDG.E R17, [R6.64] ;  /* 0x0000000806113981 */ /* 0x000362000c1e1900 */
[----:B--2---:R-:W-:-:S04]  /*1650*/  LEA R2, P1, R21, c[0x0][0x350], 0x2 ;  /* 0x0000d40015027a11 */ /* 0x004fc800078210ff */
[----:B------:R-:W-:-:S05]  /*1660*/  LEA.HI.X R3, R21, c[0x0][0x354], R12, 0x2, P1 ;  /* 0x0000d50015037a11 */ /* 0x000fca00008f140c */
[----:B------:R1:W5:Y:S01]  /*1670*/  @P4 LDG.E R9, [R2.64] ;  /* 0x0000000802094981 */ /* 0x000362000c1e1900 */
[----:B----4-:R-:W-:-:S05]  /*1680*/  LOP3.LUT R27, R10, 0xffff, RZ, 0xc0, !PT ;  /* 0x0000ffff0a1b7812 */ /* 0x010fca00078ec0ff */
[----:B------:R1:W-:Y:S01]  /*1690*/  STL [R1+0x48], R27 ;  /* 0x0000481b01007387 */ /* 0x0003e20000100800 */
[----:B------:R-:W-:Y:S01]  /*16a0*/  YIELD ;  /* 0x0000000000007946 */ /* 0x000fe20003800000 */
[----:B------:R-:W-:Y:S05]  /*16b0*/  @P3 BRA `(.L_x_41) ;  /* 0x0000005000003947 */ /* 0x000fea0003800000 */
[----:B-----5:R-:W-:Y:S01]  /*16c0*/  MOV R17, c[0x0][0x168] ;  /* 0x00005a0000117a02 */ /* 0x020fe20000000f00 */
[----:B------:R-:W-:Y:S05]  /*16d0*/  @!P5 BRA `(.L_x_41) ;  /* 0x000000300000d947 */ /* 0x000fea0003800000 */
[----:B-1----:R-:W2:Y:S04]  /*16e0*/  LDG.E R6, [R4.64] ;  /* 0x0000000804067981 */ /* 0x002ea8000c1e1900 */
[----:B------:R-:W2:Y:S02]  /*16f0*/  LDG.E R0, [R4.64+0x4] ;  /* 0x0000040804007981 */ /* 0x000ea4000c1e1900 */
[----:B--2---:R-:W-:Y:S02]  /*1700*/  IADD3 R17, -R6, R0, RZ ;  /* 0x0000000006117210 */ /* 0x004fe40007ffe1ff */
.L_x_41:
[----:B------:R-:W-:-:S04]  /*1710*/  ISETP.NE.U32.AND P0, PT, RZ, c[0x0][0x368], PT ;  /* 0x0000da00ff007a0c */ /* 0x000fc80003f05070 */
[----:B------:R-:W-:-:S13]  /*1720*/  ISETP.NE.AND.EX P0, PT, RZ, c[0x0][0x36c], PT, P0 ;  /* 0x0000db00ff007a0c */ /* 0x000fda0003f05300 */
[----:B------:R-:W-:Y:S05]  /*1730*/  @!P0 BRA `(.L_x_42) ;  /* 0x0000004000008947 */ /* 0x000fea0003800000 */
[----:B-1----:R-:W-:-:S04]  /*1740*/  LEA R2, P0, R21, c[0x0][0x368], 0x2 ;  /* 0x0000da0015027a11 */ /* 0x002fc800078010ff */
[----:B------:R-:W-:-:S05]  /*1750*/  LEA.HI.X R3, R21, c[0x0][0x36c], R12, 0x2, P0 ;  /* 0x0000db0015037a11 */ /* 0x000fca00000f140c */
[----:B------:R1:W5:Y:S01]  /*1760*/  LDG.E R0, [R2.64] ;  /* 0x0000000802007981 */ /* 0x000362000c1e1900 */
[----:B------:R-:W-:Y:S05]  /*1770*/  BRA `(.L_x_43) ;  /* 0x0000005000007947 */ /* 0x000fea0003800000 */
.L_x_42:
[----:B------:R-:W-:Y:S01]  /*1780*/  MOV R0, c[0x0][0x1d0] ;  /* 0x0000740000007a02 */ /* 0x000fe20000000f00 */
[----:B------:R-:W-:Y:S05]  /*1790*/  @!P4 BRA `(.L_x_43) ;  /* 0x000000300000c947 */ /* 0x000fea0003800000 */
[----:B-1----:R-:W2:Y:S04]  /*17a0*/  LDG.E R4, [R2.64] ;  /* 0x0000000802047981 */ /* 0x002ea8000c1e1900 */
[----:B------:R-:W2:Y:S02]  /*17b0*/  LDG.E R0, [R2.64+0x4] ;  /* 0x0000040802007981 */ /* 0x000ea4000c1e1900 */
[----:B--2---:R-:W-:-:S04]  /*17c0*/  IADD3 R0, -R4, R0, RZ ;  /* 0x0000000004007210 */ /* 0x004fc80007ffe1ff */
.L_x_43:
[----:B-1----:R-:W-:Y:S01]  /*17d0*/  LOP3.LUT R2, R10, 0xff000000, RZ, 0xc0, !PT ;  /* 0xff0000000a027812 */ /* 0x002fe200078ec0ff */
[----:B-----5:R-:W-:Y:S01]  /*17e0*/  IMAD.IADD R89, R0, 0x1, -R8 ;  /* 0x0000000100597824 */ /* 0x020fe200078e0a08 */
[----:B------:R-:W-:Y:S01]  /*17f0*/  LOP3.LUT R3, R10, 0xff0000, RZ, 0xc0, !PT ;  /* 0x00ff00000a037812 */ /* 0x000fe200078ec0ff */
[----:B------:R-:W-:Y:S01]  /*1800*/  BSSY B0, `(.L_x_44) ;  /* 0x000002d000007945 */ /* 0x000fe20003800000 */
[----:B------:R-:W-:Y:S01]  /*1810*/  SHF.R.U32.HI R4, RZ, 0x8, R2 ;  /* 0x00000008ff047819 */ /* 0x000fe20000011602 */
[----:B------:R-:W-:Y:S01]  /*1820*/  IMAD.IADD R13, R9, 0x1, R8 ;  /* 0x00000001090d7824 */ /* 0x000fe200078e0208 */
[----:B------:R-:W-:-:S02]  /*1830*/  IADD3 R0, R89, 0x4f, RZ ;  /* 0x0000004f59007810 */ /* 0x000fc40007ffe0ff */
[----:B------:R-:W-:Y:S02]  /*1840*/  LEA.HI R3, R3, R4, RZ, 0x10 ;  /* 0x0000000403037211 */ /* 0x000fe400078f80ff */
[----:B------:R-:W-:Y:S01]  /*1850*/  ISETP.GE.AND P0, PT, R89, 0x1, PT ;  /* 0x000000015900780c */ /* 0x000fe20003f06270 */
[----:B------:R-:W-:Y:S01]  /*1860*/  IMAD.HI R0, R0, 0x66666667, RZ ;  /* 0x6666666700007827 */ /* 0x000fe200078e02ff */
[----:B------:R-:W-:Y:S02]  /*1870*/  LOP3.LUT R15, R3, 0xff, RZ, 0xc0, !PT ;  /* 0x000000ff030f7812 */ /* 0x000fe400078ec0ff */
[----:B------:R-:W-:Y:S02]  /*1880*/  SHF.R.U32.HI R5, RZ, 0x10, R3 ;  /* 0x00000010ff057819 */ /* 0x000fe40000011603 */
[----:B------:R-:W-:Y:S01]  /*1890*/  SHF.R.U32.HI R2, RZ, 0x1f, R0 ;  /* 0x0000001fff027819 */ /* 0x000fe20000011600 */
[----:B------:R1:W-:Y:S03]  /*18a0*/  STL [R1+0x54], R15 ;  /* 0x0000540f01007387 */ /* 0x0003e60000100800 */
[----:B------:R-:W-:Y:S01]  /*18b0*/  LEA.HI.SX32 R8, R0, R2, 0x1b ;  /* 0x0000000200087211 */ /* 0x000fe200078fdaff */
[----:B------:R1:W-:Y:S01]  /*18c0*/  STL [R1+0x50], R5 ;  /* 0x0000500501007387 */ /* 0x0003e20000100800 */
[----:B------:R-:W-:Y:S01]  /*18d0*/  IMAD.MOV.U32 R2, RZ, RZ, RZ ;  /* 0x000000ffff027224 */ /* 0x000fe200078e00ff */
[----:B------:R-:W-:Y:S05]  /*18e0*/  @!P0 BRA `(.L_x_45) ;  /* 0x000001e000008947 */ /* 0x000fea0003800000 */
[----:B------:R-:W-:Y:S01]  /*18f0*/  ISETP.NE.AND P0, PT, R5, RZ, PT ;  /* 0x000000ff0500720c */ /* 0x000fe20003f05270 */
[----:B------:R-:W-:-:S03]  /*1900*/  IMAD.MOV.U32 R4, RZ, RZ, RZ ;  /* 0x000000ffff047224 */ /* 0x000fc600078e00ff */
[----:B------:R-:W-:-:S04]  /*1910*/  SEL R0, R5, c[0x0][0x338], P0 ;  /* 0x0000ce0005007a07 */ /* 0x000fc80000000000 */
[----:B------:R-:W-:Y:S02]  /*1920*/  IABS R3, R0 ;  /* 0x0000000000037213 */ /* 0x000fe40000000000 */
[----:B------:R-:W-:Y:S02]  /*1930*/  IADD3 R6, R8, -0x1, R0 ;  /* 0xffffffff08067810 */ /* 0x000fe40007ffe000 */
[----:B------:R-:W2:Y:S02]  /*1940*/  I2F.RP R2, R3 ;  /* 0x0000000300027306 */ /* 0x000ea40000209400 */
[----:B------:R-:W-:-:S06]  /*1950*/  IABS R10, R6 ;  /* 0x00000006000a7213 */ /* 0x000fcc0000000000 */
[----:B--2---:R-:W2:Y:S02]  /*1960*/  MUFU.RCP R2, R2 ;  /* 0x0000000200027308 */ /* 0x004ea40000001000 */
[----:B--2---:R-:W-:-:S06]  /*1970*/  IADD3 R2, R2, 0xffffffe, RZ ;  /* 0x0ffffffe02027810 */ /* 0x004fcc0007ffe0ff */
[----:B-1----:R-:W1:Y:S02]  /*1980*/  F2I.FTZ.U32.TRUNC.NTZ R5, R2 ;  /* 0x0000000200057305 */ /* 0x002e64000021f000 */
[----:B-1----:R-:W-:-:S04]  /*1990*/  IMAD.MOV R2, RZ, RZ, -R5 ;  /* 0x000000ffff027224 */ /* 0x002fc800078e0a05 */
        /* <DEDUP_REMOVED lines=19> */
.L_x_45:
[----:B------:R-:W-:Y:S05]  /*1ad0*/  BSYNC B0 ;  /* 0x0000000000007941 */ /* 0x000fea0003800000 */
.L_x_44:
[----:B------:R-:W-:Y:S01]  /*1ae0*/  IMAD R3, R15, R2, RZ ;  /* 0x000000020f037224 */ /* 0x000fe200078e02ff */
[----:B------:R-:W-:Y:S01]  /*1af0*/  PRMT R0, RZ, 0x7610, R0 ;  /* 0x00007610ff007816 */ /* 0x000fe20000000000 */
[----:B------:R-:W-:Y:S01]  /*1b00*/  IMAD.MOV.U32 R26, RZ, RZ, RZ ;  /* 0x000000ffff1a7224 */ /* 0x000fe200078e00ff */
[----:B------:R-:W-:Y:S01]  /*1b10*/  MOV R19, RZ ;  /* 0x000000ff00137202 */ /* 0x000fe20000000f00 */
        /* <DEDUP_REMOVED lines=38> */
[----:B--2---:R-:W2:Y:S04]  /*1d80*/  LDL R4, [R1+0x74] ;  /* 0x0000740001047983 */ /* 0x004ea80000100800 */
[----:B------:R-:W2:Y:S01]  /*1d90*/  LDL R18, [R1+0x24] ;  /* 0x0000240001127983 */ /* 0x000ea20000100800 */
[----:B------:R-:W-:-:S03]  /*1da0*/  ISETP.NE.U32.AND P1, PT, RZ, c[0x0][0x340], PT ;  /* 0x0000d000ff007a0c */ /* 0x000fc60003f25070 */
[----:B------:R-:W3:Y:S04]  /*1db0*/  LDL.64 R8, [R1+0x18] ;  /* 0x0000180001087983 */ /* 0x000ee80000100a00 */
[----:B------:R4:W3:Y:S01]  /*1dc0*/  LDL.64 R22, [R1+0x18] ;  /* 0x0000180001167983 */ /* 0x0008e20000100a00 */
[----:B------:R-:W-:-:S13]  /*1dd0*/  ISETP.NE.AND.EX P1, PT, RZ, c[0x0][0x344], PT, P1 ;  /* 0x0000d100ff007a0c */ /* 0x000fda0003f25310 */
[----:B------:R-:W-:-:S05]  /*1de0*/  @P1 IMAD.WIDE R2, R21, R14, c[0x0][0x340] ;  /* 0x0000d00015021625 */ /* 0x000fca00078e020e */
[----:B------:R5:W4:Y:S04]  /*1df0*/  @P1 LDG.E R14, [R2.64] ;  /* 0x00000008020e1981 */ /* 0x000b28000c1e1900 */
[----:B------:R-:W1:Y:S01]  /*1e00*/  S2R R6, SR_TID.X ;  /* 0x0000000000067919 */ /* 0x000e620000002100 */
[----:B------:R-:W-:-:S04]  /*1e10*/  MOV R0, c[0x0][0x2c4] ;  /* 0x0000b10000007a02 */ /* 0x000fc80000000f00 */
[----:B------:R-:W-:Y:S02]  /*1e20*/  ISETP.NE.AND P0, PT, R0, 0x1, PT ;  /* 0x000000010000780c */ /* 0x000fe40003f05270 */
[----:B------:R-:W-:-:S05]  /*1e30*/  SHF.R.S32.HI R0, RZ, 0x1f, R11 ;  /* 0x0000001fff007819 */ /* 0x000fca000001140b */
[----:B------:R-:W-:Y:S01]  /*1e40*/  IMAD R0, R0, c[0x0][0x178], RZ ;  /* 0x00005e0000007a24 */ /* 0x000fe200078e02ff */
[----:B-1----:R-:W-:-:S03]  /*1e50*/  SHF.R.S32.HI R20, RZ, 0x1f, R6 ;  /* 0x0000001fff147819 */ /* 0x002fc60000011406 */
[----:B-----5:R-:W-:Y:S01]  /*1e60*/  IMAD R2, R11, c[0x0][0x17c], R0 ;  /* 0x00005f000b027a24 */ /* 0x020fe200078e0200 */
[----:B------:R-:W-:-:S04]  /*1e70*/  LEA.HI R20, R20, R6, RZ, 0x3 ;  /* 0x0000000614147211 */ /* 0x000fc800078f18ff */
[----:B------:R-:W-:Y:S02]  /*1e80*/  SHF.R.S32.HI R20, RZ, 0x3, R20 ;  /* 0x00000003ff147819 */ /* 0x000fe40000011414 */
[----:B------:R-:W-:-:S05]  /*1e90*/  SEL R6, R12, RZ, !P5 ;  /* 0x000000ff0c067207 */ /* 0x000fca0006800000 */
[----:B------:R-:W-:Y:S01]  /*1ea0*/  IMAD R16, R6, c[0x0][0x1c0], RZ ;  /* 0x0000700006107a24 */ /* 0x000fe200078e02ff */
[----:B------:R-:W-:Y:S02]  /*1eb0*/  IADD3 R88, R246, -0x1, RZ ;  /* 0xfffffffff6587810 */ /* 0x000fe40007ffe0ff */
[----:B--2---:R-:W-:Y:S01]  /*1ec0*/  LEA R10, R18, R4, 0x7 ;  /* 0x00000004120a7211 */ /* 0x004fe200078e38ff */
[----:B------:R-:W-:-:S04]  /*1ed0*/  IMAD.WIDE.U32 R4, R11, c[0x0][0x178], RZ ;  /* 0x00005e000b047a25 */ /* 0x000fc800078e00ff */
[----:B------:R-:W-:Y:S01]  /*1ee0*/  @P0 IMAD.HI.U32 R3, R10, c[0x0][0x2c8], RZ ;  /* 0x0000b2000a030a27 */ /* 0x000fe200078e00ff */
[----:B------:R-:W-:-:S03]  /*1ef0*/  IADD3 R5, R5, R2, RZ ;  /* 0x0000000205057210 */ /* 0x000fc60007ffe0ff */
[----:B------:R-:W-:Y:S01]  /*1f00*/  IMAD.MOV.U32 R0, RZ, RZ, R10 ;  /* 0x000000ffff007224 */ /* 0x000fe200078e000a */
[----:B------:R-:W-:Y:S02]  /*1f10*/  @P0 SHF.R.U32.HI R0, RZ, c[0x0][0x2cc], R3 ;  /* 0x0000b300ff000a19 */ /* 0x000fe40000011603 */
[----:B------:R-:W-:Y:S02]  /*1f20*/  SHF.R.S32.HI R3, RZ, 0x1f, R13 ;  /* 0x0000001fff037819 */ /* 0x000fe4000001140d */
[C---:B------:R-:W-:Y:S02]  /*1f30*/  IADD3 R2, P0, R20.reuse, R13, RZ ;  /* 0x0000000d14027210 */ /* 0x040fe40007f1e0ff */
[----:B---3--:R-:W-:Y:S02]  /*1f40*/  MOV R22, R8 ;  /* 0x0000000800167202 */ /* 0x008fe40000000f00 */
[----:B------:R-:W-:Y:S01]  /*1f50*/  LEA.HI.X.SX32 R3, R20, R3, 0x1, P0 ;  /* 0x0000000314037211 */ /* 0x000fe200000f0eff */
[----:B------:R-:W-:Y:S01]  /*1f60*/  IMAD.WIDE.U32 R4, R27, c[0x0][0x1b8], R4 ;  /* 0x00006e001b047a25 */ /* 0x000fe200078e0004 */
[----:B------:R-:W-:-:S03]  /*1f70*/  SHF.R.S32.HI R23, RZ, 0x1f, R22 ;  /* 0x0000001fff177819 */ /* 0x000fc60000011416 */
[C---:B------:R-:W-:Y:S02]  /*1f80*/  IMAD R15, R3.reuse, c[0x0][0x1e0], RZ ;  /* 0x00007800030f7a24 */ /* 0x040fe400078e02ff */
[----:B------:R-:W-:Y:S02]  /*1f90*/  IMAD R13, R3, c[0x0][0x208], RZ ;  /* 0x00008200030d7a24 */ /* 0x000fe400078e02ff */
[----:B------:R-:W-:Y:S01]  /*1fa0*/  IMAD R3, R27, c[0x0][0x1bc], R5 ;  /* 0x00006f001b037a24 */ /* 0x000fe200078e0205 */
[----:B------:R-:W-:Y:S01]  /*1fb0*/  SEL R11, R21, RZ, !P5 ;  /* 0x000000ff150b7207 */ /* 0x000fe20006800000 */
[C---:B------:R-:W-:Y:S02]  /*1fc0*/  IMAD R5, R2.reuse, c[0x0][0x1e4], R15 ;  /* 0x0000790002057a24 */ /* 0x040fe400078e020f */
[----:B------:R-:W-:-:S04]  /*1fd0*/  IMAD.WIDE.U32 R6, R2, c[0x0][0x1e0], R22 ;  /* 0x0000780002067a25 */ /* 0x000fc800078e0016 */
[----:B------:R-:W-:-:S04]  /*1fe0*/  IMAD.WIDE.U32 R8, R2, c[0x0][0x208], R22 ;  /* 0x0000820002087a25 */ /* 0x000fc800078e0016 */
[----:B------:R-:W-:Y:S02]  /*1ff0*/  IMAD R15, R2, c[0x0][0x20c], R13 ;  /* 0x00008300020f7a24 */ /* 0x000fe400078e020d */
[----:B------:R-:W-:Y:S02]  /*2000*/  IMAD.MOV.U32 R2, RZ, RZ, R4 ;  /* 0x000000ffff027224 */ /* 0x000fe400078e0004 */
[C---:B------:R-:W-:Y:S02]  /*2010*/  IMAD R13, R11.reuse, c[0x0][0x1c4], R16 ;  /* 0x000071000b0d7a24 */ /* 0x040fe400078e0210 */
[----:B------:R-:W-:Y:S01]  /*2020*/  IMAD.WIDE.U32 R2, R11, c[0x0][0x1c0], R2 ;  /* 0x000070000b027a25 */ /* 0x000fe200078e0002 */
[----:B------:R-:W-:Y:S02]  /*2030*/  SHF.R.S32.HI R11, RZ, 0x1f, R0 ;  /* 0x0000001fff0b7819 */ /* 0x000fe40000011400 */
[----:B------:R-:W-:Y:S02]  /*2040*/  IADD3 R4, -R0, RZ, RZ ;  /* 0x000000ff00047210 */ /* 0x000fe40007ffe1ff */
[----:B------:R-:W-:Y:S01]  /*2050*/  IADD3 R7, R7, R5, RZ ;  /* 0x0000000507077210 */ /* 0x000fe20007ffe0ff */
[----:B------:R-:W-:Y:S01]  /*2060*/  IMAD.IADD R5, R9, 0x1, R15 ;  /* 0x0000000109057824 */ /* 0x000fe200078e020f */
[----:B------:R-:W-:Y:S01]  /*2070*/  IADD3 R3, R3, R13, RZ ;  /* 0x0000000d03037210 */ /* 0x000fe20007ffe0ff */
[----:B------:R-:W-:-:S02]  /*2080*/  IMAD R9, R11, c[0x0][0x1b0], RZ ;  /* 0x00006c000b097a24 */ /* 0x000fc400078e02ff */
[----:B------:R-:W-:Y:S02]  /*2090*/  IMAD R10, R4, c[0x0][0x2c4], R10 ;  /* 0x0000b100040a7a24 */ /* 0x000fe400078e020a */
[----:B------:R-:W-:Y:S01]  /*20a0*/  IMAD.WIDE.U32 R6, R27, c[0x0][0x1e8], R6 ;  /* 0x00007a001b067a25 */ /* 0x000fe200078e0006 */
[----:B------:R-:W-:-:S03]  /*20b0*/  MOV R4, R8 ;  /* 0x0000000800047202 */ /* 0x000fc60000000f00 */
[C---:B------:R-:W-:Y:S02]  /*20c0*/  IMAD R11, R0.reuse, c[0x0][0x1b4], R9 ;  /* 0x00006d00000b7a24 */ /* 0x040fe400078e0209 */
[----:B------:R-:W-:Y:S01]  /*20d0*/  IMAD.WIDE.U32 R2, R0, c[0x0][0x1b0], R2 ;  /* 0x00006c0000027a25 */ /* 0x000fe200078e0002 */
[----:B----4-:R-:W-:Y:S02]  /*20e0*/  @P1 SHF.R.S32.HI R0, RZ, 0x1f, R14 ;  /* 0x0000001fff001819 */ /* 0x010fe4000001140e */
[----:B------:R-:W-:Y:S01]  /*20f0*/  @!P1 MOV R0, R12 ;  /* 0x0000000c00009202 */ /* 0x000fe20000000f00 */
[----:B------:R-:W-:Y:S01]  /*2100*/  IMAD R9, R27, c[0x0][0x1ec], R7 ;  /* 0x00007b001b097a24 */ /* 0x000fe200078e0207 */
[----:B------:R-:W-:Y:S01]  /*2110*/  SHF.R.S32.HI R7, RZ, 0x1f, R10 ;  /* 0x0000001fff077819 */ /* 0x000fe2000001140a */
[----:B------:R-:W-:Y:S01]  /*2120*/  IMAD.MOV.U32 R8, RZ, RZ, R6 ;  /* 0x000000ffff087224 */ /* 0x000fe200078e0006 */
[----:B------:R-:W-:Y:S02]  /*2130*/  IADD3 R3, R3, R11, RZ ;  /* 0x0000000b03037210 */ /* 0x000fe40007ffe0ff */
[----:B------:R-:W-:Y:S01]  /*2140*/  SEL R6, R0, RZ, !P4 ;  /* 0x000000ff00067207 */ /* 0x000fe20006000000 */
[----:B------:R-:W-:Y:S01]  /*2150*/  IMAD R7, R7, c[0x0][0x1a8], RZ ;  /* 0x00006a0007077a24 */ /* 0x000fe200078e02ff */
[----:B------:R-:W-:Y:S01]  /*2160*/  @!P1 MOV R14, R21 ;  /* 0x00000015000e9202 */ /* 0x000fe20000000f00 */
[----:B------:R-:W-:-:S03]  /*2170*/  IMAD.WIDE.U32 R4, R27, c[0x0][0x210], R4 ;  /* 0x000084001b047a25 */ /* 0x000fc600078e0004 */
[----:B------:R-:W-:Y:S01]  /*2180*/  SEL R0, R14, RZ, !P4 ;  /* 0x000000ff0e007207 */ /* 0x000fe20006000000 */
[C---:B------:R-:W-:Y:S02]  /*2190*/  IMAD R7, R10.reuse, c[0x0][0x1ac], R7 ;  /* 0x00006b000a077a24 */ /* 0x040fe400078e0207 */
[----:B------:R-:W-:-:S04]  /*21a0*/  IMAD.WIDE.U32 R2, R10, c[0x0][0x1a8], R2 ;  /* 0x00006a000a027a25 */ /* 0x000fc800078e0002 */
[C---:B------:R-:W-:Y:S02]  /*21b0*/  IMAD R11, R6.reuse, c[0x0][0x1f0], RZ ;  /* 0x00007c00060b7a24 */ /* 0x040fe400078e02ff */
[----:B------:R-:W-:Y:S02]  /*21c0*/  IMAD R5, R27, c[0x0][0x214], R5 ;  /* 0x000085001b057a24 */ /* 0x000fe400078e0205 */
[----:B------:R-:W-:Y:S02]  /*21d0*/  IMAD R6, R6, c[0x0][0x218], RZ ;  /* 0x0000860006067a24 */ /* 0x000fe400078e02ff */
[----:B------:R-:W-:Y:S01]  /*21e0*/  IMAD.IADD R3, R3, 0x1, R7 ;  /* 0x0000000103037824 */ /* 0x000fe200078e0207 */
[----:B------:R-:W-:Y:S01]  /*21f0*/  LEA R7, P0, R2, c[0x0][0x160], 0x1 ;  /* 0x0000580002077a11 */ /* 0x000fe200078008ff */
[C---:B------:R-:W-:Y:S02]  /*2200*/  IMAD R10, R0.reuse, c[0x0][0x21c], R6 ;  /* 0x00008700000a7a24 */ /* 0x040fe400078e0206 */
[----:B------:R-:W-:Y:S01]  /*2210*/  IMAD.WIDE.U32 R4, R0, c[0x0][0x218], R4 ;  /* 0x0000860000047a25 */ /* 0x000fe200078e0004 */
[----:B------:R-:W-:-:S03]  /*2220*/  LEA.HI.X R6, R2, c[0x0][0x164], R3, 0x1, P0 ;  /* 0x0000590002067a11 */ /* 0x000fc600000f0c03 */
[C---:B------:R-:W-:Y:S02]  /*2230*/  IMAD R11, R0.reuse, c[0x0][0x1f4], R11 ;  /* 0x00007d00000b7a24 */ /* 0x040fe400078e020b */
[----:B------:R-:W-:Y:S01]  /*2240*/  IMAD.WIDE.U32 R8, R0, c[0x0][0x1f0], R8 ;  /* 0x00007c0000087a25 */ /* 0x000fe200078e0008 */
[----:B------:R-:W-:Y:S01]  /*2250*/  IADD3 R2, R5, R10, RZ ;  /* 0x0000000a05027210 */ /* 0x000fe20007ffe0ff */
[----:B------:R1:W-:Y:S03]  /*2260*/  STL [R1+0x1c], R23 ;  /* 0x00001c1701007387 */ /* 0x0003e60000100800 */
[----:B------:R-:W-:Y:S01]  /*2270*/  IADD3 R3, R9, R11, RZ ;  /* 0x0000000b09037210 */ /* 0x000fe20007ffe0ff */
[----:B------:R1:W-:Y:S04]  /*2280*/  STL.64 [R1+0x30], R8 ;  /* 0x0000300801007387 */ /* 0x0003e80000100a00 */
[----:B------:R1:W-:Y:S04]  /*2290*/  STL.64 [R1+0x38], R4 ;  /* 0x0000380401007387 */ /* 0x0003e80000100a00 */
[----:B------:R1:W-:Y:S04]  /*22a0*/  STL [R1+0x44], R2 ;  /* 0x0000440201007387 */ /* 0x0003e80000100800 */
[----:B------:R1:W-:Y:S01]  /*22b0*/  STL [R1+0x40], R3 ;  /* 0x0000400301007387 */ /* 0x0003e20000100800 */
[----:B------:R-:W-:-:S02]  /*22c0*/  ISETP.GE.AND P1, PT, R22, c[0x0][0x1d4], PT ;  /* 0x0000750016007a0c */ /* 0x000fc40003f26270 */
[----:B------:R-:W-:Y:S02]  /*22d0*/  ISETP.GE.AND P3, PT, R22, c[0x0][0x198], PT ;  /* 0x0000660016007a0c */ /* 0x000fe40003f66270 */
[----:B------:R-:W-:Y:S01]  /*22e0*/  LEA R0, R18, R20, 0x7 ;  /* 0x0000001412007211 */ /* 0x000fe200078e38ff */
[----:B------:R-:W-:Y:S08]  /*22f0*/  BRA.DIV ~URZ, `(.L_x_47) ;  /* 0x0000c6427f007947 */ /* 0x000ff0000b800000 */
[----:B-1----:R1:W2:Y:S02]  /*2300*/  SHFL.IDX PT, R8, R6, RZ, 0x181f ;  /* 0x00181fff06087589 */ /* 0x0022a400000e0000 */
.L_x_147:
[----:B------:R-:W-:Y:S05]  /*2310*/  BRA.DIV ~URZ, `(.L_x_48) ;  /* 0x0000c6927f007947 */ /* 0x000fea000b800000 */
[----:B------:R3:W4:Y:S02]  /*2320*/  SHFL.IDX PT, R2, R7, RZ, 0x181f ;  /* 0x00181fff07027589 */ /* 0x00072400000e0000 */
.L_x_148:
[----:B------:R-:W-:Y:S01]  /*2330*/  IMAD R4, R17, c[0x0][0x2c4], RZ ;  /* 0x0000b10011047a24 */ /* 0x000fe200078e02ff */
[----:B------:R-:W-:Y:S04]  /*2340*/  BSSY B0, `(.L_x_49) ;  /* 0x000000a000007945 */ /* 0x000fe80003800000 */
[----:B------:R-:W-:-:S13]  /*2350*/  ISETP.GE.AND P0, PT, R0, R4, PT ;  /* 0x000000040000720c */ /* 0x000fda0003f06270 */
[----:B------:R-:W-:Y:S05]  /*2360*/  @P0 BRA `(.L_x_50) ;  /* 0x0000007000000947 */ /* 0x000fea0003800000 */
[----:B------:R-:W5:Y:S02]  /*2370*/  LDL.64 R10, [R1+0x18] ;  /* 0x00001800010a7983 */ /* 0x000f640000100a00 */
[----:B----45:R-:W-:-:S04]  /*2380*/  LEA R2, P0, R10, R2, 0x1 ;  /* 0x000000020a027211 */ /* 0x030fc800078008ff */
[----:B--2---:R-:W-:-:S05]  /*2390*/  LEA.HI.X R3, R10, R8, R11, 0x1, P0 ;  /* 0x000000080a037211 */ /* 0x004fca00000f0c0b */
[----:B------:R-:W-:Y:S01]  /*23a0*/  @!PT LDS RZ, [RZ] ;  /* 0x00000000fffff984 */ /* 0x000fe20000000800 */
[----:B------:R-:W-:Y:S01]  /*23b0*/  @!PT LDS RZ, [RZ] ;  /* 0x00000000fffff984 */ /* 0x000fe20000000800 */
[----:B------:R-:W-:Y:S01]  /*23c0*/  @!PT LDS RZ, [RZ] ;  /* 0x00000000fffff984 */ /* 0x000fe20000000800 */
[----:B------:R2:W-:Y:S04]  /*23d0*/  LDGSTS.E.BYPASS.LTC128B.128 [R213+0x5100], [R2.64], !P3 ;  /* 0x0510000002d57fae */ /* 0x0005e8000d901d48 */
.L_x_50:
[----:B------:R-:W-:Y:S05]  /*23e0*/  BSYNC B0 ;  /* 0x0000000000007941 */ /* 0x000fea0003800000 */
.L_x_49:
[----:B------:R-:W-:Y:S05]  /*23f0*/  BRA.DIV ~URZ, `(.L_x_51) ;  /* 0x0000c6227f007947 */ /* 0x000fea000b800000 */
[----:B--2---:R2:W1:Y:S04]  /*2400*/  SHFL.IDX PT, R8, R6, 0x1, 0x181f ;  /* 0x00381f0006087f89 */ /* 0x00446800000e0000 */
[----:B----4-:R2:W4:Y:S02]  /*2410*/  SHFL.IDX PT, R2, R7, 0x1, 0x181f ;  /* 0x00381f0007027f89 */ /* 0x01052400000e0000 */
.L_x_149:
[----:B------:R-:W-:Y:S01]  /*2420*/  IADD3 R3, R0, 0x10, RZ ;  /* 0x0000001000037810 */ /* 0x000fe20007ffe0ff */
[----:B------:R-:W-:Y:S03]  /*2430*/  BSSY B0, `(.L_x_52) ;  /* 0x000000a000007945 */ /* 0x000fe60003800000 */
[----:B------:R-:W-:-:S13]  /*2440*/  ISETP.GE.AND P0, PT, R3, R4, PT ;  /* 0x000000040300720c */ /* 0x000fda0003f06270 */
[----:B------:R-:W-:Y:S05]  /*2450*/  @P0 BRA `(.L_x_53) ;  /* 0x0000007000000947 */ /* 0x000fea0003800000 */
[----:B------:R-:W5:Y:S02]  /*2460*/  LDL.64 R10, [R1+0x18] ;  /* 0x00001800010a7983 */ /* 0x000f640000100a00 */
[----:B----45:R-:W-:-:S04]  /*2470*/  LEA R2, P0, R10, R2, 0x1 ;  /* 0x000000020a027211 */ /* 0x030fc800078008ff */
[----:B-1----:R-:W-:-:S05]  /*2480*/  LEA.HI.X R3, R10, R8, R11, 0x1, P0 ;  /* 0x000000080a037211 */ /* 0x002fca00000f0c0b */
[----:B------:R-:W-:Y:S01]  /*2490*/  @!PT LDS RZ, [RZ] ;  /* 0x00000000fffff984 */ /* 0x000fe20000000800 */
[----:B------:R-:W-:Y:S01]  /*24a0*/  @!PT LDS RZ, [RZ] ;  /* 0x00000000fffff984 */ /* 0x000fe20000000800 */
[----:B------:R-:W-:Y:S01]  /*24b0*/  @!PT LDS RZ, [RZ] ;  /* 0x00000000fffff984 */ /* 0x000fe20000000800 */
[----:B------:R1:W-:Y:S04]  /*24c0*/  LDGSTS.E.BYPASS.LTC128B.128 [R213+0x5900], [R2.64], !P3 ;  /* 0x0590000002d57fae */ /* 0x0003e8000d901d48 */
.L_x_53:
[----:B------:R-:W-:Y:S05]  /*24d0*/  BSYNC B0 ;  /* 0x0000000000007941 */ /* 0x000fea0003800000 */
.L_x_52:
[----:B------:R-:W-:Y:S05]  /*24e0*/  BRA.DIV ~URZ, `(.L_x_54) ;  /* 0x0000c6027f007947 */ /* 0x000fea000b800000 */
[----:B-1----:R1:W2:Y:S02]  /*24f0*/  SHFL.IDX PT, R8, R6, 0x2, 0x181f ;  /* 0x00581f0006087f89 */ /* 0x0022a400000e0000 */
.L_x_150:
[----:B------:R-:W-:Y:S05]  /*2500*/  BRA.DIV ~URZ, `(.L_x_55) ;  /* 0x0000c6527f007947 */ /* 0x000fea000b800000 */
[----:B----4-:R4:W1:Y:S02]  /*2510*/  SHFL.IDX PT, R2, R7, 0x2, 0x181f ;  /* 0x00581f0007027f89 */ /* 0x01086400000e0000 */
.L_x_151:
[----:B------:R-:W-:Y:S01]  /*2520*/  IADD3 R3, R0, 0x20, RZ ;  /* 0x0000002000037810 */ /* 0x000fe20007ffe0ff */
[----:B------:R-:W-:Y:S03]  /*2530*/  BSSY B0, `(.L_x_56) ;  /* 0x000000a000007945 */ /* 0x000fe60003800000 */
[----:B------:R-:W-:-:S13]  /*2540*/  ISETP.GE.AND P0, PT, R3, R4, PT ;  /* 0x000000040300720c */ /* 0x000fda0003f06270 */
[----:B------:R-:W-:Y:S05]  /*2550*/  @P0 BRA `(.L_x_57) ;  /* 0x0000007000000947 */ /* 0x000fea0003800000 */
[----:B------:R-:W5:Y:S02]  /*2560*/  LDL.64 R10, [R1+0x18] ;  /* 0x00001800010a7983 */ /* 0x000f640000100a00 */
[----:B-1---5:R-:W-:-:S04]  /*2570*/  LEA R2, P0, R10, R2, 0x1 ;  /* 0x000000020a027211 */ /* 0x022fc800078008ff */
[----:B--2---:R-:W-:-:S05]  /*2580*/  LEA.HI.X R3, R10, R8, R11, 0x1, P0 ;  /* 0x000000080a037211 */ /* 0x004fca00000f0c0b */
[----:B------:R-:W-:Y:S01]  /*2590*/  @!PT LDS RZ, [RZ] ;  /* 0x00000000fffff984 */ /* 0x000fe20000000800 */
[----:B------:R-:W-:Y:S01]  /*25a0*/  @!PT LDS RZ, [RZ] ;  /* 0x00000000fffff984 */ /* 0x000fe20000000800 */
[----:B------:R-:W-:Y:S01]  /*25b0*/  @!PT LDS RZ, [RZ] ;  /* 0x00000000fffff984 */ /* 0x000fe20000000800 */
[----:B------:R1:W-:Y:S04]  /*25c0*/  LDGSTS.E.BYPASS.LTC128B.128 [R213+0x6100], [R2.64], !P3 ;  /* 0x0610000002d57fae */ /* 0x0003e8000d901d48 */
.L_x_57:
[----:B------:R-:W-:Y:S05]  /*25d0*/  BSYNC B0 ;  /* 0x0000000000007941 */ /* 0x000fea0003800000 */
.L_x_56:
[----:B------:R-:W-:Y:S05]  /*25e0*/  BRA.DIV ~URZ, `(.L_x_58) ;  /* 0x0000c5e27f007947 */ /* 0x000fea000b800000 */
[----:B--2---:R2:W3:Y:S04]  /*25f0*/  SHFL.IDX PT, R8, R6, 0x3, 0x181f ;  /* 0x00781f0006087f89 */ /* 0x0044e800000e0000 */
[----:B-1----:R2:W1:Y:S02]  /*2600*/  SHFL.IDX PT, R2, R7, 0x3, 0x181f ;  /* 0x00781f0007027f89 */ /* 0x00246400000e0000 */
.L_x_152:
[----:B------:R-:W-:Y:S01]  /*2610*/  IADD3 R3, R0, 0x30, RZ ;  /* 0x0000003000037810 */ /* 0x000fe20007ffe0ff */
[----:B------:R-:W-:Y:S03]  /*2620*/  BSSY B0, `(.L_x_59) ;  /* 0x000000a000007945 */ /* 0x000fe60003800000 */
[----:B------:R-:W-:-:S13]  /*2630*/  ISETP.GE.AND P0, PT, R3, R4, PT ;  /* 0x000000040300720c */ /* 0x000fda0003f06270 */
[----:B------:R-:W-:Y:S05]  /*2640*/  @P0 BRA `(.L_x_60) ;  /* 0x0000007000000947 */ /* 0x000fea0003800000 */
[----:B------:R-:W5:Y:S02]  /*2650*/  LDL.64 R10, [R1+0x18] ;  /* 0x00001800010a7983 */ /* 0x000f640000100a00 */
[----:B-1---5:R-:W-:-:S04]  /*2660*/  LEA R2, P0, R10, R2, 0x1 ;  /* 0x000000020a027211 */ /* 0x022fc800078008ff */
[----:B---3--:R-:W-:-:S05]  /*2670*/  LEA.HI.X R3, R10, R8, R11, 0x1, P0 ;  /* 0x000000080a037211 */ /* 0x008fca00000f0c0b */
[----:B------:R-:W-:Y:S01]  /*2680*/  @!PT LDS RZ, [RZ] ;  /* 0x00000000fffff984 */ /* 0x000fe20000000800 */
[----:B------:R-:W-:Y:S01]  /*2690*/  @!PT LDS RZ, [RZ] ;  /* 0x00000000fffff984 */ /* 0x000fe20000000800 */
[----:B------:R-:W-:Y:S01]  /*26a0*/  @!PT LDS RZ, [RZ] ;  /* 0x00000000fffff984 */ /* 0x000fe20000000800 */
[----:B------:R1:W-:Y:S04]  /*26b0*/  LDGSTS.E.BYPASS.LTC128B.128 [R213+0x6900], [R2.64], !P3 ;  /* 0x0690000002d57fae */ /* 0x0003e8000d901d48 */
.L_x_60:
[----:B------:R-:W-:Y:S05]  /*26c0*/  BSYNC B0 ;  /* 0x0000000000007941 */ /* 0x000fea0003800000 */
.L_x_59:
[----:B------:R-:W-:Y:S05]  /*26d0*/  BRA.DIV ~URZ, `(.L_x_61) ;  /* 0x0000c5c27f007947 */ /* 0x000fea000b800000 */
[----:B---3--:R3:W2:Y:S02]  /*26e0*/  SHFL.IDX PT, R8, R6, 0x4, 0x181f ;  /* 0x00981f0006087f89 */ /* 0x0086a400000e0000 */
.L_x_153:
[----:B------:R-:W-:Y:S05]  /*26f0*/  BRA.DIV ~URZ, `(.L_x_62) ;  /* 0x0000c6127f007947 */ /* 0x000fea000b800000 */
[----:B-1----:R1:W3:Y:S02]  /*2700*/  SHFL.IDX PT, R2, R7, 0x4, 0x181f ;  /* 0x00981f0007027f89 */ /* 0x0022e400000e0000 */
.L_x_154:
[----:B------:R-:W-:Y:S01]  /*2710*/  IADD3 R3, R0, 0x40, RZ ;  /* 0x0000004000037810 */ /* 0x000fe20007ffe0ff */
[----:B------:R-:W-:Y:S03]  /*2720*/  BSSY B0, `(.L_x_63) ;  /* 0x000000a000007945 */ /* 0x000fe60003800000 */
[----:B------:R-:W-:-:S13]  /*2730*/  ISETP.GE.AND P0, PT, R3, R4, PT ;  /* 0x000000040300720c */ /* 0x000fda0003f06270 */
[----:B------:R-:W-:Y:S05]  /*2740*/  @P0 BRA `(.L_x_64) ;  /* 0x0000007000000947 */ /* 0x000fea0003800000 */
[----:B------:R-:W5:Y:S02]  /*2750*/  LDL.64 R10, [R1+0x18] ;  /* 0x00001800010a7983 */ /* 0x000f640000100a00 */
[----:B---3-5:R-:W-:-:S04]  /*2760*/  LEA R2, P0, R10, R2, 0x1 ;  /* 0x000000020a027211 */ /* 0x028fc800078008ff */
[----:B--2---:R-:W-:-:S05]  /*2770*/  LEA.HI.X R3, R10, R8, R11, 0x1, P0 ;  /* 0x000000080a037211 */ /* 0x004fca00000f0c0b */
[----:B------:R-:W-:Y:S01]  /*2780*/  @!PT LDS RZ, [RZ] ;  /* 0x00000000fffff984 */ /* 0x000fe20000000800 */
[----:B------:R-:W-:Y:S01]  /*2790*/  @!PT LDS RZ, [RZ] ;  /* 0x00000000fffff984 */ /* 0x000fe20000000800 */
[----:B------:R-:W-:Y:S01]  /*27a0*/  @!PT LDS RZ, [RZ] ;  /* 0x00000000fffff984 */ /* 0x000fe20000000800 */
[----:B------:R2:W-:Y:S04]  /*27b0*/  LDGSTS.E.BYPASS.LTC128B.128 [R213+0x7100], [R2.64], !P3 ;  /* 0x0710000002d57fae */ /* 0x0005e8000d901d48 */
.L_x_64:
[----:B------:R-:W-:Y:S05]  /*27c0*/  BSYNC B0 ;  /* 0x0000000000007941 */ /* 0x000fea0003800000 */
.L_x_63:
[----:B------:R-:W-:Y:S05]  /*27d0*/  BRA.DIV ~URZ, `(.L_x_65) ;  /* 0x0000c5a27f007947 */ /* 0x000fea000b800000 */
[----:B--2---:R2:W1:Y:S04]  /*27e0*/  SHFL.IDX PT, R8, R6, 0x5, 0x181f ;  /* 0x00b81f0006087f89 */ /* 0x00446800000e0000 */
[----:B---3--:R2:W3:Y:S02]  /*27f0*/  SHFL.IDX PT, R2, R7, 0x5, 0x181f ;  /* 0x00b81f0007027f89 */ /* 0x0084e400000e0000 */
.L_x_155:
[----:B------:R-:W-:Y:S01]  /*2800*/  IADD3 R3, R0, 0x50, RZ ;  /* 0x0000005000037810 */ /* 0x000fe20007ffe0ff */
[----:B------:R-:W-:Y:S03]  /*2810*/  BSSY B0, `(.L_x_66) ;  /* 0x000000a000007945 */ /* 0x000fe60003800000 */
[----:B------:R-:W-:-:S13]  /*2820*/  ISETP.GE.AND P0, PT, R3, R4, PT ;  /* 0x000000040300720c */ /* 0x000fda0003f06270 */
[----:B------:R-:W-:Y:S05]  /*2830*/  @P0 BRA `(.L_x_67) ;  /* 0x0000007000000947 */ /* 0x000fea0003800000 */
[----:B------:R-:W5:Y:S02]  /*2840*/  LDL.64 R10, [R1+0x18] ;  /* 0x00001800010a7983 */ /* 0x000f640000100a00 */
[----:B---3-5:R-:W-:-:S04]  /*2850*/  LEA R2, P0, R10, R2, 0x1 ;  /* 0x000000020a027211 */ /* 0x028fc800078008ff */
[----:B-1----:R-:W-:-:S05]  /*2860*/  LEA.HI.X R3, R10, R8, R11, 0x1, P0 ;  /* 0x000000080a037211 */ /* 0x002fca00000f0c0b */
[----:B------:R-:W-:Y:S01]  /*2870*/  @!PT LDS RZ, [RZ] ;  /* 0x00000000fffff984 */ /* 0x000fe20000000800 */
[----:B------:R-:W-:Y:S01]  /*2880*/  @!PT LDS RZ, [RZ] ;  /* 0x00000000fffff984 */ /* 0x000fe20000000800 */
[----:B------:R-:W-:Y:S01]  /*2890*/  @!PT LDS RZ, [RZ] ;  /* 0x00000000fffff984 */ /* 0x000fe20000000800 */
[----:B------:R1:W-:Y:S04]  /*28a0*/  LDGSTS.E.BYPASS.LTC128B.128 [R213+0x7900], [R2.64], !P3 ;  /* 0x0790000002d57fae */ /* 0x0003e8000d901d48 */
.L_x_67:
[----:B------:R-:W-:Y:S05]  /*28b0*/  BSYNC B0 ;  /* 0x0000000000007941 */ /* 0x000fea0003800000 */
.L_x_66:
[----:B------:R-:W-:Y:S05]  /*28c0*/  BRA.DIV ~URZ, `(.L_x_68) ;  /* 0x0000c5827f007947 */ /* 0x000fea000b800000 */
[----:B-1----:R1:W2:Y:S02]  /*28d0*/  SHFL.IDX PT, R8, R6, 0x6, 0x181f ;  /* 0x00d81f0006087f89 */ /* 0x0022a400000e0000 */
.L_x_156:
[----:B------:R-:W-:Y:S05]  /*28e0*/  BRA.DIV ~URZ, `(.L_x_69) ;  /* 0x0000c5d27f007947 */ /* 0x000fea000b800000 */
[----:B---3--:R3:W1:Y:S02]  /*28f0*/  SHFL.IDX PT, R2, R7, 0x6, 0x181f ;  /* 0x00d81f0007027f89 */ /* 0x00866400000e0000 */
.L_x_157:
        /* <DEDUP_REMOVED lines=11> */
.L_x_71:
[----:B------:R-:W-:Y:S05]  /*29b0*/  BSYNC B0 ;  /* 0x0000000000007941 */ /* 0x000fea0003800000 */
.L_x_70:
[----:B------:R-:W-:Y:S05]  /*29c0*/  BRA.DIV ~URZ, `(.L_x_72) ;  /* 0x0000c5627f007947 */ /* 0x000fea000b800000 */
[----:B-12---:R-:W1:Y:S04]  /*29d0*/  SHFL.IDX PT, R6, R6, 0x7, 0x181f ;  /* 0x00f81f0006067f89 */ /* 0x006e6800000e0000 */
[----:B------:R2:W3:Y:S02]  /*29e0*/  SHFL.IDX PT, R2, R7, 0x7, 0x181f ;  /* 0x00f81f0007027f89 */ /* 0x0004e400000e0000 */
.L_x_158:
[----:B------:R-:W5:Y:S01]  /*29f0*/  LDL.64 R14, [R1+0x18] ;  /* 0x00001800010e7983 */ /* 0x000f620000100a00 */
[----:B------:R-:W-:-:S04]  /*2a00*/  IADD3 R0, R0, 0x70, RZ ;  /* 0x0000007000007810 */ /* 0x000fc80007ffe0ff */
[----:B------:R-:W-:-:S13]  /*2a10*/  ISETP.GE.AND P2, PT, R0, R4, PT ;  /* 0x000000040000720c */ /* 0x000fda0003f46270 */
[----:B---3-5:R-:W-:-:S04]  /*2a20*/  @!P2 LEA R2, P0, R14, R2, 0x1 ;  /* 0x000000020e02a211 */ /* 0x028fc800078008ff */
[----:B-1----:R-:W-:-:S05]  /*2a30*/  @!P2 LEA.HI.X R3, R14, R6, R15, 0x1, P0 ;  /* 0x000000060e03a211 */ /* 0x002fca00000f0c0f */
[----:B------:R-:W-:Y:S01]  /*2a40*/  @!PT LDS RZ, [RZ] ;  /* 0x00000000fffff984 */ /* 0x000fe20000000800 */
[----:B------:R-:W-:Y:S01]  /*2a50*/  @!PT LDS RZ, [RZ] ;  /* 0x00000000fffff984 */ /* 0x000fe20000000800 */
[----:B------:R-:W-:Y:S01]  /*2a60*/  @!PT LDS RZ, [RZ] ;  /* 0x00000000fffff984 */ /* 0x000fe20000000800 */
[----:B------:R1:W-:Y:S04]  /*2a70*/  @!P2 LDGSTS.E.BYPASS.LTC128B.128 [R213+0x8900], [R2.64], !P3 ;  /* 0x0890000002d5afae */ /* 0x0003e8000d901d48 */
[----:B------:R-:W0:Y:S01]  /*2a80*/  LDGDEPBAR ;  /* 0x00000000000079af */ /* 0x000e220000000000 */
[----:B------:R-:W-:Y:S02]  /*2a90*/  WARPSYNC 0xffffffff ;  /* 0xffffffff00007948 */ /* 0x000fe40003800000 */
[----:B------:R-:W3:Y:S04]  /*2aa0*/  LDL R5, [R1+0x40] ;  /* 0x0000400001057983 */ /* 0x000ee80000100800 */
[----:B------:R-:W5:Y:S04]  /*2ab0*/  LDL.64 R8, [R1+0x30] ;  /* 0x0000300001087983 */ /* 0x000f680000100a00 */
[----:B--2---:R-:W2:Y:S04]  /*2ac0*/  LDL R18, [R1+0x44] ;  /* 0x0000440001127983 */ /* 0x004ea80000100800 */
[----:B----4-:R-:W4:Y:S04]  /*2ad0*/  LDL.64 R16, [R1+0x38] ;  /* 0x0000380001107983 */ /* 0x010f280000100a00 */
[----:B------:R-:W1:Y:S01]  /*2ae0*/  S2R R10, SR_TID.X ;  /* 0x00000000000a7919 */ /* 0x000e620000002100 */
[----:B------:R-:W-:-:S02]  /*2af0*/  MOV R90, 0xffffffb0 ;  /* 0xffffffb0005a7802 */ /* 0x000fc40000000f00 */
[----:B------:R-:W-:Y:S01]  /*2b00*/  SHF.R.S32.HI R12, RZ, 0x1f, R88 ;  /* 0x0000001fff0c7819 */ /* 0x000fe20000011458 */
[----:B-1----:R-:W-:Y:S01]  /*2b10*/  IMAD.WIDE.U32 R2, R88, c[0x0][0x1e0], RZ ;  /* 0x0000780058027a25 */ /* 0x002fe200078e00ff */
[----:B------:R-:W-:Y:S01]  /*2b20*/  MOV R152, c[0x0][0x1e0] ;  /* 0x0000780000987a02 */ /* 0x000fe20000000f00 */
[----:B------:R-:W-:Y:S01]  /*2b30*/  ULDC.64 UR4, c[0x0][0x208] ;  /* 0x0000820000047ab9 */ /* 0x000fe20000000a00 */
[----:B------:R-:W-:Y:S01]  /*2b40*/  MOV R153, c[0x0][0x1e4] ;  /* 0x0000790000997a02 */ /* 0x000fe20000000f00 */
[----:B------:R-:W-:Y:S01]  /*2b50*/  IMAD R90, R246, R90, 0x50 ;  /* 0x00000050f65a7424 */ /* 0x000fe200078e025a */
[----:B------:R-:W-:Y:S01]  /*2b60*/  UMOV UR6, 0x5 ;  /* 0x0000000500067882 */ /* 0x000fe20000000000 */
[----:B------:R-:W-:Y:S01]  /*2b70*/  IMAD R4, R12, c[0x0][0x1e0], RZ ;  /* 0x000078000c047a24 */ /* 0x000fe200078e02ff */
[----:B------:R-:W2:Y:S01]  /*2b80*/  LDL R247, [R1+0x28] ;  /* 0x0000280001f77983 */ /* 0x000ea20000100800 */
[----:B------:R-:W-:-:S04]  /*2b90*/  SHF.R.S32.HI R7, RZ, 0x1f, R10 ;  /* 0x0000001fff077819 */ /* 0x000fc8000001140a */
[----:B------:R-:W-:-:S04]  /*2ba0*/  LEA.HI R7, R7, R10, RZ, 0x3 ;  /* 0x0000000a07077211 */ /* 0x000fc800078f18ff */
[----:B------:R-:W-:Y:S01]  /*2bb0*/  SHF.R.S32.HI R7, RZ, 0x3, R7 ;  /* 0x00000003ff077819 */ /* 0x000fe20000011407 */
[----:B------:R-:W-:-:S03]  /*2bc0*/  IMAD R4, R88, c[0x0][0x1e4], R4 ;  /* 0x0000790058047a24 */ /* 0x000fc600078e0204 */
[----:B------:R-:W-:-:S04]  /*2bd0*/  IADD3 R0, R90, R89, -R7 ;  /* 0x000000595a007210 */ /* 0x000fc80007ffe807 */
[C---:B------:R-:W-:Y:S02]  /*2be0*/  ISETP.GE.AND P2, PT, R0.reuse, 0x1, PT ;  /* 0x000000010000780c */ /* 0x040fe40003f46270 */
[C---:B------:R-:W-:Y:S02]  /*2bf0*/  ISETP.GE.AND P6, PT, R0.reuse, 0x11, PT ;  /* 0x000000110000780c */ /* 0x040fe40003fc6270 */
[----:B------:R-:W-:Y:S01]  /*2c00*/  IADD3 R4, R3, R4, RZ ;  /* 0x0000000403047210 */ /* 0x000fe20007ffe0ff */
[----:B------:R-:W-:Y:S01]  /*2c10*/  BAR.SYNC.DEFER_BLOCKING 0x0 ;  /* 0x0000000000007b1d */ /* 0x000fe20000010000 */
[----:B------:R-:W-:Y:S01]  /*2c20*/  ISETP.GE.AND P5, PT, R0, 0x21, PT ;  /* 0x000000210000780c */ /* 0x000fe20003fa6270 */
[----:B------:R-:W-:Y:S02]  /*2c30*/  USHF.L.U32 UR7, UR4, 0x5, URZ ;  /* 0x0000000504077899 */ /* 0x000fe4000800063f */
[----:B------:R-:W-:Y:S01]  /*2c40*/  USHF.L.U64.HI UR5, UR4, UR6, UR5 ;  /* 0x0000000604057299 */ /* 0x000fe20008010205 */
[----:B---3--:R-:W-:-:S02]  /*2c50*/  MOV R113, R5 ;  /* 0x0000000500717202 */ /* 0x008fc40000000f00 */
[----:B-----5:R-:W-:Y:S01]  /*2c60*/  MOV R112, R8 ;  /* 0x0000000800707202 */ /* 0x020fe20000000f00 */
[----:B------:R-:W-:-:S04]  /*2c70*/  IMAD R5, R4, 0x50, RZ ;  /* 0x0000005004057824 */ /* 0x000fc800078e02ff */
[----:B------:R-:W-:-:S05]  /*2c80*/  IMAD.WIDE.U32 R2, R2, 0x50, R112 ;  /* 0x0000005002027825 */ /* 0x000fca00078e0070 */
[----:B------:R-:W-:Y:S02]  /*2c90*/  @P2 LEA R4, P4, R2, c[0x0][0x1c8], 0x1 ;  /* 0x0000720002042a11 */ /* 0x000fe400078808ff */
[C---:B------:R-:W-:Y:S02]  /*2ca0*/  @P6 LEA R6, P3, R152.reuse, R2, 0x4 ;  /* 0x0000000298066211 */ /* 0x040fe400078620ff */
[----:B------:R-:W-:Y:S01]  /*2cb0*/  IADD3 R3, R3, R5, RZ ;  /* 0x0000000503037210 */ /* 0x000fe20007ffe0ff */
[----:B------:R-:W-:-:S03]  /*2cc0*/  IMAD.WIDE.U32 R8, R152, 0x20, RZ ;  /* 0x0000002098087825 */ /* 0x000fc600078e00ff */
[----:B------:R-:W-:Y:S02]  /*2cd0*/  @P2 LEA.HI.X R5, R2, c[0x0][0x1cc], R3, 0x1, P4 ;  /* 0x0000730002052a11 */ /* 0x000fe400020f0c03 */
[----:B------:R-:W-:Y:S02]  /*2ce0*/  @P6 LEA.HI.X R7, R152, R3, R153, 0x4, P3 ;  /* 0x0000000398076211 */ /* 0x000fe400018f2499 */
[C---:B------:R-:W-:Y:S01]  /*2cf0*/  ISETP.GE.AND P4, PT, R0.reuse, 0x31, PT ;  /* 0x000000310000780c */ /* 0x040fe20003f86270 */
[----:B------:R-:W-:Y:S01]  /*2d00*/  @!PT LDS RZ, [RZ] ;  /* 0x00000000fffff984 */ /* 0x000fe20000000800 */
[----:B------:R-:W-:Y:S01]  /*2d10*/  @!PT LDS RZ, [RZ] ;  /* 0x00000000fffff984 */ /* 0x000fe20000000800 */
[----:B------:R-:W-:Y:S01]  /*2d20*/  @!PT LDS RZ, [RZ] ;  /* 0x00000000fffff984 */ /* 0x000fe20000000800 */
[----:B------:R1:W-:Y:S01]  /*2d30*/  @P2 LDGSTS.E.BYPASS.LTC128B.128 [R213+0x2900], [R4.64], !P1 ;  /* 0x0290000004d52fae */ /* 0x0003e2000c901d48 */
[----:B------:R-:W-:Y:S02]  /*2d40*/  ISETP.GE.AND P3, PT, R0, 0x41, PT ;  /* 0x000000410000780c */ /* 0x000fe40003f66270 */
[----:B------:R-:W-:-:S04]  /*2d50*/  @P6 LEA R10, P0, R6, c[0x0][0x1c8], 0x1 ;  /* 0x00007200060a6a11 */ /* 0x000fc800078008ff */
[----:B------:R-:W-:Y:S02]  /*2d60*/  @P6 LEA.HI.X R11, R6, c[0x0][0x1cc], R7, 0x1, P0 ;  /* 0x00007300060b6a11 */ /* 0x000fe400000f0c07 */
[C---:B------:R-:W-:Y:S02]  /*2d70*/  SHF.L.U32 R7, R153.reuse, 0x5, RZ ;  /* 0x0000000599077819 */ /* 0x040fe400000006ff */
[----:B------:R-:W-:Y:S01]  /*2d80*/  @P5 IADD3 R6, P0, R2, R8, RZ ;  /* 0x0000000802065210 */ /* 0x000fe20007f1e0ff */
[----:B------:R-:W-:Y:S01]  /*2d90*/  @P4 IMAD R13, R153, 0x30, RZ ;  /* 0x00000030990d4824 */ /* 0x000fe200078e02ff */
[----:B------:R3:W-:Y:S02]  /*2da0*/  @P6 LDGSTS.E.BYPASS.LTC128B.128 [R213+0x3100], [R10.64], !P1 ;  /* 0x031000000ad56fae */ /* 0x0007e4000c901d48 */
[----:B------:R-:W-:Y:S02]  /*2db0*/  @P5 IADD3.X R9, R3, R9, R7, P0, !PT ;  /* 0x0000000903095210 */ /* 0x000fe400007fe407 */
[----:B------:R-:W-:-:S02]  /*2dc0*/  @P5 LEA R8, P0, R6, c[0x0][0x1c8], 0x1 ;  /* 0x0000720006085a11 */ /* 0x000fc400078008ff */
[----:B------:R-:W-:Y:S02]  /*2dd0*/  @P3 LEA R7, P2, R152, R2, 0x6 ;  /* 0x0000000298073211 */ /* 0x000fe400078430ff */
[----:B------:R-:W-:-:S05]  /*2de0*/  @P5 LEA.HI.X R9, R6, c[0x0][0x1cc], R9, 0x1, P0 ;  /* 0x0000730006095a11 */ /* 0x000fca00000f0c09 */
[----:B------:R5:W-:Y:S01]  /*2df0*/  @P5 LDGSTS.E.BYPASS.LTC128B.128 [R213+0x3900], [R8.64], !P1 ;  /* 0x0390000008d55fae */ /* 0x000be2000c901d48 */
[C---:B-1----:R-:W-:Y:S01]  /*2e00*/  @P4 IMAD.WIDE.U32 R4, R152.reuse, 0x30, R2 ;  /* 0x0000003098044825 */ /* 0x042fe200078e0002 */
[----:B------:R-:W-:Y:S02]  /*2e10*/  @P3 LEA R2, P0, R7, c[0x0][0x1c8], 0x1 ;  /* 0x0000720007023a11 */ /* 0x000fe400078008ff */
[----:B------:R-:W-:Y:S02]  /*2e20*/  @P3 LEA.HI.X R3, R152, R3, R153, 0x6, P2 ;  /* 0x0000000398033211 */ /* 0x000fe400010f3499 */
[----:B------:R-:W-:Y:S02]  /*2e30*/  @P4 IADD3 R5, R5, R13, RZ ;  /* 0x0000000d05054210 */ /* 0x000fe40007ffe0ff */
[----:B------:R-:W-:Y:S02]  /*2e40*/  @P4 LEA R6, P2, R4, c[0x0][0x1c8], 0x1 ;  /* 0x0000720004064a11 */ /* 0x000fe400078408ff */
[----:B------:R-:W-:-:S02]  /*2e50*/  @P3 LEA.HI.X R3, R7, c[0x0][0x1cc], R3, 0x1, P0 ;  /* 0x0000730007033a11 */ /* 0x000fc400000f0c03 */
[----:B------:R-:W-:-:S05]  /*2e60*/  @P4 LEA.HI.X R7, R4, c[0x0][0x1cc], R5, 0x1, P2 ;  /* 0x0000730004074a11 */ /* 0x000fca00010f0c05 */
[----:B------:R4:W-:Y:S04]  /*2e70*/  @P4 LDGSTS.E.BYPASS.LTC128B.128 [R213+0x4100], [R6.64], !P1 ;  /* 0x0410000006d54fae */ /* 0x0009e8000c901d48 */
[----:B------:R1:W-:Y:S04]  /*2e80*/  @P3 LDGSTS.E.BYPASS.LTC128B.128 [R213+0x4900], [R2.64], !P1 ;  /* 0x0490000002d53fae */ /* 0x0003e8000c901d48 */
[----:B------:R-:W0:Y:S01]  /*2e90*/  LDGDEPBAR ;  /* 0x00000000000079af */ /* 0x000e220000000000 */
[----:B------:R-:W-:-:S04]  /*2ea0*/  DEPBAR.LE SB0, 0x1 ;  /* 0x000080400000791a */ /* 0x000fc80000000000 */
[----:B------:R-:W-:-:S04]  /*2eb0*/  DEPBAR.LE SB0, 0x0 ;  /* 0x000080000000791a */ /* 0x000fc80000000000 */
[----:B------:R-:W-:Y:S01]  /*2ec0*/  BAR.SYNC.DEFER_BLOCKING 0x0 ;  /* 0x0000000000007b1d */ /* 0x000fe20000010000 */
[----:B------:R-:W-:Y:S02]  /*2ed0*/  IMAD R4, R12, c[0x0][0x208], RZ ;  /* 0x000082000c047a24 */ /* 0x000fe400078e02ff */
[----:B-1----:R-:W-:-:S04]  /*2ee0*/  IMAD.WIDE.U32 R2, R88, c[0x0][0x208], RZ ;  /* 0x0000820058027a25 */ /* 0x002fc800078e00ff */
[----:B------:R-:W-:Y:S01]  /*2ef0*/  IMAD R4, R88, c[0x0][0x20c], R4 ;  /* 0x0000830058047a24 */ /* 0x000fe200078e0204 */
[----:B----4-:R-:W-:Y:S02]  /*2f00*/  MOV R6, R16 ;  /* 0x0000001000067202 */ /* 0x010fe40000000f00 */
[----:B--2---:R-:W-:Y:S02]  /*2f10*/  MOV R7, R18 ;  /* 0x0000001200077202 */ /* 0x004fe40000000f00 */
[----:B------:R-:W-:Y:S01]  /*2f20*/  IADD3 R4, R3, R4, RZ ;  /* 0x0000000403047210 */ /* 0x000fe20007ffe0ff */
[----:B------:R-:W-:Y:S04]  /*2f30*/  LDSM.16.M88.4 R32, [R203] ;  /* 0x00000000cb20783b */ /* 0x000fe80000000200 */
[----:B------:R-:W1:Y:S01]  /*2f40*/  LDSM.16.M88.4 R48, [R196] ;  /* 0x00000000c430783b */ /* 0x000e620000000200 */
[----:B------:R-:W-:-:S03]  /*2f50*/  IMAD.WIDE.U32 R2, R2, 0x50, R6 ;  /* 0x0000005002027825 */ /* 0x000fc600078e0006 */
[----:B------:R-:W2:Y:S01]  /*2f60*/  LDSM.16.M88.4 R28, [R203+0x2000] ;  /* 0x00200000cb1c783b */ /* 0x000ea20000000200 */
[----:B------:R-:W-:Y:S01]  /*2f70*/  IMAD R4, R4, 0x50, RZ ;  /* 0x0000005004047824 */ /* 0x000fe200078e02ff */
[----:B-----5:R-:W-:Y:S02]  /*2f80*/  LEA R8, P0, R2, c[0x0][0x1f8], 0x1 ;  /* 0x00007e0002087a11 */ /* 0x020fe400078008ff */
[----:B------:R-:W-:Y:S01]  /*2f90*/  ISETP.GE.AND P2, PT, R14, c[0x0][0x1d4], PT ;  /* 0x000075000e007a0c */ /* 0x000fe20003f46270 */
[----:B------:R-:W-:Y:S01]  /*2fa0*/  LDSM.16.M88.4 R24, [R206] ;  /* 0x00000000ce18783b */ /* 0x000fe20000000200 */
[----:B------:R-:W-:-:S03]  /*2fb0*/  IADD3 R3, R3, R4, RZ ;  /* 0x0000000403037210 */ /* 0x000fc60007ffe0ff */
[----:B------:R-:W4:Y:S01]  /*2fc0*/  LDSM.16.M88.4 R44, [R207] ;  /* 0x00000000cf2c783b */ /* 0x000f220000000200 */
[----:B------:R-:W-:Y:S02]  /*2fd0*/  IADD3 R6, P3, R8, UR7, RZ ;  /* 0x0000000708067c10 */ /* 0x000fe4000ff7e0ff */
[----:B------:R-:W-:Y:S01]  /*2fe0*/  LEA.HI.X R9, R2, c[0x0][0x1fc], R3, 0x1, P0 ;  /* 0x00007f0002097a11 */ /* 0x000fe200000f0c03 */
[----:B------:R-:W-:Y:S01]  /*2ff0*/  LDSM.16.M88.4 R68, [R196+0x800] ;  /* 0x00080000c444783b */ /* 0x000fe20000000200 */
[----:B------:R-:W-:Y:S02]  /*3000*/  ISETP.LT.OR P6, PT, R0, 0x1, P2 ;  /* 0x000000010000780c */ /* 0x000fe400017c1670 */
[----:B------:R-:W-:Y:S01]  /*3010*/  IADD3 R4, P0, R6, UR7, RZ ;  /* 0x0000000706047c10 */ /* 0x000fe2000ff1e0ff */
[----:B------:R-:W-:Y:S01]  /*3020*/  LDSM.16.M88.4 R84, [R196+0x1000] ;  /* 0x00100000c454783b */ /* 0x000fe20000000200 */
[----:B------:R-:W-:Y:S02]  /*3030*/  IADD3.X R7, R9, UR5, RZ, P3, !PT ;  /* 0x0000000509077c10 */ /* 0x000fe40009ffe4ff */
[C---:B------:R-:W-:Y:S01]  /*3040*/  ISETP.LT.OR P5, PT, R0.reuse, 0x11, P2 ;  /* 0x000000110000780c */ /* 0x040fe200017a1670 */
[----:B------:R-:W-:Y:S01]  /*3050*/  LDSM.16.M88.4 R96, [R196+0x1800] ;  /* 0x00180000c460783b */ /* 0x000fe20000000200 */
[----:B------:R-:W-:-:S02]  /*3060*/  ISETP.LT.OR P4, PT, R0, 0x21, P2 ;  /* 0x000000210000780c */ /* 0x000fc40001781670 */
[----:B------:R-:W-:Y:S01]  /*3070*/  IADD3.X R5, R7, UR5, RZ, P0, !PT ;  /* 0x0000000507057c10 */ /* 0x000fe200087fe4ff */
[----:B------:R-:W-:Y:S01]  /*3080*/  LDSM.16.M88.4 R104, [R196+0x2000] ;  /* 0x00200000c468783b */ /* 0x000fe20000000200 */
[----:B------:R-:W-:Y:S02]  /*3090*/  ISETP.LT.OR P3, PT, R0, 0x31, P2 ;  /* 0x000000310000780c */ /* 0x000fe40001761670 */
[----:B------:R-:W-:Y:S01]  /*30a0*/  IADD3 R2, P0, R4, UR7, RZ ;  /* 0x0000000704027c10 */ /* 0x000fe2000ff1e0ff */
[----:B------:R-:W5:Y:S01]  /*30b0*/  LDSM.16.M88.4 R20, [R206+0x2000] ;  /* 0x00200000ce14783b */ /* 0x000f620000000200 */
[----:B------:R-:W-:Y:S02]  /*30c0*/  ISETP.LT.OR P2, PT, R0, 0x41, P2 ;  /* 0x000000410000780c */ /* 0x000fe40001741670 */
[----:B------:R-:W-:Y:S01]  /*30d0*/  IADD3.X R3, R5, UR5, RZ, P0, !PT ;  /* 0x0000000505037c10 */ /* 0x000fe200087fe4ff */
[----:B------:R-:W-:Y:S04]  /*30e0*/  LDSM.16.M88.4 R80, [R211] ;  /* 0x00000000d350783b */ /* 0x000fe80000000200 */
[----:B------:R-:W-:Y:S01]  /*30f0*/  LDSM.16.M88.4 R92, [R210] ;  /* 0x00000000d25c783b */ /* 0x000fe20000000200 */
[----:B-1----:R-:W-:Y:S03]  /*3100*/  HMMA.16816.F32 R12, R32, R48, RZ ;  /* 0x00000030200c723c */ /* 0x002fe600000018ff */
[----:B------:R-:W-:Y:S04]  /*3110*/  LDSM.16.M88.4 R100, [R209] ;  /* 0x00000000d164783b */ /* 0x000fe80000000200 */
[----:B------:R-:W-:Y:S04]  /*3120*/  LDSM.16.M88.4 R108, [R208] ;  /* 0x00000000d06c783b */ /* 0x000fe80000000200 */
[----:B------:R-:W-:Y:S01]  /*3130*/  @!PT LDS RZ, [RZ] ;  /* 0x00000000fffff984 */ /* 0x000fe20000000800 */
[----:B------:R-:W-:Y:S01]  /*3140*/  @!PT LDS RZ, [RZ] ;  /* 0x00000000fffff984 */ /* 0x000fe20000000800 */
[----:B------:R-:W-:Y:S01]  /*3150*/  @!PT LDS RZ, [RZ] ;  /* 0x00000000fffff984 */ /* 0x000fe20000000800 */
[----:B------:R1:W-:Y:S04]  /*3160*/  LDGSTS.E.BYPASS.LTC128B.128 [R213+0x100], [R8.64], !P6 ;  /* 0x0010000008d57fae */ /* 0x0003e8000f101d48 */
[----:B------:R2:W-:Y:S04]  /*3170*/  LDGSTS.E.BYPASS.LTC128B.128 [R213+0x900], [R6.64], !P5 ;  /* 0x0090000006d57fae */ /* 0x0005e8000e901d48 */
[----:B------:R2:W-:Y:S04]  /*3180*/  LDGSTS.E.BYPASS.LTC128B.128 [R213+0x1100], [R4.64], !P4 ;  /* 0x0110000004d57fae */ /* 0x0005e8000e101d48 */
[----:B------:R2:W-:Y:S01]  /*3190*/  LDGSTS.E.BYPASS.LTC128B.128 [R213+0x1900], [R2.64], !P3 ;  /* 0x0190000002d57fae */ /* 0x0005e2000d901d48 */
[----:B-1----:R-:W-:-:S04]  /*31a0*/  IADD3 R8, P0, R2, UR7, RZ ;  /* 0x0000000702087c10 */ /* 0x002fc8000ff1e0ff */
[----:B------:R-:W-:-:S05]  /*31b0*/  IADD3.X R9, R3, UR5, RZ, P0, !PT ;  /* 0x0000000503097c10 */ /* 0x000fca00087fe4ff */
[----:B------:R3:W-:Y:S04]  /*31c0*/  LDGSTS.E.BYPASS.LTC128B.128 [R213+0x2100], [R8.64], !P2 ;  /* 0x0210000008d57fae */ /* 0x0007e8000d101d48 */
[----:B------:R-:W-:Y:S04]  /*31d0*/  LDSM.16.M88.4 R36, [R202] ;  /* 0x00000000ca24783b */ /* 0x000fe80000000200 */
[----:B------:R-:W1:Y:S01]  /*31e0*/  LDSM.16.M88.4 R16, [R204] ;  /* 0x00000000cc10783b */ /* 0x000e620000000200 */
[----:B--2---:R-:W-:Y:S03]  /*31f0*/  HMMA.16816.F32 R52, R28, R48, RZ ;  /* 0x000000301c34723c */ /* 0x004fe600000018ff */
[----:B------:R-:W-:Y:S04]  /*3200*/  LDSM.16.M88.4 R40, [R199] ;  /* 0x00000000c728783b */ /* 0x000fe80000000200 */
[----:B------:R-:W-:Y:S01]  /*3210*/  LDSM.16.M88.4 R4, [R205+0x2000] ;  /* 0x00200000cd04783b */ /* 0x000fe20000000200 */
[----:B----4-:R-:W-:Y:S03]  /*3220*/  HMMA.16816.F32 R56, R24, R44, R12 ;  /* 0x0000002c1838723c */ /* 0x010fe6000000180c */
[----:B------:R-:W2:Y:S04]  /*3230*/  LDSM.16.M88.4 R12, [R204+0x2000] ;  /* 0x00200000cc0c783b */ /* 0x000ea80000000200 */
[----:B------:R-:W0:Y:S04]  /*3240*/  LDGDEPBAR ;  /* 0x00000000000079af */ /* 0x000e280000000000 */
[----:B---3--:R-:W3:Y:S01]  /*3250*/  LDSM.16.M88.4 R8, [R205] ;  /* 0x00000000cd08783b */ /* 0x008ee20000000200 */
[----:B------:R-:W-:Y:S08]  /*3260*/  HMMA.16816.F32 R64, R32, R50, RZ ;  /* 0x000000322040723c */ /* 0x000ff000000018ff */
[----:B-----5:R-:W-:Y:S08]  /*3270*/  HMMA.16816.F32 R52, R20, R44, R52 ;  /* 0x0000002c1434723c */ /* 0x020ff00000001834 */
[----:B-1----:R-:W-:Y:S08]  /*3280*/  HMMA.16816.F32 R60, R16, R36, R56 ;  /* 0x00000024103c723c */ /* 0x002ff00000001838 */
[----:B------:R-:W-:Y:S08]  /*3290*/  HMMA.16816.F32 R56, R28, R50, RZ ;  /* 0x000000321c38723c */ /* 0x000ff000000018ff */
[----:B--2---:R-:W-:Y:S08]  /*32a0*/  HMMA.16816.F32 R48, R12, R36, R52 ;  /* 0x000000240c30723c */ /* 0x004ff00000001834 */
[----:B------:R-:W-:Y:S08]  /*32b0*/  HMMA.16816.F32 R52, R24, R46, R64 ;  /* 0x0000002e1834723c */ /* 0x000ff00000001840 */
[----:B---3--:R-:W-:Y:S08]  /*32c0*/  HMMA.16816.F32 R64, R8, R40, R60 ;  /* 0x000000280840723c */ /* 0x008ff0000000183c */
[----:B------:R-:W-:Y:S01]  /*32d0*/  HMMA.16816.F32 R60, R20, R46, R56 ;  /* 0x0000002e143c723c */ /* 0x000fe20000001838 */
[----:B------:R-:W1:Y:S07]  /*32e0*/  LDSM.16.M88.4 R44, [R202+0x800] ;  /* 0x00080000ca2c783b */ /* 0x000e6e0000000200 */
[----:B------:R-:W-:Y:S08]  /*32f0*/  HMMA.16816.F32 R56, R32, R68, RZ ;  /* 0x000000442038723c */ /* 0x000ff000000018ff */
[----:B------:R-:W-:Y:S08]  /*3300*/  HMMA.16816.F32 R76, R4, R40, R48 ;  /* 0x00000028044c723c */ /* 0x000ff00000001830 */
[----:B------:R-:W-:Y:S01]  /*3310*/  HMMA.16816.F32 R48, R16, R38, R52 ;  /* 0x000000261030723c */ /* 0x000fe20000001834 */
[----:B------:R-:W-:-:S07]  /*3320*/  FMUL.FTZ R0, R64, c[0x0][0x320] ;  /* 0x0000c80040007a20 */ /* 0x000fce0000410000 */
[----:B------:R-:W-:Y:S01]  /*3330*/  HMMA.16816.F32 R52, R28, R68, RZ ;  /* 0x000000441c34723c */ /* 0x000fe200000018ff */
[----:B------:R2:W3:Y:S07]  /*3340*/  MUFU.TANH R151, R0 ;  /* 0x0000000000977308 */ /* 0x0004ee0000002400 */
[----:B------:R-:W-:Y:S01]  /*3350*/  HMMA.16816.F32 R56, R24, R80, R56 ;  /* 0x000000501838723c */ /* 0x000fe20000001838 */
[----:B--2---:R-:W-:-:S07]  /*3360*/  FMUL.FTZ R0, R65, c[0x0][0x320] ;  /* 0x0000c80041007a20 */ /* 0x004fce0000410000 */
[----:B------:R-:W-:Y:S01]  /*3370*/  HMMA.16816.F32 R60, R12, R38, R60 ;  /* 0x000000260c3c723c */ /* 0x000fe2000000183c */
[----:B------:R-:W2:Y:S01]  /*3380*/  LDSM.16.M88.4 R36, [R199+0x800] ;  /* 0x00080000c724783b */ /* 0x000ea20000000200 */
[----:B------:R4:W1:Y:S02]  /*3390*/  MUFU.TANH R150, R0 ;  /* 0x0000000000967308 */ /* 0x0008640000002400 */
[----:B----4-:R-:W-:-:S06]  /*33a0*/  FMUL.FTZ R0, R66, c[0x0][0x320] ;  /* 0x0000c80042007a20 */ /* 0x010fcc0000410000 */
[----:B------:R4:W1:Y:S02]  /*33b0*/  MUFU.TANH R149, R0 ;  /* 0x0000000000957308 */ /* 0x0008640000002400 */
[----:B----4-:R-:W-:Y:S02]  /*33c0*/  FMUL.FTZ R0, R67, c[0x0][0x320] ;  /* 0x0000c80043007a20 */ /* 0x010fe40000410000 */
[----:B------:R-:W-:Y:S04]  /*33d0*/  HMMA.16816.F32 R64, R8, R42, R48 ;  /* 0x0000002a0840723c */ /* 0x000fe80000001830 */
[----:B------:R4:W1:Y:S04]  /*33e0*/  MUFU.TANH R148, R0 ;  /* 0x0000000000947308 */ /* 0x0008680000002400 */
[----:B------:R-:W-:Y:S01]  /*33f0*/  HMMA.16816.F32 R48, R20, R80, R52 ;  /* 0x000000501430723c */ /* 0x000fe20000001834 */
[----:B----4-:R-:W-:-:S07]  /*3400*/  FMUL.FTZ R0, R76, c[0x0][0x320] ;  /* 0x0000c8004c007a20 */ /* 0x010fce0000410000 */
[----:B------:R-:W-:Y:S01]  /*3410*/  HMMA.16816.F32 R52, R32, R70, RZ ;  /* 0x000000462034723c */ /* 0x000fe200000018ff */
[----:B------:R4:W2:Y:S07]  /*3420*/  MUFU.TANH R147, R0 ;  /* 0x0000000000937308 */ /* 0x0008ae0000002400 */
[----:B-1----:R-:W-:Y:S01]  /*3430*/  HMMA.16816.F32 R56, R16, R44, R56 ;  /* 0x0000002c1038723c */ /* 0x002fe20000001838 */
[----:B----4-:R-:W-:-:S04]  /*3440*/  FMUL.FTZ R0, R77, c[0x0][0x320] ;  /* 0x0000c8004d007a20 */ /* 0x010fc80000410000 */
[----:B------:R1:W4:Y:S03]  /*3450*/  MUFU.TANH R146, R0 ;  /* 0x0000000000927308 */ /* 0x0003260000002400 */
[----:B------:R-:W-:Y:S01]  /*3460*/  HMMA.16816.F32 R72, R4, R42, R60 ;  /* 0x0000002a0448723c */ /* 0x000fe2000000183c */
[----:B-1----:R-:W-:-:S04]  /*3470*/  FMUL.FTZ R0, R78, c[0x0][0x320] ;  /* 0x0000c8004e007a20 */ /* 0x002fc80000410000 */
[----:B------:R1:W1:Y:S03]  /*3480*/  MUFU.TANH R141, R0 ;  /* 0x00000000008d7308 */ /* 0x0002660000002400 */
[----:B------:R-:W-:Y:S01]  /*3490*/  HMMA.16816.F32 R60, R28, R70, RZ ;  /* 0x000000461c3c723c */ /* 0x000fe200000018ff */
[----:B-1----:R-:W-:-:S04]  /*34a0*/  FMUL.FTZ R0, R79, c[0x0][0x320] ;  /* 0x0000c8004f007a20 */ /* 0x002fc80000410000 */
[----:B------:R1:W1:Y:S03]  /*34b0*/  MUFU.TANH R142, R0 ;  /* 0x00000000008e7308 */ /* 0x0002660000002400 */
[----:B------:R-:W-:Y:S01]  /*34c0*/  HMMA.16816.F32 R40, R12, R44, R48 ;  /* 0x0000002c0c28723c */ /* 0x000fe20000001830 */
[----:B-1----:R-:W-:-:S04]  /*34d0*/  FMUL.FTZ R0, R64, c[0x0][0x320] ;  /* 0x0000c80040007a20 */ /* 0x002fc80000410000 */
[----:B------:R1:W1:Y:S03]  /*34e0*/  MUFU.TANH R145, R0 ;  /* 0x0000000000917308 */ /* 0x0002660000002400 */
[----:B------:R-:W-:Y:S01]  /*34f0*/  HMMA.16816.F32 R48, R24, R82, R52 ;  /* 0x000000521830723c */ /* 0x000fe20000001834 */
[----:B-1----:R-:W-:-:S04]  /*3500*/  FMUL.FTZ R0, R65, c[0x0][0x320] ;  /* 0x0000c80041007a20 */ /* 0x002fc80000410000 */
[----:B------:R1:W1:Y:S03]  /*3510*/  MUFU.TANH R143, R0 ;  /* 0x00000000008f7308 */ /* 0x0002660000002400 */
[----:B------:R-:W-:Y:S01]  /*3520*/  HMMA.16816.F32 R60, R20, R82, R60 ;  /* 0x00000052143c723c */ /* 0x000fe2000000183c */
[----:B-1----:R-:W-:-:S04]  /*3530*/  FMUL.FTZ R0, R66, c[0x0][0x320] ;  /* 0x0000c80042007a20 */ /* 0x002fc80000410000 */
[----:B------:R1:W1:Y:S02]  /*3540*/  MUFU.TANH R140, R0 ;  /* 0x00000000008c7308 */ /* 0x0002640000002400 */
[----:B-1----:R-:W-:Y:S02]  /*3550*/  FMUL.FTZ R0, R67, c[0x0][0x320] ;  /* 0x0000c80043007a20 */ /* 0x002fe40000410000 */
[----:B--2---:R-:W-:Y:S04]  /*3560*/  HMMA.16816.F32 R64, R8, R36, R56 ;  /* 0x000000240840723c */ /* 0x004fe80000001838 */
[----:B------:R1:W2:Y:S04]  /*3570*/  MUFU.TANH R139, R0 ;  /* 0x00000000008b7308 */ /* 0x0002a80000002400 */
[----:B------:R-:W-:Y:S01]  /*3580*/  HMMA.16816.F32 R56, R32, R84, RZ ;  /* 0x000000542038723c */ /* 0x000fe200000018ff */
[----:B-1----:R-:W-:-:S04]  /*3590*/  FMUL.FTZ R0, R72, c[0x0][0x320] ;  /* 0x0000c80048007a20 */ /* 0x002fc80000410000 */
[----:B------:R1:W1:Y:S03]  /*35a0*/  MUFU.TANH R136, R0 ;  /* 0x0000000000887308 */ /* 0x0002660000002400 */
[----:B------:R-:W-:Y:S01]  /*35b0*/  HMMA.16816.F32 R76, R4, R36, R40 ;  /* 0x00000024044c723c */ /* 0x000fe20000001828 */
[----:B------:R-:W5:Y:S07]  /*35c0*/  LDSM.16.M88.4 R40, [R202+0x1000] ;  /* 0x00100000ca28783b */ /* 0x000f6e0000000200 */
[----:B------:R-:W-:Y:S01]  /*35d0*/  HMMA.16816.F32 R48, R16, R46, R48 ;  /* 0x0000002e1030723c */ /* 0x000fe20000001830 */
[----:B-1----:R-:W-:-:S04]  /*35e0*/  FMUL.FTZ R0, R73, c[0x0][0x320] ;  /* 0x0000c80049007a20 */ /* 0x002fc80000410000 */
[----:B------:R1:W1:Y:S03]  /*35f0*/  MUFU.TANH R135, R0 ;  /* 0x0000000000877308 */ /* 0x0002660000002400 */
[----:B------:R-:W-:Y:S01]  /*3600*/  HMMA.16816.F32 R52, R28, R84, RZ ;  /* 0x000000541c34723c */ /* 0x000fe200000018ff */
[----:B-1----:R-:W-:-:S04]  /*3610*/  FMUL.FTZ R0, R74, c[0x0][0x320] ;  /* 0x0000c8004a007a20 */ /* 0x002fc80000410000 */
[----:B------:R1:W1:Y:S03]  /*3620*/  MUFU.TANH R125, R0 ;  /* 0x00000000007d7308 */ /* 0x0002660000002400 */
[----:B------:R-:W-:Y:S01]  /*3630*/  HMMA.16816.F32 R60, R12, R46, R60 ;  /* 0x0000002e0c3c723c */ /* 0x000fe2000000183c */
[----:B------:R-:W2:Y:S01]  /*3640*/  LDSM.16.M88.4 R44, [R199+0x1000] ;  /* 0x00100000c72c783b */ /* 0x000ea20000000200 */
[----:B-1----:R-:W-:-:S04]  /*3650*/  FMUL.FTZ R0, R75, c[0x0][0x320] ;  /* 0x0000c8004b007a20 */ /* 0x002fc80000410000 */
[----:B------:R1:W1:Y:S02]  /*3660*/  MUFU.TANH R128, R0 ;  /* 0x0000000000807308 */ /* 0x0002640000002400 */
[----:B------:R-:W-:Y:S01]  /*3670*/  HMMA.16816.F32 R56, R24, R92, R56 ;  /* 0x0000005c1838723c */ /* 0x000fe20000001838 */
[----:B-1----:R-:W-:-:S05]  /*3680*/  FMUL.FTZ R0, R64, c[0x0][0x320] ;  /* 0x0000c80040007a20 */ /* 0x002fca0000410000 */
[----:B------:R1:W1:Y:S02]  /*3690*/  MUFU.TANH R132, R0 ;  /* 0x0000000000847308 */ /* 0x0002640000002400 */
[----:B-1----:R-:W-:-:S06]  /*36a0*/  FMUL.FTZ R0, R65, c[0x0][0x320] ;  /* 0x0000c80041007a20 */ /* 0x002fcc0000410000 */
[----:B------:R1:W1:Y:S02]  /*36b0*/  MUFU.TANH R129, R0 ;  /* 0x0000000000817308 */ /* 0x0002640000002400 */
[----:B-1----:R-:W-:-:S06]  /*36c0*/  FMUL.FTZ R0, R66, c[0x0][0x320] ;  /* 0x0000c80042007a20 */ /* 0x002fcc0000410000 */
[----:B------:R1:W1:Y:S02]  /*36d0*/  MUFU.TANH R124, R0 ;  /* 0x00000000007c7308 */ /* 0x0002640000002400 */
[----:B-1----:R-:W-:Y:S02]  /*36e0*/  FMUL.FTZ R0, R67, c[0x0][0x320] ;  /* 0x0000c80043007a20 */ /* 0x002fe40000410000 */
[----:B------:R-:W-:Y:S04]  /*36f0*/  HMMA.16816.F32 R64, R8, R38, R48 ;  /* 0x000000260840723c */ /* 0x000fe80000001830 */
[----:B------:R1:W1:Y:S04]  /*3700*/  MUFU.TANH R119, R0 ;  /* 0x0000000000777308 */ /* 0x0002680000002400 */
[----:B------:R-:W-:Y:S01]  /*3710*/  HMMA.16816.F32 R48, R20, R92, R52 ;  /* 0x0000005c1430723c */ /* 0x000fe20000001834 */
[----:B-1----:R-:W-:-:S07]  /*3720*/  FMUL.FTZ R0, R76, c[0x0][0x320] ;  /* 0x0000c8004c007a20 */ /* 0x002fce0000410000 */
[----:B------:R-:W-:Y:S01]  /*3730*/  HMMA.16816.F32 R52, R32, R86, RZ ;  /* 0x000000562034723c */ /* 0x000fe200000018ff */
[----:B------:R1:W1:Y:S07]  /*3740*/  MUFU.TANH R118, R0 ;  /* 0x0000000000767308 */ /* 0x00026e0000002400 */
[----:B------:R-:W-:Y:S01]  /*3750*/  HMMA.16816.F32 R68, R4, R38, R60 ;  /* 0x000000260444723c */ /* 0x000fe2000000183c */
[----:B-1----:R-:W-:-:S07]  /*3760*/  FMUL.FTZ R0, R77, c[0x0][0x320] ;  /* 0x0000c8004d007a20 */ /* 0x002fce0000410000 */
[----:B-----5:R-:W-:Y:S01]  /*3770*/  HMMA.16816.F32 R56, R16, R40, R56 ;  /* 0x000000281038723c */ /* 0x020fe20000001838 */
[----:B------:R1:W1:Y:S07]  /*3780*/  MUFU.TANH R117, R0 ;  /* 0x0000000000757308 */ /* 0x00026e0000002400 */
        /* <DEDUP_REMOVED lines=12> */
[----:B-1----:R-:W-:-:S06]  /*3850*/  FMUL.FTZ R0, R66, c[0x0][0x320] ;  /* 0x0000c80042007a20 */ /* 0x002fcc0000410000 */
[----:B------:R1:W1:Y:S02]  /*3860*/  MUFU.TANH R91, R0 ;  /* 0x00000000005b7308 */ /* 0x0002640000002400 */
[----:B-1----:R-:W-:Y:S02]  /*3870*/  FMUL.FTZ R0, R67, c[0x0][0x320] ;  /* 0x0000c80043007a20 */ /* 0x002fe40000410000 */
[----:B--2---:R-:W-:Y:S04]  /*3880*/  HMMA.16816.F32 R64, R8, R44, R56 ;  /* 0x0000002c0840723c */ /* 0x004fe80000001838 */
[----:B------:R1:W2:Y:S04]  /*3890*/  MUFU.TANH R120, R0 ;  /* 0x0000000000787308 */ /* 0x0002a80000002400 */
[----:B------:R-:W-:Y:S01]  /*38a0*/  HMMA.16816.F32 R56, R32, R96, RZ ;  /* 0x000000602038723c */ /* 0x000fe200000018ff */
[----:B-1----:R-:W-:-:S04]  /*38b0*/  FMUL.FTZ R0, R68, c[0x0][0x320] ;  /* 0x0000c80044007a20 */ /* 0x002fc80000410000 */
[----:B------:R1:W1:Y:S03]  /*38c0*/  MUFU.TANH R87, R0 ;  /* 0x0000000000577308 */ /* 0x0002660000002400 */
[----:B------:R-:W-:Y:S08]  /*38d0*/  HMMA.16816.F32 R72, R4, R44, R36 ;  /* 0x0000002c0448723c */ /* 0x000ff00000001824 */
[----:B------:R-:W-:Y:S01]  /*38e0*/  HMMA.16816.F32 R36, R16, R42, R48 ;  /* 0x0000002a1024723c */ /* 0x000fe20000001830 */
[----:B------:R-:W5:Y:S01]  /*38f0*/  LDSM.16.M88.4 R48, [R202+0x1800] ;  /* 0x00180000ca30783b */ /* 0x000f620000000200 */
[----:B-1----:R-:W-:-:S04]  /*3900*/  FMUL.FTZ R0, R69, c[0x0][0x320] ;  /* 0x0000c80045007a20 */ /* 0x002fc80000410000 */
[----:B------:R1:W1:Y:S02]  /*3910*/  MUFU.TANH R86, R0 ;  /* 0x0000000000567308 */ /* 0x0002640000002400 */
[----:B------:R-:W-:Y:S01]  /*3920*/  HMMA.16816.F32 R60, R12, R42, R60 ;  /* 0x0000002a0c3c723c */ /* 0x000fe2000000183c */
[----:B-1----:R-:W-:-:S05]  /*3930*/  FMUL.FTZ R0, R70, c[0x0][0x320] ;  /* 0x0000c80046007a20 */ /* 0x002fca0000410000 */
[----:B------:R1:W1:Y:S02]  /*3940*/  MUFU.TANH R85, R0 ;  /* 0x0000000000557308 */ /* 0x0002640000002400 */
[----:B------:R-:W-:Y:S01]  /*3950*/  HMMA.16816.F32 R52, R28, R96, RZ ;  /* 0x000000601c34723c */ /* 0x000fe200000018ff */
[----:B-1----:R-:W-:-:S05]  /*3960*/  FMUL.FTZ R0, R71, c[0x0][0x320] ;  /* 0x0000c80047007a20 */ /* 0x002fca0000410000 */
[----:B------:R1:W1:Y:S02]  /*3970*/  MUFU.TANH R92, R0 ;  /* 0x00000000005c7308 */ /* 0x0002640000002400 */
[----:B------:R-:W-:Y:S01]  /*3980*/  HMMA.16816.F32 R56, R24, R100, R56 ;  /* 0x000000641838723c */ /* 0x000fe20000001838 */
[----:B-1----:R-:W-:-:S05]  /*3990*/  FMUL.FTZ R0, R64, c[0x0][0x320] ;  /* 0x0000c80040007a20 */ /* 0x002fca0000410000 */
[----:B------:R1:W1:Y:S02]  /*39a0*/  MUFU.TANH R121, R0 ;  /* 0x0000000000797308 */ /* 0x0002640000002400 */
[----:B-1----:R-:W-:-:S06]  /*39b0*/  FMUL.FTZ R0, R65, c[0x0][0x320] ;  /* 0x0000c80041007a20 */ /* 0x002fcc0000410000 */
[----:B------:R1:W1:Y:S01]  /*39c0*/  MUFU.TANH R130, R0 ;  /* 0x0000000000827308 */ /* 0x0002620000002400 */
[----:B------:R-:W-:Y:S01]  /*39d0*/  HMMA.16816.F32 R68, R4, R46, R60 ;  /* 0x0000002e0444723c */ /* 0x000fe2000000183c */
[----:B-1----:R-:W-:-:S06]  /*39e0*/  FMUL.FTZ R0, R66, c[0x0][0x320] ;  /* 0x0000c80042007a20 */ /* 0x002fcc0000410000 */
[----:B------:R1:W1:Y:S01]  /*39f0*/  MUFU.TANH R134, R0 ;  /* 0x0000000000867308 */ /* 0x0002620000002400 */
[----:B------:R-:W-:Y:S01]  /*3a00*/  HMMA.16816.F32 R40, R20, R100, R52 ;  /* 0x000000641428723c */ /* 0x000fe20000001834 */
[----:B-1----:R-:W-:-:S07]  /*3a10*/  FMUL.FTZ R0, R67, c[0x0][0x320] ;  /* 0x0000c80043007a20 */ /* 0x002fce0000410000 */
[----:B------:R-:W-:Y:S01]  /*3a20*/  HMMA.16816.F32 R64, R8, R46, R36 ;  /* 0x0000002e0840723c */ /* 0x000fe20000001824 */
[----:B------:R-:W1:Y:S01]  /*3a30*/  LDSM.16.M88.4 R36, [R199+0x1800] ;  /* 0x00180000c724783b */ /* 0x000e620000000200 */
[----:B------:R2:W1:Y:S06]  /*3a40*/  MUFU.TANH R137, R0 ;  /* 0x0000000000897308 */ /* 0x00046c0000002400 */
[----:B------:R-:W-:Y:S01]  /*3a50*/  HMMA.16816.F32 R44, R32, R98, RZ ;  /* 0x00000062202c723c */ /* 0x000fe200000018ff */
[----:B--2---:R-:W-:-:S04]  /*3a60*/  FMUL.FTZ R0, R72, c[0x0][0x320] ;  /* 0x0000c80048007a20 */ /* 0x004fc80000410000 */
[----:B------:R2:W1:Y:S03]  /*3a70*/  MUFU.TANH R122, R0 ;  /* 0x00000000007a7308 */ /* 0x0004660000002400 */
[----:B-----5:R-:W-:Y:S01]  /*3a80*/  HMMA.16816.F32 R52, R16, R48, R56 ;  /* 0x000000301034723c */ /* 0x020fe20000001838 */
[----:B--2---:R-:W-:-:S04]  /*3a90*/  FMUL.FTZ R0, R73, c[0x0][0x320] ;  /* 0x0000c80049007a20 */ /* 0x004fc80000410000 */
[----:B------:R2:W1:Y:S03]  /*3aa0*/  MUFU.TANH R123, R0 ;  /* 0x00000000007b7308 */ /* 0x0004660000002400 */
[----:B------:R-:W-:Y:S01]  /*3ab0*/  HMMA.16816.F32 R56, R28, R98, RZ ;  /* 0x000000621c38723c */ /* 0x000fe200000018ff */
[----:B--2---:R-:W-:-:S04]  /*3ac0*/  FMUL.FTZ R0, R74, c[0x0][0x320] ;  /* 0x0000c8004a007a20 */ /* 0x004fc80000410000 */
[----:B------:R2:W1:Y:S03]  /*3ad0*/  MUFU.TANH R126, R0 ;  /* 0x00000000007e7308 */ /* 0x0004660000002400 */
[----:B------:R-:W-:Y:S01]  /*3ae0*/  HMMA.16816.F32 R40, R12, R48, R40 ;  /* 0x000000300c28723c */ /* 0x000fe20000001828 */
[----:B--2---:R-:W-:-:S04]  /*3af0*/  FMUL.FTZ R0, R75, c[0x0][0x320] ;  /* 0x0000c8004b007a20 */ /* 0x004fc80000410000 */
[----:B------:R2:W1:Y:S03]  /*3b00*/  MUFU.TANH R127, R0 ;  /* 0x00000000007f7308 */ /* 0x0004660000002400 */
[----:B------:R-:W-:Y:S01]  /*3b10*/  HMMA.16816.F32 R44, R24, R102, R44 ;  /* 0x00000066182c723c */ /* 0x000fe2000000182c */
[----:B--2---:R-:W-:-:S04]  /*3b20*/  FMUL.FTZ R0, R64, c[0x0][0x320] ;  /* 0x0000c80040007a20 */ /* 0x004fc80000410000 */
[----:B------:R2:W1:Y:S02]  /*3b30*/  MUFU.TANH R131, R0 ;  /* 0x0000000000837308 */ /* 0x0004640000002400 */
[----:B--2---:R-:W-:-:S06]  /*3b40*/  FMUL.FTZ R0, R65, c[0x0][0x320] ;  /* 0x0000c80041007a20 */ /* 0x004fcc0000410000 */
[----:B------:R2:W1:Y:S01]  /*3b50*/  MUFU.TANH R133, R0 ;  /* 0x0000000000857308 */ /* 0x0004620000002400 */
[----:B------:R-:W-:Y:S01]  /*3b60*/  HMMA.16816.F32 R60, R20, R102, R56 ;  /* 0x00000066143c723c */ /* 0x000fe20000001838 */
[----:B--2---:R-:W-:-:S06]  /*3b70*/  FMUL.FTZ R0, R66, c[0x0][0x320] ;  /* 0x0000c80042007a20 */ /* 0x004fcc0000410000 */
[----:B------:R2:W1:Y:S01]  /*3b80*/  MUFU.TANH R138, R0 ;  /* 0x00000000008a7308 */ /* 0x0004620000002400 */
[----:B------:R-:W-:Y:S01]  /*3b90*/  HMMA.16816.F32 R56, R32, R104, RZ ;  /* 0x000000682038723c */ /* 0x000fe200000018ff */
[----:B--2---:R-:W-:-:S07]  /*3ba0*/  FMUL.FTZ R0, R67, c[0x0][0x320] ;  /* 0x0000c80043007a20 */ /* 0x004fce0000410000 */
[----:B-1----:R-:W-:Y:S01]  /*3bb0*/  HMMA.16816.F32 R64, R8, R36, R52 ;  /* 0x000000240840723c */ /* 0x002fe20000001834 */
[----:B------:R1:W2:Y:S02]  /*3bc0*/  MUFU.TANH R144, R0 ;  /* 0x0000000000907308 */ /* 0x0002a40000002400 */
[----:B-1----:R-:W-:-:S06]  /*3bd0*/  FMUL.FTZ R0, R68, c[0x0][0x320] ;  /* 0x0000c80044007a20 */ /* 0x002fcc0000410000 */
[----:B------:R1:W1:Y:S01]  /*3be0*/  MUFU.TANH R84, R0 ;  /* 0x0000000000547308 */ /* 0x0002620000002400 */
        /* <DEDUP_REMOVED lines=15> */
[----:B------:R1:W1:Y:S01]  /*3ce0*/  MUFU.TANH R82, R0 ;  /* 0x0000000000527308 */ /* 0x0002620000002400 */
[----:B------:R-:W-:Y:S01]  /*3cf0*/  HMMA.16816.F32 R32, R32, R106, RZ ;  /* 0x0000006a2020723c */ /* 0x000fe200000018ff */
[----:B-1----:R-:W-:-:S06]  /*3d00*/  FMUL.FTZ R0, R66, c[0x0][0x320] ;  /* 0x0000c80042007a20 */ /* 0x002fcc0000410000 */
[----:B------:R1:W1:Y:S01]  /*3d10*/  MUFU.TANH R78, R0 ;  /* 0x00000000004e7308 */ /* 0x0002620000002400 */
[----:B------:R-:W-:Y:S01]  /*3d20*/  HMMA.16816.F32 R52, R20, R108, R52 ;  /* 0x0000006c1434723c */ /* 0x000fe20000001834 */
[----:B-1----:R-:W-:-:S07]  /*3d30*/  FMUL.FTZ R0, R67, c[0x0][0x320] ;  /* 0x0000c80043007a20 */ /* 0x002fce0000410000 */
[----:B------:R-:W-:Y:S01]  /*3d40*/  HMMA.16816.F32 R64, R8, R38, R44 ;  /* 0x000000260840723c */ /* 0x000fe2000000182c */
[----:B------:R-:W1:Y:S01]  /*3d50*/  LDSM.16.M88.4 R44, [R199+0x2000] ;  /* 0x00200000c72c783b */ /* 0x000e620000000200 */
[----:B------:R2:W1:Y:S01]  /*3d60*/  MUFU.TANH R77, R0 ;  /* 0x00000000004d7308 */ /* 0x0004620000002400 */
[----:B------:R-:W-:Y:S01]  /*3d70*/  ISETP.GT.AND P0, PT, R88, R247, PT ;  /* 0x000000f75800720c */ /* 0x000fe20003f04270 */
[----:B------:R-:W-:-:S04]  /*3d80*/  DEPBAR.LE SB0, 0x0 ;  /* 0x000080000000791a */ /* 0x000fc80000000000 */
[----:B--2---:R-:W-:-:S04]  /*3d90*/  FMUL.FTZ R0, R72, c[0x0][0x320] ;  /* 0x0000c80048007a20 */ /* 0x004fc80000410000 */
[----:B------:R2:W1:Y:S01]  /*3da0*/  MUFU.TANH R76, R0 ;  /* 0x00000000004c7308 */ /* 0x0004620000002400 */
[----:B------:R-:W-:Y:S08]  /*3db0*/  HMMA.16816.F32 R60, R4, R38, R48 ;  /* 0x00000026043c723c */ /* 0x000ff00000001830 */
        /* <DEDUP_REMOVED lines=11> */
[----:B------:R2:W2:Y:S03]  /*3e70*/  MUFU.TANH R57, R0 ;  /* 0x0000000000397308 */ /* 0x0004a60000002400 */
[----:B-1----:R-:W-:Y:S01]  /*3e80*/  HMMA.16816.F32 R36, R8, R44, R36 ;  /* 0x0000002c0824723c */ /* 0x002fe20000001824 */
[----:B--2---:R-:W-:-:S04]  /*3e90*/  FMUL.FTZ R0, R65, c[0x0][0x320] ;  /* 0x0000c80041007a20 */ /* 0x004fc80000410000 */
[----:B------:R1:W2:Y:S02]  /*3ea0*/  MUFU.TANH R56, R0 ;  /* 0x0000000000387308 */ /* 0x0002a40000002400 */
[----:B-1----:R-:W-:-:S06]  /*3eb0*/  FMUL.FTZ R0, R66, c[0x0][0x320] ;  /* 0x0000c80042007a20 */ /* 0x002fcc0000410000 */
[----:B------:R1:W1:Y:S01]  /*3ec0*/  MUFU.TANH R58, R0 ;  /* 0x00000000003a7308 */ /* 0x0002620000002400 */
[----:B------:R-:W-:Y:S01]  /*3ed0*/  HMMA.16816.F32 R32, R20, R110, R48 ;  /* 0x0000006e1420723c */ /* 0x000fe20000001830 */
[----:B-1----:R-:W-:-:S06]  /*3ee0*/  FMUL.FTZ R0, R67, c[0x0][0x320] ;  /* 0x0000c80043007a20 */ /* 0x002fcc0000410000 */
[----:B------:R1:W1:Y:S01]  /*3ef0*/  MUFU.TANH R54, R0 ;  /* 0x0000000000367308 */ /* 0x0002620000002400 */
[----:B------:R-:W-:Y:S01]  /*3f00*/  HMMA.16816.F32 R16, R16, R42, R24 ;  /* 0x0000002a1010723c */ /* 0x000fe20000001818 */
[----:B-1----:R-:W-:-:S06]  /*3f10*/  FMUL.FTZ R0, R60, c[0x0][0x320] ;  /* 0x0000c8003c007a20 */ /* 0x002fcc0000410000 */
[----:B------:R1:W1:Y:S01]  /*3f20*/  MUFU.TANH R52, R0 ;  /* 0x0000000000347308 */ /* 0x0002620000002400 */
[----:B------:R-:W-:Y:S01]  /*3f30*/  HMMA.16816.F32 R20, R4, R44, R28 ;  /* 0x0000002c0414723c */ /* 0x000fe2000000181c */
[----:B-1----:R-:W-:-:S06]  /*3f40*/  FMUL.FTZ R0, R61, c[0x0][0x320] ;  /* 0x0000c8003d007a20 */ /* 0x002fcc0000410000 */
[----:B------:R1:W1:Y:S02]  /*3f50*/  MUFU.TANH R53, R0 ;  /* 0x0000000000357308 */ /* 0x0002640000002400 */
[----:B-1----:R-:W-:-:S06]  /*3f60*/  FMUL.FTZ R0, R62, c[0x0][0x320] ;  /* 0x0000c8003e007a20 */ /* 0x002fcc0000410000 */
[----:B------:R1:W1:Y:S02]  /*3f70*/  MUFU.TANH R40, R0 ;  /* 0x0000000000287308 */ /* 0x0002640000002400 */
        /* <DEDUP_REMOVED lines=35> */
[----:B------:R-:W-:Y:S01]  /*41b0*/  BSSY B0, `(.L_x_73) ;  /* 0x0000022000007945 */ /* 0x000fe20003800000 */
[----:B-1----:R-:W-:-:S06]  /*41c0*/  FMUL.FTZ R0, R7, c[0x0][0x320] ;  /* 0x0000c80007007a20 */ /* 0x002fcc0000410000 */
[----:B------:R1:W1:Y:S01]  /*41d0*/  MUFU.TANH R22, R0 ;  /* 0x0000000000167308 */ /* 0x0002620000002400 */
[----:B------:R-:W-:Y:S06]  /*41e0*/  BAR.SYNC.DEFER_BLOCKING 0x0 ;  /* 0x0000000000007b1d */ /* 0x000fec0000010000 */
[----:B------:R-:W-:Y:S05]  /*41f0*/  @!P0 BRA `(.L_x_74) ;  /* 0x000001d000008947 */ /* 0x000fea0003800000 */
[----:B-1234-:R-:W-:Y:S01]  /*4200*/  IADD3 R0, R246, -0x2, RZ ;  /* 0xfffffffef6007810 */ /* 0x01efe20007ffe0ff */
[C---:B------:R-:W-:Y:S01]  /*4210*/  IMAD.SHL.U32 R10, R152.reuse, 0x20, RZ ;  /* 0x00000020980a7824 */ /* 0x040fe200078e00ff */
[----:B------:R-:W-:Y:S02]  /*4220*/  SHF.L.U64.HI R11, R152, 0x5, R153 ;  /* 0x00000005980b7819 */ /* 0x000fe40000010299 */
[----:B------:R-:W-:-:S05]  /*4230*/  SHF.R.S32.HI R2, RZ, 0x1f, R0 ;  /* 0x0000001fff027819 */ /* 0x000fca0000011400 */
[----:B------:R-:W-:Y:S02]  /*4240*/  IMAD R4, R2, c[0x0][0x1e0], RZ ;  /* 0x0000780002047a24 */ /* 0x000fe400078e02ff */
[----:B------:R-:W-:-:S04]  /*4250*/  IMAD.WIDE.U32 R2, R0, c[0x0][0x1e0], RZ ;  /* 0x0000780000027a25 */ /* 0x000fc800078e00ff */
[----:B------:R-:W-:-:S04]  /*4260*/  IMAD R0, R0, c[0x0][0x1e4], R4 ;  /* 0x0000790000007a24 */ /* 0x000fc800078e0204 */
[----:B------:R-:W-:Y:S02]  /*4270*/  IMAD.IADD R0, R3, 0x1, R0 ;  /* 0x0000000103007824 */ /* 0x000fe400078e0200 */
[----:B------:R-:W-:-:S04]  /*4280*/  IMAD.WIDE.U32 R2, R2, 0x50, R112 ;  /* 0x0000005002027825 */ /* 0x000fc800078e0070 */
[----:B------:R-:W-:Y:S01]  /*4290*/  IMAD R0, R0, 0x50, RZ ;  /* 0x0000005000007824 */ /* 0x000fe200078e02ff */
[----:B------:R-:W-:-:S04]  /*42a0*/  LEA R8, P0, R2, c[0x0][0x1c8], 0x1 ;  /* 0x0000720002087a11 */ /* 0x000fc800078008ff */
[----:B------:R-:W-:Y:S02]  /*42b0*/  IADD3 R0, R3, R0, RZ ;  /* 0x0000000003007210 */ /* 0x000fe40007ffe0ff */
[----:B------:R-:W-:Y:S02]  /*42c0*/  IADD3 R6, P2, R10, R8, RZ ;  /* 0x000000080a067210 */ /* 0x000fe40007f5e0ff */
[----:B------:R-:W-:Y:S02]  /*42d0*/  LEA.HI.X R9, R2, c[0x0][0x1cc], R0, 0x1, P0 ;  /* 0x0000730002097a11 */ /* 0x000fe400000f0c00 */
[----:B------:R-:W-:-:S03]  /*42e0*/  IADD3 R4, P0, R6, R10, RZ ;  /* 0x0000000a06047210 */ /* 0x000fc60007f1e0ff */
[----:B------:R-:W-:Y:S01]  /*42f0*/  IMAD.X R7, R11, 0x1, R9, P2 ;  /* 0x000000010b077824 */ /* 0x000fe200010e0609 */
[-C--:B------:R-:W-:Y:S01]  /*4300*/  IADD3 R2, P2, R4, R10.reuse, RZ ;  /* 0x0000000a04027210 */ /* 0x080fe20007f5e0ff */
[----:B------:R-:W-:Y:S01]  /*4310*/  @!PT LDS RZ, [RZ] ;  /* 0x00000000fffff984 */ /* 0x000fe20000000800 */
[----:B------:R-:W-:Y:S01]  /*4320*/  @!PT LDS RZ, [RZ] ;  /* 0x00000000fffff984 */ /* 0x000fe20000000800 */
[----:B------:R-:W-:Y:S01]  /*4330*/  @!PT LDS RZ, [RZ] ;  /* 0x00000000fffff984 */ /* 0x000fe20000000800 */
[----:B------:R1:W-:Y:S03]  /*4340*/  LDGSTS.E.BYPASS.LTC128B.128 [R213+0x2900], [R8.64], !P1 ;  /* 0x0290000008d57fae */ /* 0x0003e6000c901d48 */
[----:B------:R-:W-:Y:S01]  /*4350*/  IADD3.X R5, R7, R11, RZ, P0, !PT ;  /* 0x0000000b07057210 */ /* 0x000fe200007fe4ff */
[----:B------:R1:W-:Y:S01]  /*4360*/  LDGSTS.E.BYPASS.LTC128B.128 [R213+0x3100], [R6.64], !P1 ;  /* 0x0310000006d57fae */ /* 0x0003e2000c901d48 */
[----:B------:R-:W-:-:S03]  /*4370*/  IADD3 R10, P0, R2, R10, RZ ;  /* 0x0000000a020a7210 */ /* 0x000fc60007f1e0ff */
[----:B------:R-:W-:Y:S01]  /*4380*/  IMAD.X R3, R5, 0x1, R11, P2 ;  /* 0x0000000105037824 */ /* 0x000fe200010e060b */
[----:B------:R1:W-:Y:S04]  /*4390*/  LDGSTS.E.BYPASS.LTC128B.128 [R213+0x3900], [R4.64], !P1 ;  /* 0x0390000004d57fae */ /* 0x0003e8000c901d48 */
[----:B------:R-:W-:Y:S01]  /*43a0*/  IADD3.X R11, R3, R11, RZ, P0, !PT ;  /* 0x0000000b030b7210 */ /* 0x000fe200007fe4ff */
[----:B------:R1:W-:Y:S04]  /*43b0*/  LDGSTS.E.BYPASS.LTC128B.128 [R213+0x4100], [R2.64], !P1 ;  /* 0x0410000002d57fae */ /* 0x0003e8000c901d48 */
[----:B------:R1:W-:Y:S02]  /*43c0*/  LDGSTS.E.BYPASS.LTC128B.128 [R213+0x4900], [R10.64], !P1 ;  /* 0x049000000ad57fae */ /* 0x0003e4000c901d48 */
.L_x_74:
[----:B--234-:R-:W-:Y:S05]  /*43d0*/  BSYNC B0 ;  /* 0x0000000000007941 */ /* 0x01cfea0003800000 */
.L_x_73:
[----:B-1----:R-:W2:Y:S04]  /*43e0*/  LDL R0, [R1+0x4c] ;  /* 0x00004c0001007983 */ /* 0x002ea80000100800 */
[----:B------:R-:W0:Y:S01]  /*43f0*/  LDGDEPBAR ;  /* 0x00000000000079af */ /* 0x000e220000000000 */
[----:B--2---:R-:W-:-:S04]  /*4400*/  IADD3 R0, -R0, R89, R90 ;  /* 0x0000005900007210 */ /* 0x004fc80007ffe15a */
[C---:B------:R-:W-:Y:S02]  /*4410*/  ISETP.GT.AND P2, PT, R0.reuse, RZ, PT ;  /* 0x000000ff0000720c */ /* 0x040fe40003f44270 */
[C---:B------:R-:W-:Y:S02]  /*4420*/  ISETP.GT.AND P0, PT, R0.reuse, 0x1, PT ;  /* 0x000000010000780c */ /* 0x040fe40003f04270 */
[----:B------:R-:W-:Y:S02]  /*4430*/  ISETP.GT.AND P6, PT, R0, 0x8, PT ;  /* 0x000000080000780c */ /* 0x000fe40003fc4270 */
[----:B------:R-:W-:Y:S02]  /*4440*/  FSEL R8, R151, -INF , P2 ;  /* 0xff80000097087808 */ /* 0x000fe40001000000 */
[----:B------:R-:W-:Y:S02]  /*4450*/  FSEL R25, R150, -INF , P0 ;  /* 0xff80000096197808 */ /* 0x000fe40000000000 */
[----:B------:R-:W-:-:S02]  /*4460*/  ISETP.GT.AND P5, PT, R0, 0x9, PT ;  /* 0x000000090000780c */ /* 0x000fc40003fa4270 */
[----:B------:R-:W-:Y:S02]  /*4470*/  FSEL R9, R147, -INF , P2 ;  /* 0xff80000093097808 */ /* 0x000fe40001000000 */
[----:B------:R-:W-:Y:S02]  /*4480*/  FSEL R10, R146, -INF , P0 ;  /* 0xff800000920a7808 */ /* 0x000fe40000000000 */
[----:B------:R-:W-:Y:S02]  /*4490*/  FSEL R26, R145, -INF , P6 ;  /* 0xff800000911a7808 */ /* 0x000fe40003000000 */
[----:B------:R-:W-:Y:S02]  /*44a0*/  FMNMX.FTZ R2, R8, R25, !PT ;  /* 0x0000001908027209 */ /* 0x000fe40007810000 */
[----:B------:R-:W-:Y:S02]  /*44b0*/  ISETP.GT.AND P4, PT, R0, 0x10, PT ;  /* 0x000000100000780c */ /* 0x000fe40003f84270 */
[----:B------:R-:W-:-:S02]  /*44c0*/  FSEL R11, R136, -INF , P6 ;  /* 0xff800000880b7808 */ /* 0x000fc40003000000 */
[----:B------:R-:W-:Y:S02]  /*44d0*/  FSEL R27, R143, -INF , P5 ;  /* 0xff8000008f1b7808 */ /* 0x000fe40002800000 */
[----:B------:R-:W-:Y:S02]  /*44e0*/  FMNMX.FTZ R3, R9, R10, !PT ;  /* 0x0000000a09037209 */ /* 0x000fe40007810000 */
[----:B------:R-:W-:Y:S02]  /*44f0*/  FMNMX.FTZ R2, R26, R2, !PT ;  /* 0x000000021a027209 */ /* 0x000fe40007810000 */
[----:B------:R-:W-:Y:S02]  /*4500*/  FSEL R71, R93, -INF , P4 ;  /* 0xff8000005d477808 */ /* 0x000fe40002000000 */
[----:B------:R-:W-:Y:S02]  /*4510*/  ISETP.GT.AND P3, PT, R0, 0x11, PT ;  /* 0x000000110000780c */ /* 0x000fe40003f64270 */
[----:B------:R-:W-:-:S02]  /*4520*/  FSEL R12, R135, -INF , P5 ;  /* 0xff800000870c7808 */ /* 0x000fc40002800000 */
[----:B------:R-:W-:Y:S02]  /*4530*/  FSEL R93, R132, -INF , P4 ;  /* 0xff800000845d7808 */ /* 0x000fe40002000000 */
[----:B------:R-:W-:Y:S02]  /*4540*/  FMNMX.FTZ R3, R11, R3, !PT ;  /* 0x000000030b037209 */ /* 0x000fe40007810000 */
[----:B------:R-:W-:Y:S02]  /*4550*/  FMNMX.FTZ R2, R27, R2, !PT ;  /* 0x000000021b027209 */ /* 0x000fe40007810000 */
[----:B------:R-:W-:Y:S02]  /*4560*/  FSEL R13, R141, -INF , P2 ;  /* 0xff8000008d0d7808 */ /* 0x000fe40001000000 */
[----:B------:R-:W-:Y:S02]  /*4570*/  FSEL R32, R149, -INF , P2 ;  /* 0xff80000095207808 */ /* 0x000fe40001000000 */
[----:B------:R-:W-:-:S02]  /*4580*/  ISETP.GT.AND P2, PT, R0, 0x18, PT ;  /* 0x000000180000780c */ /* 0x000fc40003f44270 */
[----:B------:R-:W-:Y:S02]  /*4590*/  FSEL R14, R142, -INF , P0 ;  /* 0xff8000008e0e7808 */ /* 0x000fe40000000000 */
[----:B------:R-:W-:Y:S02]  /*45a0*/  FSEL R33, R148, -INF , P0 ;  /* 0xff80000094217808 */ /* 0x000fe40000000000 */
[----:B------:R-:W-:Y:S02]  /*45b0*/  FSEL R36, R118, -INF , P4 ;  /* 0xff80000076247808 */ /* 0x000fe40002000000 */
[----:B------:R-:W-:Y:S02]  /*45c0*/  FSEL R94, R129, -INF , P3 ;  /* 0xff800000815e7808 */ /* 0x000fe40001800000 */
[----:B------:R-:W-:Y:S02]  /*45d0*/  FMNMX.FTZ R3, R12, R3, !PT ;  /* 0x000000030c037209 */ /* 0x000fe40007810000 */
[----:B------:R-:W-:-:S02]  /*45e0*/  FMNMX.FTZ R2, R93, R2, !PT ;  /* 0x000000025d027209 */ /* 0x000fc40007810000 */
[----:B------:R-:W-:Y:S02]  /*45f0*/  ISETP.GT.AND P0, PT, R0, 0x19, PT ;  /* 0x000000190000780c */ /* 0x000fe40003f04270 */
[----:B------:R-:W-:Y:S02]  /*4600*/  FSEL R37, R117, -INF , P3 ;  /* 0xff80000075257808 */ /* 0x000fe40001800000 */
[----:B------:R-:W-:Y:S02]  /*4610*/  FSEL R95, R116, -INF , P2 ;  /* 0xff800000745f7808 */ /* 0x000fe40001000000 */
[----:B------:R-:W-:Y:S02]  /*4620*/  FMNMX.FTZ R3, R36, R3, !PT ;  /* 0x0000000324037209 */ /* 0x000fe40007810000 */
[----:B------:R-:W-:Y:S02]  /*4630*/  FMNMX.FTZ R2, R94, R2, !PT ;  /* 0x000000025e027209 */ /* 0x000fe40007810000 */
[----:B------:R-:W-:-:S02]  /*4640*/  FSEL R15, R125, -INF , P6 ;  /* 0xff8000007d0f7808 */ /* 0x000fc40003000000 */
[----:B------:R-:W-:Y:S02]  /*4650*/  FSEL R34, R140, -INF , P6 ;  /* 0xff8000008c227808 */ /* 0x000fe40003000000 */
[----:B------:R-:W-:Y:S02]  /*4660*/  FSEL R24, R128, -INF , P5 ;  /* 0xff80000080187808 */ /* 0x000fe40002800000 */
[----:B------:R-:W-:Y:S02]  /*4670*/  FSEL R35, R139, -INF , P5 ;  /* 0xff8000008b237808 */ /* 0x000fe40002800000 */
[----:B------:R-:W-:Y:S02]  /*4680*/  FSEL R101, R124, -INF , P4 ;  /* 0xff8000007c657808 */ /* 0x000fe40002000000 */
[----:B------:R-:W-:Y:S02]  /*4690*/  FSEL R72, R114, -INF , P3 ;  /* 0xff80000072487808 */ /* 0x000fe40001800000 */
        /* <DEDUP_REMOVED lines=8> */
[C---:B------:R-:W-:Y:S02]  /*4720*/  ISETP.GT.AND P6, PT, R0.reuse, 0x20, PT ;  /* 0x000000200000780c */ /* 0x040fe40003fc4270 */
[C---:B------:R-:W-:Y:S02]  /*4730*/  ISETP.GT.AND P5, PT, R0.reuse, 0x21, PT ;  /* 0x000000210000780c */ /* 0x040fe40003fa4270 */
[C---:B------:R-:W-:Y:S02]  /*4740*/  ISETP.GT.AND P4, PT, R0.reuse, 0x28, PT ;  /* 0x000000280000780c */ /* 0x040fe40003f84270 */
[C---:B------:R-:W-:Y:S02]  /*4750*/  ISETP.GT.AND P3, PT, R0.reuse, 0x29, PT ;  /* 0x000000290000780c */ /* 0x040fe40003f64270 */
[----:B------:R-:W-:-:S02]  /*4760*/  ISETP.GT.AND P2, PT, R0, 0x30, PT ;  /* 0x000000300000780c */ /* 0x000fc40003f44270 */
[----:B------:R-:W-:Y:S02]  /*4770*/  ISETP.GT.AND P0, PT, R0, 0x31, PT ;  /* 0x000000310000780c */ /* 0x000fe40003f04270 */
[----:B------:R-:W-:Y:S02]  /*4780*/  FMNMX.FTZ R3, R37, R3, !PT ;  /* 0x0000000325037209 */ /* 0x000fe40007810000 */
[----:B------:R-:W-:Y:S02]  /*4790*/  FMNMX.FTZ R2, R95, R2, !PT ;  /* 0x000000025f027209 */ /* 0x000fe40007810000 */
        /* <DEDUP_REMOVED lines=24> */
[C---:B------:R-:W-:Y:S02]  /*4920*/  ISETP.GT.AND P6, PT, R0.reuse, 0x38, PT ;  /* 0x000000380000780c */ /* 0x040fe40003fc4270 */
[C---:B------:R-:W-:Y:S02]  /*4930*/  ISETP.GT.AND P5, PT, R0.reuse, 0x39, PT ;  /* 0x000000390000780c */ /* 0x040fe40003fa4270 */
[----:B------:R-:W-:-:S02]  /*4940*/  ISETP.GT.AND P4, PT, R0, 0x40, PT ;  /* 0x000000400000780c */ /* 0x000fc40003f84270 */
[C---:B------:R-:W-:Y:S02]  /*4950*/  ISETP.GT.AND P3, PT, R0.reuse, 0x41, PT ;  /* 0x000000410000780c */ /* 0x040fe40003f64270 */
[C---:B------:R-:W-:Y:S02]  /*4960*/  ISETP.GT.AND P2, PT, R0.reuse, 0x48, PT ;  /* 0x000000480000780c */ /* 0x040fe40003f44270 */
[----:B------:R-:W-:Y:S02]  /*4970*/  ISETP.GT.AND P0, PT, R0, 0x49, PT ;  /* 0x000000490000780c */ /* 0x000fe40003f04270 */
        /* <DEDUP_REMOVED lines=18> */
[----:B------:R-:W-:Y:S02]  /*4aa0*/  FSEL R135, R57, -INF , P6 ;  /* 0xff80000039877808 */ /* 0x000fe40003000000 */
[----:B------:R-:W-:Y:S02]  /*4ab0*/  FMNMX.FTZ R0, R148, R0, !PT ;  /* 0x0000000094007209 */ /* 0x000fe40007810000 */
[----:B------:R-:W-:-:S02]  /*4ac0*/  FMNMX.FTZ R2, R136, R2, !PT ;  /* 0x0000000288027209 */ /* 0x000fc40007810000 */
[----:B------:R-:W-:Y:S02]  /*4ad0*/  FMNMX.FTZ R3, R92, R3, !PT ;  /* 0x000000035c037209 */ /* 0x000fe40007810000 */
[----:B------:R-:W-:Y:S02]  /*4ae0*/  FSEL R146, R52, -INF , P6 ;  /* 0xff80000034927808 */ /* 0x000fe40003000000 */
[----:B------:R-:W-:Y:S02]  /*4af0*/  FSEL R152, R56, -INF , P5 ;  /* 0xff80000038987808 */ /* 0x000fe40002800000 */
[----:B------:R-:W-:Y:S02]  /*4b00*/  FMNMX.FTZ R0, R147, R0, !PT ;  /* 0x0000000093007209 */ /* 0x000fe40007810000 */
[----:B------:R-:W-:Y:S02]  /*4b10*/  FMNMX.FTZ R2, R135, R2, !PT ;  /* 0x0000000287027209 */ /* 0x000fe40007810000 */
[----:B------:R-:W-:-:S02]  /*4b20*/  FMNMX.FTZ R3, R126, R3, !PT ;  /* 0x000000037e037209 */ /* 0x000fc40007810000 */
[----:B------:R-:W-:Y:S02]  /*4b30*/  FSEL R145, R53, -INF , P5 ;  /* 0xff80000035917808 */ /* 0x000fe40002800000 */
[----:B------:R-:W-:Y:S02]  /*4b40*/  FSEL R174, R30, -INF , P4 ;  /* 0xff8000001eae7808 */ /* 0x000fe40002000000 */
[----:B------:R-:W-:Y:S02]  /*4b50*/  FMNMX.FTZ R0, R146, R0, !PT ;  /* 0x0000000092007209 */ /* 0x000fe40007810000 */
[----:B------:R-:W-:Y:S02]  /*4b60*/  FMNMX.FTZ R2, R152, R2, !PT ;  /* 0x0000000298027209 */ /* 0x000fe40007810000 */
[----:B------:R-:W-:Y:S02]  /*4b70*/  FMNMX.FTZ R3, R127, R3, !PT ;  /* 0x000000037f037209 */ /* 0x000fe40007810000 */
[----:B------:R-:W-:-:S02]  /*4b80*/  FSEL R215, R20, -INF , P4 ;  /* 0xff80000014d77808 */ /* 0x000fc40002000000 */
[----:B------:R-:W-:Y:S02]  /*4b90*/  FSEL R177, R31, -INF , P3 ;  /* 0xff8000001fb17808 */ /* 0x000fe40001800000 */
[----:B------:R-:W-:Y:S02]  /*4ba0*/  FMNMX.FTZ R0, R145, R0, !PT ;  /* 0x0000000091007209 */ /* 0x000fe40007810000 */
[----:B------:R-:W-:Y:S02]  /*4bb0*/  FMNMX.FTZ R2, R174, R2, !PT ;  /* 0x00000002ae027209 */ /* 0x000fe40007810000 */
[----:B------:R-:W-:Y:S02]  /*4bc0*/  FMNMX.FTZ R3, R128, R3, !PT ;  /* 0x0000000380037209 */ /* 0x000fe40007810000 */
[----:B------:R-:W-:Y:S02]  /*4bd0*/  FSEL R218, R21, -INF , P3 ;  /* 0xff80000015da7808 */ /* 0x000fe40001800000 */
[----:B------:R-:W-:-:S02]  /*4be0*/  FSEL R176, R18, -INF , P2 ;  /* 0xff80000012b07808 */ /* 0x000fc40001000000 */
[----:B------:R-:W-:Y:S02]  /*4bf0*/  FMNMX.FTZ R0, R215, R0, !PT ;  /* 0x00000000d7007209 */ /* 0x000fe40007810000 */
[----:B------:R-:W-:Y:S02]  /*4c00*/  FMNMX.FTZ R2, R177, R2, !PT ;  /* 0x00000002b1027209 */ /* 0x000fe40007810000 */
[----:B------:R-:W-:Y:S02]  /*4c10*/  FMNMX.FTZ R4, R129, R3, !PT ;  /* 0x0000000381047209 */ /* 0x000fe40007810000 */
[----:B------:R-:W-:Y:S02]  /*4c20*/  FSEL R212, R16, -INF , P2 ;  /* 0xff80000010d47808 */ /* 0x000fe40001000000 */
[----:B------:R-:W-:Y:S02]  /*4c30*/  FSEL R182, R19, -INF , P0 ;  /* 0xff80000013b67808 */ /* 0x000fe40000000000 */
[----:B------:R-:W-:-:S02]  /*4c40*/  FMNMX.FTZ R0, R218, R0, !PT ;  /* 0x00000000da007209 */ /* 0x000fc40007810000 */
[----:B------:R-:W-:Y:S02]  /*4c50*/  FMNMX.FTZ R3, R176, R2, !PT ;  /* 0x00000002b0037209 */ /* 0x000fe40007810000 */
[----:B------:R-:W-:Y:S02]  /*4c60*/  FMNMX.FTZ R2, R153, R4, !PT ;  /* 0x0000000499027209 */ /* 0x000fe40007810000 */
[----:B------:R-:W-:Y:S02]  /*4c70*/  FSEL R189, R17, -INF , P0 ;  /* 0xff80000011bd7808 */ /* 0x000fe40000000000 */
[----:B------:R-:W-:Y:S01]  /*4c80*/  FMNMX.FTZ R0, R212, R0, !PT ;  /* 0x00000000d4007209 */ /* 0x000fe20007810000 */
[----:B------:R-:W-:Y:S01]  /*4c90*/  LDSM.16.MT88.4 R16, [R197] ;  /* 0x00000000c510783b */ /* 0x000fe20000004200 */
[----:B------:R-:W-:Y:S02]  /*4ca0*/  FMNMX.FTZ R4, R182, R3, !PT ;  /* 0x00000003b6047209 */ /* 0x000fe40007810000 */
[----:B------:R-:W-:-:S02]  /*4cb0*/  FMNMX.FTZ R5, R32, R33, !PT ;  /* 0x0000002120057209 */ /* 0x000fc40007810000 */
[----:B------:R-:W-:Y:S01]  /*4cc0*/  FMNMX.FTZ R3, R189, R0, !PT ;  /* 0x00000000bd037209 */ /* 0x000fe20007810000 */
[----:B------:R-:W1:Y:S01]  /*4cd0*/  SHFL.BFLY PT, R7, R4, 0x2, 0x1f ;  /* 0x0c401f0004077f89 */ /* 0x000e6200000e0000 */
[----:B------:R-:W-:Y:S02]  /*4ce0*/  FMNMX.FTZ R0, R34, R5, !PT ;  /* 0x0000000522007209 */ /* 0x000fe40007810000 */
[----:B------:R-:W-:Y:S01]  /*4cf0*/  FSEL R151, R40, -INF , P6 ;  /* 0xff80000028977808 */ /* 0x000fe20003000000 */
[----:B------:R-:W2:Y:S01]  /*4d00*/  SHFL.BFLY PT, R6, R3, 0x2, 0x1f ;  /* 0x0c401f0003067f89 */ /* 0x000ea200000e0000 */
[----:B------:R-:W-:Y:S02]  /*4d10*/  FMNMX.FTZ R0, R35, R0, !PT ;  /* 0x0000000023007209 */ /* 0x000fe40007810000 */
[----:B------:R-:W-:Y:S02]  /*4d20*/  FMNMX.FTZ R2, R154, R2, !PT ;  /* 0x000000029a027209 */ /* 0x000fe40007810000 */
[----:B------:R-:W-:-:S02]  /*4d30*/  FMNMX.FTZ R0, R101, R0, !PT ;  /* 0x0000000065007209 */ /* 0x000fc40007810000 */
[----:B------:R-:W-:Y:S02]  /*4d40*/  FSEL R139, R48, -INF , P5 ;  /* 0xff800000308b7808 */ /* 0x000fe40002800000 */
[----:B------:R-:W-:Y:S02]  /*4d50*/  FMNMX.FTZ R0, R102, R0, !PT ;  /* 0x0000000066007209 */ /* 0x000fe40007810000 */
[----:B------:R-:W-:Y:S02]  /*4d60*/  FMNMX.FTZ R2, R151, R2, !PT ;  /* 0x0000000297027209 */ /* 0x000fe40007810000 */
[----:B------:R-:W-:Y:S02]  /*4d70*/  FMNMX.FTZ R0, R103, R0, !PT ;  /* 0x0000000067007209 */ /* 0x000fe40007810000 */
[----:B------:R-:W-:Y:S02]  /*4d80*/  FSEL R188, R29, -INF , P4 ;  /* 0xff8000001dbc7808 */ /* 0x000fe40002000000 */
[----:B------:R-:W-:-:S02]  /*4d90*/  FMNMX.FTZ R2, R139, R2, !PT ;  /* 0x000000028b027209 */ /* 0x000fc40007810000 */
[----:B------:R-:W-:Y:S02]  /*4da0*/  FMNMX.FTZ R5, R120, R0, !PT ;  /* 0x0000000078057209 */ /* 0x000fe40007810000 */
[----:B------:R-:W-:Y:S02]  /*4db0*/  FSEL R191, R28, -INF , P3 ;  /* 0xff8000001cbf7808 */ /* 0x000fe40001800000 */
[----:B------:R-:W-:Y:S01]  /*4dc0*/  FMNMX.FTZ R2, R188, R2, !PT ;  /* 0x00000002bc027209 */ /* 0x000fe20007810000 */
[----:B------:R-:W-:Y:S01]  /*4dd0*/  LDSM.16.MT88.4 R28, [R198] ;  /* 0x00000000c61c783b */ /* 0x000fe20000004200 */
[----:B-1----:R-:W-:Y:S02]  /*4de0*/  FMNMX.FTZ R0, R4, R7, !PT ;  /* 0x0000000704007209 */ /* 0x002fe40007810000 */
[----:B------:R-:W-:Y:S02]  /*4df0*/  FMNMX.FTZ R4, R134, R5, !PT ;  /* 0x0000000586047209 */ /* 0x000fe40007810000 */
[----:B------:R-:W-:-:S02]  /*4e00*/  FSEL R216, R23, -INF , P2 ;  /* 0xff80000017d87808 */ /* 0x000fc40001000000 */
[----:B------:R-:W-:Y:S02]  /*4e10*/  FMNMX.FTZ R2, R191, R2, !PT ;  /* 0x00000002bf027209 */ /* 0x000fe40007810000 */
[----:B--2---:R-:W-:Y:S02]  /*4e20*/  FMNMX.FTZ R3, R3, R6, !PT ;  /* 0x0000000603037209 */ /* 0x004fe40007810000 */
[----:B------:R-:W1:Y:S01]  /*4e30*/  SHFL.BFLY PT, R6, R0, 0x1, 0x1f ;  /* 0x0c201f0000067f89 */ /* 0x000e6200000e0000 */
[----:B------:R-:W-:Y:S02]  /*4e40*/  FMNMX.FTZ R4, R137, R4, !PT ;  /* 0x0000000489047209 */ /* 0x000fe40007810000 */
[----:B------:R-:W-:Y:S01]  /*4e50*/  FSEL R220, R22, -INF , P0 ;  /* 0xff80000016dc7808 */ /* 0x000fe20000000000 */
[----:B------:R-:W-:Y:S01]  /*4e60*/  SHFL.BFLY PT, R7, R3, 0x1, 0x1f ;  /* 0x0c201f0003077f89 */ /* 0x000fe200000e0000 */
[----:B------:R-:W-:Y:S02]  /*4e70*/  FMNMX.FTZ R2, R216, R2, !PT ;  /* 0x00000002d8027209 */ /* 0x000fe40007810000 */
[----:B------:R-:W-:Y:S01]  /*4e80*/  FMNMX.FTZ R4, R138, R4, !PT ;  /* 0x000000048a047209 */ /* 0x000fe20007810000 */
[----:B------:R-:W-:Y:S01]  /*4e90*/  LDSM.16.MT88.4 R20, [R201] ;  /* 0x00000000c914783b */ /* 0x000fe20000004200 */
[----:B------:R-:W-:-:S02]  /*4ea0*/  FMNMX.FTZ R2, R220, R2, !PT ;  /* 0x00000002dc027209 */ /* 0x000fc40007810000 */
[----:B------:R-:W-:Y:S02]  /*4eb0*/  FMNMX.FTZ R4, R144, R4, !PT ;  /* 0x0000000490047209 */ /* 0x000fe40007810000 */
[----:B------:R-:W-:Y:S01]  /*4ec0*/  FSEL R149, R58, -INF , P6 ;  /* 0xff8000003a957808 */ /* 0x000fe20003000000 */
[----:B------:R-:W2:Y:S01]  /*4ed0*/  SHFL.BFLY PT, R5, R2, 0x2, 0x1f ;  /* 0x0c401f0002057f89 */ /* 0x000ea200000e0000 */
[----:B------:R-:W-:Y:S02]  /*4ee0*/  FMNMX.FTZ R4, R219, R4, !PT ;  /* 0x00000004db047209 */ /* 0x000fe40007810000 */
[----:B------:R-:W-:Y:S02]  /*4ef0*/  FSEL R150, R54, -INF , P5 ;  /* 0xff80000036967808 */ /* 0x000fe40002800000 */
[----:B------:R-:W-:Y:S02]  /*4f00*/  FMNMX.FTZ R4, R192, R4, !PT ;  /* 0x00000004c0047209 */ /* 0x000fe40007810000 */
[----:B------:R-:W-:-:S02]  /*4f10*/  FSEL R214, R44, -INF , P4 ;  /* 0xff8000002cd67808 */ /* 0x000fc40002000000 */
[----:B------:R-:W-:Y:S02]  /*4f20*/  FMNMX.FTZ R4, R149, R4, !PT ;  /* 0x0000000495047209 */ /* 0x000fe40007810000 */
[----:B-1----:R-:W-:Y:S02]  /*4f30*/  FMNMX.FTZ R70, R0, R6, !PT ;  /* 0x0000000600467209 */ /* 0x002fe40007810000 */
[----:B------:R-:W-:Y:S02]  /*4f40*/  FMNMX.FTZ R0, R150, R4, !PT ;  /* 0x0000000496007209 */ /* 0x000fe40007810000 */
[----:B------:R-:W-:Y:S02]  /*4f50*/  FSEL R190, R43, -INF , P3 ;  /* 0xff8000002bbe7808 */ /* 0x000fe40001800000 */
[----:B------:R-:W-:Y:S02]  /*4f60*/  FMNMX.FTZ R0, R214, R0, !PT ;  /* 0x00000000d6007209 */ /* 0x000fe40007810000 */
[----:B------:R-:W-:-:S02]  /*4f70*/  FSEL R221, R41, -INF , P2 ;  /* 0xff80000029dd7808 */ /* 0x000fc40001000000 */
[----:B------:R-:W-:Y:S02]  /*4f80*/  FMNMX.FTZ R0, R190, R0, !PT ;  /* 0x00000000be007209 */ /* 0x000fe40007810000 */
[----:B------:R-:W-:Y:S02]  /*4f90*/  FSEL R222, R42, -INF , P0 ;  /* 0xff8000002ade7808 */ /* 0x000fe40000000000 */
[----:B--2---:R-:W-:Y:S01]  /*4fa0*/  FMNMX.FTZ R5, R2, R5, !PT ;  /* 0x0000000502057209 */ /* 0x004fe20007810000 */
[----:B------:R-:W-:Y:S01]  /*4fb0*/  LDSM.16.MT88.4 R40, [R200] ;  /* 0x00000000c828783b */ /* 0x000fe20000004200 */
[----:B------:R-:W-:Y:S02]  /*4fc0*/  FMNMX.FTZ R4, R221, R0, !PT ;  /* 0x00000000dd047209 */ /* 0x000fe40007810000 */
[----:B------:R-:W-:Y:S01]  /*4fd0*/  FMNMX.FTZ R68, R3, R7, !PT ;  /* 0x0000000703447209 */ /* 0x000fe20007810000 */
[----:B------:R-:W1:Y:S01]  /*4fe0*/  SHFL.BFLY PT, R6, R5, 0x1, 0x1f ;  /* 0x0c201f0005067f89 */ /* 0x000e6200000e0000 */
[----:B------:R-:W-:Y:S01]  /*4ff0*/  FMNMX.FTZ R4, R222, R4, !PT ;  /* 0x00000004de047209 */ /* 0x000fe20007810000 */
[C---:B------:R-:W-:Y:S01]  /*5000*/  FMUL.FTZ R3, R70.reuse, c[0x0][0x2d0] ;  /* 0x0000b40046037a20 */ /* 0x040fe20000410000 */
[----:B------:R-:W-:Y:S01]  /*5010*/  FSETP.NEU.FTZ.AND P3, PT, R70, -INF , PT ;  /* 0xff8000004600780b */ /* 0x000fe20003f7d000 */
[C---:B------:R-:W-:Y:S01]  /*5020*/  FMUL.FTZ R2, R68.reuse, c[0x0][0x2d0] ;  /* 0x0000b40044027a20 */ /* 0x040fe20000410000 */
[----:B------:R-:W-:Y:S01]  /*5030*/  FSETP.NEU.FTZ.AND P2, PT, R68, -INF , PT ;  /* 0xff8000004400780b */ /* 0x000fe20003f5d000 */
[----:B------:R-:W2:Y:S01]  /*5040*/  SHFL.BFLY PT, R7, R4, 0x2, 0x1f ;  /* 0x0c401f0004077f89 */ /* 0x000ea200000e0000 */
[----:B------:R-:W-:-:S02]  /*5050*/  FSEL R3, R3, RZ, P3 ;  /* 0x000000ff03037208 */ /* 0x000fc40001800000 */
[----:B------:R-:W-:-:S03]  /*5060*/  FSEL R2, R2, RZ, P2 ;  /* 0x000000ff02027208 */ /* 0x000fc60001000000 */
[----:B------:R-:W-:-:S04]  /*5070*/  FFMA.FTZ R0, R8, c[0x0][0x2d0], -R3 ;  /* 0x0000b40008007a23 */ /* 0x000fc80000010803 */
[----:B------:R3:W-:Y:S01]  /*5080*/  MUFU.EX2 R243, R0 ;  /* 0x0000000000f37308 */ /* 0x0007e20000000800 */
[----:B-1----:R-:W-:Y:S01]  /*5090*/  FMNMX.FTZ R5, R5, R6, !PT ;  /* 0x0000000605057209 */ /* 0x002fe20007810000 */
[----:B------:R-:W-:-:S03]  /*50a0*/  FFMA.FTZ R6, R11, c[0x0][0x2d0], -R2 ;  /* 0x0000b4000b067a23 */ /* 0x000fc60000010802 */
[----:B------:R-:W-:-:S03]  /*50b0*/  FSETP.NEU.FTZ.AND P0, PT, R5, -INF , PT ;  /* 0xff8000000500780b */ /* 0x000fc60003f1d000 */
[----:B------:R1:W-:Y:S01]  /*50c0*/  MUFU.EX2 R244, R6 ;  /* 0x0000000600f47308 */ /* 0x0003e20000000800 */
[----:B--2---:R-:W-:Y:S01]  /*50d0*/  FMNMX.FTZ R4, R4, R7, !PT ;  /* 0x0000000704047209 */ /* 0x004fe20007810000 */
[----:B---3--:R-:W-:-:S04]  /*50e0*/  FFMA.FTZ R0, R9, c[0x0][0x2d0], -R2 ;  /* 0x0000b40009007a23 */ /* 0x008fc80000010802 */
[----:B------:R-:W2:Y:S02]  /*50f0*/  SHFL.BFLY PT, R7, R4, 0x1, 0x1f ;  /* 0x0c201f0004077f89 */ /* 0x000ea400000e0000 */
[----:B------:R3:W-:Y:S01]  /*5100*/  MUFU.EX2 R242, R0 ;  /* 0x0000000000f27308 */ /* 0x0007e20000000800 */
[----:B-1----:R-:W-:-:S07]  /*5110*/  FFMA.FTZ R6, R12, c[0x0][0x2d0], -R2 ;  /* 0x0000b4000c067a23 */ /* 0x002fce0000010802 */
[----:B------:R-:W1:Y:S01]  /*5120*/  MUFU.EX2 R245, R6 ;  /* 0x0000000600f57308 */ /* 0x000e620000000800 */
[----:B---3--:R-:W-:-:S07]  /*5130*/  FFMA.FTZ R0, R10, c[0x0][0x2d0], -R2 ;  /* 0x0000b4000a007a23 */ /* 0x008fce0000010802 */
[----:B------:R3:W4:Y:S01]  /*5140*/  MUFU.EX2 R241, R0 ;  /* 0x0000000000f17308 */ /* 0x0007220000000800 */
[----:B--2---:R-:W-:Y:S01]  /*5150*/  FMNMX.FTZ R69, R4, R7, !PT ;  /* 0x0000000704457209 */ /* 0x004fe20007810000 */
[----:B------:R-:W-:-:S06]  /*5160*/  FFMA.FTZ R4, R26, c[0x0][0x2d0], -R3 ;  /* 0x0000b4001a047a23 */ /* 0x000fcc0000010803 */
[----:B------:R-:W-:Y:S01]  /*5170*/  MUFU.EX2 R230, R4 ;  /* 0x0000000400e67308 */ /* 0x000fe20000000800 */
[----:B-1----:R-:W-:Y:S01]  /*5180*/  F2FP.PACK_AB R10, R245, R244 ;  /* 0x000000f4f50a723e */ /* 0x002fe200000000ff */
[----:B---3--:R-:W-:Y:S01]  /*5190*/  FMUL.FTZ R0, R5, c[0x0][0x2d0] ;  /* 0x0000b40005007a20 */ /* 0x008fe20000410000 */
[----:B----4-:R-:W-:-:S04]  /*51a0*/  F2FP.PACK_AB R8, R241, R242 ;  /* 0x000000f2f108723e */ /* 0x010fc800000000ff */
[----:B------:R-:W-:Y:S02]  /*51b0*/  FSEL R0, R0, RZ, P0 ;  /* 0x000000ff00007208 */ /* 0x000fe40000000000 */
[----:B------:R-:W-:-:S03]  /*51c0*/  FSETP.NEU.FTZ.AND P0, PT, R69, -INF , PT ;  /* 0xff8000004500780b */ /* 0x000fc60003f1d000 */
[----:B------:R-:W-:-:S04]  /*51d0*/  FFMA.FTZ R6, R13, c[0x0][0x2d0], -R0 ;  /* 0x0000b4000d067a23 */ /* 0x000fc80000010800 */
[----:B------:R1:W-:Y:S02]  /*51e0*/  MUFU.EX2 R238, R6 ;  /* 0x0000000600ee7308 */ /* 0x0003e40000000800 */
[----:B-1----:R-:W-:-:S06]  /*51f0*/  FFMA.FTZ R6, R14, c[0x0][0x2d0], -R0 ;  /* 0x0000b4000e067a23 */ /* 0x002fcc0000010800 */
[----:B------:R1:W2:Y:S02]  /*5200*/  MUFU.EX2 R237, R6 ;  /* 0x0000000600ed7308 */ /* 0x0002a40000000800 */
[----:B-1----:R-:W-:Y:S01]  /*5210*/  FFMA.FTZ R6, R15, c[0x0][0x2d0], -R0 ;  /* 0x0000b4000f067a23 */ /* 0x002fe20000010800 */
[----:B--2---:R-:W-:-:S05]  /*5220*/  F2FP.PACK_AB R9, R237, R238 ;  /* 0x000000eeed09723e */ /* 0x004fca00000000ff */
[----:B------:R1:W-:Y:S02]  /*5230*/  MUFU.EX2 R239, R6 ;  /* 0x0000000600ef7308 */ /* 0x0003e40000000800 */
[----:B-1----:R-:W-:-:S06]  /*5240*/  FFMA.FTZ R6, R24, c[0x0][0x2d0], -R0 ;  /* 0x0000b40018067a23 */ /* 0x002fcc0000010800 */
[----:B------:R1:W2:Y:S02]  /*5250*/  MUFU.EX2 R240, R6 ;  /* 0x0000000600f07308 */ /* 0x0002a40000000800 */
[----:B-1----:R-:W-:Y:S01]  /*5260*/  FFMA.FTZ R6, R25, c[0x0][0x2d0], -R3 ;  /* 0x0000b40019067a23 */ /* 0x002fe20000010803 */
[----:B--2---:R-:W-:-:S05]  /*5270*/  F2FP.PACK_AB R11, R240, R239 ;  /* 0x000000eff00b723e */ /* 0x004fca00000000ff */
[----:B------:R1:W2:Y:S02]  /*5280*/  MUFU.EX2 R231, R6 ;  /* 0x0000000600e77308 */ /* 0x0002a40000000800 */
[C---:B------:R-:W-:Y:S08]  /*5290*/  HMMA.16816.F32 R80, R8.reuse, R16, RZ ;  /* 0x000000100850723c */ /* 0x040ff000000018ff */
[----:B------:R-:W-:Y:S01]  /*52a0*/  HMMA.16816.F32 R64, R8, R18, RZ ;  /* 0x000000120840723c */ /* 0x000fe200000018ff */
[----:B-1----:R-:W-:Y:S01]  /*52b0*/  FMUL.FTZ R6, R69, c[0x0][0x2d0] ;  /* 0x0000b40045067a20 */ /* 0x002fe20000410000 */
[----:B--2---:R-:W-:-:S06]  /*52c0*/  F2FP.PACK_AB R12, R231, R243 ;  /* 0x000000f3e70c723e */ /* 0x004fcc00000000ff */
[C---:B------:R-:W-:Y:S01]  /*52d0*/  HMMA.16816.F32 R76, R8.reuse, R20, RZ ;  /* 0x00000014084c723c */ /* 0x040fe200000018ff */
[----:B------:R-:W-:Y:S01]  /*52e0*/  FSEL R4, R6, RZ, P0 ;  /* 0x000000ff06047208 */ /* 0x000fe20000000000 */
[----:B------:R-:W-:Y:S02]  /*52f0*/  FFMA.FTZ R6, R27, c[0x0][0x2d0], -R3 ;  /* 0x0000b4001b067a23 */ /* 0x000fe40000010803 */
[----:B------:R-:W1:Y:S02]  /*5300*/  LDSM.16.MT88.4 R24, [R197+0x800] ;  /* 0x00080000c518783b */ /* 0x000e640000004200 */
[----:B------:R2:W3:Y:S02]  /*5310*/  MUFU.EX2 R233, R6 ;  /* 0x0000000600e97308 */ /* 0x0004e40000000800 */
[C---:B------:R-:W-:Y:S08]  /*5320*/  HMMA.16816.F32 R56, R8.reuse, R28, RZ ;  /* 0x0000001c0838723c */ /* 0x040ff000000018ff */
[----:B------:R-:W-:Y:S01]  /*5330*/  HMMA.16816.F32 R48, R8, R40, RZ ;  /* 0x000000280830723c */ /* 0x000fe200000018ff */
[----:B--2---:R-:W-:Y:S01]  /*5340*/  FFMA.FTZ R6, R32, c[0x0][0x2d0], -R4 ;  /* 0x0000b40020067a23 */ /* 0x004fe20000010804 */
[----:B---3--:R-:W-:-:S06]  /*5350*/  F2FP.PACK_AB R14, R233, R230 ;  /* 0x000000e6e90e723e */ /* 0x008fcc00000000ff */
[C---:B------:R-:W-:Y:S01]  /*5360*/  HMMA.16816.F32 R60, R8.reuse, R22, RZ ;  /* 0x00000016083c723c */ /* 0x040fe200000018ff */
[----:B------:R2:W-:Y:S07]  /*5370*/  MUFU.EX2 R228, R6 ;  /* 0x0000000600e47308 */ /* 0x0005ee0000000800 */
[C---:B------:R-:W-:Y:S08]  /*5380*/  HMMA.16816.F32 R52, R8.reuse, R30, RZ ;  /* 0x0000001e0834723c */ /* 0x040ff000000018ff */
[----:B------:R-:W-:Y:S01]  /*5390*/  HMMA.16816.F32 R44, R8, R42, RZ ;  /* 0x0000002a082c723c */ /* 0x000fe200000018ff */
[----:B--2---:R-:W-:-:S04]  /*53a0*/  FFMA.FTZ R6, R33, c[0x0][0x2d0], -R4 ;  /* 0x0000b40021067a23 */ /* 0x004fc80000010804 */
[----:B------:R2:W3:Y:S02]  /*53b0*/  MUFU.EX2 R7, R6 ;  /* 0x0000000600077308 */ /* 0x0004e40000000800 */
[----:B--2---:R-:W-:Y:S01]  /*53c0*/  FFMA.FTZ R6, R34, c[0x0][0x2d0], -R4 ;  /* 0x0000b40022067a23 */ /* 0x004fe20000010804 */
[----:B---3--:R-:W-:-:S05]  /*53d0*/  F2FP.PACK_AB R13, R7, R228 ;  /* 0x000000e4070d723e */ /* 0x008fca00000000ff */
[----:B------:R2:W-:Y:S02]  /*53e0*/  MUFU.EX2 R227, R6 ;  /* 0x0000000600e37308 */ /* 0x0005e40000000800 */
[----:B--2---:R-:W-:Y:S02]  /*53f0*/  FFMA.FTZ R6, R35, c[0x0][0x2d0], -R4 ;  /* 0x0000b40023067a23 */ /* 0x004fe40000010804 */
[----:B------:R-:W-:Y:S04]  /*5400*/  LDSM.16.MT88.4 R32, [R200+0x800] ;  /* 0x00080000c820783b */ /* 0x000fe80000004200 */
[----:B------:R2:W3:Y:S02]  /*5410*/  MUFU.EX2 R229, R6 ;  /* 0x0000000600e57308 */ /* 0x0004e40000000800 */
[----:B--2---:R-:W-:Y:S01]  /*5420*/  FFMA.FTZ R6, R36, c[0x0][0x2d0], -R2 ;  /* 0x0000b40024067a23 */ /* 0x004fe20000010802 */
[----:B---3--:R-:W-:-:S05]  /*5430*/  F2FP.PACK_AB R15, R229, R227 ;  /* 0x000000e3e50f723e */ /* 0x008fca00000000ff */
[----:B------:R2:W-:Y:S02]  /*5440*/  MUFU.EX2 R232, R6 ;  /* 0x0000000600e87308 */ /* 0x0005e40000000800 */
[C---:B------:R-:W-:Y:S08]  /*5450*/  HMMA.16816.F32 R88, R12.reuse, R16, RZ ;  /* 0x000000100c58723c */ /* 0x040ff000000018ff */
[----:B------:R-:W-:Y:S01]  /*5460*/  HMMA.16816.F32 R104, R12, R18, RZ ;  /* 0x000000120c68723c */ /* 0x000fe200000018ff */
[----:B------:R-:W3:Y:S01]  /*5470*/  LDSM.16.MT88.4 R16, [R198+0x800] ;  /* 0x00080000c610783b */ /* 0x000ee20000004200 */
[----:B--2---:R-:W-:-:S04]  /*5480*/  FFMA.FTZ R6, R37, c[0x0][0x2d0], -R2 ;  /* 0x0000b40025067a23 */ /* 0x004fc80000010802 */
[----:B------:R2:W4:Y:S02]  /*5490*/  MUFU.EX2 R236, R6 ;  /* 0x0000000600ec7308 */ /* 0x0005240000000800 */
[C---:B------:R-:W-:Y:S08]  /*54a0*/  HMMA.16816.F32 R84, R12.reuse, R20, RZ ;  /* 0x000000140c54723c */ /* 0x040ff000000018ff */
[----:B------:R-:W-:Y:S01]  /*54b0*/  HMMA.16816.F32 R112, R12, R22, RZ ;  /* 0x000000160c70723c */ /* 0x000fe200000018ff */
[----:B--2---:R-:W-:-:S07]  /*54c0*/  FFMA.FTZ R6, R38, c[0x0][0x2d0], -R2 ;  /* 0x0000b40026067a23 */ /* 0x004fce0000010802 */
[C---:B------:R-:W-:Y:S01]  /*54d0*/  HMMA.16816.F32 R20, R12.reuse, R40, RZ ;  /* 0x000000280c14723c */ /* 0x040fe200000018ff */
[----:B----4-:R-:W-:Y:S01]  /*54e0*/  F2FP.PACK_AB R8, R236, R232 ;  /* 0x000000e8ec08723e */ /* 0x010fe200000000ff */
[----:B------:R2:W-:Y:S06]  /*54f0*/  MUFU.EX2 R235, R6 ;  /* 0x0000000600eb7308 */ /* 0x0005ec0000000800 */
[C---:B------:R-:W-:Y:S08]  /*5500*/  HMMA.16816.F32 R96, R12.reuse, R42, RZ ;  /* 0x0000002a0c60723c */ /* 0x040ff000000018ff */
[----:B------:R-:W-:Y:S01]  /*5510*/  HMMA.16816.F32 R116, R12, R30, RZ ;  /* 0x0000001e0c74723c */ /* 0x000fe200000018ff */
[----:B--2---:R-:W-:-:S02]  /*5520*/  FFMA.FTZ R6, R39, c[0x0][0x2d0], -R2 ;  /* 0x0000b40027067a23 */ /* 0x004fc40000010802 */
[----:B------:R-:W2:Y:S02]  /*5530*/  LDSM.16.MT88.4 R36, [R201+0x800] ;  /* 0x00080000c924783b */ /* 0x000ea40000004200 */
[----:B------:R4:W5:Y:S02]  /*5540*/  MUFU.EX2 R234, R6 ;  /* 0x0000000600ea7308 */ /* 0x0009640000000800 */
[----:B----4-:R-:W-:Y:S01]  /*5550*/  FFMA.FTZ R6, R71, c[0x0][0x2d0], -R0 ;  /* 0x0000b40047067a23 */ /* 0x010fe20000010800 */
[----:B-----5:R-:W-:-:S05]  /*5560*/  F2FP.PACK_AB R10, R234, R235 ;  /* 0x000000ebea0a723e */ /* 0x020fca00000000ff */
[----:B------:R4:W-:Y:S02]  /*5570*/  MUFU.EX2 R224, R6 ;  /* 0x0000000600e07308 */ /* 0x0009e40000000800 */
[----:B----4-:R-:W-:-:S06]  /*5580*/  FFMA.FTZ R6, R72, c[0x0][0x2d0], -R0 ;  /* 0x0000b40048067a23 */ /* 0x010fcc0000010800 */
[----:B------:R4:W5:Y:S02]  /*5590*/  MUFU.EX2 R223, R6 ;  /* 0x0000000600df7308 */ /* 0x0009640000000800 */
[--C-:B----4-:R-:W-:Y:S01]  /*55a0*/  FFMA.FTZ R6, R73, c[0x0][0x2d0], -R0.reuse ;  /* 0x0000b40049067a23 */ /* 0x110fe20000010800 */
[----:B-----5:R-:W-:Y:S01]  /*55b0*/  F2FP.PACK_AB R9, R223, R224 ;  /* 0x000000e0df09723e */ /* 0x020fe200000000ff */
[----:B------:R-:W-:Y:S01]  /*55c0*/  HMMA.16816.F32 R72, R12, R28, RZ ;  /* 0x0000001c0c48723c */ /* 0x000fe200000018ff */
[----:B------:R-:W4:Y:S03]  /*55d0*/  LDSM.16.MT88.4 R28, [R198+0x1000] ;  /* 0x00100000c61c783b */ /* 0x000f260000004200 */
[----:B------:R5:W-:Y:S01]  /*55e0*/  MUFU.EX2 R226, R6 ;  /* 0x0000000600e27308 */ /* 0x000be20000000800 */
[----:B------:R-:W-:Y:S01]  /*55f0*/  LDSM.16.MT88.4 R12, [R197+0x1000] ;  /* 0x00100000c50c783b */ /* 0x000fe20000004200 */
[----:B-----5:R-:W-:-:S06]  /*5600*/  FFMA.FTZ R6, R92, c[0x0][0x2d0], -R0 ;  /* 0x0000b4005c067a23 */ /* 0x020fcc0000010800 */
[----:B------:R5:W1:Y:S02]  /*5610*/  MUFU.EX2 R225, R6 ;  /* 0x0000000600e17308 */ /* 0x000a640000000800 */
[----:B-----5:R-:W-:Y:S01]  /*5620*/  FFMA.FTZ R6, R93, c[0x0][0x2d0], -R3 ;  /* 0x0000b4005d067a23 */ /* 0x020fe20000010803 */
[----:B-1----:R-:W-:-:S05]  /*5630*/  F2FP.PACK_AB R11, R225, R226 ;  /* 0x000000e2e10b723e */ /* 0x002fca00000000ff */
[----:B------:R1:W-:Y:S02]  /*5640*/  MUFU.EX2 R195, R6 ;  /* 0x0000000600c37308 */ /* 0x0003e40000000800 */
[C---:B------:R-:W-:Y:S08]  /*5650*/  HMMA.16816.F32 R108, R8.reuse, R24, R80 ;  /* 0x00000018086c723c */ /* 0x040ff00000001850 */
[----:B---3--:R-:W-:Y:S01]  /*5660*/  HMMA.16816.F32 R80, R8, R16, R56 ;  /* 0x000000100850723c */ /* 0x008fe20000001838 */
[----:B-1----:R-:W-:-:S04]  /*5670*/  FFMA.FTZ R6, R94, c[0x0][0x2d0], -R3 ;  /* 0x0000b4005e067a23 */ /* 0x002fc80000010803 */
[----:B------:R1:W3:Y:S03]  /*5680*/  MUFU.EX2 R194, R6 ;  /* 0x0000000600c27308 */ /* 0x0002e60000000800 */
[C---:B------:R-:W-:Y:S08]  /*5690*/  HMMA.16816.F32 R64, R8.reuse, R26, R64 ;  /* 0x0000001a0840723c */ /* 0x040ff00000001840 */
[----:B--2---:R-:W-:Y:S01]  /*56a0*/  HMMA.16816.F32 R60, R8, R38, R60 ;  /* 0x00000026083c723c */ /* 0x004fe2000000183c */
[----:B-1----:R-:W-:-:S07]  /*56b0*/  FFMA.FTZ R6, R95, c[0x0][0x2d0], -R3 ;  /* 0x0000b4005f067a23 */ /* 0x002fce0000010803 */
[C---:B------:R-:W-:Y:S01]  /*56c0*/  HMMA.16816.F32 R56, R8.reuse, R18, R52 ;  /* 0x000000120838723c */ /* 0x040fe20000001834 */
[----:B------:R1:W-:Y:S07]  /*56d0*/  MUFU.EX2 R217, R6 ;  /* 0x0000000600d97308 */ /* 0x0003ee0000000800 */
[C---:B------:R-:W-:Y:S08]  /*56e0*/  HMMA.16816.F32 R92, R8.reuse, R36, R76 ;  /* 0x00000024085c723c */ /* 0x040ff0000000184c */
[----:B------:R-:W-:Y:S01]  /*56f0*/  HMMA.16816.F32 R76, R8, R32, R48 ;  /* 0x00000020084c723c */ /* 0x000fe20000001830 */
[----:B-1----:R-:W-:-:S04]  /*5700*/  FFMA.FTZ R6, R100, c[0x0][0x2d0], -R3 ;  /* 0x0000b40064067a23 */ /* 0x002fc80000010803 */
[----:B------:R1:W2:Y:S03]  /*5710*/  MUFU.EX2 R193, R6 ;  /* 0x0000000600c17308 */ /* 0x0002a60000000800 */
[----:B------:R-:W-:Y:S07]  /*5720*/  HMMA.16816.F32 R44, R8, R34, R44 ;  /* 0x00000022082c723c */ /* 0x000fee000000182c */
[----:B---3--:R-:W-:Y:S01]  /*5730*/  F2FP.PACK_AB R8, R194, R195 ;  /* 0x000000c3c208723e */ /* 0x008fe200000000ff */
[----:B-1----:R-:W-:Y:S01]  /*5740*/  FFMA.FTZ R6, R101, c[0x0][0x2d0], -R4 ;  /* 0x0000b40065067a23 */ /* 0x002fe20000010804 */
[----:B--2---:R-:W-:-:S03]  /*5750*/  F2FP.PACK_AB R10, R193, R217 ;  /* 0x000000d9c10a723e */ /* 0x004fc600000000ff */
        /* <DEDUP_REMOVED lines=10> */
[----:B------:R1:W-:Y:S02]  /*5800*/  MUFU.EX2 R183, R6 ;  /* 0x0000000600b77308 */ /* 0x0003e40000000800 */
[C---:B------:R-:W-:Y:S08]  /*5810*/  HMMA.16816.F32 R52, R8.reuse, R24, R88 ;  /* 0x000000180834723c */ /* 0x040ff00000001858 */
[----:B------:R-:W-:Y:S01]  /*5820*/  HMMA.16816.F32 R40, R8, R26, R104 ;  /* 0x0000001a0828723c */ /* 0x000fe20000001868 */
[----:B-1----:R-:W-:-:S04]  /*5830*/  FFMA.FTZ R6, R122, c[0x0][0x2d0], -R2 ;  /* 0x0000b4007a067a23 */ /* 0x002fc80000010802 */
[----:B------:R1:W-:Y:S03]  /*5840*/  MUFU.EX2 R180, R6 ;  /* 0x0000000600b47308 */ /* 0x0003e60000000800 */
[C---:B------:R-:W-:Y:S08]  /*5850*/  HMMA.16816.F32 R48, R8.reuse, R36, R84 ;  /* 0x000000240830723c */ /* 0x040ff00000001854 */
[----:B------:R-:W-:Y:S01]  /*5860*/  HMMA.16816.F32 R24, R8, R38, R112 ;  /* 0x000000260818723c */ /* 0x000fe20000001870 */
[----:B------:R-:W2:Y:S01]  /*5870*/  LDSM.16.MT88.4 R36, [R200+0x1000] ;  /* 0x00100000c824783b */ /* 0x000ea20000004200 */
[----:B-1----:R-:W-:-:S06]  /*5880*/  FFMA.FTZ R6, R123, c[0x0][0x2d0], -R2 ;  /* 0x0000b4007b067a23 */ /* 0x002fcc0000010802 */
[C---:B------:R-:W-:Y:S01]  /*5890*/  HMMA.16816.F32 R100, R8.reuse, R32, R20 ;  /* 0x000000200864723c */ /* 0x040fe20000001814 */
[----:B------:R-:W1:Y:S01]  /*58a0*/  LDSM.16.MT88.4 R20, [R201+0x1000] ;  /* 0x00100000c914783b */ /* 0x000e620000004200 */
[----:B------:R3:W5:Y:S06]  /*58b0*/  MUFU.EX2 R181, R6 ;  /* 0x0000000600b57308 */ /* 0x00076c0000000800 */
[C---:B------:R-:W-:Y:S08]  /*58c0*/  HMMA.16816.F32 R72, R8.reuse, R16, R72 ;  /* 0x000000100848723c */ /* 0x040ff00000001848 */
[----:B------:R-:W-:Y:S01]  /*58d0*/  HMMA.16816.F32 R16, R8, R18, R116 ;  /* 0x000000120810723c */ /* 0x000fe20000001874 */
[----:B------:R-:W-:Y:S01]  /*58e0*/  LDSM.16.MT88.4 R116, [R201+0x2000] ;  /* 0x00200000c974783b */ /* 0x000fe20000004200 */
[----:B---3--:R-:W-:-:S04]  /*58f0*/  FFMA.FTZ R6, R124, c[0x0][0x2d0], -R2 ;  /* 0x0000b4007c067a23 */ /* 0x008fc80000010802 */
[----:B------:R3:W-:Y:S02]  /*5900*/  MUFU.EX2 R179, R6 ;  /* 0x0000000600b37308 */ /* 0x0007e40000000800 */
[----:B------:R-:W-:Y:S07]  /*5910*/  HMMA.16816.F32 R84, R8, R34, R96 ;  /* 0x000000220854723c */ /* 0x000fee0000001860 */
[----:B-----5:R-:W-:Y:S01]  /*5920*/  F2FP.PACK_AB R8, R181, R180 ;  /* 0x000000b4b508723e */ /* 0x020fe200000000ff */
[----:B---3--:R-:W-:-:S04]  /*5930*/  FFMA.FTZ R6, R125, c[0x0][0x2d0], -R2 ;  /* 0x0000b4007d067a23 */ /* 0x008fc80000010802 */
[----:B------:R3:W5:Y:S02]  /*5940*/  MUFU.EX2 R178, R6 ;  /* 0x0000000600b27308 */ /* 0x0007640000000800 */
[----:B---3--:R-:W-:Y:S01]  /*5950*/  FFMA.FTZ R6, R126, c[0x0][0x2d0], -R0 ;  /* 0x0000b4007e067a23 */ /* 0x008fe20000010800 */
[----:B-----5:R-:W-:-:S05]  /*5960*/  F2FP.PACK_AB R10, R178, R179 ;  /* 0x000000b3b20a723e */ /* 0x020fca00000000ff */
[----:B------:R3:W-:Y:S02]  /*5970*/  MUFU.EX2 R175, R6 ;  /* 0x0000000600af7308 */ /* 0x0007e40000000800 */
[----:B---3--:R-:W-:-:S06]  /*5980*/  FFMA.FTZ R6, R127, c[0x0][0x2d0], -R0 ;  /* 0x0000b4007f067a23 */ /* 0x008fcc0000010800 */
        /* <DEDUP_REMOVED lines=8> */
[----:B------:R3:W5:Y:S02]  /*5a10*/  MUFU.EX2 R170, R6 ;  /* 0x0000000600aa7308 */ /* 0x0007640000000800 */
[C---:B----4-:R-:W-:Y:S08]  /*5a20*/  HMMA.16816.F32 R88, R8.reuse, R28, R80 ;  /* 0x0000001c0858723c */ /* 0x050ff00000001850 */
[----:B--2---:R-:W-:Y:S01]  /*5a30*/  HMMA.16816.F32 R140, R8, R36, R76 ;  /* 0x00000024088c723c */ /* 0x004fe2000000184c */
[----:B---3--:R-:W-:-:S04]  /*5a40*/  FFMA.FTZ R6, R131, c[0x0][0x2d0], -R3 ;  /* 0x0000b40083067a23 */ /* 0x008fc80000010803 */
[----:B------:R2:W-:Y:S03]  /*5a50*/  MUFU.EX2 R169, R6 ;  /* 0x0000000600a97308 */ /* 0x0005e60000000800 */
[C---:B------:R-:W-:Y:S08]  /*5a60*/  HMMA.16816.F32 R80, R8.reuse, R14, R64 ;  /* 0x0000000e0850723c */ /* 0x040ff00000001840 */
[----:B-1----:R-:W-:Y:S01]  /*5a70*/  HMMA.16816.F32 R76, R8, R22, R60 ;  /* 0x00000016084c723c */ /* 0x002fe2000000183c */
[----:B--2---:R-:W-:-:S07]  /*5a80*/  FFMA.FTZ R6, R133, c[0x0][0x2d0], -R3 ;  /* 0x0000b40085067a23 */ /* 0x004fce0000010803 */
[C---:B------:R-:W-:Y:S01]  /*5a90*/  HMMA.16816.F32 R108, R8.reuse, R12, R108 ;  /* 0x0000000c086c723c */ /* 0x040fe2000000186c */
[----:B------:R1:W2:Y:S07]  /*5aa0*/  MUFU.EX2 R168, R6 ;  /* 0x0000000600a87308 */ /* 0x0002ae0000000800 */
[C---:B------:R-:W-:Y:S08]  /*5ab0*/  HMMA.16816.F32 R92, R8.reuse, R20, R92 ;  /* 0x00000014085c723c */ /* 0x040ff0000000185c */
[----:B------:R-:W-:Y:S01]  /*5ac0*/  HMMA.16816.F32 R64, R8, R30, R56 ;  /* 0x0000001e0840723c */ /* 0x000fe20000001838 */
[----:B-1----:R-:W-:-:S04]  /*5ad0*/  FFMA.FTZ R6, R132, c[0x0][0x2d0], -R3 ;  /* 0x0000b40084067a23 */ /* 0x002fc80000010803 */
[----:B------:R1:W-:Y:S03]  /*5ae0*/  MUFU.EX2 R167, R6 ;  /* 0x0000000600a77308 */ /* 0x0003e60000000800 */
[----:B------:R-:W-:Y:S07]  /*5af0*/  HMMA.16816.F32 R60, R8, R38, R44 ;  /* 0x00000026083c723c */ /* 0x000fee000000182c */
[----:B-----5:R-:W-:-:S02]  /*5b00*/  F2FP.PACK_AB R8, R170, R183 ;  /* 0x000000b7aa08723e */ /* 0x020fc400000000ff */
[----:B--2---:R-:W-:Y:S01]  /*5b10*/  F2FP.PACK_AB R10, R168, R169 ;  /* 0x000000a9a80a723e */ /* 0x004fe200000000ff */
[----:B-1----:R-:W-:-:S04]  /*5b20*/  FFMA.FTZ R6, R134, c[0x0][0x2d0], -R4 ;  /* 0x0000b40086067a23 */ /* 0x002fc80000010804 */
        /* <DEDUP_REMOVED lines=11> */
[C---:B------:R-:W-:Y:S01]  /*5be0*/  HMMA.16816.F32 R32, R8.reuse, R22, R24 ;  /* 0x000000160820723c */ /* 0x040fe20000001818 */
[----:B------:R-:W2:Y:S07]  /*5bf0*/  LDSM.16.MT88.4 R24, [R197+0x1800] ;  /* 0x00180000c518783b */ /* 0x000eae0000004200 */
[----:B------:R-:W-:Y:S01]  /*5c00*/  HMMA.16816.F32 R48, R8, R20, R48 ;  /* 0x000000140830723c */ /* 0x000fe20000001830 */
[----:B------:R-:W3:Y:S01]  /*5c10*/  LDSM.16.MT88.4 R20, [R201+0x1800] ;  /* 0x00180000c914783b */ /* 0x000ee20000004200 */
[----:B-1----:R-:W-:-:S03]  /*5c20*/  FFMA.FTZ R6, R135, c[0x0][0x2d0], -R3 ;  /* 0x0000b40087067a23 */ /* 0x002fc60000010803 */
[----:B------:R-:W-:Y:S01]  /*5c30*/  LDSM.16.MT88.4 R132, [R198+0x2000] ;  /* 0x00200000c684783b */ /* 0x000fe20000004200 */
[----:B------:R1:W-:Y:S02]  /*5c40*/  MUFU.EX2 R161, R6 ;  /* 0x0000000600a17308 */ /* 0x0003e40000000800 */
[C---:B------:R-:W-:Y:S08]  /*5c50*/  HMMA.16816.F32 R56, R8.reuse, R12, R52 ;  /* 0x0000000c0838723c */ /* 0x040ff00000001834 */
[----:B------:R-:W-:Y:S01]  /*5c60*/  HMMA.16816.F32 R44, R8, R36, R100 ;  /* 0x00000024082c723c */ /* 0x000fe20000001864 */
[----:B------:R-:W-:Y:S01]  /*5c70*/  LDSM.16.MT88.4 R100, [R197+0x2000] ;  /* 0x00200000c564783b */ /* 0x000fe20000004200 */
[----:B-1----:R-:W-:-:S06]  /*5c80*/  FFMA.FTZ R6, R148, c[0x0][0x2d0], -R2 ;  /* 0x0000b40094067a23 */ /* 0x002fcc0000010802 */
[C---:B------:R-:W-:Y:S01]  /*5c90*/  HMMA.16816.F32 R52, R8.reuse, R14, R40 ;  /* 0x0000000e0834723c */ /* 0x040fe20000001828 */
[----:B------:R-:W-:Y:S01]  /*5ca0*/  LDSM.16.MT88.4 R12, [R200+0x1800] ;  /* 0x00180000c80c783b */ /* 0x000fe20000004200 */
[----:B------:R1:W-:Y:S06]  /*5cb0*/  MUFU.EX2 R160, R6 ;  /* 0x0000000600a07308 */ /* 0x0003ec0000000800 */
[C---:B------:R-:W-:Y:S08]  /*5cc0*/  HMMA.16816.F32 R36, R8.reuse, R38, R84 ;  /* 0x000000260824723c */ /* 0x040ff00000001854 */
[----:B------:R-:W-:Y:S01]  /*5cd0*/  HMMA.16816.F32 R40, R8, R28, R72 ;  /* 0x0000001c0828723c */ /* 0x000fe20000001848 */
[----:B-1----:R-:W-:-:S04]  /*5ce0*/  FFMA.FTZ R6, R147, c[0x0][0x2d0], -R2 ;  /* 0x0000b40093067a23 */ /* 0x002fc80000010802 */
[----:B------:R1:W4:Y:S03]  /*5cf0*/  MUFU.EX2 R159, R6 ;  /* 0x00000006009f7308 */ /* 0x0003260000000800 */
[----:B------:R-:W-:Y:S01]  /*5d00*/  HMMA.16816.F32 R28, R8, R30, R16 ;  /* 0x0000001e081c723c */ /* 0x000fe20000001810 */
[----:B------:R-:W5:Y:S01]  /*5d10*/  LDSM.16.MT88.4 R16, [R198+0x1800] ;  /* 0x00180000c610783b */ /* 0x000f620000004200 */
[----:B-1----:R-:W-:-:S05]  /*5d20*/  FFMA.FTZ R6, R146, c[0x0][0x2d0], -R2 ;  /* 0x0000b40092067a23 */ /* 0x002fca0000010802 */
[----:B----4-:R-:W-:Y:S01]  /*5d30*/  F2FP.PACK_AB R8, R159, R160 ;  /* 0x000000a09f08723e */ /* 0x010fe200000000ff */
[----:B------:R1:W-:Y:S02]  /*5d40*/  MUFU.EX2 R158, R6 ;  /* 0x00000006009e7308 */ /* 0x0003e40000000800 */
[----:B-1----:R-:W-:-:S06]  /*5d50*/  FFMA.FTZ R6, R145, c[0x0][0x2d0], -R2 ;  /* 0x0000b40091067a23 */ /* 0x002fcc0000010802 */
[----:B------:R1:W4:Y:S02]  /*5d60*/  MUFU.EX2 R157, R6 ;  /* 0x00000006009d7308 */ /* 0x0003240000000800 */
[----:B-1----:R-:W-:Y:S01]  /*5d70*/  FFMA.FTZ R6, R153, c[0x0][0x2d0], -R0 ;  /* 0x0000b40099067a23 */ /* 0x002fe20000010800 */
[----:B----4-:R-:W-:-:S05]  /*5d80*/  F2FP.PACK_AB R10, R157, R158 ;  /* 0x0000009e9d0a723e */ /* 0x010fca00000000ff */
        /* <DEDUP_REMOVED lines=11> */
[C---:B--2---:R-:W-:Y:S08]  /*5e40*/  HMMA.16816.F32 R96, R8.reuse, R26, R80 ;  /* 0x0000001a0860723c */ /* 0x044ff00000001850 */
[----:B---3--:R-:W-:Y:S01]  /*5e50*/  HMMA.16816.F32 R112, R8, R22, R76 ;  /* 0x000000160870723c */ /* 0x008fe2000000184c */
[----:B-1----:R-:W-:-:S04]  /*5e60*/  FFMA.FTZ R6, R174, c[0x0][0x2d0], -R3 ;  /* 0x0000b400ae067a23 */ /* 0x002fc80000010803 */
[----:B------:R1:W-:Y:S03]  /*5e70*/  MUFU.EX2 R85, R6 ;  /* 0x0000000600557308 */ /* 0x0003e60000000800 */
[C---:B------:R-:W-:Y:S08]  /*5e80*/  HMMA.16816.F32 R108, R8.reuse, R24, R108 ;  /* 0x00000018086c723c */ /* 0x040ff0000000186c */
[----:B------:R-:W-:Y:S01]  /*5e90*/  HMMA.16816.F32 R92, R8, R20, R92 ;  /* 0x00000014085c723c */ /* 0x000fe2000000185c */
[----:B-1----:R-:W-:-:S07]  /*5ea0*/  FFMA.FTZ R6, R177, c[0x0][0x2d0], -R3 ;  /* 0x0000b400b1067a23 */ /* 0x002fce0000010803 */
[C---:B-----5:R-:W-:Y:S01]  /*5eb0*/  HMMA.16816.F32 R124, R8.reuse, R16, R88 ;  /* 0x00000010087c723c */ /* 0x060fe20000001858 */
[----:B------:R1:W2:Y:S07]  /*5ec0*/  MUFU.EX2 R84, R6 ;  /* 0x0000000600547308 */ /* 0x0002ae0000000800 */
[C---:B------:R-:W-:Y:S08]  /*5ed0*/  HMMA.16816.F32 R64, R8.reuse, R18, R64 ;  /* 0x000000120840723c */ /* 0x040ff00000001840 */
[----:B------:R-:W-:Y:S01]  /*5ee0*/  HMMA.16816.F32 R140, R8, R12, R140 ;  /* 0x0000000c088c723c */ /* 0x000fe2000000188c */
[--C-:B-1----:R-:W-:Y:S01]  /*5ef0*/  FFMA.FTZ R6, R176, c[0x0][0x2d0], -R3.reuse ;  /* 0x0000b400b0067a23 */ /* 0x102fe20000010803 */
[----:B--2---:R-:W-:Y:S01]  /*5f00*/  F2FP.PACK_AB R148, R84, R85 ;  /* 0x000000555494723e */ /* 0x004fe200000000ff */
[----:B------:R-:W-:-:S02]  /*5f10*/  FFMA.FTZ R3, R182, c[0x0][0x2d0], -R3 ;  /* 0x0000b400b6037a23 */ /* 0x000fc40000010803 */
[----:B------:R1:W-:Y:S03]  /*5f20*/  MUFU.EX2 R81, R6 ;  /* 0x0000000600517308 */ /* 0x0003e60000000800 */
[----:B------:R-:W-:Y:S05]  /*5f30*/  HMMA.16816.F32 R60, R8, R14, R60 ;  /* 0x0000000e083c723c */ /* 0x000fea000000183c */
[----:B------:R2:W-:Y:S02]  /*5f40*/  MUFU.EX2 R77, R3 ;  /* 0x00000003004d7308 */ /* 0x0005e40000000800 */
[----:B------:R-:W-:-:S02]  /*5f50*/  F2FP.PACK_AB R8, R165, R167 ;  /* 0x000000a7a508723e */ /* 0x000fc400000000ff */
[----:B------:R-:W-:Y:S01]  /*5f60*/  F2FP.PACK_AB R10, R152, R161 ;  /* 0x000000a1980a723e */ /* 0x000fe200000000ff */
[----:B-1----:R-:W-:-:S04]  /*5f70*/  FFMA.FTZ R6, R219, c[0x0][0x2d0], -R4 ;  /* 0x0000b400db067a23 */ /* 0x002fc80000010804 */
[----:B------:R1:W-:Y:S01]  /*5f80*/  MUFU.EX2 R80, R6 ;  /* 0x0000000600507308 */ /* 0x0003e20000000800 */
[----:B--2---:R-:W-:-:S07]  /*5f90*/  FFMA.FTZ R3, R215, c[0x0][0x2d0], -R2 ;  /* 0x0000b400d7037a23 */ /* 0x004fce0000010802 */
[----:B------:R2:W-:Y:S01]  /*5fa0*/  MUFU.EX2 R71, R3 ;  /* 0x0000000300477308 */ /* 0x0005e20000000800 */
[----:B-1----:R-:W-:-:S07]  /*5fb0*/  FFMA.FTZ R6, R192, c[0x0][0x2d0], -R4 ;  /* 0x0000b400c0067a23 */ /* 0x002fce0000010804 */
[----:B------:R1:W3:Y:S01]  /*5fc0*/  MUFU.EX2 R76, R6 ;  /* 0x00000006004c7308 */ /* 0x0002e20000000800 */
[----:B--2---:R-:W-:-:S07]  /*5fd0*/  FFMA.FTZ R3, R218, c[0x0][0x2d0], -R2 ;  /* 0x0000b400da037a23 */ /* 0x004fce0000010802 */
[----:B------:R2:W4:Y:S01]  /*5fe0*/  MUFU.EX2 R73, R3 ;  /* 0x0000000300497308 */ /* 0x0005220000000800 */
[----:B-1----:R-:W-:Y:S01]  /*5ff0*/  FFMA.FTZ R6, R149, c[0x0][0x2d0], -R4 ;  /* 0x0000b40095067a23 */ /* 0x002fe20000010804 */
[----:B---3--:R-:W-:-:S06]  /*6000*/  F2FP.PACK_AB R9, R76, R80 ;  /* 0x000000504c09723e */ /* 0x008fcc00000000ff */
[----:B------:R1:W-:Y:S01]  /*6010*/  MUFU.EX2 R75, R6 ;  /* 0x00000006004b7308 */ /* 0x0003e20000000800 */
[--C-:B--2---:R-:W-:Y:S01]  /*6020*/  FFMA.FTZ R3, R212, c[0x0][0x2d0], -R2.reuse ;  /* 0x0000b400d4037a23 */ /* 0x104fe20000010802 */
[----:B----4-:R-:W-:Y:S01]  /*6030*/  F2FP.PACK_AB R144, R73, R71 ;  /* 0x000000474990723e */ /* 0x010fe200000000ff */
[----:B------:R-:W-:-:S05]  /*6040*/  FFMA.FTZ R2, R189, c[0x0][0x2d0], -R2 ;  /* 0x0000b400bd027a23 */ /* 0x000fca0000010802 */
[----:B------:R2:W-:Y:S01]  /*6050*/  MUFU.EX2 R72, R3 ;  /* 0x0000000300487308 */ /* 0x0005e20000000800 */
[----:B-1----:R-:W-:Y:S01]  /*6060*/  FFMA.FTZ R6, R150, c[0x0][0x2d0], -R4 ;  /* 0x0000b40096067a23 */ /* 0x002fe20000010804 */
[----:B------:R-:W-:-:S06]  /*6070*/  F2FP.PACK_AB R150, R77, R81 ;  /* 0x000000514d96723e */ /* 0x000fcc00000000ff */
[----:B------:R-:W1:Y:S01]  /*6080*/  MUFU.EX2 R74, R6 ;  /* 0x00000006004a7308 */ /* 0x000e620000000800 */
[----:B--2---:R-:W-:-:S04]  /*6090*/  FADD.FTZ R3, R242, R241 ;  /* 0x000000f1f2037221 */ /* 0x004fc80000010000 */
[----:B------:R-:W-:Y:S01]  /*60a0*/  FADD.FTZ R3, R244, R3 ;  /* 0x00000003f4037221 */ /* 0x000fe20000010000 */
[----:B-1----:R-:W-:-:S07]  /*60b0*/  F2FP.PACK_AB R11, R74, R75 ;  /* 0x0000004b4a0b723e */ /* 0x002fce00000000ff */
[C---:B------:R-:W-:Y:S01]  /*60c0*/  HMMA.16816.F32 R56, R8.reuse, R24, R56 ;  /* 0x000000180838723c */ /* 0x040fe20000001838 */
[----:B------:R1:W2:Y:S07]  /*60d0*/  MUFU.EX2 R25, R2 ;  /* 0x0000000200197308 */ /* 0x0002ae0000000800 */
[C---:B------:R-:W-:Y:S08]  /*60e0*/  HMMA.16816.F32 R32, R8.reuse, R22, R32 ;  /* 0x000000160820723c */ /* 0x040ff00000001820 */
[----:B------:R-:W-:Y:S01]  /*60f0*/  HMMA.16816.F32 R48, R8, R20, R48 ;  /* 0x000000140830723c */ /* 0x000fe20000001830 */
[----:B-1----:R-:W-:Y:S01]  /*6100*/  FFMA.FTZ R2, R188, c[0x0][0x2d0], -R0 ;  /* 0x0000b400bc027a23 */ /* 0x002fe20000010800 */
[----:B--2---:R-:W-:-:S03]  /*6110*/  F2FP.PACK_AB R146, R25, R72 ;  /* 0x000000481992723e */ /* 0x004fc600000000ff */
[----:B------:R1:W-:Y:S03]  /*6120*/  MUFU.EX2 R24, R2 ;  /* 0x0000000200187308 */ /* 0x0003e60000000800 */
[C---:B------:R-:W-:Y:S08]  /*6130*/  HMMA.16816.F32 R44, R8.reuse, R12, R44 ;  /* 0x0000000c082c723c */ /* 0x040ff0000000182c */
[----:B------:R-:W-:Y:S01]  /*6140*/  HMMA.16816.F32 R52, R8, R26, R52 ;  /* 0x0000001a0834723c */ /* 0x000fe20000001834 */
[----:B-1----:R-:W-:-:S07]  /*6150*/  FFMA.FTZ R2, R191, c[0x0][0x2d0], -R0 ;  /* 0x0000b400bf027a23 */ /* 0x002fce0000010800 */
[C---:B------:R-:W-:Y:S01]  /*6160*/  HMMA.16816.F32 R40, R8.reuse, R16, R40 ;  /* 0x000000100828723c */ /* 0x040fe20000001828 */
[----:B------:R1:W2:Y:S07]  /*6170*/  MUFU.EX2 R22, R2 ;  /* 0x0000000200167308 */ /* 0x0002ae0000000800 */
[C---:B------:R-:W-:Y:S01]  /*6180*/  HMMA.16816.F32 R28, R8.reuse, R18, R28 ;  /* 0x00000012081c723c */ /* 0x040fe2000000181c */
[----:B------:R-:W3:Y:S07]  /*6190*/  LDSM.16.MT88.4 R16, [R200+0x2000] ;  /* 0x00200000c810783b */ /* 0x000eee0000004200 */
[----:B------:R-:W-:Y:S01]  /*61a0*/  HMMA.16816.F32 R36, R8, R14, R36 ;  /* 0x0000000e0824723c */ /* 0x000fe20000001824 */
[--C-:B-1----:R-:W-:Y:S01]  /*61b0*/  FFMA.FTZ R2, R216, c[0x0][0x2d0], -R0.reuse ;  /* 0x0000b400d8027a23 */ /* 0x102fe20000010800 */
[----:B--2---:R-:W-:Y:S01]  /*61c0*/  F2FP.PACK_AB R145, R22, R24 ;  /* 0x000000181691723e */ /* 0x004fe200000000ff */
[----:B------:R-:W-:-:S02]  /*61d0*/  FFMA.FTZ R0, R220, c[0x0][0x2d0], -R0 ;  /* 0x0000b400dc007a23 */ /* 0x000fc40000010800 */
[----:B------:R1:W-:Y:S08]  /*61e0*/  MUFU.EX2 R21, R2 ;  /* 0x0000000200157308 */ /* 0x0003f00000000800 */
[----:B------:R2:W4:Y:S01]  /*61f0*/  MUFU.EX2 R20, R0 ;  /* 0x0000000000147308 */ /* 0x0005220000000800 */
[----:B-1----:R-:W-:-:S04]  /*6200*/  FADD.FTZ R2, R243, R231 ;  /* 0x000000e7f3027221 */ /* 0x002fc80000010000 */
[----:B------:R-:W-:Y:S02]  /*6210*/  FADD.FTZ R6, R230, R2 ;  /* 0x00000002e6067221 */ /* 0x000fe40000010000 */
[----:B--2---:R-:W-:Y:S01]  /*6220*/  FFMA.FTZ R0, R214, c[0x0][0x2d0], -R4 ;  /* 0x0000b400d6007a23 */ /* 0x004fe20000010804 */
[----:B----4-:R-:W-:-:S03]  /*6230*/  F2FP.PACK_AB R147, R20, R21 ;  /* 0x000000151493723e */ /* 0x010fc600000000ff */
[----:B------:R1:W-:Y:S04]  /*6240*/  MUFU.EX2 R12, R0 ;  /* 0x00000000000c7308 */ /* 0x0003e80000000800 */
[C---:B------:R-:W-:Y:S08]  /*6250*/  HMMA.16816.F32 R88, R144.reuse, R100, R108 ;  /* 0x000000649058723c */ /* 0x040ff0000000186c */
[----:B------:R-:W-:Y:S01]  /*6260*/  HMMA.16816.F32 R108, R144, R116, R92 ;  /* 0x00000074906c723c */ /* 0x000fe2000000185c */
[----:B-1----:R-:W-:-:S04]  /*6270*/  FFMA.FTZ R0, R190, c[0x0][0x2d0], -R4 ;  /* 0x0000b400be007a23 */ /* 0x002fc80000010804 */
[----:B------:R1:W2:Y:S03]  /*6280*/  MUFU.EX2 R9, R0 ;  /* 0x0000000000097308 */ /* 0x0002a60000000800 */
[C---:B------:R-:W-:Y:S08]  /*6290*/  HMMA.16816.F32 R96, R144.reuse, R102, R96 ;  /* 0x000000669060723c */ /* 0x040ff00000001860 */
[----:B------:R-:W-:Y:S01]  /*62a0*/  HMMA.16816.F32 R112, R144, R118, R112 ;  /* 0x000000769070723c */ /* 0x000fe20000001870 */
[----:B-1----:R-:W-:Y:S01]  /*62b0*/  FFMA.FTZ R0, R221, c[0x0][0x2d0], -R4 ;  /* 0x0000b400dd007a23 */ /* 0x002fe20000010804 */
[----:B--2---:R-:W-:-:S06]  /*62c0*/  F2FP.PACK_AB R149, R9, R12 ;  /* 0x0000000c0995723e */ /* 0x004fcc00000000ff */
[C---:B------:R-:W-:Y:S01]  /*62d0*/  HMMA.16816.F32 R124, R144.reuse, R132, R124 ;  /* 0x00000084907c723c */ /* 0x040fe2000000187c */
[----:B------:R1:W-:Y:S07]  /*62e0*/  MUFU.EX2 R10, R0 ;  /* 0x00000000000a7308 */ /* 0x0003ee0000000800 */
[C---:B------:R-:W-:Y:S08]  /*62f0*/  HMMA.16816.F32 R128, R144.reuse, R134, R64 ;  /* 0x000000869080723c */ /* 0x040ff00000001840 */
[----:B---3--:R-:W-:Y:S01]  /*6300*/  HMMA.16816.F32 R140, R144, R16, R140 ;  /* 0x00000010908c723c */ /* 0x008fe2000000188c */
[----:B-1----:R-:W-:-:S04]  /*6310*/  FFMA.FTZ R0, R222, c[0x0][0x2d0], -R4 ;  /* 0x0000b400de007a23 */ /* 0x002fc80000010804 */
[----:B------:R1:W2:Y:S03]  /*6320*/  MUFU.EX2 R11, R0 ;  /* 0x00000000000b7308 */ /* 0x0002a60000000800 */
[----:B------:R-:W-:Y:S01]  /*6330*/  HMMA.16816.F32 R144, R144, R18, R60 ;  /* 0x000000129090723c */ /* 0x000fe2000000183c */
[----:B-1----:R-:W-:Y:S01]  /*6340*/  FADD.FTZ R0, R228, R7 ;  /* 0x00000007e4007221 */ /* 0x002fe20000010000 */
[----:B--2---:R-:W-:Y:S01]  /*6350*/  F2FP.PACK_AB R151, R11, R10 ;  /* 0x0000000a0b97723e */ /* 0x004fe200000000ff */
        /* <DEDUP_REMOVED lines=69> */
[----:B------:R-:W-:Y:S01]  /*67b0*/  FADD.FTZ R2, R73, R0 ;  /* 0x0000000049027221 */ /* 0x000fe20000010000 */
[----:B------:R-:W-:Y:S01]  /*67c0*/  IADD3 R0, R246, -0x2, RZ ;  /* 0xfffffffef6007810 */ /* 0x000fe20007ffe0ff */
[----:B------:R-:W-:-:S02]  /*67d0*/  FADD.FTZ R6, R22, R6 ;  /* 0x0000000616067221 */ /* 0x000fc40000010000 */
[----:B------:R-:W-:Y:S01]  /*67e0*/  FADD.FTZ R4, R81, R4 ;  /* 0x0000000451047221 */ /* 0x000fe20000010000 */
[----:B------:R-:W-:Y:S01]  /*67f0*/  ISETP.GE.AND P0, PT, R0, R247, PT ;  /* 0x000000f70000720c */ /* 0x000fe20003f06270 */
[----:B------:R-:W-:Y:S02]  /*6800*/  FADD.FTZ R3, R10, R3 ;  /* 0x000000030a037221 */ /* 0x000fe40000010000 */
[----:B------:R-:W-:Y:S02]  /*6810*/  FADD.FTZ R2, R72, R2 ;  /* 0x0000000248027221 */ /* 0x000fe40000010000 */
[----:B------:R-:W-:Y:S02]  /*6820*/  FADD.FTZ R6, R21, R6 ;  /* 0x0000000615067221 */ /* 0x000fe40000010000 */
[----:B------:R-:W-:Y:S02]  /*6830*/  FADD.FTZ R7, R77, R4 ;  /* 0x000000044d077221 */ /* 0x000fe40000010000 */
[----:B------:R-:W-:-:S02]  /*6840*/  FADD.FTZ R4, R11, R3 ;  /* 0x000000030b047221 */ /* 0x000fc40000010000 */
[----:B------:R-:W-:Y:S01]  /*6850*/  FADD.FTZ R3, R25, R2 ;  /* 0x0000000219037221 */ /* 0x000fe20000010000 */
[----:B------:R1:W-:Y:S01]  /*6860*/  STL [R1], R7 ;  /* 0x0000000701007387 */ /* 0x0003e20000100800 */
[----:B------:R-:W-:-:S03]  /*6870*/  FADD.FTZ R2, R20, R6 ;  /* 0x0000000614027221 */ /* 0x000fc60000010000 */
[----:B------:R1:W-:Y:S04]  /*6880*/  STL [R1+0x4], R4 ;  /* 0x0000040401007387 */ /* 0x0003e80000100800 */
[----:B------:R1:W-:Y:S04]  /*6890*/  STL [R1+0xc], R2 ;  /* 0x00000c0201007387 */ /* 0x0003e80000100800 */
[----:B------:R1:W-:Y:S01]  /*68a0*/  STL [R1+0x8], R3 ;  /* 0x0000080301007387 */ /* 0x0003e20000100800 */
[----:B------:R-:W-:Y:S05]  /*68b0*/  @!P0 BRA `(.L_x_75) ;  /* 0x00003ae000008947 */ /* 0x000fea0003800000 */
[----:B------:R-:W-:Y:S01]  /*68c0*/  MOV R212, R0 ;  /* 0x0000000000d47202 */ /* 0x000fe20000000f00 */
[----:B-1----:R-:W-:Y:S01]  /*68d0*/  IMAD.MOV.U32 R2, RZ, RZ, R70 ;  /* 0x000000ffff027224 */ /* 0x002fe200078e0046 */
[----:B------:R-:W-:Y:S01]  /*68e0*/  MOV R3, R69 ;  /* 0x0000004500037202 */ /* 0x000fe20000000f00 */
[----:B------:R-:W-:Y:S01]  /*68f0*/  IMAD.MOV.U32 R84, RZ, RZ, R68 ;  /* 0x000000ffff547224 */ /* 0x000fe200078e0044 */
[----:B------:R-:W-:-:S02]  /*6900*/  MOV R85, R5 ;  /* 0x0000000500557202 */ /* 0x000fc40000000f00 */
.L_x_76:
[----:B------:R-:W5:Y:S01]  /*6910*/  LDL R174, [R1+0x44] ;  /* 0x0000440001ae7983 */ /* 0x000f620000100800 */
[----:B------:R-:W-:Y:S04]  /*6920*/  DEPBAR.LE SB0, 0x0 ;  /* 0x000080000000791a */ /* 0x000fe80000000000 */
[----:B------:R-:W5:Y:S01]  /*6930*/  LDL.64 R172, [R1+0x38] ;  /* 0x0000380001ac7983 */ /* 0x000f620000100a00 */
[----:B------:R-:W-:Y:S01]  /*6940*/  WARPSYNC 0xffffffff ;  /* 0xffffffff00007948 */ /* 0x000fe20003800000 */
[----:B---3--:R-:W-:Y:S01]  /*6950*/  SHF.R.S32.HI R0, RZ, 0x1f, R212 ;  /* 0x0000001fff007819 */ /* 0x008fe200000114d4 */
[----:B------:R-:W-:Y:S01]  /*6960*/  IMAD.WIDE.U32 R86, R212, c[0x0][0x208], RZ ;  /* 0x00008200d4567a25 */ /* 0x000fe200078e00ff */
[----:B------:R-:W-:Y:S02]  /*6970*/  MOV R178, c[0x0][0x208] ;  /* 0x0000820000b27a02 */ /* 0x000fe40000000f00 */
[----:B------:R-:W-:Y:S01]  /*6980*/  BAR.SYNC.DEFER_BLOCKING 0x0 ;  /* 0x0000000000007b1d */ /* 0x000fe20000010000 */
[----:B------:R-:W-:Y:S01]  /*6990*/  IMAD R0, R0, c[0x0][0x208], RZ ;  /* 0x0000820000007a24 */ /* 0x000fe200078e02ff */
[----:B------:R-:W-:Y:S03]  /*69a0*/  SHF.L.U32 R179, R178, 0x5, RZ ;  /* 0x00000005b2b37819 */ /* 0x000fe600000006ff */
[----:B------:R-:W-:Y:S05]  /*69b0*/  IMAD R0, R212, c[0x0][0x20c], R0 ;  /* 0x00008300d4007a24 */ /* 0x000fea00078e0200 */
[----:B------:R-:W-:Y:S02]  /*69c0*/  IADD3 R0, R87, R0, RZ ;  /* 0x0000000057007210 */ /* 0x000fe40007ffe0ff */
[----:B------:R-:W-:Y:S03]  /*69d0*/  MOV R87, 0x5 ;  /* 0x0000000500577802 */ /* 0x000fe60000000f00 */
[----:B------:R-:W-:Y:S01]  /*69e0*/  IMAD R0, R0, 0x50, RZ ;  /* 0x0000005000007824 */ /* 0x000fe200078e02ff */
[----:B------:R-:W-:Y:S01]  /*69f0*/  SHF.L.U64.HI R178, R178, R87, c[0x0][0x20c] ;  /* 0x00008300b2b27619 */ /* 0x000fe20000010257 */
[----:B------:R-:W-:Y:S08]  /*6a00*/  LDSM.16.M88.4 R80, [R203] ;  /* 0x00000000cb50783b */ /* 0x000ff00000000200 */
[----:B------:R-:W1:Y:S08]  /*6a10*/  LDSM.16.M88.4 R16, [R196] ;  /* 0x00000000c410783b */ /* 0x000e700000000200 */
[----:B------:R-:W3:Y:S08]  /*6a20*/  LDSM.16.M88.4 R76, [R203+0x2000] ;  /* 0x00200000cb4c783b */ /* 0x000ef00000000200 */
[----:B------:R-:W4:Y:S08]  /*6a30*/  LDSM.16.M88.4 R32, [R196+0x800] ;  /* 0x00080000c420783b */ /* 0x000f300000000200 */
[----:B------:R-:W5:Y:S08]  /*6a40*/  LDSM.16.M88.4 R48, [R196+0x1000] ;  /* 0x00100000c430783b */ /* 0x000f700000000200 */
[----:B------:R-:W1:Y:S08]  /*6a50*/  LDSM.16.M88.4 R64, [R196+0x1800] ;  /* 0x00180000c440783b */ /* 0x000e700000000200 */
[----:B------:R-:W1:Y:S08]  /*6a60*/  LDSM.16.M88.4 R152, [R196+0x2000] ;  /* 0x00200000c498783b */ /* 0x000e700000000200 */
[----:B------:R-:W-:Y:S08]  /*6a70*/  LDSM.16.M88.4 R156, [R206] ;  /* 0x00000000ce9c783b */ /* 0x000ff00000000200 */
[----:B------:R-:W3:Y:S08]  /*6a80*/  LDSM.16.M88.4 R160, [R207] ;  /* 0x00000000cfa0783b */ /* 0x000ef00000000200 */
[----:B------:R-:W4:Y:S08]  /*6a90*/  LDSM.16.M88.4 R164, [R206+0x2000] ;  /* 0x00200000cea4783b */ /* 0x000f300000000200 */
[----:B------:R-:W5:Y:S08]  /*6aa0*/  LDSM.16.M88.4 R168, [R211] ;  /* 0x00000000d3a8783b */ /* 0x000f700000000200 */
[----:B------:R-:W2:Y:S04]  /*6ab0*/  LDL R223, [R1+0x28] ;  /* 0x0000280001df7983 */ /* 0x000ea80000100800 */
[----:B------:R-:W2:Y:S04]  /*6ac0*/  LDL R222, [R1+0x40] ;  /* 0x0000400001de7983 */ /* 0x000ea80000100800 */
[----:B------:R-:W2:Y:S01]  /*6ad0*/  LDL.64 R220, [R1+0x30] ;  /* 0x0000300001dc7983 */ /* 0x000ea20000100a00 */
[-C--:B-1----:R-:W-:Y:S08]  /*6ae0*/  HMMA.16816.F32 R4, R80, R16.reuse, RZ ;  /* 0x000000105004723c */ /* 0x082ff000000018ff */
[C---:B---3--:R-:W-:Y:S08]  /*6af0*/  HMMA.16816.F32 R8, R76.reuse, R16, RZ ;  /* 0x000000104c08723c */ /* 0x048ff000000018ff */
[-C--:B------:R-:W-:Y:S08]  /*6b00*/  HMMA.16816.F32 R12, R76, R18.reuse, RZ ;  /* 0x000000124c0c723c */ /* 0x080ff000000018ff */
[C---:B------:R-:W-:Y:S08]  /*6b10*/  HMMA.16816.F32 R16, R80.reuse, R18, RZ ;  /* 0x000000125010723c */ /* 0x040ff000000018ff */
[-C--:B----4-:R-:W-:Y:S08]  /*6b20*/  HMMA.16816.F32 R20, R80, R32.reuse, RZ ;  /* 0x000000205014723c */ /* 0x090ff000000018ff */
[C---:B------:R-:W-:Y:S08]  /*6b30*/  HMMA.16816.F32 R24, R76.reuse, R32, RZ ;  /* 0x000000204c18723c */ /* 0x040ff000000018ff */
[-C--:B------:R-:W-:Y:S08]  /*6b40*/  HMMA.16816.F32 R28, R76, R34.reuse, RZ ;  /* 0x000000224c1c723c */ /* 0x080ff000000018ff */
[C---:B------:R-:W-:Y:S08]  /*6b50*/  HMMA.16816.F32 R32, R80.reuse, R34, RZ ;  /* 0x000000225020723c */ /* 0x040ff000000018ff */
[-C--:B-----5:R-:W-:Y:S08]  /*6b60*/  HMMA.16816.F32 R36, R80, R48.reuse, RZ ;  /* 0x000000305024723c */ /* 0x0a0ff000000018ff */
        /* <DEDUP_REMOVED lines=10> */
[----:B------:R-:W-:Y:S01]  /*6c10*/  HMMA.16816.F32 R80, R80, R154, RZ ;  /* 0x0000009a5050723c */ /* 0x000fe200000018ff */
[----:B------:R-:W1:Y:S07]  /*6c20*/  LDSM.16.M88.4 R152, [R210] ;  /* 0x00000000d298783b */ /* 0x000e6e0000000200 */
[-C--:B------:R-:W-:Y:S08]  /*6c30*/  HMMA.16816.F32 R4, R156, R160.reuse, R4 ;  /* 0x000000a09c04723c */ /* 0x080ff00000001804 */
[C---:B------:R-:W-:Y:S04]  /*6c40*/  HMMA.16816.F32 R8, R164.reuse, R160, R8 ;  /* 0x000000a0a408723c */ /* 0x040fe80000001808 */
[----:B------:R-:W-:Y:S04]  /*6c50*/  MOV R173, R174 ;  /* 0x000000ae00ad7202 */ /* 0x000fe80000000f00 */
[-C--:B------:R-:W-:Y:S04]  /*6c60*/  HMMA.16816.F32 R12, R164, R162.reuse, R12 ;  /* 0x000000a2a40c723c */ /* 0x080fe8000000180c */
[----:B------:R-:W-:Y:S04]  /*6c70*/  IMAD.WIDE.U32 R172, R86, 0x50, R172 ;  /* 0x0000005056ac7825 */ /* 0x000fe800078e00ac */
[C---:B------:R-:W-:Y:S01]  /*6c80*/  HMMA.16816.F32 R16, R156.reuse, R162, R16 ;  /* 0x000000a29c10723c */ /* 0x040fe20000001810 */
[----:B------:R-:W3:Y:S03]  /*6c90*/  LDSM.16.M88.4 R160, [R209] ;  /* 0x00000000d1a0783b */ /* 0x000ee60000000200 */
[C---:B------:R-:W-:Y:S02]  /*6ca0*/  LEA R86, P0, R172.reuse, c[0x0][0x1f8], 0x1 ;  /* 0x00007e00ac567a11 */ /* 0x040fe400078008ff */
[----:B------:R-:W-:Y:S02]  /*6cb0*/  IADD3 R0, R173, R0, RZ ;  /* 0x00000000ad007210 */ /* 0x000fe40007ffe0ff */
[-C--:B------:R-:W-:Y:S04]  /*6cc0*/  HMMA.16816.F32 R20, R156, R168.reuse, R20 ;  /* 0x000000a89c14723c */ /* 0x080fe80000001814 */
[----:B------:R-:W-:Y:S02]  /*6cd0*/  LEA.HI.X R87, R172, c[0x0][0x1fc], R0, 0x1, P0 ;  /* 0x00007f00ac577a11 */ /* 0x000fe400000f0c00 */
[-C--:B------:R-:W-:Y:S02]  /*6ce0*/  IADD3 R176, P2, R86, R179.reuse, RZ ;  /* 0x000000b356b07210 */ /* 0x080fe40007f5e0ff */
[C---:B------:R-:W-:Y:S04]  /*6cf0*/  HMMA.16816.F32 R24, R164.reuse, R168, R24 ;  /* 0x000000a8a418723c */ /* 0x040fe80000001818 */
[-C--:B------:R-:W-:Y:S02]  /*6d00*/  IADD3.X R177, R87, R178.reuse, RZ, P2, !PT ;  /* 0x000000b257b17210 */ /* 0x080fe400017fe4ff */
[-C--:B------:R-:W-:Y:S02]  /*6d10*/  IADD3 R174, P0, R176, R179.reuse, RZ ;  /* 0x000000b3b0ae7210 */ /* 0x080fe40007f1e0ff */
[-C--:B------:R-:W-:Y:S04]  /*6d20*/  HMMA.16816.F32 R28, R164, R170.reuse, R28 ;  /* 0x000000aaa41c723c */ /* 0x080fe8000000181c */
[-C--:B------:R-:W-:Y:S02]  /*6d30*/  IADD3.X R175, R177, R178.reuse, RZ, P0, !PT ;  /* 0x000000b2b1af7210 */ /* 0x080fe400007fe4ff */
[-C--:B------:R-:W-:Y:S02]  /*6d40*/  IADD3 R172, P2, R174, R179.reuse, RZ ;  /* 0x000000b3aeac7210 */ /* 0x080fe40007f5e0ff */
[C---:B------:R-:W-:Y:S01]  /*6d50*/  HMMA.16816.F32 R32, R156.reuse, R170, R32 ;  /* 0x000000aa9c20723c */ /* 0x040fe20000001820 */
[----:B------:R-:W4:Y:S03]  /*6d60*/  LDSM.16.M88.4 R168, [R208] ;  /* 0x00000000d0a8783b */ /* 0x000f260000000200 */
[-C--:B------:R-:W-:Y:S04]  /*6d70*/  IADD3.X R173, R175, R178.reuse, RZ, P2, !PT ;  /* 0x000000b2afad7210 */ /* 0x080fe800017fe4ff */
[-C--:B-1----:R-:W-:Y:S01]  /*6d80*/  HMMA.16816.F32 R36, R156, R152.reuse, R36 ;  /* 0x000000989c24723c */ /* 0x082fe20000001824 */
[----:B------:R-:W-:Y:S01]  /*6d90*/  @!PT LDS RZ, [RZ] ;  /* 0x00000000fffff984 */ /* 0x000fe20000000800 */
[----:B------:R-:W-:Y:S01]  /*6da0*/  @!PT LDS RZ, [RZ] ;  /* 0x00000000fffff984 */ /* 0x000fe20000000800 */
[----:B------:R-:W-:Y:S01]  /*6db0*/  @!PT LDS RZ, [RZ] ;  /* 0x00000000fffff984 */ /* 0x000fe20000000800 */
[----:B------:R1:W-:Y:S07]  /*6dc0*/  LDGSTS.E.BYPASS.LTC128B.128 [R213+0x100], [R86.64], !P1 ;  /* 0x0010000056d57fae */ /* 0x0003ee000c901d48 */
[C---:B------:R-:W-:Y:S01]  /*6dd0*/  HMMA.16816.F32 R40, R164.reuse, R152, R40 ;  /* 0x00000098a428723c */ /* 0x040fe20000001828 */
[----:B------:R5:W-:Y:S07]  /*6de0*/  LDGSTS.E.BYPASS.LTC128B.128 [R213+0x900], [R176.64], !P1 ;  /* 0x00900000b0d57fae */ /* 0x000bee000c901d48 */
[-C--:B------:R-:W-:Y:S01]  /*6df0*/  HMMA.16816.F32 R44, R164, R154.reuse, R44 ;  /* 0x0000009aa42c723c */ /* 0x080fe2000000182c */
[----:B------:R4:W-:Y:S07]  /*6e00*/  LDGSTS.E.BYPASS.LTC128B.128 [R213+0x1100], [R174.64], !P1 ;  /* 0x01100000aed57fae */ /* 0x0009ee000c901d48 */
[C---:B------:R-:W-:Y:S01]  /*6e10*/  HMMA.16816.F32 R48, R156.reuse, R154, R48 ;  /* 0x0000009a9c30723c */ /* 0x040fe20000001830 */
[----:B------:R4:W-:Y:S03]  /*6e20*/  LDGSTS.E.BYPASS.LTC128B.128 [R213+0x1900], [R172.64], !P1 ;  /* 0x01900000acd57fae */ /* 0x0009e6000c901d48 */
[----:B-1----:R-:W-:Y:S04]  /*6e30*/  IADD3 R86, P0, R172, R179, RZ ;  /* 0x000000b3ac567210 */ /* 0x002fe80007f1e0ff */
[-C--:B---3--:R-:W-:Y:S04]  /*6e40*/  HMMA.16816.F32 R52, R156, R160.reuse, R52 ;  /* 0x000000a09c34723c */ /* 0x088fe80000001834 */
[----:B------:R-:W-:Y:S04]  /*6e50*/  IADD3.X R87, R173, R178, RZ, P0, !PT ;  /* 0x000000b2ad577210 */ /* 0x000fe800007fe4ff */
[C---:B------:R-:W-:Y:S01]  /*6e60*/  HMMA.16816.F32 R56, R164.reuse, R160, R56 ;  /* 0x000000a0a438723c */ /* 0x040fe20000001838 */
[----:B------:R1:W-:Y:S07]  /*6e70*/  LDGSTS.E.BYPASS.LTC128B.128 [R213+0x2100], [R86.64], !P1 ;  /* 0x0210000056d57fae */ /* 0x0003ee000c901d48 */
[-C--:B------:R-:W-:Y:S01]  /*6e80*/  HMMA.16816.F32 R60, R164, R162.reuse, R60 ;  /* 0x000000a2a43c723c */ /* 0x080fe2000000183c */
[----:B-----5:R-:W-:Y:S07]  /*6e90*/  LDSM.16.M88.4 R176, [R202] ;  /* 0x00000000cab0783b */ /* 0x020fee0000000200 */
[C---:B------:R-:W-:Y:S01]  /*6ea0*/  HMMA.16816.F32 R64, R156.reuse, R162, R64 ;  /* 0x000000a29c40723c */ /* 0x040fe20000001840 */
[----:B----4-:R-:W3:Y:S07]  /*6eb0*/  LDSM.16.M88.4 R172, [R204] ;  /* 0x00000000ccac783b */ /* 0x010eee0000000200 */
[-C--:B------:R-:W-:Y:S01]  /*6ec0*/  HMMA.16816.F32 R68, R156, R168.reuse, R68 ;  /* 0x000000a89c44723c */ /* 0x080fe20000001844 */
[----:B------:R-:W4:Y:S02]  /*6ed0*/  LDSM.16.M88.4 R180, [R204+0x2000] ;  /* 0x00200000ccb4783b */ /* 0x000f240000000200 */
[C---:B--2---:R-:W-:Y:S02]  /*6ee0*/  ISETP.GT.AND P0, PT, R212.reuse, R223, PT ;  /* 0x000000dfd400720c */ /* 0x044fe40003f04270 */
[----:B------:R-:W-:Y:S03]  /*6ef0*/  IADD3 R212, R212, -0x1, RZ ;  /* 0xffffffffd4d47810 */ /* 0x000fe60007ffe0ff */
[C---:B------:R-:W-:Y:S01]  /*6f00*/  HMMA.16816.F32 R72, R164.reuse, R168, R72 ;  /* 0x000000a8a448723c */ /* 0x040fe20000001848 */
[----:B------:R-:W2:Y:S07]  /*6f10*/  LDSM.16.M88.4 R152, [R202+0x800] ;  /* 0x00080000ca98783b */ /* 0x000eae0000000200 */
[-C--:B------:R-:W-:Y:S01]  /*6f20*/  HMMA.16816.F32 R76, R164, R170.reuse, R76 ;  /* 0x000000aaa44c723c */ /* 0x080fe2000000184c */
[----:B------:R-:W5:Y:S07]  /*6f30*/  LDSM.16.M88.4 R160, [R202+0x1000] ;  /* 0x00100000caa0783b */ /* 0x000f6e0000000200 */
[----:B------:R-:W-:Y:S01]  /*6f40*/  HMMA.16816.F32 R80, R156, R170, R80 ;  /* 0x000000aa9c50723c */ /* 0x000fe20000001850 */
[----:B------:R-:W1:Y:S07]  /*6f50*/  LDSM.16.M88.4 R184, [R202+0x1800] ;  /* 0x00180000cab8783b */ /* 0x000e6e0000000200 */
[-C--:B---3--:R-:W-:Y:S01]  /*6f60*/  HMMA.16816.F32 R4, R172, R176.reuse, R4 ;  /* 0x000000b0ac04723c */ /* 0x088fe20000001804 */
[----:B------:R-:W3:Y:S07]  /*6f70*/  LDSM.16.M88.4 R188, [R202+0x2000] ;  /* 0x00200000cabc783b */ /* 0x000eee0000000200 */
[C---:B----4-:R-:W-:Y:S01]  /*6f80*/  HMMA.16816.F32 R8, R180.reuse, R176, R8 ;  /* 0x000000b0b408723c */ /* 0x050fe20000001808 */
[----:B------:R-:W-:Y:S07]  /*6f90*/  LDSM.16.M88.4 R164, [R205] ;  /* 0x00000000cda4783b */ /* 0x000fee0000000200 */
[-C--:B------:R-:W-:Y:S01]  /*6fa0*/  HMMA.16816.F32 R12, R180, R178.reuse, R12 ;  /* 0x000000b2b40c723c */ /* 0x080fe2000000180c */
[----:B------:R-:W4:Y:S07]  /*6fb0*/  LDSM.16.M88.4 R192, [R199] ;  /* 0x00000000c7c0783b */ /* 0x000f2e0000000200 */
[C---:B------:R-:W-:Y:S01]  /*6fc0*/  HMMA.16816.F32 R16, R172.reuse, R178, R16 ;  /* 0x000000b2ac10723c */ /* 0x040fe20000001810 */
[----:B------:R-:W0:Y:S07]  /*6fd0*/  LDGDEPBAR ;  /* 0x00000000000079af */ /* 0x000e2e0000000000 */
[-C--:B--2---:R-:W-:Y:S08]  /*6fe0*/  HMMA.16816.F32 R20, R172, R152.reuse, R20 ;  /* 0x00000098ac14723c */ /* 0x084ff00000001814 */
[C---:B------:R-:W-:Y:S08]  /*6ff0*/  HMMA.16816.F32 R24, R180.reuse, R152, R24 ;  /* 0x00000098b418723c */ /* 0x040ff00000001818 */
[-C--:B------:R-:W-:Y:S08]  /*7000*/  HMMA.16816.F32 R28, R180, R154.reuse, R28 ;  /* 0x0000009ab41c723c */ /* 0x080ff0000000181c */
[C---:B------:R-:W-:Y:S01]  /*7010*/  HMMA.16816.F32 R32, R172.reuse, R154, R32 ;  /* 0x0000009aac20723c */ /* 0x040fe20000001820 */
[----:B------:R-:W2:Y:S07]  /*7020*/  LDSM.16.M88.4 R152, [R205+0x2000] ;  /* 0x00200000cd98783b */ /* 0x000eae0000000200 */
[-C--:B-----5:R-:W-:Y:S08]  /*7030*/  HMMA.16816.F32 R36, R172, R160.reuse, R36 ;  /* 0x000000a0ac24723c */ /* 0x0a0ff00000001824 */
[C---:B------:R-:W-:Y:S08]  /*7040*/  HMMA.16816.F32 R40, R180.reuse, R160, R40 ;  /* 0x000000a0b428723c */ /* 0x040ff00000001828 */
[-C--:B------:R-:W-:Y:S08]  /*7050*/  HMMA.16816.F32 R44, R180, R162.reuse, R44 ;  /* 0x000000a2b42c723c */ /* 0x080ff0000000182c */
[C---:B------:R-:W-:Y:S08]  /*7060*/  HMMA.16816.F32 R48, R172.reuse, R162, R48 ;  /* 0x000000a2ac30723c */ /* 0x040ff00000001830 */
[-C--:B-1----:R-:W-:Y:S08]  /*7070*/  HMMA.16816.F32 R52, R172, R184.reuse, R52 ;  /* 0x000000b8ac34723c */ /* 0x082ff00000001834 */
[C---:B------:R-:W-:Y:S08]  /*7080*/  HMMA.16816.F32 R56, R180.reuse, R184, R56 ;  /* 0x000000b8b438723c */ /* 0x040ff00000001838 */
[-C--:B------:R-:W-:Y:S08]  /*7090*/  HMMA.16816.F32 R60, R180, R186.reuse, R60 ;  /* 0x000000bab43c723c */ /* 0x080ff0000000183c */
[C---:B------:R-:W-:Y:S08]  /*70a0*/  HMMA.16816.F32 R64, R172.reuse, R186, R64 ;  /* 0x000000baac40723c */ /* 0x040ff00000001840 */
[-C--:B---3--:R-:W-:Y:S08]  /*70b0*/  HMMA.16816.F32 R68, R172, R188.reuse, R68 ;  /* 0x000000bcac44723c */ /* 0x088ff00000001844 */
[C---:B------:R-:W-:Y:S08]  /*70c0*/  HMMA.16816.F32 R72, R180.reuse, R188, R72 ;  /* 0x000000bcb448723c */ /* 0x040ff00000001848 */
[-C--:B------:R-:W-:Y:S08]  /*70d0*/  HMMA.16816.F32 R76, R180, R190.reuse, R76 ;  /* 0x000000beb44c723c */ /* 0x080ff0000000184c */
[----:B------:R-:W-:Y:S08]  /*70e0*/  HMMA.16816.F32 R80, R172, R190, R80 ;  /* 0x000000beac50723c */ /* 0x000ff00000001850 */
[-C--:B----4-:R-:W-:Y:S08]  /*70f0*/  HMMA.16816.F32 R4, R164, R192.reuse, R4 ;  /* 0x000000c0a404723c */ /* 0x090ff00000001804 */
[C---:B--2---:R-:W-:Y:S08]  /*7100*/  HMMA.16816.F32 R8, R152.reuse, R192, R8 ;  /* 0x000000c09808723c */ /* 0x044ff00000001808 */
[-C--:B------:R-:W-:Y:S08]  /*7110*/  HMMA.16816.F32 R12, R152, R194.reuse, R12 ;  /* 0x000000c2980c723c */ /* 0x080ff0000000180c */
[----:B------:R-:W-:Y:S01]  /*7120*/  FMUL.FTZ R0, R4, c[0x0][0x320] ;  /* 0x0000c80004007a20 */ /* 0x000fe20000410000 */
[C---:B------:R-:W-:Y:S03]  /*7130*/  HMMA.16816.F32 R16, R164.reuse, R194, R16 ;  /* 0x000000c2a410723c */ /* 0x040fe60000001810 */
[----:B------:R1:W-:Y:S04]  /*7140*/  MUFU.TANH R160, R0 ;  /* 0x0000000000a07308 */ /* 0x0003e80000002400 */
[----:B------:R-:W-:Y:S02]  /*7150*/  FMUL.FTZ R10, R10, c[0x0][0x320] ;  /* 0x0000c8000a0a7a20 */ /* 0x000fe40000410000 */
[----:B------:R-:W-:Y:S04]  /*7160*/  FMUL.FTZ R11, R11, c[0x0][0x320] ;  /* 0x0000c8000b0b7a20 */ /* 0x000fe80000410000 */
[----:B------:R-:W-:Y:S10]  /*7170*/  MUFU.TANH R169, R10 ;  /* 0x0000000a00a97308 */ /* 0x000ff40000002400 */
[----:B------:R-:W-:Y:S01]  /*7180*/  MUFU.TANH R168, R11 ;  /* 0x0000000b00a87308 */ /* 0x000fe20000002400 */
[----:B-1----:R-:W-:Y:S09]  /*7190*/  FMUL.FTZ R0, R5, c[0x0][0x320] ;  /* 0x0000c80005007a20 */ /* 0x002ff20000410000 */
[----:B------:R1:W-:Y:S02]  /*71a0*/  MUFU.TANH R159, R0 ;  /* 0x00000000009f7308 */ /* 0x0003e40000002400 */
[----:B-1----:R-:W-:Y:S08]  /*71b0*/  FMUL.FTZ R0, R6, c[0x0][0x320] ;  /* 0x0000c80006007a20 */ /* 0x002ff00000410000 */
[----:B------:R1:W2:Y:S02]  /*71c0*/  MUFU.TANH R163, R0 ;  /* 0x0000000000a37308 */ /* 0x0002a40000002400 */
[----:B-1----:R-:W-:Y:S02]  /*71d0*/  FMUL.FTZ R0, R7, c[0x0][0x320] ;  /* 0x0000c80007007a20 */ /* 0x002fe40000410000 */
[----:B------:R-:W1:Y:S06]  /*71e0*/  LDSM.16.M88.4 R4, [R199+0x800] ;  /* 0x00080000c704783b */ /* 0x000e6c0000000200 */
[----:B------:R3:W4:Y:S02]  /*71f0*/  MUFU.TANH R161, R0 ;  /* 0x0000000000a17308 */ /* 0x0007240000002400 */
[----:B---3--:R-:W-:Y:S08]  /*7200*/  FMUL.FTZ R0, R8, c[0x0][0x320] ;  /* 0x0000c80008007a20 */ /* 0x008ff00000410000 */
[----:B------:R3:W-:Y:S01]  /*7210*/  MUFU.TANH R171, R0 ;  /* 0x0000000000ab7308 */ /* 0x0007e20000002400 */
[-C--:B-1----:R-:W-:Y:S08]  /*7220*/  HMMA.16816.F32 R20, R164, R4.reuse, R20 ;  /* 0x00000004a414723c */ /* 0x082ff00000001814 */
[C---:B------:R-:W-:Y:S04]  /*7230*/  HMMA.16816.F32 R24, R152.reuse, R4, R24 ;  /* 0x000000049818723c */ /* 0x040fe80000001818 */
[----:B---3--:R-:W-:Y:S02]  /*7240*/  FMUL.FTZ R0, R9, c[0x0][0x320] ;  /* 0x0000c80009007a20 */ /* 0x008fe40000410000 */
[----:B------:R-:W1:Y:S02]  /*7250*/  LDSM.16.M88.4 R8, [R199+0x1000] ;  /* 0x00100000c708783b */ /* 0x000e640000000200 */
[-C--:B------:R-:W-:Y:S01]  /*7260*/  HMMA.16816.F32 R28, R152, R6.reuse, R28 ;  /* 0x00000006981c723c */ /* 0x080fe2000000181c */
[----:B------:R3:W-:Y:S07]  /*7270*/  MUFU.TANH R162, R0 ;  /* 0x0000000000a27308 */ /* 0x0007ee0000002400 */
[C---:B------:R-:W-:Y:S08]  /*7280*/  HMMA.16816.F32 R32, R164.reuse, R6, R32 ;  /* 0x00000006a420723c */ /* 0x040ff00000001820 */
[----:B------:R-:W-:Y:S04]  /*7290*/  FMUL.FTZ R5, R26, c[0x0][0x320] ;  /* 0x0000c8001a057a20 */ /* 0x000fe80000410000 */
[----:B------:R-:W-:Y:S01]  /*72a0*/  FMUL.FTZ R4, R27, c[0x0][0x320] ;  /* 0x0000c8001b047a20 */ /* 0x000fe20000410000 */
[----:B------:R-:W-:Y:S01]  /*72b0*/  MUFU.TANH R173, R5 ;  /* 0x0000000500ad7308 */ /* 0x000fe20000002400 */
[----:B---3--:R-:W-:Y:S09]  /*72c0*/  FMUL.FTZ R0, R12, c[0x0][0x320] ;  /* 0x0000c8000c007a20 */ /* 0x008ff20000410000 */
[----:B------:R3:W-:Y:S10]  /*72d0*/  MUFU.TANH R156, R0 ;  /* 0x00000000009c7308 */ /* 0x0007f40000002400 */
[----:B------:R5:W-:Y:S01]  /*72e0*/  MUFU.TANH R180, R4 ;  /* 0x0000000400b47308 */ /* 0x000be20000002400 */
[-C--:B-1----:R-:W-:Y:S08]  /*72f0*/  HMMA.16816.F32 R36, R164, R8.reuse, R36 ;  /* 0x00000008a424723c */ /* 0x082ff00000001824 */
[C---:B------:R-:W-:Y:S04]  /*7300*/  HMMA.16816.F32 R40, R152.reuse, R8, R40 ;  /* 0x000000089828723c */ /* 0x040fe80000001828 */
[----:B---3--:R-:W-:Y:S04]  /*7310*/  FMUL.FTZ R0, R13, c[0x0][0x320] ;  /* 0x0000c8000d007a20 */ /* 0x008fe80000410000 */
[-C--:B------:R-:W-:Y:S01]  /*7320*/  HMMA.16816.F32 R44, R152, R10.reuse, R44 ;  /* 0x0000000a982c723c */ /* 0x080fe2000000182c */
[----:B------:R1:W-:Y:S01]  /*7330*/  MUFU.TANH R87, R0 ;  /* 0x0000000000577308 */ /* 0x0003e20000002400 */
[----:B-----5:R-:W3:Y:S06]  /*7340*/  LDSM.16.M88.4 R4, [R199+0x1800] ;  /* 0x00180000c704783b */ /* 0x020eec0000000200 */
[C---:B------:R-:W-:Y:S08]  /*7350*/  HMMA.16816.F32 R48, R164.reuse, R10, R48 ;  /* 0x0000000aa430723c */ /* 0x040ff00000001830 */
[----:B------:R-:W-:Y:S04]  /*7360*/  FMUL.FTZ R9, R41, c[0x0][0x320] ;  /* 0x0000c80029097a20 */ /* 0x000fe80000410000 */
[----:B------:R-:W-:Y:S01]  /*7370*/  MUFU.TANH R188, R9 ;  /* 0x0000000900bc7308 */ /* 0x000fe20000002400 */
[----:B------:R-:W-:Y:S02]  /*7380*/  FMUL.FTZ R8, R42, c[0x0][0x320] ;  /* 0x0000c8002a087a20 */ /* 0x000fe40000410000 */
[----:B-1----:R-:W-:Y:S07]  /*7390*/  FMUL.FTZ R0, R14, c[0x0][0x320] ;  /* 0x0000c8000e007a20 */ /* 0x002fee0000410000 */
[----:B------:R1:W-:Y:S10]  /*73a0*/  MUFU.TANH R157, R0 ;  /* 0x00000000009d7308 */ /* 0x0003f40000002400 */
[----:B------:R5:W-:Y:S01]  /*73b0*/  MUFU.TANH R189, R8 ;  /* 0x0000000800bd7308 */ /* 0x000be20000002400 */
[-C--:B---3--:R-:W-:Y:S03]  /*73c0*/  HMMA.16816.F32 R52, R164, R4.reuse, R52 ;  /* 0x00000004a434723c */ /* 0x088fe60000001834 */
[----:B-1----:R-:W-:Y:S05]  /*73d0*/  FMUL.FTZ R0, R15, c[0x0][0x320] ;  /* 0x0000c8000f007a20 */ /* 0x002fea0000410000 */
[C---:B------:R-:W-:Y:S01]  /*73e0*/  HMMA.16816.F32 R56, R152.reuse, R4, R56 ;  /* 0x000000049838723c */ /* 0x040fe20000001838 */
[----:B------:R1:W-:Y:S07]  /*73f0*/  MUFU.TANH R158, R0 ;  /* 0x00000000009e7308 */ /* 0x0003ee0000002400 */
[-C--:B------:R-:W-:Y:S01]  /*7400*/  HMMA.16816.F32 R60, R152, R6.reuse, R60 ;  /* 0x00000006983c723c */ /* 0x080fe2000000183c */
[----:B-----5:R-:W3:Y:S01]  /*7410*/  LDSM.16.M88.4 R8, [R199+0x2000] ;  /* 0x00200000c708783b */ /* 0x020ee20000000200 */
[----:B------:R-:W-:Y:S06]  /*7420*/  DEPBAR.LE SB0, 0x0 ;  /* 0x000080000000791a */ /* 0x000fec0000000000 */
[C---:B------:R-:W-:Y:S01]  /*7430*/  HMMA.16816.F32 R64, R164.reuse, R6, R64 ;  /* 0x00000006a440723c */ /* 0x040fe20000001840 */
[----:B------:R-:W-:Y:S07]  /*7440*/  BAR.SYNC.DEFER_BLOCKING 0x0 ;  /* 0x0000000000007b1d */ /* 0x000fee0000010000 */
[----:B------:R-:W-:Y:S04]  /*7450*/  FMUL.FTZ R4, R57, c[0x0][0x320] ;  /* 0x0000c80039047a20 */ /* 0x000fe80000410000 */
[----:B-1----:R-:W-:Y:S02]  /*7460*/  FMUL.FTZ R0, R16, c[0x0][0x320] ;  /* 0x0000c80010007a20 */ /* 0x002fe40000410000 */
[----:B------:R-:W-:Y:S02]  /*7470*/  FMUL.FTZ R5, R56, c[0x0][0x320] ;  /* 0x0000c80038057a20 */ /* 0x000fe40000410000 */
[----:B------:R1:W-:Y:S01]  /*7480*/  MUFU.TANH R86, R0 ;  /* 0x0000000000567308 */ /* 0x0003e20000002400 */
[-C--:B---3--:R-:W-:Y:S03]  /*7490*/  HMMA.16816.F32 R68, R164, R8.reuse, R68 ;  /* 0x00000008a444723c */ /* 0x088fe60000001844 */
[----:B-1----:R-:W-:Y:S05]  /*74a0*/  FMUL.FTZ R0, R17, c[0x0][0x320] ;  /* 0x0000c80011007a20 */ /* 0x002fea0000410000 */
[C---:B------:R-:W-:Y:S01]  /*74b0*/  HMMA.16816.F32 R72, R152.reuse, R8, R72 ;  /* 0x000000089848723c */ /* 0x040fe20000001848 */
[----:B------:R1:W-:Y:S06]  /*74c0*/  MUFU.TANH R12, R0 ;  /* 0x00000000000c7308 */ /* 0x0003ec0000002400 */
[----:B------:R-:W-:Y:S01]  /*74d0*/  FMUL.FTZ R8, R62, c[0x0][0x320] ;  /* 0x0000c8003e087a20 */ /* 0x000fe20000410000 */
[-C--:B------:R-:W-:Y:S04]  /*74e0*/  HMMA.16816.F32 R76, R152, R10.reuse, R76 ;  /* 0x0000000a984c723c */ /* 0x080fe8000000184c */
[----:B------:R-:W-:Y:S04]  /*74f0*/  FMUL.FTZ R9, R63, c[0x0][0x320] ;  /* 0x0000c8003f097a20 */ /* 0x000fe80000410000 */
[----:B------:R-:W-:Y:S01]  /*7500*/  MUFU.TANH R155, R9 ;  /* 0x00000009009b7308 */ /* 0x000fe20000002400 */
[----:B------:R-:W-:Y:S07]  /*7510*/  HMMA.16816.F32 R80, R164, R10, R80 ;  /* 0x0000000aa450723c */ /* 0x000fee0000001850 */
[----:B------:R-:W-:Y:S02]  /*7520*/  FMUL.FTZ R6, R73, c[0x0][0x320] ;  /* 0x0000c80049067a20 */ /* 0x000fe40000410000 */
[----:B------:R-:W-:Y:S03]  /*7530*/  MUFU.TANH R164, R8 ;  /* 0x0000000800a47308 */ /* 0x000fe60000002400 */
[----:B-1----:R-:W-:Y:S02]  /*7540*/  FMUL.FTZ R0, R18, c[0x0][0x320] ;  /* 0x0000c80012007a20 */ /* 0x002fe40000410000 */
[----:B------:R-:W-:Y:S02]  /*7550*/  FMUL.FTZ R11, R75, c[0x0][0x320] ;  /* 0x0000c8004b0b7a20 */ /* 0x000fe40000410000 */
[----:B------:R-:W-:Y:S03]  /*7560*/  FMUL.FTZ R7, R76, c[0x0][0x320] ;  /* 0x0000c8004c077a20 */ /* 0x000fe60000410000 */
[----:B------:R1:W3:Y:S10]  /*7570*/  MUFU.TANH R16, R0 ;  /* 0x0000000000107308 */ /* 0x0002f40000002400 */
[----:B------:R-:W-:Y:S10]  /*7580*/  MUFU.TANH R195, R11 ;  /* 0x0000000b00c37308 */ /* 0x000ff40000002400 */
[----:B------:R5:W-:Y:S01]  /*7590*/  MUFU.TANH R193, R7 ;  /* 0x0000000700c17308 */ /* 0x000be20000002400 */
[----:B-1----:R-:W-:Y:S09]  /*75a0*/  FMUL.FTZ R0, R19, c[0x0][0x320] ;  /* 0x0000c80013007a20 */ /* 0x002ff20000410000 */
[----:B------:R1:W1:Y:S01]  /*75b0*/  MUFU.TANH R15, R0 ;  /* 0x00000000000f7308 */ /* 0x0002620000002400 */
[----:B-----5:R-:W-:Y:S09]  /*75c0*/  FMUL.FTZ R7, R77, c[0x0][0x320] ;  /* 0x0000c8004d077a20 */ /* 0x020ff20000410000 */
[----:B------:R-:W-:Y:S01]  /*75d0*/  MUFU.TANH R190, R7 ;  /* 0x0000000700be7308 */ /* 0x000fe20000002400 */
[----:B-1----:R-:W-:Y:S09]  /*75e0*/  FMUL.FTZ R0, R20, c[0x0][0x320] ;  /* 0x0000c80014007a20 */ /* 0x002ff20000410000 */
[----:B------:R1:W-:Y:S02]  /*75f0*/  MUFU.TANH R19, R0 ;  /* 0x0000000000137308 */ /* 0x0003e40000002400 */
[----:B-1----:R-:W-:Y:S08]  /*7600*/  FMUL.FTZ R0, R21, c[0x0][0x320] ;  /* 0x0000c80015007a20 */ /* 0x002ff00000410000 */
[----:B------:R1:W-:Y:S02]  /*7610*/  MUFU.TANH R20, R0 ;  /* 0x0000000000147308 */ /* 0x0003e40000002400 */
[----:B-1----:R-:W-:Y:S08]  /*7620*/  FMUL.FTZ R0, R22, c[0x0][0x320] ;  /* 0x0000c80016007a20 */ /* 0x002ff00000410000 */
[----:B------:R1:W5:Y:S02]  /*7630*/  MUFU.TANH R21, R0 ;  /* 0x0000000000157308 */ /* 0x0003640000002400 */
[----:B-1----:R-:W-:Y:S08]  /*7640*/  FMUL.FTZ R0, R23, c[0x0][0x320] ;  /* 0x0000c80017007a20 */ /* 0x002ff00000410000 */
[----:B------:R1:W1:Y:S02]  /*7650*/  MUFU.TANH R170, R0 ;  /* 0x0000000000aa7308 */ /* 0x0002640000002400 */
[----:B-1----:R-:W-:Y:S08]  /*7660*/  FMUL.FTZ R0, R24, c[0x0][0x320] ;  /* 0x0000c80018007a20 */ /* 0x002ff00000410000 */
[----:B------:R1:W-:Y:S02]  /*7670*/  MUFU.TANH R24, R0 ;  /* 0x0000000000187308 */ /* 0x0003e40000002400 */
[----:B-1----:R-:W-:Y:S08]  /*7680*/  FMUL.FTZ R0, R25, c[0x0][0x320] ;  /* 0x0000c80019007a20 */ /* 0x002ff00000410000 */
[----:B------:R1:W-:Y:S02]  /*7690*/  MUFU.TANH R172, R0 ;  /* 0x0000000000ac7308 */ /* 0x0003e40000002400 */
[----:B-1----:R-:W-:Y:S08]  /*76a0*/  FMUL.FTZ R0, R28, c[0x0][0x320] ;  /* 0x0000c8001c007a20 */ /* 0x002ff00000410000 */
[----:B------:R1:W-:Y:S02]  /*76b0*/  MUFU.TANH R25, R0 ;  /* 0x0000000000197308 */ /* 0x0003e40000002400 */
[----:B-1----:R-:W-:Y:S08]  /*76c0*/  FMUL.FTZ R0, R29, c[0x0][0x320] ;  /* 0x0000c8001d007a20 */ /* 0x002ff00000410000 */
[----:B------:R1:W-:Y:S02]  /*76d0*/  MUFU.TANH R26, R0 ;  /* 0x00000000001a7308 */ /* 0x0003e40000002400 */
[----:B-1----:R-:W-:Y:S08]  /*76e0*/  FMUL.FTZ R0, R30, c[0x0][0x320] ;  /* 0x0000c8001e007a20 */ /* 0x002ff00000410000 */
[----:B------:R1:W-:Y:S10]  /*76f0*/  MUFU.TANH R30, R6 ;  /* 0x00000006001e7308 */ /* 0x0003f40000002400 */
[----:B------:R2:W-:Y:S01]  /*7700*/  MUFU.TANH R28, R0 ;  /* 0x00000000001c7308 */ /* 0x0005e20000002400 */
[----:B-1----:R-:W-:Y:S09]  /*7710*/  FMUL.FTZ R6, R80, c[0x0][0x320] ;  /* 0x0000c80050067a20 */ /* 0x002ff20000410000 */
[----:B------:R1:W-:Y:S01]  /*7720*/  MUFU.TANH R194, R6 ;  /* 0x0000000600c27308 */ /* 0x0003e20000002400 */
[----:B--2---:R-:W-:Y:S09]  /*7730*/  FMUL.FTZ R0, R31, c[0x0][0x320] ;  /* 0x0000c8001f007a20 */ /* 0x004ff20000410000 */
        /* <DEDUP_REMOVED lines=8> */
[----:B------:R2:W-:Y:S10]  /*77c0*/  MUFU.TANH R13, R0 ;  /* 0x00000000000d7308 */ /* 0x0005f40000002400 */
[----:B------:R3:W-:Y:S01]  /*77d0*/  MUFU.TANH R33, R5 ;  /* 0x0000000500217308 */ /* 0x0007e20000002400 */
[----:B-1----:R-:W-:Y:S09]  /*77e0*/  FMUL.FTZ R6, R83, c[0x0][0x320] ;  /* 0x0000c80053067a20 */ /* 0x002ff20000410000 */
[----:B------:R1:W-:Y:S01]  /*77f0*/  MUFU.TANH R219, R6 ;  /* 0x0000000600db7308 */ /* 0x0003e20000002400 */
[----:B--2---:R-:W-:Y:S09]  /*7800*/  FMUL.FTZ R0, R34, c[0x0][0x320] ;  /* 0x0000c80022007a20 */ /* 0x004ff20000410000 */
[----:B------:R2:W2:Y:S01]  /*7810*/  MUFU.TANH R18, R0 ;  /* 0x0000000000127308 */ /* 0x0004a20000002400 */
[----:B---3--:R-:W-:Y:S04]  /*7820*/  FMNMX.FTZ R5, R163, R3, !PT ;  /* 0x00000003a3057209 */ /* 0x008fe80007810000 */
[----:B----4-:R-:W-:Y:S04]  /*7830*/  FMNMX.FTZ R5, R161, R5, !PT ;  /* 0x00000005a1057209 */ /* 0x010fe80007810000 */
[----:B------:R-:W-:Y:S02]  /*7840*/  FMNMX.FTZ R5, R16, R5, !PT ;  /* 0x0000000510057209 */ /* 0x000fe40007810000 */
[----:B-1----:R-:W-:Y:S02]  /*7850*/  FMNMX.FTZ R6, R169, R85, !PT ;  /* 0x00000055a9067209 */ /* 0x002fe40007810000 */
[----:B------:R-:W-:Y:S02]  /*7860*/  FMNMX.FTZ R5, R15, R5, !PT ;  /* 0x000000050f057209 */ /* 0x000fe40007810000 */
[----:B------:R-:W-:Y:S02]  /*7870*/  FMNMX.FTZ R6, R168, R6, !PT ;  /* 0x00000006a8067209 */ /* 0x000fe40007810000 */
[----:B-----5:R-:W-:Y:S02]  /*7880*/  FMNMX.FTZ R5, R21, R5, !PT ;  /* 0x0000000515057209 */ /* 0x020fe40007810000 */
[----:B------:R-:W-:Y:S01]  /*7890*/  FMNMX.FTZ R7, R157, R6, !PT ;  /* 0x000000069d077209 */ /* 0x000fe20007810000 */
[----:B--2---:R-:W-:Y:S01]  /*78a0*/  FMUL.FTZ R0, R35, c[0x0][0x320] ;  /* 0x0000c80023007a20 */ /* 0x004fe20000410000 */
[----:B------:R-:W-:Y:S01]  /*78b0*/  FMNMX.FTZ R5, R170, R5, !PT ;  /* 0x00000005aa057209 */ /* 0x000fe20007810000 */
[----:B------:R1:W-:Y:S03]  /*78c0*/  MUFU.TANH R35, R4 ;  /* 0x0000000400237308 */ /* 0x0003e60000002400 */
[----:B------:R-:W-:Y:S07]  /*78d0*/  FMNMX.FTZ R5, R18, R5, !PT ;  /* 0x0000000512057209 */ /* 0x000fee0007810000 */
[----:B------:R2:W3:Y:S01]  /*78e0*/  MUFU.TANH R17, R0 ;  /* 0x0000000000117308 */ /* 0x0004e20000002400 */
[----:B-1----:R-:W-:Y:S09]  /*78f0*/  FMUL.FTZ R4, R72, c[0x0][0x320] ;  /* 0x0000c80048047a20 */ /* 0x002ff20000410000 */
[----:B------:R1:W-:Y:S01]  /*7900*/  MUFU.TANH R31, R4 ;  /* 0x00000004001f7308 */ /* 0x0003e20000002400 */
[----:B--2---:R-:W-:Y:S01]  /*7910*/  FMUL.FTZ R0, R36, c[0x0][0x320] ;  /* 0x0000c80024007a20 */ /* 0x004fe20000410000 */
[----:B---3--:R-:W-:Y:S08]  /*7920*/  FMNMX.FTZ R5, R17, R5, !PT ;  /* 0x0000000511057209 */ /* 0x008ff00007810000 */
[----:B------:R2:W-:Y:S01]  /*7930*/  MUFU.TANH R179, R0 ;  /* 0x0000000000b37308 */ /* 0x0005e20000002400 */
[----:B-1----:R-:W-:Y:S04]  /*7940*/  FMNMX.FTZ R4, R171, R84, !PT ;  /* 0x00000054ab047209 */ /* 0x002fe80007810000 */
[----:B------:R-:W-:Y:S04]  /*7950*/  FMNMX.FTZ R4, R162, R4, !PT ;  /* 0x00000004a2047209 */ /* 0x000fe80007810000 */
[----:B------:R-:W-:Y:S01]  /*7960*/  FMNMX.FTZ R4, R156, R4, !PT ;  /* 0x000000049c047209 */ /* 0x000fe20007810000 */
[----:B--2---:R-:W-:Y:S03]  /*7970*/  FMUL.FTZ R0, R37, c[0x0][0x320] ;  /* 0x0000c80025007a20 */ /* 0x004fe60000410000 */
[----:B------:R-:W-:Y:S01]  /*7980*/  FMNMX.FTZ R4, R87, R4, !PT ;  /* 0x0000000457047209 */ /* 0x000fe20007810000 */
[----:B------:R1:W-:Y:S03]  /*7990*/  MUFU.TANH R182, R0 ;  /* 0x0000000000b67308 */ /* 0x0003e60000002400 */
[----:B------:R-:W-:Y:S04]  /*79a0*/  FMNMX.FTZ R4, R24, R4, !PT ;  /* 0x0000000418047209 */ /* 0x000fe80007810000 */
[----:B------:R-:W-:Y:S04]  /*79b0*/  FMNMX.FTZ R4, R172, R4, !PT ;  /* 0x00000004ac047209 */ /* 0x000fe80007810000 */
[----:B------:R-:W-:Y:S04]  /*79c0*/  FMNMX.FTZ R4, R25, R4, !PT ;  /* 0x0000000419047209 */ /* 0x000fe80007810000 */
[----:B------:R-:W-:Y:S01]  /*79d0*/  FMNMX.FTZ R4, R26, R4, !PT ;  /* 0x000000041a047209 */ /* 0x000fe20007810000 */
[----:B-1----:R-:W-:Y:S04]  /*79e0*/  FMUL.FTZ R0, R38, c[0x0][0x320] ;  /* 0x0000c80026007a20 */ /* 0x002fe80000410000 */
[----:B------:R1:W2:Y:S02]  /*79f0*/  MUFU.TANH R185, R0 ;  /* 0x0000000000b97308 */ /* 0x0002a40000002400 */
[----:B-1----:R-:W-:Y:S01]  /*7a00*/  FMUL.FTZ R0, R39, c[0x0][0x320] ;  /* 0x0000c80027007a20 */ /* 0x002fe20000410000 */
[----:B--2---:R-:W-:Y:S07]  /*7a10*/  FMNMX.FTZ R5, R185, R5, !PT ;  /* 0x00000005b9057209 */ /* 0x004fee0007810000 */
[----:B------:R1:W2:Y:S02]  /*7a20*/  MUFU.TANH R186, R0 ;  /* 0x0000000000ba7308 */ /* 0x0002a40000002400 */
[----:B-1----:R-:W-:Y:S01]  /*7a30*/  FMUL.FTZ R0, R40, c[0x0][0x320] ;  /* 0x0000c80028007a20 */ /* 0x002fe20000410000 */
[----:B--2---:R-:W-:Y:S07]  /*7a40*/  FMNMX.FTZ R5, R186, R5, !PT ;  /* 0x00000005ba057209 */ /* 0x004fee0007810000 */
[----:B------:R1:W2:Y:S02]  /*7a50*/  MUFU.TANH R187, R0 ;  /* 0x0000000000bb7308 */ /* 0x0002a40000002400 */
[----:B-1----:R-:W-:Y:S01]  /*7a60*/  FMUL.FTZ R0, R43, c[0x0][0x320] ;  /* 0x0000c8002b007a20 */ /* 0x002fe20000410000 */
[----:B--2---:R-:W-:Y:S07]  /*7a70*/  FMNMX.FTZ R4, R187, R4, !PT ;  /* 0x00000004bb047209 */ /* 0x004fee0007810000 */
[----:B------:R1:W-:Y:S01]  /*7a80*/  MUFU.TANH R245, R0 ;  /* 0x0000000000f57308 */ /* 0x0003e20000002400 */
[----:B------:R-:W-:Y:S01]  /*7a90*/  FMNMX.FTZ R4, R188, R4, !PT ;  /* 0x00000004bc047209 */ /* 0x000fe20007810000 */
[----:B-1----:R-:W-:Y:S08]  /*7aa0*/  FMUL.FTZ R0, R44, c[0x0][0x320] ;  /* 0x0000c8002c007a20 */ /* 0x002ff00000410000 */
[----:B------:R1:W2:Y:S02]  /*7ab0*/  MUFU.TANH R243, R0 ;  /* 0x0000000000f37308 */ /* 0x0002a40000002400 */
[----:B-1----:R-:W-:Y:S01]  /*7ac0*/  FMUL.FTZ R0, R45, c[0x0][0x320] ;  /* 0x0000c8002d007a20 */ /* 0x002fe20000410000 */
[----:B--2---:R-:W-:Y:S07]  /*7ad0*/  FMNMX.FTZ R4, R243, R4, !PT ;  /* 0x00000004f3047209 */ /* 0x004fee0007810000 */
[----:B------:R1:W2:Y:S02]  /*7ae0*/  MUFU.TANH R247, R0 ;  /* 0x0000000000f77308 */ /* 0x0002a40000002400 */
[----:B-1----:R-:W-:Y:S01]  /*7af0*/  FMUL.FTZ R0, R46, c[0x0][0x320] ;  /* 0x0000c8002e007a20 */ /* 0x002fe20000410000 */
[----:B--2---:R-:W-:Y:S07]  /*7b00*/  FMNMX.FTZ R4, R247, R4, !PT ;  /* 0x00000004f7047209 */ /* 0x004fee0007810000 */
[----:B------:R1:W-:Y:S01]  /*7b10*/  MUFU.TANH R251, R0 ;  /* 0x0000000000fb7308 */ /* 0x0003e20000002400 */
[----:B------:R-:W-:Y:S04]  /*7b20*/  FMNMX.FTZ R4, R33, R4, !PT ;  /* 0x0000000421047209 */ /* 0x000fe80007810000 */
[----:B------:R-:W-:Y:S01]  /*7b30*/  FMNMX.FTZ R4, R35, R4, !PT ;  /* 0x0000000423047209 */ /* 0x000fe20007810000 */
[----:B-1----:R-:W-:Y:S04]  /*7b40*/  FMUL.FTZ R0, R47, c[0x0][0x320] ;  /* 0x0000c8002f007a20 */ /* 0x002fe80000410000 */
[----:B------:R1:W-:Y:S02]  /*7b50*/  MUFU.TANH R214, R0 ;  /* 0x0000000000d67308 */ /* 0x0003e40000002400 */
[----:B-1----:R-:W-:Y:S08]  /*7b60*/  FMUL.FTZ R0, R48, c[0x0][0x320] ;  /* 0x0000c80030007a20 */ /* 0x002ff00000410000 */
[----:B------:R1:W-:Y:S02]  /*7b70*/  MUFU.TANH R44, R0 ;  /* 0x00000000002c7308 */ /* 0x0003e40000002400 */
[----:B-1----:R-:W-:Y:S08]  /*7b80*/  FMUL.FTZ R0, R49, c[0x0][0x320] ;  /* 0x0000c80031007a20 */ /* 0x002ff00000410000 */
[----:B------:R1:W-:Y:S02]  /*7b90*/  MUFU.TANH R174, R0 ;  /* 0x0000000000ae7308 */ /* 0x0003e40000002400 */
[----:B-1----:R-:W-:Y:S08]  /*7ba0*/  FMUL.FTZ R0, R50, c[0x0][0x320] ;  /* 0x0000c80032007a20 */ /* 0x002ff00000410000 */
[----:B------:R1:W2:Y:S02]  /*7bb0*/  MUFU.TANH R183, R0 ;  /* 0x0000000000b77308 */ /* 0x0002a40000002400 */
[----:B-1----:R-:W-:Y:S01]  /*7bc0*/  FMUL.FTZ R0, R51, c[0x0][0x320] ;  /* 0x0000c80033007a20 */ /* 0x002fe20000410000 */
[----:B--2---:R-:W-:Y:S07]  /*7bd0*/  FMNMX.FTZ R5, R183, R5, !PT ;  /* 0x00000005b7057209 */ /* 0x004fee0007810000 */
[----:B------:R1:W2:Y:S02]  /*7be0*/  MUFU.TANH R184, R0 ;  /* 0x0000000000b87308 */ /* 0x0002a40000002400 */
[----:B-1----:R-:W-:Y:S01]  /*7bf0*/  FMUL.FTZ R0, R52, c[0x0][0x320] ;  /* 0x0000c80034007a20 */ /* 0x002fe20000410000 */
[----:B--2---:R-:W-:Y:S07]  /*7c00*/  FMNMX.FTZ R5, R184, R5, !PT ;  /* 0x00000005b8057209 */ /* 0x004fee0007810000 */
        /* <DEDUP_REMOVED lines=21> */
[----:B------:R-:W-:Y:S02]  /*7d60*/  FMNMX.FTZ R6, R31, R4, !PT ;  /* 0x000000041f067209 */ /* 0x000fe40007810000 */
[----:B------:R-:W-:Y:S01]  /*7d70*/  FMNMX.FTZ R4, R158, R7, !PT ;  /* 0x000000079e047209 */ /* 0x000fe20007810000 */
[----:B------:R-:W-:Y:S01]  /*7d80*/  FMUL.FTZ R7, R74, c[0x0][0x320] ;  /* 0x0000c8004a077a20 */ /* 0x000fe20000410000 */
[----:B------:R-:W-:Y:S02]  /*7d90*/  FMNMX.FTZ R6, R30, R6, !PT ;  /* 0x000000061e067209 */ /* 0x000fe40007810000 */
[----:B------:R-:W-:Y:S02]  /*7da0*/  FMNMX.FTZ R4, R173, R4, !PT ;  /* 0x00000004ad047209 */ /* 0x000fe40007810000 */
[----:B------:R-:W-:Y:S01]  /*7db0*/  FMNMX.FTZ R6, R193, R6, !PT ;  /* 0x00000006c1067209 */ /* 0x000fe20007810000 */
[----:B------:R2:W-:Y:S01]  /*7dc0*/  MUFU.TANH R192, R7 ;  /* 0x0000000700c07308 */ /* 0x0005e20000002400 */
[----:B------:R-:W-:Y:S02]  /*7dd0*/  FMNMX.FTZ R4, R180, R4, !PT ;  /* 0x00000004b4047209 */ /* 0x000fe40007810000 */
[----:B------:R-:W-:Y:S02]  /*7de0*/  FMNMX.FTZ R6, R190, R6, !PT ;  /* 0x00000006be067209 */ /* 0x000fe40007810000 */
[----:B------:R-:W-:Y:S03]  /*7df0*/  FMNMX.FTZ R4, R28, R4, !PT ;  /* 0x000000041c047209 */ /* 0x000fe60007810000 */
[----:B------:R-:W3:Y:S01]  /*7e00*/  SHFL.BFLY PT, R9, R6, 0x2, 0x1f ;  /* 0x0c401f0006097f89 */ /* 0x000ee200000e0000 */
[----:B-1----:R-:W-:Y:S04]  /*7e10*/  FMUL.FTZ R0, R65, c[0x0][0x320] ;  /* 0x0000c80041007a20 */ /* 0x002fe80000410000 */
[----:B------:R1:W-:Y:S01]  /*7e20*/  MUFU.TANH R246, R0 ;  /* 0x0000000000f67308 */ /* 0x0003e20000002400 */
[----:B--2---:R-:W-:Y:S02]  /*7e30*/  FMNMX.FTZ R7, R181, R4, !PT ;  /* 0x00000004b5077209 */ /* 0x004fe40007810000 */
[----:B---3--:R-:W-:Y:S05]  /*7e40*/  FMNMX.FTZ R6, R6, R9, !PT ;  /* 0x0000000906067209 */ /* 0x008fea0007810000 */
[----:B------:R-:W2:Y:S01]  /*7e50*/  SHFL.BFLY PT, R9, R6, 0x1, 0x1f ;  /* 0x0c201f0006097f89 */ /* 0x000ea200000e0000 */
[----:B-1----:R-:W-:Y:S04]  /*7e60*/  FMUL.FTZ R0, R66, c[0x0][0x320] ;  /* 0x0000c80042007a20 */ /* 0x002fe80000410000 */
[----:B------:R1:W3:Y:S02]  /*7e70*/  MUFU.TANH R249, R0 ;  /* 0x0000000000f97308 */ /* 0x0002e40000002400 */
[----:B-1----:R-:W-:Y:S01]  /*7e80*/  FMUL.FTZ R0, R67, c[0x0][0x320] ;  /* 0x0000c80043007a20 */ /* 0x002fe20000410000 */
[----:B---3--:R-:W-:Y:S07]  /*7e90*/  FMNMX.FTZ R5, R249, R5, !PT ;  /* 0x00000005f9057209 */ /* 0x008fee0007810000 */
[----:B------:R1:W3:Y:S02]  /*7ea0*/  MUFU.TANH R252, R0 ;  /* 0x0000000000fc7308 */ /* 0x0002e40000002400 */
[----:B-1----:R-:W-:Y:S01]  /*7eb0*/  FMUL.FTZ R0, R68, c[0x0][0x320] ;  /* 0x0000c80044007a20 */ /* 0x002fe20000410000 */
[----:B--2---:R-:W-:Y:S02]  /*7ec0*/  FMNMX.FTZ R68, R6, R9, !PT ;  /* 0x0000000906447209 */ /* 0x004fe40007810000 */
[----:B---3--:R-:W-:Y:S05]  /*7ed0*/  FMNMX.FTZ R5, R252, R5, !PT ;  /* 0x00000005fc057209 */ /* 0x008fea0007810000 */
        /* <DEDUP_REMOVED lines=8> */
[----:B-1----:R-:W-:Y:S02]  /*7f60*/  FMNMX.FTZ R0, R160, R2, !PT ;  /* 0x00000002a0007209 */ /* 0x002fe40007810000 */
[----:B--2---:R-:W-:Y:S02]  /*7f70*/  FMNMX.FTZ R5, R29, R5, !PT ;  /* 0x000000051d057209 */ /* 0x004fe40007810000 */
[----:B------:R-:W-:Y:S02]  /*7f80*/  FMNMX.FTZ R0, R159, R0, !PT ;  /* 0x000000009f007209 */ /* 0x000fe40007810000 */
[----:B------:R-:W-:Y:S02]  /*7f90*/  FMNMX.FTZ R5, R191, R5, !PT ;  /* 0x00000005bf057209 */ /* 0x000fe40007810000 */
[----:B------:R-:W-:Y:S02]  /*7fa0*/  FMNMX.FTZ R0, R86, R0, !PT ;  /* 0x0000000056007209 */ /* 0x000fe40007810000 */
[----:B------:R-:W-:Y:S02]  /*7fb0*/  FMNMX.FTZ R5, R219, R5, !PT ;  /* 0x00000005db057209 */ /* 0x000fe40007810000 */
[----:B------:R-:W-:Y:S03]  /*7fc0*/  FMNMX.FTZ R0, R12, R0, !PT ;  /* 0x000000000c007209 */ /* 0x000fe60007810000 */
[----:B------:R-:W1:Y:S01]  /*7fd0*/  SHFL.BFLY PT, R8, R5, 0x2, 0x1f ;  /* 0x0c401f0005087f89 */ /* 0x000e6200000e0000 */
[----:B------:R-:W-:Y:S04]  /*7fe0*/  FMNMX.FTZ R0, R19, R0, !PT ;  /* 0x0000000013007209 */ /* 0x000fe80007810000 */
[----:B------:R-:W-:Y:S04]  /*7ff0*/  FMNMX.FTZ R0, R20, R0, !PT ;  /* 0x0000000014007209 */ /* 0x000fe80007810000 */
[----:B------:R-:W-:Y:S04]  /*8000*/  FMNMX.FTZ R0, R14, R0, !PT ;  /* 0x000000000e007209 */ /* 0x000fe80007810000 */
[----:B------:R-:W-:Y:S04]  /*8010*/  FMNMX.FTZ R0, R13, R0, !PT ;  /* 0x000000000d007209 */ /* 0x000fe80007810000 */
[----:B------:R-:W-:Y:S04]  /*8020*/  FMNMX.FTZ R0, R179, R0, !PT ;  /* 0x00000000b3007209 */ /* 0x000fe80007810000 */
[----:B------:R-:W-:Y:S02]  /*8030*/  FMNMX.FTZ R0, R182, R0, !PT ;  /* 0x00000000b6007209 */ /* 0x000fe40007810000 */
[----:B-1----:R-:W-:Y:S02]  /*8040*/  FMNMX.FTZ R5, R5, R8, !PT ;  /* 0x0000000805057209 */ /* 0x002fe40007810000 */
        /* <DEDUP_REMOVED lines=9> */
[----:B------:R-:W-:Y:S02]  /*80e0*/  FMNMX.FTZ R0, R40, R0, !PT ;  /* 0x0000000028007209 */ /* 0x000fe40007810000 */
[----:B------:R-:W-:Y:S01]  /*80f0*/  @P0 MOV R5, R222 ;  /* 0x000000de00050202 */ /* 0x000fe20000000f00 */
[----:B------:R-:W-:Y:S01]  /*8100*/  FMUL.FTZ R154, R69, c[0x0][0x2d0] ;  /* 0x0000b400459a7a20 */ /* 0x000fe20000410000 */
[----:B------:R-:W-:Y:S04]  /*8110*/  FMNMX.FTZ R0, R194, R0, !PT ;  /* 0x00000000c2007209 */ /* 0x000fe80007810000 */
[----:B------:R-:W-:Y:S05]  /*8120*/  FMNMX.FTZ R0, R165, R0, !PT ;  /* 0x00000000a5007209 */ /* 0x000fea0007810000 */
[----:B------:R-:W1:Y:S02]  /*8130*/  SHFL.BFLY PT, R10, R0, 0x2, 0x1f ;  /* 0x0c401f00000a7f89 */ /* 0x000e6400000e0000 */
[----:B-1----:R-:W-:Y:S02]  /*8140*/  FMNMX.FTZ R4, R0, R10, !PT ;  /* 0x0000000a00047209 */ /* 0x002fe40007810000 */
[----:B------:R-:W-:Y:S01]  /*8150*/  FMNMX.FTZ R0, R189, R7, !PT ;  /* 0x00000007bd007209 */ /* 0x000fe20007810000 */
[----:B------:R-:W-:Y:S03]  /*8160*/  FMUL.FTZ R7, R78, c[0x0][0x320] ;  /* 0x0000c8004e077a20 */ /* 0x000fe60000410000 */
[----:B------:R-:W1:Y:S01]  /*8170*/  SHFL.BFLY PT, R10, R4, 0x1, 0x1f ;  /* 0x0c201f00040a7f89 */ /* 0x000e6200000e0000 */
[----:B------:R-:W-:Y:S01]  /*8180*/  FMNMX.FTZ R0, R245, R0, !PT ;  /* 0x00000000f5007209 */ /* 0x000fe20007810000 */
[----:B------:R2:W3:Y:S03]  /*8190*/  MUFU.TANH R74, R7 ;  /* 0x00000007004a7308 */ /* 0x0004e60000002400 */
[----:B------:R-:W-:Y:S04]  /*81a0*/  FMNMX.FTZ R0, R251, R0, !PT ;  /* 0x00000000fb007209 */ /* 0x000fe80007810000 */
[----:B------:R-:W-:Y:S02]  /*81b0*/  FMNMX.FTZ R0, R214, R0, !PT ;  /* 0x00000000d6007209 */ /* 0x000fe40007810000 */
[----:B-1----:R-:W-:Y:S02]  /*81c0*/  FMNMX.FTZ R70, R4, R10, !PT ;  /* 0x0000000a04467209 */ /* 0x002fe40007810000 */
[----:B--2---:R-:W-:Y:S01]  /*81d0*/  FMNMX.FTZ R7, R215, R0, !PT ;  /* 0x00000000d7077209 */ /* 0x004fe20007810000 */
[----:B------:R-:W-:Y:S02]  /*81e0*/  FMUL.FTZ R0, R79, c[0x0][0x320] ;  /* 0x0000c8004f007a20 */ /* 0x000fe40000410000 */
[----:B------:R-:W-:Y:S01]  /*81f0*/  FMUL.FTZ R153, R70, c[0x0][0x2d0] ;  /* 0x0000b40046997a20 */ /* 0x000fe20000410000 */
[----:B------:R-:W-:Y:S01]  /*8200*/  FMNMX.FTZ R7, R34, R7, !PT ;  /* 0x0000000722077209 */ /* 0x000fe20007810000 */
[----:B------:R1:W2:Y:S02]  /*8210*/  MUFU.TANH R75, R0 ;  /* 0x00000000004b7308 */ /* 0x0002a40000002400 */
[--C-:B------:R-:W-:Y:S08]  /*8220*/  FFMA.FTZ R9, R20, c[0x0][0x2d0], -R153.reuse ;  /* 0x0000b40014097a23 */ /* 0x100ff00000010899 */
[----:B------:R-:W-:Y:S01]  /*8230*/  MUFU.EX2 R228, R9 ;  /* 0x0000000900e47308 */ /* 0x000fe20000000800 */
[----:B-1----:R-:W-:Y:S01]  /*8240*/  FMNMX.FTZ R0, R164, R7, !PT ;  /* 0x00000007a4007209 */ /* 0x002fe20007810000 */
[----:B------:R-:W-:Y:S03]  /*8250*/  @P0 IMAD.WIDE.U32 R6, R212, c[0x0][0x1e0], RZ ;  /* 0x00007800d4060a25 */ /* 0x000fe600078e00ff */
[----:B------:R-:W-:Y:S01]  /*8260*/  FMNMX.FTZ R4, R155, R0, !PT ;  /* 0x000000009b047209 */ /* 0x000fe20007810000 */
[----:B------:R-:W-:Y:S03]  /*8270*/  FADD.FTZ R0, -R70, R2 ;  /* 0x0000000246007221 */ /* 0x000fe60000010100 */
[----:B------:R-:W-:Y:S01]  /*8280*/  FMNMX.FTZ R4, R192, R4, !PT ;  /* 0x00000004c0047209 */ /* 0x000fe20007810000 */
[----:B------:R-:W-:Y:S03]  /*8290*/  FMUL.FTZ R2, R0, c[0x0][0x2d0] ;  /* 0x0000b40000027a20 */ /* 0x000fe60000410000 */
[----:B------:R-:W-:Y:S01]  /*82a0*/  FMNMX.FTZ R0, R195, R4, !PT ;  /* 0x00000004c3007209 */ /* 0x000fe20007810000 */
[----:B------:R1:W4:Y:S01]  /*82b0*/  MUFU.EX2 R73, R2 ;  /* 0x0000000200497308 */ /* 0x0003220000000800 */
[----:B------:R-:W-:Y:S01]  /*82c0*/  FFMA.FTZ R4, R160, c[0x0][0x2d0], -R153 ;  /* 0x0000b400a0047a23 */ /* 0x000fe20000010899 */
[----:B------:R-:W-:Y:S02]  /*82d0*/  MOV R160, R193 ;  /* 0x000000c100a07202 */ /* 0x000fe40000000f00 */
[----:B---3--:R-:W-:Y:S04]  /*82e0*/  FMNMX.FTZ R0, R74, R0, !PT ;  /* 0x000000004a007209 */ /* 0x008fe80007810000 */
[----:B--2---:R-:W-:Y:S02]  /*82f0*/  FMNMX.FTZ R0, R75, R0, !PT ;  /* 0x000000004b007209 */ /* 0x004fe40007810000 */
[----:B------:R-:W-:Y:S01]  /*8300*/  MUFU.EX2 R233, R4 ;  /* 0x0000000400e97308 */ /* 0x000fe20000000800 */
[----:B-1----:R-:W-:Y:S02]  /*8310*/  FADD.FTZ R2, -R69, R3 ;  /* 0x0000000345027221 */ /* 0x002fe40000010100 */
[----:B------:R-:W1:Y:S01]  /*8320*/  SHFL.BFLY PT, R3, R0, 0x2, 0x1f ;  /* 0x0c401f0000037f89 */ /* 0x000e6200000e0000 */
[C---:B----4-:R-:W-:Y:S02]  /*8330*/  FMUL.FTZ R48, R73.reuse, R132 ;  /* 0x0000008449307220 */ /* 0x050fe40000410000 */
[----:B------:R-:W-:Y:S02]  /*8340*/  FMUL.FTZ R2, R2, c[0x0][0x2d0] ;  /* 0x0000b40002027a20 */ /* 0x000fe40000410000 */
[----:B------:R-:W-:Y:S02]  /*8350*/  FMUL.FTZ R49, R73, R133 ;  /* 0x0000008549317220 */ /* 0x000fe40000410000 */
[----:B------:R2:W3:Y:S01]  /*8360*/  MUFU.EX2 R72, R2 ;  /* 0x0000000200487308 */ /* 0x0004e20000000800 */
[----:B-1----:R-:W-:Y:S01]  /*8370*/  FMNMX.FTZ R0, R0, R3, !PT ;  /* 0x0000000300007209 */ /* 0x002fe20007810000 */
[--C-:B------:R-:W-:Y:S08]  /*8380*/  FFMA.FTZ R3, R12, c[0x0][0x2d0], -R153.reuse ;  /* 0x0000b4000c037a23 */ /* 0x100ff00000010899 */
[----:B------:R1:W-:Y:S01]  /*8390*/  MUFU.EX2 R241, R3 ;  /* 0x0000000300f17308 */ /* 0x0003e20000000800 */
[----:B--2---:R-:W-:Y:S02]  /*83a0*/  FADD.FTZ R2, -R68, R84 ;  /* 0x0000005444027221 */ /* 0x004fe40000010100 */
[----:B---3--:R-:W-:Y:S02]  /*83b0*/  FMUL.FTZ R50, R72, R134 ;  /* 0x0000008648327220 */ /* 0x008fe40000410000 */
[----:B------:R-:W-:Y:S02]  /*83c0*/  FMUL.FTZ R2, R2, c[0x0][0x2d0] ;  /* 0x0000b40002027a20 */ /* 0x000fe40000410000 */
[----:B------:R-:W-:Y:S03]  /*83d0*/  FMUL.FTZ R51, R72, R135 ;  /* 0x0000008748337220 */ /* 0x000fe60000410000 */
[----:B------:R2:W3:Y:S01]  /*83e0*/  MUFU.EX2 R71, R2 ;  /* 0x0000000200477308 */ /* 0x0004e20000000800 */
[--C-:B-1----:R-:W-:Y:S01]  /*83f0*/  FFMA.FTZ R3, R163, c[0x0][0x2d0], -R154.reuse ;  /* 0x0000b400a3037a23 */ /* 0x102fe2000001089a */
[----:B------:R-:W-:Y:S08]  /*8400*/  MOV R163, R219 ;  /* 0x000000db00a37202 */ /* 0x000ff00000000f00 */
[----:B------:R1:W-:Y:S01]  /*8410*/  MUFU.EX2 R234, R3 ;  /* 0x0000000300ea7308 */ /* 0x0003e20000000800 */
[--C-:B--2---:R-:W-:Y:S02]  /*8420*/  FFMA.FTZ R2, R159, c[0x0][0x2d0], -R153.reuse ;  /* 0x0000b4009f027a23 */ /* 0x104fe40000010899 */
[----:B------:R-:W-:Y:S07]  /*8430*/  FMUL.FTZ R159, R68, c[0x0][0x2d0] ;  /* 0x0000b400449f7a20 */ /* 0x000fee0000410000 */
[----:B------:R2:W4:Y:S01]  /*8440*/  MUFU.EX2 R240, R2 ;  /* 0x0000000200f07308 */ /* 0x0005220000000800 */
[C---:B---3--:R-:W-:Y:S02]  /*8450*/  FMUL.FTZ R41, R71.reuse, R125 ;  /* 0x0000007d47297220 */ /* 0x048fe40000410000 */
[C---:B------:R-:W-:Y:S02]  /*8460*/  FMUL.FTZ R45, R71.reuse, R129 ;  /* 0x00000081472d7220 */ /* 0x040fe40000410000 */
[C---:B------:R-:W-:Y:S02]  /*8470*/  FMUL.FTZ R57, R71.reuse, R141 ;  /* 0x0000008d47397220 */ /* 0x040fe40000410000 */
[C---:B------:R-:W-:Y:S02]  /*8480*/  FMUL.FTZ R56, R71.reuse, R140 ;  /* 0x0000008c47387220 */ /* 0x040fe40000410000 */
[C---:B------:R-:W-:Y:S02]  /*8490*/  FMUL.FTZ R60, R71.reuse, R144 ;  /* 0x00000090473c7220 */ /* 0x040fe40000410000 */
[----:B------:R-:W-:Y:S02]  /*84a0*/  FMUL.FTZ R61, R71, R145 ;  /* 0x00000091473d7220 */ /* 0x000fe40000410000 */
[--C-:B-1----:R-:W-:Y:S01]  /*84b0*/  FFMA.FTZ R3, R161, c[0x0][0x2d0], -R154.reuse ;  /* 0x0000b400a1037a23 */ /* 0x102fe2000001089a */
[----:B------:R-:W-:Y:S03]  /*84c0*/  MOV R161, R31 ;  /* 0x0000001f00a17202 */ /* 0x000fe60000000f00 */
[----:B------:R1:W3:Y:S01]  /*84d0*/  MUFU.EX2 R236, R3 ;  /* 0x0000000300ec7308 */ /* 0x0002e20000000800 */
[----:B--2---:R-:W-:Y:S01]  /*84e0*/  FFMA.FTZ R2, R86, c[0x0][0x2d0], -R153 ;  /* 0x0000b40056027a23 */ /* 0x004fe20000010899 */
[----:B----4-:R-:W-:Y:S08]  /*84f0*/  F2FP.PACK_AB R76, R240, R233 ;  /* 0x000000e9f04c723e */ /* 0x010ff000000000ff */
[----:B------:R2:W4:Y:S01]  /*8500*/  MUFU.EX2 R239, R2 ;  /* 0x0000000200ef7308 */ /* 0x0005220000000800 */
[--C-:B-1----:R-:W-:Y:S01]  /*8510*/  FFMA.FTZ R3, R16, c[0x0][0x2d0], -R154.reuse ;  /* 0x0000b40010037a23 */ /* 0x102fe2000001089a */
[----:B---3--:R-:W-:Y:S01]  /*8520*/  F2FP.PACK_AB R77, R236, R234 ;  /* 0x000000eaec4d723e */ /* 0x008fe200000000ff */
[----:B------:R-:W-:Y:S01]  /*8530*/  FMUL.FTZ R16, R73, R100 ;  /* 0x0000006449107220 */ /* 0x000fe20000410000 */
[----:B------:R-:W-:Y:S06]  /*8540*/  MOV R100, R40 ;  /* 0x0000002800647202 */ /* 0x000fec0000000f00 */
[----:B------:R1:W-:Y:S01]  /*8550*/  MUFU.EX2 R237, R3 ;  /* 0x0000000300ed7308 */ /* 0x0003e20000000800 */
[----:B------:R-:W-:Y:S01]  /*8560*/  FMUL.FTZ R40, R71, R124 ;  /* 0x0000007c47287220 */ /* 0x000fe20000410000 */
[----:B--2---:R-:W2:Y:S01]  /*8570*/  SHFL.BFLY PT, R2, R0, 0x1, 0x1f ;  /* 0x0c201f0000027f89 */ /* 0x004ea200000e0000 */
[----:B----4-:R-:W-:Y:S01]  /*8580*/  F2FP.PACK_AB R78, R241, R239 ;  /* 0x000000eff14e723e */ /* 0x010fe200000000ff */
[--C-:B-1----:R-:W-:Y:S01]  /*8590*/  FFMA.FTZ R3, R171, c[0x0][0x2d0], -R159.reuse ;  /* 0x0000b400ab037a23 */ /* 0x102fe2000001089f */
[----:B------:R-:W-:Y:S01]  /*85a0*/  MOV R171, R32 ;  /* 0x0000002000ab7202 */ /* 0x000fe20000000f00 */
[----:B------:R-:W-:Y:S04]  /*85b0*/  FMUL.FTZ R32, R73, R116 ;  /* 0x0000007449207220 */ /* 0x000fe80000410000 */
[----:B------:R1:W-:Y:S01]  /*85c0*/  MUFU.EX2 R230, R3 ;  /* 0x0000000300e67308 */ /* 0x0003e20000000800 */
[----:B--2---:R-:W-:Y:S01]  /*85d0*/  FMNMX.FTZ R2, R0, R2, !PT ;  /* 0x0000000200027209 */ /* 0x004fe20007810000 */
[----:B------:R-:W-:Y:S04]  /*85e0*/  FFMA.FTZ R0, R15, c[0x0][0x2d0], -R154 ;  /* 0x0000b4000f007a23 */ /* 0x000fe8000001089a */
[----:B------:R-:W-:Y:S04]  /*85f0*/  FMUL.FTZ R152, R2, c[0x0][0x2d0] ;  /* 0x0000b40002987a20 */ /* 0x000fe80000410000 */
[----:B------:R2:W3:Y:S01]  /*8600*/  MUFU.EX2 R238, R0 ;  /* 0x0000000000ee7308 */ /* 0x0004e20000000800 */
[--C-:B------:R-:W-:Y:S01]  /*8610*/  FFMA.FTZ R4, R157, c[0x0][0x2d0], -R152.reuse ;  /* 0x0000b4009d047a23 */ /* 0x100fe20000010898 */
[----:B------:R-:W-:Y:S08]  /*8620*/  MOV R157, R190 ;  /* 0x000000be009d7202 */ /* 0x000ff00000000f00 */
[----:B------:R4:W-:Y:S01]  /*8630*/  MUFU.EX2 R177, R4 ;  /* 0x0000000400b17308 */ /* 0x0009e20000000800 */
[----:B-1----:R-:W-:Y:S01]  /*8640*/  FFMA.FTZ R3, R162, c[0x0][0x2d0], -R159 ;  /* 0x0000b400a2037a23 */ /* 0x002fe2000001089f */
[----:B------:R-:W-:Y:S08]  /*8650*/  MOV R162, R30 ;  /* 0x0000001e00a27202 */ /* 0x000ff00000000f00 */
[----:B------:R1:W5:Y:S01]  /*8660*/  MUFU.EX2 R231, R3 ;  /* 0x0000000300e77308 */ /* 0x0003620000000800 */
[----:B--2---:R-:W-:Y:S01]  /*8670*/  FADD.FTZ R0, -R2, R85 ;  /* 0x0000005502007221 */ /* 0x004fe20000010100 */
[----:B---3--:R-:W-:Y:S03]  /*8680*/  F2FP.PACK_AB R79, R238, R237 ;  /* 0x000000edee4f723e */ /* 0x008fe600000000ff */
[----:B------:R-:W-:Y:S06]  /*8690*/  FMUL.FTZ R0, R0, c[0x0][0x2d0] ;  /* 0x0000b40000007a20 */ /* 0x000fec0000410000 */
[----:B------:R-:W2:Y:S01]  /*86a0*/  MUFU.EX2 R0, R0 ;  /* 0x0000000000007308 */ /* 0x000ea20000000800 */
[----:B----4-:R-:W-:Y:S01]  /*86b0*/  FFMA.FTZ R4, R158, c[0x0][0x2d0], -R152 ;  /* 0x0000b4009e047a23 */ /* 0x010fe20000010898 */
[----:B------:R-:W-:Y:S01]  /*86c0*/  MOV R158, R34 ;  /* 0x00000022009e7202 */ /* 0x000fe20000000f00 */
[----:B------:R-:W-:Y:S07]  /*86d0*/  FMUL.FTZ R34, R72, R118 ;  /* 0x0000007648227220 */ /* 0x000fee0000410000 */
[----:B------:R3:W4:Y:S01]  /*86e0*/  MUFU.EX2 R178, R4 ;  /* 0x0000000400b27308 */ /* 0x0007220000000800 */
[----:B-1----:R-:W-:Y:S01]  /*86f0*/  FFMA.FTZ R3, R156, c[0x0][0x2d0], -R159 ;  /* 0x0000b4009c037a23 */ /* 0x002fe2000001089f */
[----:B------:R-:W-:Y:S02]  /*8700*/  MOV R156, R191 ;  /* 0x000000bf009c7202 */ /* 0x000fe40000000f00 */
[----:B-----5:R-:W-:Y:S06]  /*8710*/  F2FP.PACK_AB R64, R231, R230 ;  /* 0x000000e6e740723e */ /* 0x020fec00000000ff */
[----:B------:R1:W-:Y:S01]  /*8720*/  MUFU.EX2 R232, R3 ;  /* 0x0000000300e87308 */ /* 0x0003e20000000800 */
[C---:B--2---:R-:W-:Y:S01]  /*8730*/  FMUL.FTZ R15, R0.reuse, R99 ;  /* 0x00000063000f7220 */ /* 0x044fe20000410000 */
[----:B------:R-:W-:Y:S01]  /*8740*/  MOV R99, R218 ;  /* 0x000000da00637202 */ /* 0x000fe20000000f00 */
[C---:B------:R-:W-:Y:S02]  /*8750*/  FMUL.FTZ R30, R0.reuse, R114 ;  /* 0x00000072001e7220 */ /* 0x040fe40000410000 */
[C---:B------:R-:W-:Y:S02]  /*8760*/  FMUL.FTZ R31, R0.reuse, R115 ;  /* 0x00000073001f7220 */ /* 0x040fe40000410000 */
[C---:B------:R-:W-:Y:S02]  /*8770*/  FMUL.FTZ R42, R0.reuse, R126 ;  /* 0x0000007e002a7220 */ /* 0x040fe40000410000 */
[C---:B------:R-:W-:Y:S01]  /*8780*/  FMUL.FTZ R43, R0.reuse, R127 ;  /* 0x0000007f002b7220 */ /* 0x040fe20000410000 */
[----:B---3--:R-:W-:Y:S01]  /*8790*/  @P0 MOV R4, R220 ;  /* 0x000000dc00040202 */ /* 0x008fe20000000f00 */
[----:B------:R-:W-:Y:S01]  /*87a0*/  FMUL.FTZ R46, R0, R130 ;  /* 0x00000082002e7220 */ /* 0x000fe20000410000 */
[----:B----4-:R-:W-:Y:S01]  /*87b0*/  F2FP.PACK_AB R67, R178, R177 ;  /* 0x000000b1b243723e */ /* 0x010fe200000000ff */
[----:B------:R-:W-:Y:S02]  /*87c0*/  FMUL.FTZ R47, R0, R131 ;  /* 0x00000083002f7220 */ /* 0x000fe40000410000 */
[----:B------:R-:W-:Y:S04]  /*87d0*/  @P0 IMAD.WIDE.U32 R4, R6, 0x50, R4 ;  /* 0x0000005006040825 */ /* 0x000fe800078e0004 */
[----:B------:R-:W-:Y:S01]  /*87e0*/  FFMA.FTZ R6, R19, c[0x0][0x2d0], -R153 ;  /* 0x0000b40013067a23 */ /* 0x000fe20000010899 */
[----:B------:R-:W-:Y:S01]  /*87f0*/  @P0 LEA R10, P2, R4, c[0x0][0x1c8], 0x1 ;  /* 0x00007200040a0a11 */ /* 0x000fe200078408ff */
[----:B-1----:R-:W-:Y:S02]  /*8800*/  FFMA.FTZ R3, R87, c[0x0][0x2d0], -R159 ;  /* 0x0000b40057037a23 */ /* 0x002fe4000001089f */
[----:B------:R-:W-:Y:S01]  /*8810*/  MUFU.EX2 R229, R6 ;  /* 0x0000000600e57308 */ /* 0x000fe20000000800 */
[C---:B------:R-:W-:Y:S01]  /*8820*/  FMUL.FTZ R19, R72.reuse, R103 ;  /* 0x0000006748137220 */ /* 0x040fe20000410000 */
[----:B------:R-:W-:Y:S01]  /*8830*/  MOV R103, R35 ;  /* 0x0000002300677202 */ /* 0x000fe20000000f00 */
[----:B------:R-:W-:Y:S02]  /*8840*/  FMUL.FTZ R35, R72, R119 ;  /* 0x0000007748237220 */ /* 0x000fe40000410000 */
[C---:B------:R-:W-:Y:S02]  /*8850*/  FMUL.FTZ R59, R0.reuse, R143 ;  /* 0x0000008f003b7220 */ /* 0x040fe40000410000 */
[C---:B------:R-:W-:Y:S02]  /*8860*/  FMUL.FTZ R58, R0.reuse, R142 ;  /* 0x0000008e003a7220 */ /* 0x040fe40000410000 */
[C---:B------:R-:W-:Y:S01]  /*8870*/  FMUL.FTZ R62, R0.reuse, R146 ;  /* 0x00000092003e7220 */ /* 0x040fe20000410000 */
[----:B------:R1:W2:Y:S01]  /*8880*/  MUFU.EX2 R235, R3 ;  /* 0x0000000300eb7308 */ /* 0x0002a20000000800 */
[----:B------:R-:W-:Y:S02]  /*8890*/  FMUL.FTZ R63, R0, R147 ;  /* 0x00000093003f7220 */ /* 0x000fe40000410000 */
[--C-:B-1----:R-:W-:Y:S01]  /*88a0*/  FFMA.FTZ R3, R169, c[0x0][0x2d0], -R152.reuse ;  /* 0x0000b400a9037a23 */ /* 0x102fe20000010898 */
[----:B--2---:R-:W-:Y:S06]  /*88b0*/  F2FP.PACK_AB R66, R235, R232 ;  /* 0x000000e8eb42723e */ /* 0x004fec00000000ff */
[----:B------:R1:W-:Y:S02]  /*88c0*/  MUFU.EX2 R175, R3 ;  /* 0x0000000300af7308 */ /* 0x0003e40000000800 */
[----:B-1----:R-:W-:Y:S08]  /*88d0*/  FFMA.FTZ R3, R168, c[0x0][0x2d0], -R152 ;  /* 0x0000b400a8037a23 */ /* 0x002ff00000010898 */
[----:B------:R1:W2:Y:S02]  /*88e0*/  MUFU.EX2 R176, R3 ;  /* 0x0000000300b07308 */ /* 0x0002a40000000800 */
[----:B-1----:R-:W-:Y:S02]  /*88f0*/  @P0 SHF.R.S32.HI R3, RZ, 0x1f, R212 ;  /* 0x0000001fff030819 */ /* 0x002fe400000114d4 */
[----:B--2---:R-:W-:Y:S03]  /*8900*/  F2FP.PACK_AB R65, R176, R175 ;  /* 0x000000afb041723e */ /* 0x004fe600000000ff */
[----:B------:R-:W-:Y:S04]  /*8910*/  @P0 IMAD R3, R3, c[0x0][0x1e0], RZ ;  /* 0x0000780003030a24 */ /* 0x000fe800078e02ff */
[----:B------:R-:W-:Y:S05]  /*8920*/  @P0 IMAD R3, R212, c[0x0][0x1e4], R3 ;  /* 0x00007900d4030a24 */ /* 0x000fea00078e0203 */
[----:B------:R-:W-:Y:S02]  /*8930*/  @P0 IADD3 R3, R7, R3, RZ ;  /* 0x0000000307030210 */ /* 0x000fe40007ffe0ff */
[----:B------:R-:W-:Y:S03]  /*8940*/  @P0 MOV R7, c[0x0][0x1e0] ;  /* 0x0000780000070a02 */ /* 0x000fe60000000f00 */
[----:B------:R-:W-:Y:S01]  /*8950*/  @P0 IMAD R6, R3, 0x50, RZ ;  /* 0x0000005003060824 */ /* 0x000fe200078e02ff */
[----:B------:R-:W-:Y:S04]  /*8960*/  @P0 SHF.L.U32 R3, R7, 0x5, RZ ;  /* 0x0000000507030819 */ /* 0x000fe800000006ff */
[----:B------:R-:W-:Y:S02]  /*8970*/  @P0 IADD3 R6, R5, R6, RZ ;  /* 0x0000000605060210 */ /* 0x000fe40007ffe0ff */
[-C--:B------:R-:W-:Y:S02]  /*8980*/  @P0 IADD3 R8, P4, R10, R3.reuse, RZ ;  /* 0x000000030a080210 */ /* 0x080fe40007f9e0ff */
[----:B------:R-:W-:Y:S02]  /*8990*/  @P0 LEA.HI.X R11, R4, c[0x0][0x1cc], R6, 0x1, P2 ;  /* 0x00007300040b0a11 */ /* 0x000fe400010f0c06 */
[----:B------:R-:W-:Y:S02]  /*89a0*/  @P0 MOV R5, c[0x0][0x1e4] ;  /* 0x0000790000050a02 */ /* 0x000fe40000000f00 */
[-C--:B------:R-:W-:Y:S01]  /*89b0*/  @P0 IADD3 R6, P3, R8, R3.reuse, RZ ;  /* 0x0000000308060210 */ /* 0x080fe20007f7e0ff */
[----:B------:R1:W-:Y:S01]  /*89c0*/  @P0 LDGSTS.E.BYPASS.LTC128B.128 [R213+0x2900], [R10.64], !P1 ;  /* 0x029000000ad50fae */ /* 0x0003e2000c901d48 */
[----:B------:R-:W-:Y:S01]  /*89d0*/  @P0 SHF.L.U64.HI R12, R7, 0x5, R5 ;  /* 0x00000005070c0819 */ /* 0x000fe20000010205 */
[--C-:B------:R-:W-:Y:S01]  /*89e0*/  FFMA.FTZ R5, R14, c[0x0][0x2d0], -R153.reuse ;  /* 0x0000b4000e057a23 */ /* 0x100fe20000010899 */
[----:B------:R-:W-:Y:S01]  /*89f0*/  @P0 IADD3 R4, P2, R6, R3, RZ ;  /* 0x0000000306040210 */ /* 0x000fe20007f5e0ff */
[C---:B------:R-:W-:Y:S01]  /*8a00*/  FMUL.FTZ R14, R0.reuse, R98 ;  /* 0x00000062000e7220 */ /* 0x040fe20000410000 */
[-C--:B------:R-:W-:Y:S01]  /*8a10*/  @P0 IADD3.X R9, R11, R12.reuse, RZ, P4, !PT ;  /* 0x0000000c0b090210 */ /* 0x080fe200027fe4ff */
[----:B------:R2:W-:Y:S01]  /*8a20*/  MUFU.EX2 R227, R5 ;  /* 0x0000000500e37308 */ /* 0x0005e20000000800 */
[----:B------:R-:W-:Y:S01]  /*8a30*/  MOV R98, R27 ;  /* 0x0000001b00627202 */ /* 0x000fe20000000f00 */
[----:B------:R-:W-:Y:S01]  /*8a40*/  FMUL.FTZ R27, R0, R111 ;  /* 0x0000006f001b7220 */ /* 0x000fe20000410000 */
[-C--:B------:R-:W-:Y:S01]  /*8a50*/  @P0 IADD3.X R7, R9, R12.reuse, RZ, P3, !PT ;  /* 0x0000000c09070210 */ /* 0x080fe20001ffe4ff */
[----:B------:R3:W-:Y:S08]  /*8a60*/  @P0 LDGSTS.E.BYPASS.LTC128B.128 [R213+0x3100], [R8.64], !P1 ;  /* 0x0310000008d50fae */ /* 0x0007f0000c901d48 */
[----:B------:R4:W-:Y:S01]  /*8a70*/  @P0 LDGSTS.E.BYPASS.LTC128B.128 [R213+0x3900], [R6.64], !P1 ;  /* 0x0390000006d50fae */ /* 0x0009e2000c901d48 */
[----:B-1----:R-:W-:Y:S01]  /*8a80*/  @P0 IADD3 R10, P3, R4, R3, RZ ;  /* 0x00000003040a0210 */ /* 0x002fe20007f7e0ff */
[--C-:B------:R-:W-:Y:S02]  /*8a90*/  FFMA.FTZ R3, R21, c[0x0][0x2d0], -R154.reuse ;  /* 0x0000b40015037a23 */ /* 0x100fe4000001089a */
[----:B------:R-:W-:Y:S01]  /*8aa0*/  FFMA.FTZ R11, R13, c[0x0][0x2d0], -R153 ;  /* 0x0000b4000d0b7a23 */ /* 0x000fe20000010899 */
[----:B--2---:R-:W-:Y:S01]  /*8ab0*/  @P0 IADD3.X R5, R7, R12, RZ, P2, !PT ;  /* 0x0000000c07050210 */ /* 0x004fe200017fe4ff */
[----:B------:R1:W-:Y:S01]  /*8ac0*/  MUFU.EX2 R222, R3 ;  /* 0x0000000300de7308 */ /* 0x0003e20000000800 */
[C---:B------:R-:W-:Y:S01]  /*8ad0*/  FMUL.FTZ R13, R71.reuse, R97 ;  /* 0x00000061470d7220 */ /* 0x040fe20000410000 */
[----:B------:R-:W-:Y:S02]  /*8ae0*/  MOV R97, R194 ;  /* 0x000000c200617202 */ /* 0x000fe40000000f00 */
[----:B------:R2:W-:Y:S01]  /*8af0*/  @P0 LDGSTS.E.BYPASS.LTC128B.128 [R213+0x4100], [R4.64], !P1 ;  /* 0x0410000004d50fae */ /* 0x0005e2000c901d48 */
[C---:B---3--:R-:W-:Y:S02]  /*8b00*/  FMUL.FTZ R8, R71.reuse, R88 ;  /* 0x0000005847087220 */ /* 0x048fe40000410000 */
[----:B------:R-:W-:Y:S03]  /*8b10*/  FMUL.FTZ R9, R71, R89 ;  /* 0x0000005947097220 */ /* 0x000fe60000410000 */
[----:B------:R3:W-:Y:S01]  /*8b20*/  MUFU.EX2 R226, R11 ;  /* 0x0000000b00e27308 */ /* 0x0007e20000000800 */
[C---:B----4-:R-:W-:Y:S02]  /*8b30*/  FMUL.FTZ R6, R72.reuse, R94 ;  /* 0x0000005e48067220 */ /* 0x050fe40000410000 */
[----:B------:R-:W-:Y:S02]  /*8b40*/  FMUL.FTZ R7, R72, R95 ;  /* 0x0000005f48077220 */ /* 0x000fe40000410000 */
[--C-:B-1----:R-:W-:Y:S01]  /*8b50*/  FFMA.FTZ R3, R170, c[0x0][0x2d0], -R154.reuse ;  /* 0x0000b400aa037a23 */ /* 0x102fe2000001089a */
[----:B------:R-:W-:Y:S04]  /*8b60*/  MOV R170, R192 ;  /* 0x000000c000aa7202 */ /* 0x000fe80000000f00 */
[----:B------:R1:W-:Y:S01]  /*8b70*/  MUFU.EX2 R223, R3 ;  /* 0x0000000300df7308 */ /* 0x0003e20000000800 */
[----:B--2---:R-:W-:Y:S01]  /*8b80*/  FMUL.FTZ R4, R73, R92 ;  /* 0x0000005c49047220 */ /* 0x004fe20000410000 */
[----:B---3--:R-:W-:Y:S01]  /*8b90*/  @P0 IADD3.X R11, R5, R12, RZ, P3, !PT ;  /* 0x0000000c050b0210 */ /* 0x008fe20001ffe4ff */
[----:B------:R-:W-:Y:S02]  /*8ba0*/  FMUL.FTZ R5, R73, R93 ;  /* 0x0000005d49057220 */ /* 0x000fe40000410000 */
[----:B------:R-:W-:Y:S01]  /*8bb0*/  FMUL.FTZ R12, R71, R96 ;  /* 0x00000060470c7220 */ /* 0x000fe20000410000 */
[----:B------:R-:W-:Y:S01]  /*8bc0*/  MOV R96, R195 ;  /* 0x000000c300607202 */ /* 0x000fe20000000f00 */
[----:B------:R2:W-:Y:S08]  /*8bd0*/  @P0 LDGSTS.E.BYPASS.LTC128B.128 [R213+0x4900], [R10.64], !P1 ;  /* 0x049000000ad50fae */ /* 0x0005f0000c901d48 */
[----:B------:R-:W3:Y:S01]  /*8be0*/  LDSM.16.MT88.4 R20, [R197] ;  /* 0x00000000c514783b */ /* 0x000ee20000004200 */
[--C-:B-1----:R-:W-:Y:S02]  /*8bf0*/  FFMA.FTZ R3, R18, c[0x0][0x2d0], -R154.reuse ;  /* 0x0000b40012037a23 */ /* 0x102fe4000001089a */
[----:B------:R-:W-:Y:S05]  /*8c00*/  FMUL.FTZ R18, R72, R102 ;  /* 0x0000006648127220 */ /* 0x000fea0000410000 */
[----:B------:R-:W1:Y:S01]  /*8c10*/  LDSM.16.MT88.4 R36, [R201] ;  /* 0x00000000c924783b */ /* 0x000e620000004200 */
[----:B------:R4:W-:Y:S01]  /*8c20*/  MUFU.EX2 R224, R3 ;  /* 0x0000000300e07308 */ /* 0x0009e20000000800 */
[----:B------:R-:W-:Y:S06]  /*8c30*/  MOV R102, R215 ;  /* 0x000000d700667202 */ /* 0x000fec0000000f00 */
[----:B------:R-:W5:Y:S01]  /*8c40*/  LDSM.16.MT88.4 R52, [R198] ;  /* 0x00000000c634783b */ /* 0x000f620000004200 */
[C---:B--2---:R-:W-:Y:S02]  /*8c50*/  FMUL.FTZ R10, R0.reuse, R90 ;  /* 0x0000005a000a7220 */ /* 0x044fe40000410000 */
[----:B------:R-:W-:Y:S05]  /*8c60*/  FMUL.FTZ R11, R0, R91 ;  /* 0x0000005b000b7220 */ /* 0x000fea0000410000 */
[----:B------:R-:W2:Y:S08]  /*8c70*/  LDSM.16.MT88.4 R80, [R200] ;  /* 0x00000000c850783b */ /* 0x000eb00000004200 */
[----:B------:R-:W1:Y:S01]  /*8c80*/  LDSM.16.MT88.4 R84, [R197+0x800] ;  /* 0x00080000c554783b */ /* 0x000e620000004200 */
[----:B----4-:R-:W-:Y:S02]  /*8c90*/  FFMA.FTZ R3, R17, c[0x0][0x2d0], -R154 ;  /* 0x0000b40011037a23 */ /* 0x010fe4000001089a */
[C---:B------:R-:W-:Y:S01]  /*8ca0*/  FMUL.FTZ R17, R73.reuse, R101 ;  /* 0x0000006549117220 */ /* 0x040fe20000410000 */
[----:B------:R-:W-:Y:S01]  /*8cb0*/  MOV R101, R216 ;  /* 0x000000d800657202 */ /* 0x000fe20000000f00 */
[----:B------:R4:W-:Y:S01]  /*8cc0*/  MUFU.EX2 R225, R3 ;  /* 0x0000000300e17308 */ /* 0x0009e20000000800 */
[-C--:B---3--:R-:W-:Y:S02]  /*8cd0*/  HMMA.16816.F32 R4, R76, R20.reuse, R4 ;  /* 0x000000144c04723c */ /* 0x088fe40000001804 */
[----:B------:R-:W3:Y:S06]  /*8ce0*/  LDSM.16.MT88.4 R88, [R201+0x800] ;  /* 0x00080000c958783b */ /* 0x000eec0000004200 */
[C---:B------:R-:W-:Y:S02]  /*8cf0*/  HMMA.16816.F32 R8, R64.reuse, R20, R8 ;  /* 0x000000144008723c */ /* 0x040fe40000001808 */
[----:B------:R-:W2:Y:S05]  /*8d00*/  LDSM.16.MT88.4 R92, [R198+0x800] ;  /* 0x00080000c65c783b */ /* 0x000eaa0000004200 */
[C---:B------:R-:W-:Y:S01]  /*8d10*/  FMUL.FTZ R20, R73.reuse, R104 ;  /* 0x0000006849147220 */ /* 0x040fe20000410000 */
[-C--:B------:R-:W-:Y:S02]  /*8d20*/  HMMA.16816.F32 R12, R64, R22.reuse, R12 ;  /* 0x00000016400c723c */ /* 0x080fe4000000180c */
[----:B------:R-:W-:Y:S02]  /*8d30*/  LDSM.16.MT88.4 R132, [R198+0x2000] ;  /* 0x00200000c684783b */ /* 0x000fe40000004200 */
[----:B------:R-:W-:Y:S01]  /*8d40*/  MOV R104, R217 ;  /* 0x000000d900687202 */ /* 0x000fe20000000f00 */
[--C-:B----4-:R-:W-:Y:S02]  /*8d50*/  FFMA.FTZ R3, R24, c[0x0][0x2d0], -R159.reuse ;  /* 0x0000b40018037a23 */ /* 0x110fe4000001089f */
[----:B------:R-:W-:Y:S01]  /*8d60*/  FMUL.FTZ R21, R73, R105 ;  /* 0x0000006949157220 */ /* 0x000fe20000410000 */
[C---:B------:R-:W-:Y:S01]  /*8d70*/  HMMA.16816.F32 R16, R76.reuse, R22, R16 ;  /* 0x000000164c10723c */ /* 0x040fe20000001810 */
[----:B------:R4:W-:Y:S01]  /*8d80*/  MUFU.EX2 R221, R3 ;  /* 0x0000000300dd7308 */ /* 0x0009e20000000800 */
[----:B------:R-:W0:Y:S02]  /*8d90*/  LDGDEPBAR ;  /* 0x00000000000079af */ /* 0x000e240000000000 */
[----:B------:R-:W-:Y:S01]  /*8da0*/  MOV R105, R214 ;  /* 0x000000d600697202 */ /* 0x000fe20000000f00 */
[C---:B------:R-:W-:Y:S02]  /*8db0*/  FMUL.FTZ R24, R71.reuse, R108 ;  /* 0x0000006c47187220 */ /* 0x040fe40000410000 */
[C---:B------:R-:W-:Y:S02]  /*8dc0*/  FMUL.FTZ R22, R72.reuse, R106 ;  /* 0x0000006a48167220 */ /* 0x040fe40000410000 */
[----:B------:R-:W-:Y:S07]  /*8dd0*/  FMUL.FTZ R23, R72, R107 ;  /* 0x0000006b48177220 */ /* 0x000fee0000410000 */
[-C--:B-1----:R-:W-:Y:S03]  /*8de0*/  HMMA.16816.F32 R20, R76, R36.reuse, R20 ;  /* 0x000000244c14723c */ /* 0x082fe60000001814 */
[--C-:B----4-:R-:W-:Y:S01]  /*8df0*/  FFMA.FTZ R3, R172, c[0x0][0x2d0], -R159.reuse ;  /* 0x0000b400ac037a23 */ /* 0x110fe2000001089f */
[----:B------:R-:W-:Y:S03]  /*8e00*/  MOV R172, R29 ;  /* 0x0000001d00ac7202 */ /* 0x000fe60000000f00 */
[----:B------:R1:W4:Y:S01]  /*8e10*/  MUFU.EX2 R220, R3 ;  /* 0x0000000300dc7308 */ /* 0x0003220000000800 */
[----:B------:R-:W-:Y:S04]  /*8e20*/  FMUL.FTZ R29, R71, R113 ;  /* 0x00000071471d7220 */ /* 0x000fe80000410000 */
[--C-:B-1----:R-:W-:Y:S02]  /*8e30*/  FFMA.FTZ R3, R25, c[0x0][0x2d0], -R159.reuse ;  /* 0x0000b40019037a23 */ /* 0x102fe4000001089f */
[----:B------:R-:W-:Y:S03]  /*8e40*/  FMUL.FTZ R25, R71, R109 ;  /* 0x0000006d47197220 */ /* 0x000fe60000410000 */
[----:B------:R1:W-:Y:S02]  /*8e50*/  MUFU.EX2 R219, R3 ;  /* 0x0000000300db7308 */ /* 0x0003e40000000800 */
[----:B-1----:R-:W-:Y:S02]  /*8e60*/  FFMA.FTZ R3, R26, c[0x0][0x2d0], -R159 ;  /* 0x0000b4001a037a23 */ /* 0x002fe4000001089f */
[----:B------:R-:W-:Y:S06]  /*8e70*/  FMUL.FTZ R26, R0, R110 ;  /* 0x0000006e001a7220 */ /* 0x000fec0000410000 */
[----:B------:R1:W-:Y:S01]  /*8e80*/  MUFU.EX2 R218, R3 ;  /* 0x0000000300da7308 */ /* 0x0003e20000000800 */
[C---:B------:R-:W-:Y:S07]  /*8e90*/  HMMA.16816.F32 R24, R64.reuse, R36, R24 ;  /* 0x000000244018723c */ /* 0x040fee0000001818 */
[C---:B------:R-:W-:Y:S02]  /*8ea0*/  FMUL.FTZ R36, R73.reuse, R120 ;  /* 0x0000007849247220 */ /* 0x040fe40000410000 */
[----:B------:R-:W-:Y:S03]  /*8eb0*/  FMUL.FTZ R37, R73, R121 ;  /* 0x0000007949257220 */ /* 0x000fe60000410000 */
[--C-:B-1----:R-:W-:Y:S01]  /*8ec0*/  FFMA.FTZ R3, R173, c[0x0][0x2d0], -R152.reuse ;  /* 0x0000b400ad037a23 */ /* 0x102fe20000010898 */
[----:B------:R-:W-:Y:S01]  /*8ed0*/  MOV R173, R33 ;  /* 0x0000002100ad7202 */ /* 0x000fe20000000f00 */
[----:B------:R-:W-:Y:S02]  /*8ee0*/  FMUL.FTZ R33, R73, R117 ;  /* 0x0000007549217220 */ /* 0x000fe40000410000 */
[----:B------:R1:W-:Y:S01]  /*8ef0*/  MUFU.EX2 R169, R3 ;  /* 0x0000000300a97308 */ /* 0x0003e20000000800 */
[----:B------:R-:W-:Y:S01]  /*8f00*/  LDSM.16.MT88.4 R116, [R201+0x2000] ;  /* 0x00200000c974783b */ /* 0x000fe20000004200 */
[--C-:B-1----:R-:W-:Y:S08]  /*8f10*/  FFMA.FTZ R3, R180, c[0x0][0x2d0], -R152.reuse ;  /* 0x0000b400b4037a23 */ /* 0x102ff00000010898 */
[----:B------:R1:W1:Y:S02]  /*8f20*/  MUFU.EX2 R168, R3 ;  /* 0x0000000300a87308 */ /* 0x0002640000000800 */
[--C-:B-1----:R-:W-:Y:S02]  /*8f30*/  FFMA.FTZ R3, R28, c[0x0][0x2d0], -R152.reuse ;  /* 0x0000b4001c037a23 */ /* 0x102fe40000010898 */
[----:B------:R-:W-:Y:S06]  /*8f40*/  FMUL.FTZ R28, R71, R112 ;  /* 0x00000070471c7220 */ /* 0x000fec0000410000 */
[----:B------:R1:W-:Y:S01]  /*8f50*/  MUFU.EX2 R167, R3 ;  /* 0x0000000300a77308 */ /* 0x0003e20000000800 */
[-C--:B------:R-:W-:Y:S08]  /*8f60*/  HMMA.16816.F32 R28, R64, R38.reuse, R28 ;  /* 0x00000026401c723c */ /* 0x080ff0000000181c */
[C---:B------:R-:W-:Y:S07]  /*8f70*/  HMMA.16816.F32 R32, R76.reuse, R38, R32 ;  /* 0x000000264c20723c */ /* 0x040fee0000001820 */
[C---:B------:R-:W-:Y:S02]  /*8f80*/  FMUL.FTZ R38, R72.reuse, R122 ;  /* 0x0000007a48267220 */ /* 0x040fe40000410000 */
[----:B------:R-:W-:Y:S03]  /*8f90*/  FMUL.FTZ R39, R72, R123 ;  /* 0x0000007b48277220 */ /* 0x000fe60000410000 */
[----:B-1----:R-:W-:Y:S04]  /*8fa0*/  FFMA.FTZ R3, R181, c[0x0][0x2d0], -R152 ;  /* 0x0000b400b5037a23 */ /* 0x002fe80000010898 */
[-C--:B-----5:R-:W-:Y:S01]  /*8fb0*/  HMMA.16816.F32 R36, R76, R52.reuse, R36 ;  /* 0x000000344c24723c */ /* 0x0a0fe20000001824 */
[----:B------:R1:W5:Y:S07]  /*8fc0*/  MUFU.EX2 R166, R3 ;  /* 0x0000000300a67308 */ /* 0x00036e0000000800 */
[C---:B------:R-:W-:Y:S07]  /*8fd0*/  HMMA.16816.F32 R40, R64.reuse, R52, R40 ;  /* 0x000000344028723c */ /* 0x040fee0000001828 */
[C---:B------:R-:W-:Y:S02]  /*8fe0*/  FMUL.FTZ R53, R73.reuse, R137 ;  /* 0x0000008949357220 */ /* 0x040fe40000410000 */
[----:B------:R-:W-:Y:S03]  /*8ff0*/  FMUL.FTZ R52, R73, R136 ;  /* 0x0000008849347220 */ /* 0x000fe60000410000 */
[--C-:B-1----:R-:W-:Y:S04]  /*9000*/  FFMA.FTZ R3, R179, c[0x0][0x2d0], -R153.reuse ;  /* 0x0000b400b3037a23 */ /* 0x102fe80000010899 */
[----:B------:R1:W-:Y:S02]  /*9010*/  MUFU.EX2 R217, R3 ;  /* 0x0000000300d97308 */ /* 0x0003e40000000800 */
        /* <DEDUP_REMOVED lines=10> */
[-C--:B--2---:R-:W-:Y:S01]  /*90c0*/  HMMA.16816.F32 R52, R76, R80.reuse, R52 ;  /* 0x000000504c34723c */ /* 0x084fe20000001834 */
[----:B------:R1:W2:Y:S07]  /*90d0*/  MUFU.EX2 R214, R3 ;  /* 0x0000000300d67308 */ /* 0x0002ae0000000800 */
[C---:B------:R-:W-:Y:S07]  /*90e0*/  HMMA.16816.F32 R56, R64.reuse, R80, R56 ;  /* 0x000000504038723c */ /* 0x040fee0000001838 */
[----:B----4-:R-:W-:Y:S01]  /*90f0*/  F2FP.PACK_AB R80, R220, R221 ;  /* 0x000000dddc50723e */ /* 0x010fe200000000ff */
[-C--:B------:R-:W-:Y:S04]  /*9100*/  HMMA.16816.F32 R60, R64, R82.reuse, R60 ;  /* 0x00000052403c723c */ /* 0x080fe8000000183c */
[----:B------:R-:W-:Y:S03]  /*9110*/  F2FP.PACK_AB R81, R168, R169 ;  /* 0x000000a9a851723e */ /* 0x000fe600000000ff */
[----:B------:R-:W-:Y:S02]  /*9120*/  FMUL.FTZ R64, R73, R148 ;  /* 0x0000009449407220 */ /* 0x000fe40000410000 */
[--C-:B-1----:R-:W-:Y:S03]  /*9130*/  FFMA.FTZ R3, R185, c[0x0][0x2d0], -R154.reuse ;  /* 0x0000b400b9037a23 */ /* 0x102fe6000001089a */
[----:B------:R-:W-:Y:S01]  /*9140*/  FMUL.FTZ R65, R73, R149 ;  /* 0x0000009549417220 */ /* 0x000fe20000410000 */
[----:B------:R1:W-:Y:S01]  /*9150*/  MUFU.EX2 R195, R3 ;  /* 0x0000000300c37308 */ /* 0x0003e20000000800 */
[C---:B------:R-:W-:Y:S02]  /*9160*/  FMUL.FTZ R66, R72.reuse, R150 ;  /* 0x0000009648427220 */ /* 0x040fe40000410000 */
[----:B------:R-:W-:Y:S07]  /*9170*/  FMUL.FTZ R67, R72, R151 ;  /* 0x0000009748437220 */ /* 0x000fee0000410000 */
[----:B------:R-:W-:Y:S07]  /*9180*/  HMMA.16816.F32 R64, R76, R82, R64 ;  /* 0x000000524c40723c */ /* 0x000fee0000001840 */
[----:B------:R-:W-:Y:S02]  /*9190*/  F2FP.PACK_AB R76, R228, R229 ;  /* 0x000000e5e44c723e */ /* 0x000fe400000000ff */
[----:B------:R-:W-:Y:S03]  /*91a0*/  F2FP.PACK_AB R78, R226, R227 ;  /* 0x000000e3e24e723e */ /* 0x000fe600000000ff */
[----:B------:R-:W-:Y:S01]  /*91b0*/  F2FP.PACK_AB R77, R223, R222 ;  /* 0x000000dedf4d723e */ /* 0x000fe200000000ff */
[--C-:B-1----:R-:W-:Y:S01]  /*91c0*/  FFMA.FTZ R3, R186, c[0x0][0x2d0], -R154.reuse ;  /* 0x0000b400ba037a23 */ /* 0x102fe2000001089a */
[----:B------:R-:W-:Y:S02]  /*91d0*/  F2FP.PACK_AB R79, R225, R224 ;  /* 0x000000e0e14f723e */ /* 0x000fe400000000ff */
[----:B------:R-:W-:Y:S01]  /*91e0*/  F2FP.PACK_AB R82, R218, R219 ;  /* 0x000000dbda52723e */ /* 0x000fe200000000ff */
[----:B------:R1:W4:Y:S01]  /*91f0*/  MUFU.EX2 R194, R3 ;  /* 0x0000000300c27308 */ /* 0x0003220000000800 */
[----:B-----5:R-:W-:Y:S03]  /*9200*/  F2FP.PACK_AB R83, R166, R167 ;  /* 0x000000a7a653723e */ /* 0x020fe600000000ff */
[-C--:B------:R-:W-:Y:S08]  /*9210*/  HMMA.16816.F32 R4, R76, R84.reuse, R4 ;  /* 0x000000544c04723c */ /* 0x080ff00000001804 */
[C---:B------:R-:W-:Y:S08]  /*9220*/  HMMA.16816.F32 R8, R80.reuse, R84, R8 ;  /* 0x000000545008723c */ /* 0x040ff00000001808 */
[-C--:B------:R-:W-:Y:S04]  /*9230*/  HMMA.16816.F32 R12, R80, R86.reuse, R12 ;  /* 0x00000056500c723c */ /* 0x080fe8000000180c */
[--C-:B-1----:R-:W-:Y:S04]  /*9240*/  FFMA.FTZ R3, R183, c[0x0][0x2d0], -R154.reuse ;  /* 0x0000b400b7037a23 */ /* 0x102fe8000001089a */
[C---:B------:R-:W-:Y:S01]  /*9250*/  HMMA.16816.F32 R16, R76.reuse, R86, R16 ;  /* 0x000000564c10723c */ /* 0x040fe20000001810 */
[----:B------:R1:W-:Y:S01]  /*9260*/  MUFU.EX2 R193, R3 ;  /* 0x0000000300c17308 */ /* 0x0003e20000000800 */
[----:B------:R-:W5:Y:S06]  /*9270*/  LDSM.16.MT88.4 R84, [R200+0x800] ;  /* 0x00080000c854783b */ /* 0x000f6c0000004200 */
[-C--:B---3--:R-:W-:Y:S08]  /*9280*/  HMMA.16816.F32 R20, R76, R88.reuse, R20 ;  /* 0x000000584c14723c */ /* 0x088ff00000001814 */
[C---:B------:R-:W-:Y:S08]  /*9290*/  HMMA.16816.F32 R24, R80.reuse, R88, R24 ;  /* 0x000000585018723c */ /* 0x040ff00000001818 */
[-C--:B------:R-:W-:Y:S04]  /*92a0*/  HMMA.16816.F32 R28, R80, R90.reuse, R28 ;  /* 0x0000005a501c723c */ /* 0x080fe8000000181c */
[--C-:B-1----:R-:W-:Y:S04]  /*92b0*/  FFMA.FTZ R3, R184, c[0x0][0x2d0], -R154.reuse ;  /* 0x0000b400b8037a23 */ /* 0x102fe8000001089a */
[C---:B------:R-:W-:Y:S01]  /*92c0*/  HMMA.16816.F32 R32, R76.reuse, R90, R32 ;  /* 0x0000005a4c20723c */ /* 0x040fe20000001820 */
[----:B------:R1:W3:Y:S01]  /*92d0*/  MUFU.EX2 R192, R3 ;  /* 0x0000000300c07308 */ /* 0x0002e20000000800 */
[----:B------:R-:W2:Y:S06]  /*92e0*/  LDSM.16.MT88.4 R88, [R197+0x1000] ;  /* 0x00100000c558783b */ /* 0x000eac0000004200 */
[-C--:B------:R-:W-:Y:S08]  /*92f0*/  HMMA.16816.F32 R36, R76, R92.reuse, R36 ;  /* 0x0000005c4c24723c */ /* 0x080ff00000001824 */
[C---:B------:R-:W-:Y:S07]  /*9300*/  HMMA.16816.F32 R40, R80.reuse, R92, R40 ;  /* 0x0000005c5028723c */ /* 0x040fee0000001828 */
[----:B------:R-:W-:Y:S01]  /*9310*/  FFMA.FTZ R92, R250, c[0x0][0x2d0], -R154 ;  /* 0x0000b400fa5c7a23 */ /* 0x000fe2000001089a */
[-C--:B------:R-:W-:Y:S03]  /*9320*/  HMMA.16816.F32 R44, R80, R94.reuse, R44 ;  /* 0x0000005e502c723c */ /* 0x080fe6000000182c */
[----:B------:R2:W-:Y:S01]  /*9330*/  MUFU.EX2 R186, R92 ;  /* 0x0000005c00ba7308 */ /* 0x0005e20000000800 */
[--C-:B-1----:R-:W-:Y:S04]  /*9340*/  FFMA.FTZ R3, R187, c[0x0][0x2d0], -R159.reuse ;  /* 0x0000b400bb037a23 */ /* 0x102fe8000001089f */
[C---:B------:R-:W-:Y:S05]  /*9350*/  HMMA.16816.F32 R48, R76.reuse, R94, R48 ;  /* 0x0000005e4c30723c */ /* 0x040fea0000001830 */
[----:B------:R1:W-:Y:S03]  /*9360*/  MUFU.EX2 R191, R3 ;  /* 0x0000000300bf7308 */ /* 0x0003e60000000800 */
[-C--:B-----5:R-:W-:Y:S08]  /*9370*/  HMMA.16816.F32 R52, R76, R84.reuse, R52 ;  /* 0x000000544c34723c */ /* 0x0a0ff00000001834 */
[C---:B------:R-:W-:Y:S01]  /*9380*/  HMMA.16816.F32 R56, R80.reuse, R84, R56 ;  /* 0x000000545038723c */ /* 0x040fe20000001838 */
[----:B--2---:R-:W-:Y:S07]  /*9390*/  LDSM.16.MT88.4 R92, [R198+0x1000] ;  /* 0x00100000c65c783b */ /* 0x004fee0000004200 */
[-C--:B------:R-:W-:Y:S04]  /*93a0*/  HMMA.16816.F32 R60, R80, R86.reuse, R60 ;  /* 0x00000056503c723c */ /* 0x080fe8000000183c */
[--C-:B-1----:R-:W-:Y:S04]  /*93b0*/  FFMA.FTZ R3, R188, c[0x0][0x2d0], -R159.reuse ;  /* 0x0000b400bc037a23 */ /* 0x102fe8000001089f */
[----:B------:R-:W-:Y:S01]  /*93c0*/  HMMA.16816.F32 R64, R76, R86, R64 ;  /* 0x000000564c40723c */ /* 0x000fe20000001840 */
[----:B------:R1:W2:Y:S01]  /*93d0*/  MUFU.EX2 R190, R3 ;  /* 0x0000000300be7308 */ /* 0x0002a20000000800 */
[----:B------:R-:W5:Y:S05]  /*93e0*/  LDSM.16.MT88.4 R84, [R201+0x1000] ;  /* 0x00100000c954783b */ /* 0x000f6a0000004200 */
[----:B------:R-:W-:Y:S02]  /*93f0*/  F2FP.PACK_AB R76, R216, R217 ;  /* 0x000000d9d84c723e */ /* 0x000fe400000000ff */
[----:B------:R-:W-:Y:S03]  /*9400*/  F2FP.PACK_AB R78, R214, R215 ;  /* 0x000000d7d64e723e */ /* 0x000fe600000000ff */
[----:B----4-:R-:W-:Y:S02]  /*9410*/  F2FP.PACK_AB R77, R194, R195 ;  /* 0x000000c3c24d723e */ /* 0x010fe400000000ff */
[----:B---3--:R-:W-:Y:S07]  /*9420*/  F2FP.PACK_AB R79, R192, R193 ;  /* 0x000000c1c04f723e */ /* 0x008fee00000000ff */
[-C--:B------:R-:W-:Y:S03]  /*9430*/  HMMA.16816.F32 R4, R76, R88.reuse, R4 ;  /* 0x000000584c04723c */ /* 0x080fe60000001804 */
[--C-:B-1----:R-:W-:Y:S01]  /*9440*/  FFMA.FTZ R3, R189, c[0x0][0x2d0], -R152.reuse ;  /* 0x0000b400bd037a23 */ /* 0x102fe20000010898 */
[----:B--2---:R-:W-:Y:S03]  /*9450*/  F2FP.PACK_AB R80, R190, R191 ;  /* 0x000000bfbe50723e */ /* 0x004fe600000000ff */
[----:B------:R1:W-:Y:S02]  /*9460*/  MUFU.EX2 R138, R3 ;  /* 0x00000003008a7308 */ /* 0x0003e40000000800 */
[--C-:B-1----:R-:W-:Y:S08]  /*9470*/  FFMA.FTZ R3, R245, c[0x0][0x2d0], -R152.reuse ;  /* 0x0000b400f5037a23 */ /* 0x102ff00000010898 */
        /* <DEDUP_REMOVED lines=13> */
[----:B------:R1:W-:Y:S01]  /*9550*/  MUFU.EX2 R188, R3 ;  /* 0x0000000300bc7308 */ /* 0x0003e20000000800 */
[C---:B------:R-:W-:Y:S08]  /*9560*/  HMMA.16816.F32 R8, R80.reuse, R88, R8 ;  /* 0x000000585008723c */ /* 0x040ff00000001808 */
[-C--:B------:R-:W-:Y:S08]  /*9570*/  HMMA.16816.F32 R12, R80, R90.reuse, R12 ;  /* 0x0000005a500c723c */ /* 0x080ff0000000180c */
[C---:B------:R-:W-:Y:S01]  /*9580*/  HMMA.16816.F32 R16, R76.reuse, R90, R16 ;  /* 0x0000005a4c10723c */ /* 0x040fe20000001810 */
[----:B------:R-:W2:Y:S03]  /*9590*/  LDSM.16.MT88.4 R88, [R200+0x1000] ;  /* 0x00100000c858783b */ /* 0x000ea60000004200 */
[----:B-1----:R-:W-:Y:S04]  /*95a0*/  FFMA.FTZ R3, R248, c[0x0][0x2d0], -R153 ;  /* 0x0000b400f8037a23 */ /* 0x002fe80000010899 */
[-C--:B-----5:R-:W-:Y:S01]  /*95b0*/  HMMA.16816.F32 R20, R76, R84.reuse, R20 ;  /* 0x000000544c14723c */ /* 0x0a0fe20000001814 */
[----:B------:R1:W3:Y:S07]  /*95c0*/  MUFU.EX2 R187, R3 ;  /* 0x0000000300bb7308 */ /* 0x0002ee0000000800 */
[C---:B------:R-:W-:Y:S07]  /*95d0*/  HMMA.16816.F32 R24, R80.reuse, R84, R24 ;  /* 0x000000545018723c */ /* 0x040fee0000001818 */
[----:B------:R-:W-:Y:S01]  /*95e0*/  FFMA.FTZ R84, R98, c[0x0][0x2d0], -R159 ;  /* 0x0000b40062547a23 */ /* 0x000fe2000001089f */
[-C--:B------:R-:W-:Y:S03]  /*95f0*/  HMMA.16816.F32 R28, R80, R86.reuse, R28 ;  /* 0x00000056501c723c */ /* 0x080fe6000000181c */
[----:B------:R4:W-:Y:S01]  /*9600*/  MUFU.EX2 R180, R84 ;  /* 0x0000005400b47308 */ /* 0x0009e20000000800 */
[----:B------:R-:W-:Y:S04]  /*9610*/  MOV R98, R157 ;  /* 0x0000009d00627202 */ /* 0x000fe80000000f00 */
[C---:B------:R-:W-:Y:S04]  /*9620*/  HMMA.16816.F32 R32, R76.reuse, R86, R32 ;  /* 0x000000564c20723c */ /* 0x040fe80000001820 */
[--C-:B-1----:R-:W-:Y:S04]  /*9630*/  FFMA.FTZ R3, R104, c[0x0][0x2d0], -R154.reuse ;  /* 0x0000b40068037a23 */ /* 0x102fe8000001089a */
[-C--:B------:R-:W-:Y:S01]  /*9640*/  HMMA.16816.F32 R36, R76, R92.reuse, R36 ;  /* 0x0000005c4c24723c */ /* 0x080fe20000001824 */
[----:B------:R1:W5:Y:S07]  /*9650*/  MUFU.EX2 R143, R3 ;  /* 0x00000003008f7308 */ /* 0x00036e0000000800 */
[C---:B------:R-:W-:Y:S01]  /*9660*/  HMMA.16816.F32 R40, R80.reuse, R92, R40 ;  /* 0x0000005c5028723c */ /* 0x040fe20000001828 */
[----:B----4-:R-:W4:Y:S06]  /*9670*/  LDSM.16.MT88.4 R84, [R197+0x1800] ;  /* 0x00180000c554783b */ /* 0x010f2c0000004200 */
[--C-:B------:R-:W-:Y:S01]  /*9680*/  FFMA.FTZ R92, R100, c[0x0][0x2d0], -R153.reuse ;  /* 0x0000b400645c7a23 */ /* 0x100fe20000010899 */
[-C--:B------:R-:W-:Y:S04]  /*9690*/  HMMA.16816.F32 R44, R80, R94.reuse, R44 ;  /* 0x0000005e502c723c */ /* 0x080fe8000000182c */
[----:B------:R-:W-:Y:S04]  /*96a0*/  MOV R100, R98 ;  /* 0x0000006200647202 */ /* 0x000fe80000000f00 */
[C---:B------:R-:W-:Y:S04]  /*96b0*/  HMMA.16816.F32 R48, R76.reuse, R94, R48 ;  /* 0x0000005e4c30723c */ /* 0x040fe80000001830 */
[--C-:B-1----:R-:W-:Y:S04]  /*96c0*/  FFMA.FTZ R3, R242, c[0x0][0x2d0], -R153.reuse ;  /* 0x0000b400f2037a23 */ /* 0x102fe80000010899 */
[-C--:B--2---:R-:W-:Y:S01]  /*96d0*/  HMMA.16816.F32 R52, R76, R88.reuse, R52 ;  /* 0x000000584c34723c */ /* 0x084fe20000001834 */
[----:B------:R1:W-:Y:S07]  /*96e0*/  MUFU.EX2 R185, R3 ;  /* 0x0000000300b97308 */ /* 0x0003ee0000000800 */
[C---:B------:R-:W-:Y:S08]  /*96f0*/  HMMA.16816.F32 R56, R80.reuse, R88, R56 ;  /* 0x000000585038723c */ /* 0x040ff00000001838 */
[-C--:B------:R-:W-:Y:S08]  /*9700*/  HMMA.16816.F32 R60, R80, R90.reuse, R60 ;  /* 0x0000005a503c723c */ /* 0x080ff0000000183c */
[----:B------:R-:W-:Y:S01]  /*9710*/  HMMA.16816.F32 R64, R76, R90, R64 ;  /* 0x0000005a4c40723c */ /* 0x000fe20000001840 */
[----:B------:R-:W2:Y:S03]  /*9720*/  LDSM.16.MT88.4 R88, [R201+0x1800] ;  /* 0x00180000c958783b */ /* 0x000ea60000004200 */
[----:B-1----:R-:W-:Y:S03]  /*9730*/  FFMA.FTZ R3, R246, c[0x0][0x2d0], -R153 ;  /* 0x0000b400f6037a23 */ /* 0x002fe60000010899 */
[----:B---3--:R-:W-:Y:S01]  /*9740*/  F2FP.PACK_AB R76, R187, R188 ;  /* 0x000000bcbb4c723e */ /* 0x008fe200000000ff */
[----:B------:R1:W3:Y:S01]  /*9750*/  MUFU.EX2 R184, R3 ;  /* 0x0000000300b87308 */ /* 0x0002e20000000800 */
[----:B-----5:R-:W-:Y:S03]  /*9760*/  F2FP.PACK_AB R77, R143, R186 ;  /* 0x000000ba8f4d723e */ /* 0x020fe600000000ff */
[--C-:B-1----:R-:W-:Y:S01]  /*9770*/  FFMA.FTZ R3, R249, c[0x0][0x2d0], -R154.reuse ;  /* 0x0000b400f9037a23 */ /* 0x102fe2000001089a */
[----:B---3--:R-:W-:Y:S05]  /*9780*/  F2FP.PACK_AB R78, R184, R185 ;  /* 0x000000b9b84e723e */ /* 0x008fea00000000ff */
[----:B------:R1:W-:Y:S02]  /*9790*/  MUFU.EX2 R183, R3 ;  /* 0x0000000300b77308 */ /* 0x0003e40000000800 */
[----:B-1----:R-:W-:Y:S08]  /*97a0*/  FFMA.FTZ R3, R252, c[0x0][0x2d0], -R154 ;  /* 0x0000b400fc037a23 */ /* 0x002ff0000001089a */
[----:B------:R1:W3:Y:S02]  /*97b0*/  MUFU.EX2 R182, R3 ;  /* 0x0000000300b67308 */ /* 0x0002e40000000800 */
[--C-:B-1----:R-:W-:Y:S01]  /*97c0*/  FFMA.FTZ R3, R173, c[0x0][0x2d0], -R159.reuse ;  /* 0x0000b400ad037a23 */ /* 0x102fe2000001089f */
[----:B---3--:R-:W-:Y:S07]  /*97d0*/  F2FP.PACK_AB R79, R182, R183 ;  /* 0x000000b7b64f723e */ /* 0x008fee00000000ff */
[----:B------:R1:W-:Y:S01]  /*97e0*/  MUFU.EX2 R173, R92 ;  /* 0x0000005c00ad7308 */ /* 0x0003e20000000800 */
[-C--:B----4-:R-:W-:Y:S09]  /*97f0*/  HMMA.16816.F32 R4, R76, R84.reuse, R4 ;  /* 0x000000544c04723c */ /* 0x090ff20000001804 */
[----:B------:R3:W-:Y:S01]  /*9800*/  MUFU.EX2 R142, R3 ;  /* 0x00000003008e7308 */ /* 0x0007e20000000800 */
[----:B-1----:R-:W1:Y:S02]  /*9810*/  LDSM.16.MT88.4 R92, [R198+0x1800] ;  /* 0x00180000c65c783b */ /* 0x002e640000004200 */
[--C-:B---3--:R-:W-:Y:S07]  /*9820*/  FFMA.FTZ R3, R103, c[0x0][0x2d0], -R159.reuse ;  /* 0x0000b40067037a23 */ /* 0x108fee000001089f */
[----:B------:R3:W4:Y:S02]  /*9830*/  MUFU.EX2 R181, R3 ;  /* 0x0000000300b57308 */ /* 0x0007240000000800 */
[--C-:B---3--:R-:W-:Y:S01]  /*9840*/  FFMA.FTZ R3, R102, c[0x0][0x2d0], -R152.reuse ;  /* 0x0000b40066037a23 */ /* 0x108fe20000010898 */
[----:B----4-:R-:W-:Y:S07]  /*9850*/  F2FP.PACK_AB R80, R181, R142 ;  /* 0x0000008eb550723e */ /* 0x010fee00000000ff */
[----:B------:R3:W-:Y:S02]  /*9860*/  MUFU.EX2 R140, R3 ;  /* 0x00000003008c7308 */ /* 0x0007e40000000800 */
[--C-:B---3--:R-:W-:Y:S08]  /*9870*/  FFMA.FTZ R3, R158, c[0x0][0x2d0], -R152.reuse ;  /* 0x0000b4009e037a23 */ /* 0x108ff00000010898 */
[----:B------:R3:W4:Y:S02]  /*9880*/  MUFU.EX2 R158, R3 ;  /* 0x00000003009e7308 */ /* 0x0007240000000800 */
[----:B---3--:R-:W-:Y:S01]  /*9890*/  FFMA.FTZ R3, R99, c[0x0][0x2d0], -R159 ;  /* 0x0000b40063037a23 */ /* 0x008fe2000001089f */
[----:B------:R-:W-:Y:S02]  /*98a0*/  MOV R99, R156 ;  /* 0x0000009c00637202 */ /* 0x000fe40000000f00 */
[----:B----4-:R-:W-:Y:S05]  /*98b0*/  F2FP.PACK_AB R81, R158, R140 ;  /* 0x0000008c9e51723e */ /* 0x010fea00000000ff */
[----:B------:R3:W4:Y:S02]  /*98c0*/  MUFU.EX2 R179, R3 ;  /* 0x0000000300b37308 */ /* 0x0007240000000800 */
[--C-:B---3--:R-:W-:Y:S01]  /*98d0*/  FFMA.FTZ R3, R164, c[0x0][0x2d0], -R152.reuse ;  /* 0x0000b400a4037a23 */ /* 0x108fe20000010898 */
[----:B----4-:R-:W-:Y:S07]  /*98e0*/  F2FP.PACK_AB R82, R180, R179 ;  /* 0x000000b3b452723e */ /* 0x010fee00000000ff */
[----:B------:R3:W-:Y:S02]  /*98f0*/  MUFU.EX2 R156, R3 ;  /* 0x00000003009c7308 */ /* 0x0007e40000000800 */
[----:B---3--:R-:W-:Y:S08]  /*9900*/  FFMA.FTZ R3, R155, c[0x0][0x2d0], -R152 ;  /* 0x0000b4009b037a23 */ /* 0x008ff00000010898 */
[----:B------:R3:W4:Y:S02]  /*9910*/  MUFU.EX2 R157, R3 ;  /* 0x00000003009d7308 */ /* 0x0007240000000800 */
[--C-:B---3--:R-:W-:Y:S01]  /*9920*/  FFMA.FTZ R3, R101, c[0x0][0x2d0], -R153.reuse ;  /* 0x0000b40065037a23 */ /* 0x108fe20000010899 */
[----:B----4-:R-:W-:Y:S07]  /*9930*/  F2FP.PACK_AB R83, R157, R156 ;  /* 0x0000009c9d53723e */ /* 0x010fee00000000ff */
[----:B------:R3:W4:Y:S01]  /*9940*/  MUFU.EX2 R174, R3 ;  /* 0x0000000300ae7308 */ /* 0x0007220000000800 */
[C---:B------:R-:W-:Y:S08]  /*9950*/  HMMA.16816.F32 R8, R80.reuse, R84, R8 ;  /* 0x000000545008723c */ /* 0x040ff00000001808 */
[-C--:B------:R-:W-:Y:S08]  /*9960*/  HMMA.16816.F32 R12, R80, R86.reuse, R12 ;  /* 0x00000056500c723c */ /* 0x080ff0000000180c */
[C---:B------:R-:W-:Y:S01]  /*9970*/  HMMA.16816.F32 R16, R76.reuse, R86, R16 ;  /* 0x000000564c10723c */ /* 0x040fe20000001810 */
[----:B------:R-:W5:Y:S03]  /*9980*/  LDSM.16.MT88.4 R84, [R200+0x1800] ;  /* 0x00180000c854783b */ /* 0x000f660000004200 */
[--C-:B---3--:R-:W-:Y:S01]  /*9990*/  FFMA.FTZ R3, R171, c[0x0][0x2d0], -R154.reuse ;  /* 0x0000b400ab037a23 */ /* 0x108fe2000001089a */
[----:B----4-:R-:W-:Y:S03]  /*99a0*/  F2FP.PACK_AB R148, R173, R174 ;  /* 0x000000aead94723e */ /* 0x010fe600000000ff */
[-C--:B--2---:R-:W-:Y:S01]  /*99b0*/  HMMA.16816.F32 R20, R76, R88.reuse, R20 ;  /* 0x000000584c14723c */ /* 0x084fe20000001814 */
[----:B------:R2:W-:Y:S07]  /*99c0*/  MUFU.EX2 R171, R3 ;  /* 0x0000000300ab7308 */ /* 0x0005ee0000000800 */
[C---:B------:R-:W-:Y:S08]  /*99d0*/  HMMA.16816.F32 R24, R80.reuse, R88, R24 ;  /* 0x000000585018723c */ /* 0x040ff00000001818 */
[-C--:B------:R-:W-:Y:S08]  /*99e0*/  HMMA.16816.F32 R28, R80, R90.reuse, R28 ;  /* 0x0000005a501c723c */ /* 0x080ff0000000181c */
[C---:B------:R-:W-:Y:S04]  /*99f0*/  HMMA.16816.F32 R32, R76.reuse, R90, R32 ;  /* 0x0000005a4c20723c */ /* 0x040fe80000001820 */
[--C-:B--2---:R-:W-:Y:S04]  /*9a00*/  FFMA.FTZ R3, R172, c[0x0][0x2d0], -R154.reuse ;  /* 0x0000b400ac037a23 */ /* 0x104fe8000001089a */
[-C--:B-1----:R-:W-:Y:S01]  /*9a10*/  HMMA.16816.F32 R36, R76, R92.reuse, R36 ;  /* 0x0000005c4c24723c */ /* 0x082fe20000001824 */
[----:B------:R1:W2:Y:S07]  /*9a20*/  MUFU.EX2 R172, R3 ;  /* 0x0000000300ac7308 */ /* 0x0002ae0000000800 */
[C---:B------:R-:W-:Y:S08]  /*9a30*/  HMMA.16816.F32 R40, R80.reuse, R92, R40 ;  /* 0x0000005c5028723c */ /* 0x040ff00000001828 */
[-C--:B------:R-:W-:Y:S08]  /*9a40*/  HMMA.16816.F32 R44, R80, R94.reuse, R44 ;  /* 0x0000005e502c723c */ /* 0x080ff0000000182c */
[C---:B------:R-:W-:Y:S04]  /*9a50*/  HMMA.16816.F32 R48, R76.reuse, R94, R48 ;  /* 0x0000005e4c30723c */ /* 0x040fe80000001830 */
[--C-:B-1----:R-:W-:Y:S01]  /*9a60*/  FFMA.FTZ R3, R97, c[0x0][0x2d0], -R153.reuse ;  /* 0x0000b40061037a23 */ /* 0x102fe20000010899 */
[----:B------:R-:W-:Y:S02]  /*9a70*/  MOV R97, R170 ;  /* 0x000000aa00617202 */ /* 0x000fe40000000f00 */
[----:B--2---:R-:W-:Y:S01]  /*9a80*/  F2FP.PACK_AB R149, R172, R171 ;  /* 0x000000abac95723e */ /* 0x004fe200000000ff */
[----:B------:R1:W-:Y:S01]  /*9a90*/  MUFU.EX2 R170, R3 ;  /* 0x0000000300aa7308 */ /* 0x0003e20000000800 */
[-C--:B-----5:R-:W-:Y:S08]  /*9aa0*/  HMMA.16816.F32 R52, R76, R84.reuse, R52 ;  /* 0x000000544c34723c */ /* 0x0a0ff00000001834 */
[C---:B------:R-:W-:Y:S07]  /*9ab0*/  HMMA.16816.F32 R56, R80.reuse, R84, R56 ;  /* 0x000000545038723c */ /* 0x040fee0000001838 */
[----:B------:R-:W-:Y:S01]  /*9ac0*/  MOV R85, R2 ;  /* 0x0000000200557202 */ /* 0x000fe20000000f00 */
[-C--:B------:R-:W-:Y:S04]  /*9ad0*/  HMMA.16816.F32 R60, R80, R86.reuse, R60 ;  /* 0x00000056503c723c */ /* 0x080fe8000000183c */
[----:B------:R-:W-:Y:S01]  /*9ae0*/  MOV R84, R68 ;  /* 0x0000004400547202 */ /* 0x000fe20000000f00 */
[----:B-1----:R-:W-:Y:S03]  /*9af0*/  FFMA.FTZ R3, R165, c[0x0][0x2d0], -R153 ;  /* 0x0000b400a5037a23 */ /* 0x002fe60000010899 */
[----:B------:R-:W-:Y:S01]  /*9b00*/  HMMA.16816.F32 R64, R76, R86, R64 ;  /* 0x000000564c40723c */ /* 0x000fe20000001840 */
[----:B------:R1:W2:Y:S03]  /*9b10*/  MUFU.EX2 R165, R3 ;  /* 0x0000000300a57308 */ /* 0x0002a60000000800 */
[--C-:B-1----:R-:W-:Y:S01]  /*9b20*/  FFMA.FTZ R3, R99, c[0x0][0x2d0], -R154.reuse ;  /* 0x0000b40063037a23 */ /* 0x102fe2000001089a */
[----:B--2---:R-:W-:Y:S01]  /*9b30*/  F2FP.PACK_AB R150, R165, R170 ;  /* 0x000000aaa596723e */ /* 0x004fe200000000ff */
[----:B------:R-:W2:Y:S05]  /*9b40*/  LDL.LU R99, [R1] ;  /* 0x0000000001637983 */ /* 0x000eaa0000300800 */
[----:B------:R1:W-:Y:S01]  /*9b50*/  MUFU.EX2 R164, R3 ;  /* 0x0000000300a47308 */ /* 0x0003e20000000800 */
[----:B------:R-:W3:Y:S01]  /*9b60*/  LDL.LU R98, [R1+0x4] ;  /* 0x0000040001627983 */ /* 0x000ee20000300800 */
[----:B-1----:R-:W-:Y:S08]  /*9b70*/  FFMA.FTZ R3, R163, c[0x0][0x2d0], -R154 ;  /* 0x0000b400a3037a23 */ /* 0x002ff0000001089a */
[----:B------:R1:W4:Y:S02]  /*9b80*/  MUFU.EX2 R163, R3 ;  /* 0x0000000300a37308 */ /* 0x0003240000000800 */
[--C-:B-1----:R-:W-:Y:S01]  /*9b90*/  FFMA.FTZ R3, R161, c[0x0][0x2d0], -R159.reuse ;  /* 0x0000b400a1037a23 */ /* 0x102fe2000001089f */
[----:B----4-:R-:W-:Y:S07]  /*9ba0*/  F2FP.PACK_AB R151, R163, R164 ;  /* 0x000000a4a397723e */ /* 0x010fee00000000ff */
[----:B------:R1:W-:Y:S02]  /*9bb0*/  MUFU.EX2 R161, R3 ;  /* 0x0000000300a17308 */ /* 0x0003e40000000800 */
[--C-:B-1----:R-:W-:Y:S08]  /*9bc0*/  FFMA.FTZ R3, R162, c[0x0][0x2d0], -R159.reuse ;  /* 0x0000b400a2037a23 */ /* 0x102ff0000001089f */
[----:B------:R1:W4:Y:S02]  /*9bd0*/  MUFU.EX2 R162, R3 ;  /* 0x0000000300a27308 */ /* 0x0003240000000800 */
[--C-:B-1----:R-:W-:Y:S01]  /*9be0*/  FFMA.FTZ R3, R97, c[0x0][0x2d0], -R152.reuse ;  /* 0x0000b40061037a23 */ /* 0x102fe20000010898 */
[----:B----4-:R-:W-:Y:S01]  /*9bf0*/  F2FP.PACK_AB R144, R162, R161 ;  /* 0x000000a1a290723e */ /* 0x010fe200000000ff */
[----:B------:R-:W4:Y:S06]  /*9c00*/  LDL.LU R97, [R1+0x8] ;  /* 0x0000080001617983 */ /* 0x000f2c0000300800 */
[----:B------:R1:W-:Y:S02]  /*9c10*/  MUFU.EX2 R155, R3 ;  /* 0x00000003009b7308 */ /* 0x0003e40000000800 */
[--C-:B-1----:R-:W-:Y:S02]  /*9c20*/  FFMA.FTZ R3, R96, c[0x0][0x2d0], -R152.reuse ;  /* 0x0000b40060037a23 */ /* 0x102fe40000010898 */
[----:B------:R-:W5:Y:S06]  /*9c30*/  LDL.LU R96, [R1+0xc] ;  /* 0x00000c0001607983 */ /* 0x000f6c0000300800 */
[----:B------:R1:W1:Y:S02]  /*9c40*/  MUFU.EX2 R154, R3 ;  /* 0x00000003009a7308 */ /* 0x0002640000000800 */
[--C-:B-1----:R-:W-:Y:S01]  /*9c50*/  FFMA.FTZ R3, R160, c[0x0][0x2d0], -R159.reuse ;  /* 0x0000b400a0037a23 */ /* 0x102fe2000001089f */
[----:B------:R-:W-:Y:S07]  /*9c60*/  F2FP.PACK_AB R145, R154, R155 ;  /* 0x0000009b9a91723e */ /* 0x000fee00000000ff */
[----:B------:R1:W-:Y:S02]  /*9c70*/  MUFU.EX2 R160, R3 ;  /* 0x0000000300a07308 */ /* 0x0003e40000000800 */
[----:B-1----:R-:W-:Y:S02]  /*9c80*/  FFMA.FTZ R3, R100, c[0x0][0x2d0], -R159 ;  /* 0x0000b40064037a23 */ /* 0x002fe4000001089f */
[----:B------:R-:W1:Y:S06]  /*9c90*/  LDSM.16.MT88.4 R100, [R197+0x2000] ;  /* 0x00200000c564783b */ /* 0x000e6c0000004200 */
[----:B------:R1:W1:Y:S02]  /*9ca0*/  MUFU.EX2 R159, R3 ;  /* 0x00000003009f7308 */ /* 0x0002640000000800 */
[--C-:B-1----:R-:W-:Y:S01]  /*9cb0*/  FFMA.FTZ R3, R74, c[0x0][0x2d0], -R152.reuse ;  /* 0x0000b4004a037a23 */ /* 0x102fe20000010898 */
[----:B------:R-:W-:Y:S01]  /*9cc0*/  F2FP.PACK_AB R146, R159, R160 ;  /* 0x000000a09f92723e */ /* 0x000fe200000000ff */
[----:B------:R-:W-:Y:S06]  /*9cd0*/  FFMA.FTZ R152, R75, c[0x0][0x2d0], -R152 ;  /* 0x0000b4004b987a23 */ /* 0x000fec0000010898 */
[----:B------:R-:W-:Y:S10]  /*9ce0*/  MUFU.EX2 R153, R3 ;  /* 0x0000000300997308 */ /* 0x000ff40000000800 */
[----:B------:R-:W1:Y:S01]  /*9cf0*/  MUFU.EX2 R74, R152 ;  /* 0x00000098004a7308 */ /* 0x000e620000000800 */
[-C--:B------:R-:W-:Y:S05]  /*9d00*/  HMMA.16816.F32 R92, R148, R100.reuse, R4 ;  /* 0x00000064945c723c */ /* 0x080fea0000001804 */
[----:B-1----:R-:W-:Y:S07]  /*9d10*/  F2FP.PACK_AB R147, R74, R153 ;  /* 0x000000994a93723e */ /* 0x002fee00000000ff */
[C---:B------:R-:W-:Y:S04]  /*9d20*/  HMMA.16816.F32 R88, R144.reuse, R100, R8 ;  /* 0x000000649058723c */ /* 0x040fe80000001808 */
[----:B--2---:R-:W-:Y:S02]  /*9d30*/  FFMA.FTZ R3, R73, R99, R233 ;  /* 0x0000006349037223 */ /* 0x004fe400000100e9 */
[----:B---3--:R-:W-:Y:S02]  /*9d40*/  FFMA.FTZ R72, R72, R98, R234 ;  /* 0x0000006248487223 */ /* 0x008fe400000100ea */
[----:B------:R-:W-:Y:S04]  /*9d50*/  FADD.FTZ R3, R240, R3 ;  /* 0x00000003f0037221 */ /* 0x000fe80000010000 */
[----:B------:R-:W-:Y:S02]  /*9d60*/  FADD.FTZ R4, R236, R72 ;  /* 0x00000048ec047221 */ /* 0x000fe40000010000 */
[----:B------:R-:W-:Y:S02]  /*9d70*/  FADD.FTZ R3, R239, R3 ;  /* 0x00000003ef037221 */ /* 0x000fe40000010000 */
[----:B------:R-:W-:Y:S02]  /*9d80*/  FADD.FTZ R9, R237, R4 ;  /* 0x00000004ed097221 */ /* 0x000fe40000010000 */
[----:B------:R-:W-:Y:S02]  /*9d90*/  FADD.FTZ R8, R241, R3 ;  /* 0x00000003f1087221 */ /* 0x000fe40000010000 */
[----:B------:R-:W-:Y:S02]  /*9da0*/  FADD.FTZ R3, R238, R9 ;  /* 0x00000009ee037221 */ /* 0x000fe40000010000 */
[----:B----4-:R-:W-:Y:S04]  /*9db0*/  FFMA.FTZ R71, R71, R97, R230 ;  /* 0x0000006147477223 */ /* 0x010fe800000100e6 */
[----:B------:R-:W-:Y:S04]  /*9dc0*/  FADD.FTZ R5, R231, R71 ;  /* 0x00000047e7057221 */ /* 0x000fe80000010000 */
[----:B------:R-:W-:Y:S02]  /*9dd0*/  FADD.FTZ R11, R232, R5 ;  /* 0x00000005e80b7221 */ /* 0x000fe40000010000 */
[----:B------:R-:W1:Y:S01]  /*9de0*/  LDSM.16.MT88.4 R4, [R200+0x2000] ;  /* 0x00200000c804783b */ /* 0x000e620000004200 */
[----:B-----5:R-:W-:Y:S02]  /*9df0*/  FFMA.FTZ R0, R0, R96, R175 ;  /* 0x0000006000007223 */ /* 0x020fe400000100af */
[-C--:B------:R-:W-:Y:S03]  /*9e00*/  HMMA.16816.F32 R96, R144, R102.reuse, R12 ;  /* 0x000000669060723c */ /* 0x080fe6000000180c */
[----:B------:R-:W-:Y:S04]  /*9e10*/  FADD.FTZ R0, R176, R0 ;  /* 0x00000000b0007221 */ /* 0x000fe80000010000 */
        /* <DEDUP_REMOVED lines=42> */
[----:B------:R-:W-:Y:S01]  /*a0c0*/  FADD.FTZ R11, R214, R8 ;  /* 0x00000008d60b7221 */ /* 0x000fe20000010000 */
[-C--:B-1----:R-:W-:Y:S03]  /*a0d0*/  HMMA.16816.F32 R136, R148, R4.reuse, R52 ;  /* 0x000000049488723c */ /* 0x082fe60000001834 */
        /* <DEDUP_REMOVED lines=32> */
[----:B------:R1:W-:Y:S01]  /*a2e0*/  STL [R1], R5 ;  /* 0x0000000501007387 */ /* 0x0003e20000100800 */
[----:B------:R-:W-:Y:S02]  /*a2f0*/  FADD.FTZ R3, R159, R3 ;  /* 0x000000039f037221 */ /* 0x000fe40000010000 */
[----:B------:R-:W-:Y:S02]  /*a300*/  FADD.FTZ R4, R163, R4 ;  /* 0x00000004a3047221 */ /* 0x000fe40000010000 */
[----:B------:R-:W-:Y:S03]  /*a310*/  FADD.FTZ R0, R153, R7 ;  /* 0x0000000799007221 */ /* 0x000fe60000010000 */
[----:B------:R-:W-:Y:S01]  /*a320*/  STL [R1+0x4], R4 ;  /* 0x0000040401007387 */ /* 0x000fe20000100800 */
[----:B------:R-:W-:Y:S03]  /*a330*/  FADD.FTZ R0, R74, R0 ;  /* 0x000000004a007221 */ /* 0x000fe60000010000 */
[----:B------:R2:W-:Y:S04]  /*a340*/  STL [R1+0x8], R3 ;  /* 0x0000080301007387 */ /* 0x0005e80000100800 */
[----:B------:R3:W-:Y:S01]  /*a350*/  STL [R1+0xc], R0 ;  /* 0x00000c0001007387 */ /* 0x0007e20000100800 */
[----:B-1----:R-:W-:Y:S02]  /*a360*/  MOV R5, R2 ;  /* 0x0000000200057202 */ /* 0x002fe40000000f00 */
[----:B------:R-:W-:Y:S02]  /*a370*/  MOV R2, R70 ;  /* 0x0000004600027202 */ /* 0x000fe40000000f00 */
[----:B--2---:R-:W-:Y:S01]  /*a380*/  MOV R3, R69 ;  /* 0x0000004500037202 */ /* 0x004fe20000000f00 */
[----:B------:R-:W-:-:S05]  /*a390*/  @P0 BRA `(.L_x_76) ;  /* 0xffffc57000000947 */ /* 0x000fca000383ffff */
.L_x_75:
[----:B------:R-:W-:Y:S05]  /*a3a0*/  BRA.DIV ~URZ, `(.L_x_77) ;  /* 0x00004c527f007947 */ /* 0x000fea000b800000 */
[----:B------:R-:W2:Y:S04]  /*a3b0*/  LDL.LU R13, [R1] ;  /* 0x00000000010d7983 */ /* 0x000ea80000300800 */
[----:B------:R-:W4:Y:S04]  /*a3c0*/  LDL.LU R12, [R1+0x4] ;  /* 0x00000400010c7983 */ /* 0x000f280000300800 */
[----:B------:R-:W5:Y:S04]  /*a3d0*/  LDL.LU R11, [R1+0x8] ;  /* 0x00000800010b7983 */ /* 0x000f680000300800 */
[----:B---3--:R-:W3:Y:S04]  /*a3e0*/  LDL.LU R10, [R1+0xc] ;  /* 0x00000c00010a7983 */ /* 0x008ee80000300800 */
[----:B--2---:R-:W2:Y:S04]  /*a3f0*/  SHFL.BFLY PT, R0, R13, 0x2, 0x1f ;  /* 0x0c401f000d007f89 */ /* 0x004ea800000e0000 */
[----:B-1--4-:R-:W1:Y:S04]  /*a400*/  SHFL.BFLY PT, R2, R12, 0x2, 0x1f ;  /* 0x0c401f000c027f89 */ /* 0x012e6800000e0000 */
[----:B-----5:R-:W4:Y:S04]  /*a410*/  SHFL.BFLY PT, R3, R11, 0x2, 0x1f ;  /* 0x0c401f000b037f89 */ /* 0x020f2800000e0000 */
[----:B---3--:R-:W3:Y:S01]  /*a420*/  SHFL.BFLY PT, R8, R10, 0x2, 0x1f ;  /* 0x0c401f000a087f89 */ /* 0x008ee200000e0000 */
[----:B--2---:R-:W-:-:S02]  /*a430*/  FADD.FTZ R0, R0, R13 ;  /* 0x0000000d00007221 */ /* 0x004fc40000010000 */
[----:B-1----:R-:W-:-:S03]  /*a440*/  FADD.FTZ R2, R2, R12 ;  /* 0x0000000c02027221 */ /* 0x002fc60000010000 */
[----:B------:R-:W1:Y:S01]  /*a450*/  SHFL.BFLY PT, R4, R0, 0x1, 0x1f ;  /* 0x0c201f0000047f89 */ /* 0x000e6200000e0000 */
[----:B----4-:R-:W-:-:S03]  /*a460*/  FADD.FTZ R3, R3, R11 ;  /* 0x0000000b03037221 */ /* 0x010fc60000010000 */
[----:B------:R-:W2:Y:S01]  /*a470*/  SHFL.BFLY PT, R6, R2, 0x1, 0x1f ;  /* 0x0c201f0002067f89 */ /* 0x000ea200000e0000 */
[----:B---3--:R-:W-:-:S03]  /*a480*/  FADD.FTZ R8, R8, R10 ;  /* 0x0000000a08087221 */ /* 0x008fc60000010000 */
[----:B------:R-:W3:Y:S04]  /*a490*/  SHFL.BFLY PT, R7, R3, 0x1, 0x1f ;  /* 0x0c201f0003077f89 */ /* 0x000ee800000e0000 */
[----:B------:R4:W4:Y:S01]  /*a4a0*/  SHFL.BFLY PT, R9, R8, 0x1, 0x1f ;  /* 0x0c201f0008097f89 */ /* 0x00092200000e0000 */
[----:B-1----:R-:W-:Y:S02]  /*a4b0*/  FADD.FTZ R4, R0, R4 ;  /* 0x0000000400047221 */ /* 0x002fe40000010000 */
[----:B--2---:R-:W-:Y:S02]  /*a4c0*/  FADD.FTZ R6, R2, R6 ;  /* 0x0000000602067221 */ /* 0x004fe40000010000 */
[----:B---3--:R-:W-:Y:S02]  /*a4d0*/  FADD.FTZ R7, R3, R7 ;  /* 0x0000000703077221 */ /* 0x008fe40000010000 */
.L_x_159:
[----:B------:R-:W-:Y:S01]  /*a4e0*/  FSETP.NE.FTZ.AND P3, PT, R4, RZ, PT ;  /* 0x000000ff0400720b */ /* 0x000fe20003f75000 */
[----:B------:R-:W-:Y:S01]  /*a4f0*/  CS2R R2, SRZ ;  /* 0x0000000000027805 */ /* 0x000fe2000001ff00 */
[----:B------:R-:W-:-:S02]  /*a500*/  MOV R0, RZ ;  /* 0x000000ff00007202 */ /* 0x000fc40000000f00 */
[----:B------:R-:W-:Y:S02]  /*a510*/  FSETP.NE.FTZ.AND P1, PT, R7, RZ, PT ;  /* 0x000000ff0700720b */ /* 0x000fe40003f35000 */
[----:B------:R-:W-:Y:S02]  /*a520*/  FSETP.NE.FTZ.AND P2, PT, R6, RZ, PT ;  /* 0x000000ff0600720b */ /* 0x000fe40003f55000 */
[----:B------:R-:W-:Y:S02]  /*a530*/  MOV R26, 0xff800000 ;  /* 0xff800000001a7802 */ /* 0x000fe40000000f00 */
[----:B------:R-:W-:Y:S02]  /*a540*/  MOV R25, 0xff800000 ;  /* 0xff80000000197802 */ /* 0x000fe40000000f00 */
[----:B------:R-:W-:Y:S01]  /*a550*/  MOV R24, 0xff800000 ;  /* 0xff80000000187802 */ /* 0x000fe20000000f00 */
[----:B------:R-:W1:Y:S01]  /*a560*/  @P3 MUFU.RCP R0, R4 ;  /* 0x0000000400003308 */ /* 0x000e620000001000 */
[----:B------:R-:W-:-:S03]  /*a570*/  MOV R19, 0xff800000 ;  /* 0xff80000000137802 */ /* 0x000fc60000000f00 */
[----:B------:R-:W-:-:S04]  /*a580*/  @P1 MOV R11, 0x3f317218 ;  /* 0x3f317218000b1802 */ /* 0x000fc80000000f00 */
[----:B------:R2:W-:Y:S01]  /*a590*/  @P3 MUFU.LG2 R10, R4 ;  /* 0x00000004000a3308 */ /* 0x0005e20000000c00 */
[----:B-1----:R-:W-:-:S07]  /*a5a0*/  FMUL.FTZ R64, R0, R92 ;  /* 0x0000005c00407220 */ /* 0x002fce0000410000 */
[----:B------:R-:W1:Y:S01]  /*a5b0*/  @P2 MUFU.RCP R3, R6 ;  /* 0x0000000600032308 */ /* 0x000e620000001000 */
[C---:B------:R-:W-:Y:S02]  /*a5c0*/  FMUL.FTZ R65, R0.reuse, R93 ;  /* 0x0000005d00417220 */ /* 0x040fe40000410000 */
[C---:B------:R-:W-:Y:S02]  /*a5d0*/  FMUL.FTZ R66, R0.reuse, R100 ;  /* 0x0000006400427220 */ /* 0x040fe40000410000 */
[C---:B------:R-:W-:Y:S02]  /*a5e0*/  FMUL.FTZ R67, R0.reuse, R101 ;  /* 0x0000006500437220 */ /* 0x040fe40000410000 */
[C---:B------:R-:W-:Y:S01]  /*a5f0*/  FMUL.FTZ R72, R0.reuse, R104 ;  /* 0x0000006800487220 */ /* 0x040fe20000410000 */
[----:B------:R-:W-:Y:S01]  /*a600*/  @P1 MUFU.RCP R2, R7 ;  /* 0x0000000700021308 */ /* 0x000fe20000001000 */
        /* <DEDUP_REMOVED lines=10> */
[----:B------:R-:W-:Y:S02]  /*a6b0*/  FMUL.FTZ R57, R0, R149 ;  /* 0x0000009500397220 */ /* 0x000fe40000410000 */
[----:B------:R-:W3:Y:S01]  /*a6c0*/  @P1 MUFU.LG2 R0, R7 ;  /* 0x0000000700001308 */ /* 0x000ee20000000c00 */
[----:B--2-4-:R-:W-:Y:S02]  /*a6d0*/  FADD.FTZ R4, R9, R8 ;  /* 0x0000000809047221 */ /* 0x014fe40000010000 */
[C---:B-1----:R-:W-:Y:S02]  /*a6e0*/  FMUL.FTZ R82, R3.reuse, R94 ;  /* 0x0000005e03527220 */ /* 0x042fe40000410000 */
[C---:B------:R-:W-:Y:S01]  /*a6f0*/  FMUL.FTZ R83, R3.reuse, R95 ;  /* 0x0000005f03537220 */ /* 0x040fe20000410000 */
[----:B------:R-:W-:Y:S01]  /*a700*/  FSETP.NE.FTZ.AND P0, PT, R4, RZ, PT ;  /* 0x000000ff0400720b */ /* 0x000fe20003f15000 */
[C---:B------:R-:W-:Y:S01]  /*a710*/  FMUL.FTZ R84, R3.reuse, R102 ;  /* 0x0000006603547220 */ /* 0x040fe20000410000 */
[----:B------:R1:W2:Y:S01]  /*a720*/  @P2 MUFU.LG2 R9, R6 ;  /* 0x0000000600092308 */ /* 0x0002a20000000c00 */
[----:B------:R-:W-:-:S02]  /*a730*/  FMUL.FTZ R85, R3, R103 ;  /* 0x0000006703557220 */ /* 0x000fc40000410000 */
[C---:B------:R-:W-:Y:S02]  /*a740*/  FMUL.FTZ R86, R3.reuse, R106 ;  /* 0x0000006a03567220 */ /* 0x040fe40000410000 */
[C---:B------:R-:W-:Y:S02]  /*a750*/  FMUL.FTZ R87, R3.reuse, R107 ;  /* 0x0000006b03577220 */ /* 0x040fe40000410000 */
[C---:B------:R-:W-:Y:S02]  /*a760*/  FMUL.FTZ R92, R3.reuse, R118 ;  /* 0x00000076035c7220 */ /* 0x040fe40000410000 */
[----:B---3--:R-:W-:Y:S01]  /*a770*/  @P1 FMUL.FTZ R8, R0, 0.69314718246459960938 ;  /* 0x3f31721800081820 */ /* 0x008fe20000410000 */
[----:B------:R-:W-:Y:S01]  /*a780*/  MOV R0, RZ ;  /* 0x000000ff00007202 */ /* 0x000fe20000000f00 */
[C---:B------:R-:W-:Y:S02]  /*a790*/  FMUL.FTZ R93, R3.reuse, R119 ;  /* 0x00000077035d7220 */ /* 0x040fe40000410000 */
[----:B------:R-:W-:-:S02]  /*a7a0*/  FMUL.FTZ R100, R3, R122 ;  /* 0x0000007a03647220 */ /* 0x000fc40000410000 */
[C---:B------:R-:W-:Y:S01]  /*a7b0*/  FMUL.FTZ R101, R3.reuse, R123 ;  /* 0x0000007b03657220 */ /* 0x040fe20000410000 */
[----:B------:R-:W-:Y:S01]  /*a7c0*/  @P0 MUFU.RCP R0, R4 ;  /* 0x0000000400000308 */ /* 0x000fe20000001000 */
[C---:B------:R-:W-:Y:S01]  /*a7d0*/  FMUL.FTZ R94, R3.reuse, R134 ;  /* 0x00000086035e7220 */ /* 0x040fe20000410000 */
[----:B-1----:R-:W-:Y:S01]  /*a7e0*/  @P2 MOV R6, 0x3f317218 ;  /* 0x3f31721800062802 */ /* 0x002fe20000000f00 */
[C---:B------:R-:W-:Y:S02]  /*a7f0*/  FMUL.FTZ R95, R3.reuse, R135 ;  /* 0x00000087035f7220 */ /* 0x040fe40000410000 */
[C---:B------:R-:W-:Y:S02]  /*a800*/  FMUL.FTZ R80, R3.reuse, R138 ;  /* 0x0000008a03507220 */ /* 0x040fe40000410000 */
[C---:B------:R-:W-:Y:S02]  /*a810*/  FMUL.FTZ R81, R3.reuse, R139 ;  /* 0x0000008b03517220 */ /* 0x040fe40000410000 */
[----:B------:R-:W-:-:S02]  /*a820*/  FMUL.FTZ R62, R3, R150 ;  /* 0x00000096033e7220 */ /* 0x000fc40000410000 */
[----:B------:R-:W-:Y:S01]  /*a830*/  FMUL.FTZ R63, R3, R151 ;  /* 0x00000097033f7220 */ /* 0x000fe20000410000 */
[----:B------:R-:W-:Y:S01]  /*a840*/  @P3 MOV R3, 0x3f317218 ;  /* 0x3f31721800033802 */ /* 0x000fe20000000f00 */
        /* <DEDUP_REMOVED lines=15> */
[----:B------:R-:W-:Y:S02]  /*a940*/  FMUL.FTZ R29, R2, R145 ;  /* 0x00000091021d7220 */ /* 0x000fe40000410000 */
[----:B------:R1:W3:Y:S01]  /*a950*/  @P0 MUFU.LG2 R2, R4 ;  /* 0x0000000400020308 */ /* 0x0002e20000000c00 */
[----:B------:R-:W-:-:S02]  /*a960*/  @P3 FMUL.FTZ R7, R3, c[0x0][0x2d0] ;  /* 0x0000b40003073a20 */ /* 0x000fc40000410000 */
[----:B------:R-:W-:Y:S02]  /*a970*/  @P1 FMUL.FTZ R3, R11, c[0x0][0x2d0] ;  /* 0x0000b4000b031a20 */ /* 0x000fe40000410000 */
[----:B--2---:R-:W-:Y:S02]  /*a980*/  @P2 FMUL.FTZ R9, R9, 0.69314718246459960938 ;  /* 0x3f31721809092820 */ /* 0x004fe40000410000 */
[----:B------:R-:W-:Y:S01]  /*a990*/  @P1 FFMA.FTZ R26, R3, R68, R8 ;  /* 0x00000044031a1223 */ /* 0x000fe20000010008 */
[----:B------:R-:W-:Y:S01]  /*a9a0*/  @P0 MOV R3, 0x3f317218 ;  /* 0x3f31721800030802 */ /* 0x000fe20000000f00 */
[----:B------:R-:W-:Y:S02]  /*a9b0*/  @P2 FMUL.FTZ R6, R6, c[0x0][0x2d0] ;  /* 0x0000b40006062a20 */ /* 0x000fe40000410000 */
[----:B------:R-:W-:Y:S02]  /*a9c0*/  @P3 FMUL.FTZ R10, R10, 0.69314718246459960938 ;  /* 0x3f3172180a0a3820 */ /* 0x000fe40000410000 */
[----:B------:R-:W-:-:S02]  /*a9d0*/  @P0 FMUL.FTZ R3, R3, c[0x0][0x2d0] ;  /* 0x0000b40003030a20 */ /* 0x000fc40000410000 */
[----:B------:R-:W-:Y:S01]  /*a9e0*/  @P2 FFMA.FTZ R25, R6, R69, R9 ;  /* 0x0000004506192223 */ /* 0x000fe20000010009 */
[----:B-1----:R-:W-:Y:S01]  /*a9f0*/  MOV R4, 0x1 ;  /* 0x0000000100047802 */ /* 0x002fe20000000f00 */
[----:B---3--:R-:W-:Y:S02]  /*aa00*/  @P0 FMUL.FTZ R2, R2, 0.69314718246459960938 ;  /* 0x3f31721802020820 */ /* 0x008fe40000410000 */
        /* <DEDUP_REMOVED lines=16> */
[----:B------:R-:W-:Y:S01]  /*ab10*/  PRMT R0, R4, 0x7610, R0 ;  /* 0x0000761004007816 */ /* 0x000fe20000000000 */
[----:B------:R-:W-:-:S02]  /*ab20*/  @P3 FFMA.FTZ R24, R7, R70, R10 ;  /* 0x0000004607183223 */ /* 0x000fc4000001000a */
[----:B------:R-:W-:Y:S02]  /*ab30*/  @P0 FFMA.FTZ R19, R3, R5, R2 ;  /* 0x0000000503130223 */ /* 0x000fe40000010002 */
.L_x_46:
[----:B--2---:R2:W5:Y:S04]  /*ab40*/  LDL R6, [R1+0x20] ;  /* 0x0000200001067983 */ /* 0x0045680000100800 */
[----:B------:R-:W3:Y:S01]  /*ab50*/  S2R R2, SR_TID.X ;  /* 0x0000000000027919 */ /* 0x000ee20000002100 */
[----:B------:R-:W-:Y:S01]  /*ab60*/  BSSY B0, `(.L_x_78) ;  /* 0x0000011000007945 */ /* 0x000fe20003800000 */
[----:B---3--:R-:W-:-:S13]  /*ab70*/  LOP3.LUT P0, RZ, R2, 0x7f, RZ, 0xc0, !PT ;  /* 0x0000007f02ff7812 */ /* 0x008fda000780c0ff */
[----:B------:R-:W-:Y:S05]  /*ab80*/  @P0 BRA `(.L_x_79) ;  /* 0x000000e000000947 */ /* 0x000fea0003800000 */
[----:B--2---:R-:W2:Y:S01]  /*ab90*/  S2R R4, SR_LANEID ;  /* 0x0000000000047919 */ /* 0x004ea20000000000 */
[----:B------:R-:W-:Y:S01]  /*aba0*/  VOTEU.ANY UR4, UPT, PT ;  /* 0x0000000000047886 */ /* 0x000fe200038e0100 */
[----:B-1----:R-:W-:Y:S01]  /*abb0*/  IMAD.MOV.U32 R5, RZ, RZ, c[0x0][0x564] ;  /* 0x00015900ff057624 */ /* 0x002fe200078e00ff */
[----:B------:R-:W2:Y:S08]  /*abc0*/  FLO.U32 R3, UR4 ;  /* 0x0000000400037d00 */ /* 0x000eb000080e0000 */
[----:B------:R-:W1:Y:S01]  /*abd0*/  POPC R2, UR4 ;  /* 0x0000000400027d09 */ /* 0x000e620008000000 */
[----:B--2---:R-:W-:Y:S01]  /*abe0*/  ISETP.EQ.U32.AND P0, PT, R3, R4, PT ;  /* 0x000000040300720c */ /* 0x004fe20003f02070 */
[----:B------:R-:W-:-:S12]  /*abf0*/  IMAD.MOV.U32 R4, RZ, RZ, c[0x0][0x560] ;  /* 0x00015800ff047624 */ /* 0x000fd800078e00ff */
[----:B-1----:R1:W2:Y:S04]  /*ac00*/  @P0 ATOMG.E.ADD.STRONG.GPU PT, R2, [R4.64], R2 ;  /* 0x00000002040209a8 */ /* 0x0022a800081ee1c8 */
[----:B-1----:R-:W1:Y:S04]  /*ac10*/  S2R R4, SR_LTMASK ;  /* 0x0000000000047919 */ /* 0x002e680000003900 */
[----:B--2---:R1:W2:Y:S02]  /*ac20*/  SHFL.IDX PT, R3, R2, R3, 0x1f ;  /* 0x00001f0302037589 */ /* 0x0042a400000e0000 */
[----:B-1----:R-:W-:-:S06]  /*ac30*/  LOP3.LUT R2, R4, UR4, RZ, 0xc0, !PT ;  /* 0x0000000404027c12 */ /* 0x002fcc000f8ec0ff */
[----:B------:R-:W2:Y:S02]  /*ac40*/  POPC R2, R2 ;  /* 0x0000000200027309 */ /* 0x000ea40000000000 */
[----:B--2--5:R-:W-:-:S05]  /*ac50*/  IADD3 R6, R3, c[0x0][0xc], R2 ;  /* 0x0000030003067a10 */ /* 0x024fca0007ffe002 */
[----:B------:R1:W-:Y:S02]  /*ac60*/  STL [R1+0x20], R6 ;  /* 0x0000200601007387 */ /* 0x0003e40000100800 */
.L_x_79:
[----:B--2---:R-:W-:Y:S05]  /*ac70*/  BSYNC B0 ;  /* 0x0000000000007941 */ /* 0x004fea0003800000 */
.L_x_78:
[----:B------:R-:W2:Y:S04]  /*ac80*/  LDL.64 R2, [R1+0x18] ;  /* 0x0000180001027983 */ /* 0x000ea80000100a00 */
[----:B------:R-:W3:Y:S01]  /*ac90*/  LDL R9, [R1+0x10] ;  /* 0x0000100001097983 */ /* 0x000ee20000100800 */
[----:B------:R-:W-:Y:S01]  /*aca0*/  PRMT R0, R0, 0x9910, RZ ;  /* 0x0000991000007816 */ /* 0x000fe200000000ff */
[----:B------:R-:W-:Y:S01]  /*acb0*/  BSSY B1, `(.L_x_80) ;  /* 0x00002c6000017945 */ /* 0x000fe20003800000 */
[----:B-----5:R-:W-:Y:S02]  /*acc0*/  IMAD.MOV.U32 R70, RZ, RZ, R6 ;  /* 0x000000ffff467224 */ /* 0x020fe400078e0006 */
[----:B------:R-:W-:Y:S02]  /*acd0*/  ISETP.NE.AND P0, PT, R0, RZ, PT ;  /* 0x000000ff0000720c */ /* 0x000fe40003f05270 */
[----:B--2---:R-:W-:-:S02]  /*ace0*/  SHF.R.S32.HI R18, RZ, 0x1f, R2 ;  /* 0x0000001fff127819 */ /* 0x004fc40000011402 */
[----:B---3--:R-:W-:-:S09]  /*acf0*/  SHF.R.S32.HI R8, RZ, 0x1f, R9 ;  /* 0x0000001fff087819 */ /* 0x008fd20000011409 */
[----:B------:R-:W-:Y:S05]  /*ad00*/  @!P0 BRA `(.L_x_81) ;  /* 0x00001f9000008947 */ /* 0x000fea0003800000 */
[----:B-1----:R-:W2:Y:S04]  /*ad10*/  LDL R6, [R1+0x58] ;  /* 0x0000580001067983 */ /* 0x002ea80000100800 */
[----:B------:R-:W3:Y:S04]  /*ad20*/  LDL R5, [R1+0x68] ;  /* 0x0000680001057983 */ /* 0x000ee80000100800 */
[----:B------:R-:W4:Y:S04]  /*ad30*/  LDL R12, [R1+0x70] ;  /* 0x00007000010c7983 */ /* 0x000f280000100800 */
[----:B------:R-:W4:Y:S01]  /*ad40*/  LDL R13, [R1+0x6c] ;  /* 0x00006c00010d7983 */ /* 0x000f220000100800 */
[----:B------:R-:W-:Y:S01]  /*ad50*/  WARPSYNC 0xffffffff ;  /* 0xffffffff00007948 */ /* 0x000fe20003800000 */
[----:B------:R-:W-:-:S02]  /*ad60*/  F2FP.PACK_AB R0, R65, R64 ;  /* 0x000000404100723e */ /* 0x000fc400000000ff */
[----:B------:R-:W-:Y:S01]  /*ad70*/  BAR.SYNC.DEFER_BLOCKING 0x1, 0x80 ;  /* 0x0042000000007b1d */ /* 0x000fe20000010000 */
[----:B------:R-:W-:Y:S02]  /*ad80*/  F2FP.PACK_AB R3, R83, R82 ;  /* 0x000000525303723e */ /* 0x000fe400000000ff */
[----:B------:R-:W-:-:S03]  /*ad90*/  F2FP.PACK_AB R2, R67, R66 ;  /* 0x000000424302723e */ /* 0x000fc600000000ff */
[----:B------:R-:W4:Y:S01]  /*ada0*/  LDL R11, [R1+0x5c] ;  /* 0x00005c00010b7983 */ /* 0x000f220000100800 */
[----:B------:R-:W-:-:S03]  /*adb0*/  F2FP.PACK_AB R4, R69, R68 ;  /* 0x000000444504723e */ /* 0x000fc600000000ff */
[----:B------:R-:W4:Y:S04]  /*adc0*/  LDL R10, [R1+0x64] ;  /* 0x00006400010a7983 */ /* 0x000f280000100800 */
[----:B------:R-:W4:Y:S04]  /*add0*/  LDL R7, [R1+0x60] ;  /* 0x0000600001077983 */ /* 0x000f280000100800 */
[----:B--2---:R1:W-:Y:S04]  /*ade0*/  STS [R6], R0 ;  /* 0x0000000006007388 */ /* 0x0043e80000000800 */
[----:B------:R2:W-:Y:S04]  /*adf0*/  STS [R6+0x400], R3 ;  /* 0x0004000306007388 */ /* 0x0005e80000000800 */
[----:B---3--:R3:W-:Y:S01]  /*ae00*/  STS [R5], R2 ;  /* 0x0000000205007388 */ /* 0x0087e20000000800 */
[----:B-1----:R-:W-:-:S02]  /*ae10*/  F2FP.PACK_AB R0, R85, R84 ;  /* 0x000000545500723e */ /* 0x002fc400000000ff */
[----:B--2---:R-:W-:-:S03]  /*ae20*/  F2FP.PACK_AB R3, R45, R44 ;  /* 0x0000002c2d03723e */ /* 0x004fc600000000ff */
[----:B------:R1:W-:Y:S01]  /*ae30*/  STS [R5+0x400], R0 ;  /* 0x0004000005007388 */ /* 0x0003e20000000800 */
[----:B---3--:R-:W-:-:S03]  /*ae40*/  F2FP.PACK_AB R2, R33, R32 ;  /* 0x000000202102723e */ /* 0x008fc600000000ff */
[----:B------:R2:W-:Y:S04]  /*ae50*/  STS [R6+0x2000], R3 ;  /* 0x0020000306007388 */ /* 0x0005e80000000800 */
[----:B------:R3:W-:Y:S01]  /*ae60*/  STS [R6+0x2400], R2 ;  /* 0x0024000206007388 */ /* 0x0007e20000000800 */
[----:B-1----:R-:W-:Y:S02]  /*ae70*/  F2FP.PACK_AB R0, R35, R34 ;  /* 0x000000222300723e */ /* 0x002fe400000000ff */
[----:B--2---:R-:W-:-:S03]  /*ae80*/  F2FP.PACK_AB R3, R73, R72 ;  /* 0x000000484903723e */ /* 0x004fc600000000ff */
[----:B------:R1:W-:Y:S01]  /*ae90*/  STS [R5+0x2000], R0 ;  /* 0x0020000005007388 */ /* 0x0003e20000000800 */
[----:B---3--:R-:W-:-:S03]  /*aea0*/  F2FP.PACK_AB R2, R87, R86 ;  /* 0x000000565702723e */ /* 0x008fc600000000ff */
[----:B------:R2:W-:Y:S04]  /*aeb0*/  STS [R5+0x2400], R4 ;  /* 0x0024000405007388 */ /* 0x0005e80000000800 */
[----:B----4-:R3:W-:Y:S04]  /*aec0*/  STS [R12], R3 ;  /* 0x000000030c007388 */ /* 0x0107e80000000800 */
[----:B------:R3:W-:Y:S04]  /*aed0*/  STS [R12+0x400], R2 ;  /* 0x000400020c007388 */ /* 0x0007e80000000800 */
[----:B------:R-:W4:Y:S01]  /*aee0*/  LDL R6, [R1+0x78] ;  /* 0x0000780001067983 */ /* 0x000f220000100800 */
[----:B-1----:R-:W-:-:S02]  /*aef0*/  F2FP.PACK_AB R0, R75, R74 ;  /* 0x0000004a4b00723e */ /* 0x002fc400000000ff */
[----:B--2---:R-:W-:Y:S02]  /*af00*/  F2FP.PACK_AB R4, R37, R36 ;  /* 0x000000242504723e */ /* 0x004fe400000000ff */
[----:B---3--:R-:W-:Y:S01]  /*af10*/  F2FP.PACK_AB R3, R93, R92 ;  /* 0x0000005c5d03723e */ /* 0x008fe200000000ff */
[----:B------:R-:W-:Y:S01]  /*af20*/  STS [R13], R0 ;  /* 0x000000000d007388 */ /* 0x000fe20000000800 */
[----:B------:R-:W-:-:S03]  /*af30*/  F2FP.PACK_AB R2, R59, R58 ;  /* 0x0000003a3b02723e */ /* 0x000fc600000000ff */
[----:B------:R-:W-:Y:S04]  /*af40*/  STS [R13+0x400], R3 ;  /* 0x000400030d007388 */ /* 0x000fe80000000800 */
[----:B------:R-:W-:Y:S04]  /*af50*/  STS [R12+0x2000], R4 ;  /* 0x002000040c007388 */ /* 0x000fe80000000800 */
[----:B------:R1:W-:Y:S04]  /*af60*/  STS [R12+0x2400], R2 ;  /* 0x002400020c007388 */ /* 0x0003e80000000800 */
[----:B-1----:R-:W2:Y:S01]  /*af70*/  LDL R12, [R1+0x7c] ;  /* 0x00007c00010c7983 */ /* 0x002ea20000100800 */
[----:B------:R-:W-:-:S02]  /*af80*/  F2FP.PACK_AB R0, R39, R38 ;  /* 0x000000262700723e */ /* 0x000fc400000000ff */
[----:B------:R-:W-:Y:S02]  /*af90*/  F2FP.PACK_AB R5, R55, R54 ;  /* 0x000000363705723e */ /* 0x000fe400000000ff */
[----:B------:R-:W-:Y:S01]  /*afa0*/  F2FP.PACK_AB R4, R61, R60 ;  /* 0x0000003c3d04723e */ /* 0x000fe200000000ff */
[----:B------:R1:W-:Y:S01]  /*afb0*/  STS [R13+0x2000], R0 ;  /* 0x002000000d007388 */ /* 0x0003e20000000800 */
[----:B------:R-:W-:Y:S02]  /*afc0*/  F2FP.PACK_AB R3, R101, R100 ;  /* 0x000000646503723e */ /* 0x000fe400000000ff */
[----:B------:R-:W-:Y:S01]  /*afd0*/  F2FP.PACK_AB R2, R79, R78 ;  /* 0x0000004e4f02723e */ /* 0x000fe200000000ff */
[----:B------:R-:W-:Y:S04]  /*afe0*/  STS [R13+0x2400], R5 ;  /* 0x002400050d007388 */ /* 0x000fe80000000800 */
[----:B------:R3:W-:Y:S04]  /*aff0*/  STS [R11], R4 ;  /* 0x000000040b007388 */ /* 0x0007e80000000800 */
[----:B------:R3:W-:Y:S04]  /*b000*/  STS [R11+0x400], R3 ;  /* 0x000400030b007388 */ /* 0x0007e80000000800 */
[----:B------:R3:W-:Y:S01]  /*b010*/  STS [R10], R2 ;  /* 0x000000020a007388 */ /* 0x0007e20000000800 */
[----:B-1----:R-:W-:-:S05]  /*b020*/  F2FP.PACK_AB R0, R95, R94 ;  /* 0x0000005e5f00723e */ /* 0x002fca00000000ff */
[----:B------:R1:W-:Y:S01]  /*b030*/  STS [R10+0x400], R0 ;  /* 0x000400000a007388 */ /* 0x0003e20000000800 */
[----:B---3--:R-:W-:Y:S02]  /*b040*/  F2FP.PACK_AB R4, R51, R50 ;  /* 0x000000323304723e */ /* 0x008fe400000000ff */
[----:B------:R-:W-:-:S03]  /*b050*/  F2FP.PACK_AB R3, R53, R52 ;  /* 0x000000343503723e */ /* 0x000fc600000000ff */
[----:B------:R-:W-:Y:S01]  /*b060*/  STS [R11+0x2000], R4 ;  /* 0x002000040b007388 */ /* 0x000fe20000000800 */
[----:B------:R-:W-:-:S03]  /*b070*/  F2FP.PACK_AB R2, R47, R46 ;  /* 0x0000002e2f02723e */ /* 0x000fc600000000ff */
[----:B------:R3:W-:Y:S04]  /*b080*/  STS [R11+0x2400], R3 ;  /* 0x002400030b007388 */ /* 0x0007e80000000800 */
[----:B------:R3:W-:Y:S01]  /*b090*/  STS [R10+0x2000], R2 ;  /* 0x002000020a007388 */ /* 0x0007e20000000800 */
[----:B-1----:R-:W-:-:S05]  /*b0a0*/  F2FP.PACK_AB R0, R49, R48 ;  /* 0x000000303100723e */ /* 0x002fca00000000ff */
[----:B------:R1:W-:Y:S01]  /*b0b0*/  STS [R10+0x2400], R0 ;  /* 0x002400000a007388 */ /* 0x0003e20000000800 */
[----:B---3--:R-:W-:-:S03]  /*b0c0*/  F2FP.PACK_AB R3, R77, R76 ;  /* 0x0000004c4d03723e */ /* 0x008fc600000000ff */
[----:B------:R-:W3:Y:S01]  /*b0d0*/  LDL.LU R11, [R1+0x50] ;  /* 0x00005000010b7983 */ /* 0x000ee20000300800 */
[----:B------:R-:W-:-:S03]  /*b0e0*/  F2FP.PACK_AB R2, R81, R80 ;  /* 0x000000505102723e */ /* 0x000fc600000000ff */
[----:B------:R1:W-:Y:S04]  /*b0f0*/  STS [R7], R3 ;  /* 0x0000000307007388 */ /* 0x0003e80000000800 */
[----:B------:R1:W-:Y:S02]  /*b100*/  STS [R7+0x400], R2 ;  /* 0x0004000207007388 */ /* 0x0003e40000000800 */
[----:B-1----:R-:W-:Y:S02]  /*b110*/  F2FP.PACK_AB R0, R57, R56 ;  /* 0x000000383900723e */ /* 0x002fe400000000ff */
[----:B------:R-:W-:Y:S02]  /*b120*/  F2FP.PACK_AB R3, R63, R62 ;  /* 0x0000003e3f03723e */ /* 0x000fe400000000ff */
[----:B------:R-:W-:-:S02]  /*b130*/  F2FP.PACK_AB R2, R41, R40 ;  /* 0x000000282902723e */ /* 0x000fc400000000ff */
[----:B------:R-:W-:-:S04]  /*b140*/  ISETP.NE.U32.AND P2, PT, RZ, c[0x0][0x508], PT ;  /* 0x00014200ff007a0c */ /* 0x000fc80003f45070 */
[----:B------:R-:W-:Y:S02]  /*b150*/  ISETP.NE.AND.EX P2, PT, RZ, c[0x0][0x50c], PT, P2 ;  /* 0x00014300ff007a0c */ /* 0x000fe40003f45320 */
[----:B------:R-:W-:-:S04]  /*b160*/  ISETP.NE.U32.AND P1, PT, RZ, c[0x0][0x500], PT ;  /* 0x00014000ff007a0c */ /* 0x000fc80003f25070 */
[----:B------:R-:W-:Y:S01]  /*b170*/  ISETP.NE.AND.EX P1, PT, RZ, c[0x0][0x504], PT, P1 ;  /* 0x00014100ff007a0c */ /* 0x000fe20003f25310 */
[----:B------:R-:W-:-:S06]  /*b180*/  IMAD.MOV.U32 R10, RZ, RZ, c[0x0][0x388] ;  /* 0x0000e200ff0a7624 */ /* 0x000fcc00078e00ff */
[----:B------:R-:W-:-:S04]  /*b190*/  @P2 LEA R4, P0, R9, c[0x0][0x508], 0x2 ;  /* 0x0001420009042a11 */ /* 0x000fc800078010ff */
[----:B------:R-:W-:Y:S01]  /*b1a0*/  @P2 LEA.HI.X R5, R9, c[0x0][0x50c], R8, 0x2, P0 ;  /* 0x0001430009052a11 */ /* 0x000fe200000f1408 */
[----:B----4-:R1:W-:Y:S02]  /*b1b0*/  STS [R6], R0 ;  /* 0x0000000006007388 */ /* 0x0103e40000000800 */
[----:B-1----:R-:W-:Y:S02]  /*b1c0*/  F2FP.PACK_AB R0, R43, R42 ;  /* 0x0000002a2b00723e */ /* 0x002fe400000000ff */
[----:B--2---:R1:W-:Y:S04]  /*b1d0*/  STS [R12+0x400], R3 ;  /* 0x000400030c007388 */ /* 0x0043e80000000800 */
[----:B------:R-:W-:Y:S04]  /*b1e0*/  STS [R7+0x2000], R2 ;  /* 0x0020000207007388 */ /* 0x000fe80000000800 */
[----:B------:R2:W-:Y:S01]  /*b1f0*/  STS [R7+0x2400], R0 ;  /* 0x0024000007007388 */ /* 0x0005e20000000800 */
[----:B-1----:R-:W-:-:S02]  /*b200*/  F2FP.PACK_AB R3, R29, R28 ;  /* 0x0000001c1d03723e */ /* 0x002fc400000000ff */
[----:B--2---:R-:W-:-:S03]  /*b210*/  F2FP.PACK_AB R0, R31, R30 ;  /* 0x0000001e1f00723e */ /* 0x004fc600000000ff */
[----:B------:R1:W-:Y:S04]  /*b220*/  STS [R6+0x2000], R3 ;  /* 0x0020000306007388 */ /* 0x0003e80000000800 */
[----:B------:R2:W-:Y:S04]  /*b230*/  STS [R12+0x2400], R0 ;  /* 0x002400000c007388 */ /* 0x0005e80000000800 */
[----:B------:R-:W-:Y:S01]  /*b240*/  BAR.SYNC.DEFER_BLOCKING 0x1, 0x80 ;  /* 0x0042000000007b1d */ /* 0x000fe20000010000 */
[----:B-1----:R-:W-:Y:S02]  /*b250*/  IMAD.MOV.U32 R6, RZ, RZ, 0x4 ;  /* 0x00000004ff067424 */ /* 0x002fe400078e00ff */
[----:B------:R-:W-:-:S02]  /*b260*/  IMAD.MOV.U32 R3, RZ, RZ, RZ ;  /* 0x000000ffff037224 */ /* 0x000fc400078e00ff */
[----:B------:R-:W-:Y:S01]  /*b270*/  IMAD.WIDE R6, R9, R6, c[0x0][0x500] ;  /* 0x0001400009067625 */ /* 0x000fe200078e0206 */
[----:B------:R1:W5:Y:S04]  /*b280*/  @P2 LDG.E R10, [R4.64] ;  /* 0x00000008040a2981 */ /* 0x000368000c1e1900 */
[----:B------:R1:W5:Y:S01]  /*b290*/  @P1 LDG.E R3, [R6.64] ;  /* 0x0000000806031981 */ /* 0x000362000c1e1900 */
[----:B---3--:R-:W-:-:S04]  /*b2a0*/  ISETP.NE.AND P0, PT, R11, RZ, PT ;  /* 0x000000ff0b00720c */ /* 0x008fc80003f05270 */
[----:B--2---:R-:W-:Y:S01]  /*b2b0*/  SEL R0, R11, c[0x0][0x3d4], P0 ;  /* 0x0000f5000b007a07 */ /* 0x004fe20000000000 */
[----:B------:R-:W-:Y:S05]  /*b2c0*/  @P2 BRA `(.L_x_82) ;  /* 0x0000004000002947 */ /* 0x000fea0003800000 */
[----:B------:R-:W-:Y:S05]  /*b2d0*/  @!P1 BRA `(.L_x_82) ;  /* 0x0000003000009947 */ /* 0x000fea0003800000 */
[----:B-----5:R2:W3:Y:S04]  /*b2e0*/  LDG.E R10, [R6.64] ;  /* 0x00000008060a7981 */ /* 0x0204e8000c1e1900 */
[----:B-12---:R-:W3:Y:S02]  /*b2f0*/  LDG.E R6, [R6.64+0x4] ;  /* 0x0000040806067981 */ /* 0x006ee4000c1e1900 */
[----:B---3--:R-:W-:Y:S02]  /*b300*/  IADD3 R10, -R10, R6, RZ ;  /* 0x000000060a0a7210 */ /* 0x008fe40007ffe1ff */
.L_x_82:
[----:B-1----:R-:W2:Y:S04]  /*b310*/  LDL R4, [R1+0x88] ;  /* 0x0000880001047983 */ /* 0x002ea80000100800 */
[----:B------:R-:W2:Y:S04]  /*b320*/  LDL R71, [R1+0x24] ;  /* 0x0000240001477983 */ /* 0x000ea80000100800 */
[----:B------:R-:W3:Y:S04]  /*b330*/  LDL R27, [R1+0x48] ;  /* 0x00004800011b7983 */ /* 0x000ee80000100800 */
[----:B------:R-:W4:Y:S04]  /*b340*/  LDL R14, [R1+0x54] ;  /* 0x00005400010e7983 */ /* 0x000f280000100800 */
[----:B------:R-:W4:Y:S01]  /*b350*/  LDL R16, [R1+0x84] ;  /* 0x0000840001107983 */ /* 0x000f220000100800 */
[----:B------:R-:W-:Y:S01]  /*b360*/  IMAD.MOV.U32 R11, RZ, RZ, 0x368 ;  /* 0x00000368ff0b7424 */ /* 0x000fe200078e00ff */
[----:B------:R-:W-:-:S04]  /*b370*/  ISETP.GT.AND P3, PT, R0, 0x1, PT ;  /* 0x000000010000780c */ /* 0x000fc80003f64270 */
[----:B------:R-:W-:-:S04]  /*b380*/  SEL R11, R11, 0x328, P3 ;  /* 0x000003280b0b7807 */ /* 0x000fc80001800000 */
[----:B------:R-:W1:Y:S08]  /*b390*/  LDC.64 R6, c[0x0][R11+0x170] ;  /* 0x00005c000b067b82 */ /* 0x000e700000000a00 */
[----:B------:R1:W3:Y:S08]  /*b3a0*/  LDC.64 R12, c[0x0][R11+0x168] ;  /* 0x00005a000b0c7b82 */ /* 0x0002f00000000a00 */
[----:B------:R1:W2:Y:S08]  /*b3b0*/  LDC.64 R20, c[0x0][R11+0x178] ;  /* 0x00005e000b147b82 */ /* 0x0002b00000000a00 */
[----:B------:R1:W2:Y:S01]  /*b3c0*/  LDC.64 R22, c[0x0][R11+0x160] ;  /* 0x000058000b167b82 */ /* 0x0002a20000000a00 */
[----:B------:R-:W-:Y:S01]  /*b3d0*/  ISETP.NE.U32.AND P0, PT, RZ, c[0x0][0x500], PT ;  /* 0x00014000ff007a0c */ /* 0x000fe20003f05070 */
[----:B------:R-:W-:-:S03]  /*b3e0*/  IMAD.MOV.U32 R0, RZ, RZ, c[0x0][0x4e8] ;  /* 0x00013a00ff007624 */ /* 0x000fc600078e00ff */
[----:B------:R-:W-:Y:S02]  /*b3f0*/  ISETP.NE.AND.EX P0, PT, RZ, c[0x0][0x504], PT, P0 ;  /* 0x00014100ff007a0c */ /* 0x000fe40003f05300 */
[----:B------:R-:W-:Y:S02]  /*b400*/  ISETP.NE.AND P2, PT, R0, 0x1, PT ;  /* 0x000000010000780c */ /* 0x000fe40003f45270 */
[----:B------:R-:W-:Y:S02]  /*b410*/  SEL R2, R9, RZ, !P0 ;  /* 0x000000ff09027207 */ /* 0x000fe40004000000 */
[----:B------:R-:W-:Y:S01]  /*b420*/  SEL R5, R8, RZ, !P0 ;  /* 0x000000ff08057207 */ /* 0x000fe20004000000 */
[----:B------:R-:W1:Y:S02]  /*b430*/  S2R R88, SR_TID.X ;  /* 0x0000000000587919 */ /* 0x000e640000002100 */
[----:B-1----:R-:W-:-:S04]  /*b440*/  IMAD R0, R7, R2, RZ ;  /* 0x0000000207007224 */ /* 0x002fc800078e02ff */
[C---:B------:R-:W-:Y:S02]  /*b450*/  IMAD R11, R6.reuse, R5, R0 ;  /* 0x00000005060b7224 */ /* 0x040fe400078e0200 */
[----:B------:R-:W-:Y:S01]  /*b460*/  IMAD.WIDE.U32 R6, R6, R2, RZ ;  /* 0x0000000206067225 */ /* 0x000fe200078e00ff */
[----:B-----5:R-:W-:Y:S02]  /*b470*/  SHF.R.S32.HI R17, RZ, 0x1f, R3 ;  /* 0x0000001fff117819 */ /* 0x020fe40000011403 */
[----:B------:R-:W-:-:S04]  /*b480*/  SHF.R.S32.HI R15, RZ, 0x1f, R88 ;  /* 0x0000001fff0f7819 */ /* 0x000fc80000011458 */
[----:B------:R-:W-:-:S04]  /*b490*/  LEA.HI R15, R15, R88, RZ, 0x5 ;  /* 0x000000580f0f7211 */ /* 0x000fc800078f28ff */
[----:B------:R-:W-:-:S05]  /*b4a0*/  LOP3.LUT R15, R15, 0xffffffe0, RZ, 0xc0, !PT ;  /* 0xffffffe00f0f7812 */ /* 0x000fca00078ec0ff */
[----:B------:R-:W-:Y:S02]  /*b4b0*/  IMAD.IADD R15, R88, 0x1, -R15 ;  /* 0x00000001580f7824 */ /* 0x000fe400078e0a0f */
[----:B--2---:R-:W-:-:S04]  /*b4c0*/  IMAD R4, R71, 0x80, R4 ;  /* 0x0000008047047824 */ /* 0x004fc800078e0204 */
[----:B------:R-:W-:-:S04]  /*b4d0*/  @P2 IMAD.HI.U32 R5, R4, c[0x0][0x4ec], RZ ;  /* 0x00013b0004052a27 */ /* 0x000fc800078e00ff */
[----:B---3--:R-:W-:-:S04]  /*b4e0*/  IMAD.WIDE.U32 R8, R12, R27, RZ ;  /* 0x0000001b0c087225 */ /* 0x008fc800078e00ff */
[----:B------:R-:W-:Y:S01]  /*b4f0*/  IMAD.MOV.U32 R0, RZ, RZ, R4 ;  /* 0x000000ffff007224 */ /* 0x000fe200078e0004 */
[----:B------:R-:W-:Y:S01]  /*b500*/  @P2 SHF.R.U32.HI R0, RZ, c[0x0][0x4f0], R5 ;  /* 0x00013c00ff002a19 */ /* 0x000fe20000011605 */
[----:B------:R-:W-:Y:S01]  /*b510*/  IMAD R12, R13, R27, RZ ;  /* 0x0000001b0d0c7224 */ /* 0x000fe200078e02ff */
[----:B----4-:R-:W-:Y:S01]  /*b520*/  SEL R5, R14, RZ, P3 ;  /* 0x000000ff0e057207 */ /* 0x010fe20001800000 */
[----:B------:R-:W-:Y:S01]  /*b530*/  IMAD.IADD R13, R7, 0x1, R11 ;  /* 0x00000001070d7824 */ /* 0x000fe200078e020b */
[----:B------:R-:W-:Y:S01]  /*b540*/  IADD3 R14, P1, P0, R6, R8, R3 ;  /* 0x00000008060e7210 */ /* 0x000fe2000783e003 */
[----:B------:R-:W-:Y:S02]  /*b550*/  IMAD.IADD R8, R9, 0x1, R12 ;  /* 0x0000000109087824 */ /* 0x000fe400078e020c */
[----:B------:R-:W-:Y:S02]  /*b560*/  IMAD.MOV R9, RZ, RZ, -R0 ;  /* 0x000000ffff097224 */ /* 0x000fe400078e0a00 */
[----:B------:R-:W-:-:S02]  /*b570*/  IMAD R11, R21, R5, RZ ;  /* 0x00000005150b7224 */ /* 0x000fc400078e02ff */
[----:B------:R-:W-:Y:S01]  /*b580*/  IMAD.WIDE.U32 R6, R20, R5, RZ ;  /* 0x0000000514067225 */ /* 0x000fe200078e00ff */
[----:B------:R-:W-:-:S03]  /*b590*/  IADD3.X R13, R13, R8, R17, P1, P0 ;  /* 0x000000080d0d7210 */ /* 0x000fc60000fe0411 */
[----:B------:R-:W-:Y:S01]  /*b5a0*/  IMAD R8, R9, c[0x0][0x4e8], R4 ;  /* 0x00013a0009087a24 */ /* 0x000fe200078e0204 */
[----:B------:R-:W-:Y:S01]  /*b5b0*/  IADD3 R6, P1, P0, R0, R14, R6 ;  /* 0x0000000e00067210 */ /* 0x000fe2000783e006 */
[----:B------:R-:W-:Y:S01]  /*b5c0*/  IMAD.IADD R11, R7, 0x1, R11 ;  /* 0x00000001070b7824 */ /* 0x000fe200078e020b */
[----:B------:R-:W-:Y:S01]  /*b5d0*/  SHF.R.S32.HI R5, RZ, 0x1f, R0 ;  /* 0x0000001fff057819 */ /* 0x000fe20000011400 */
[----:B------:R-:W-:Y:S01]  /*b5e0*/  IMAD R0, R23, R8, RZ ;  /* 0x0000000817007224 */ /* 0x000fe200078e02ff */
[----:B------:R-:W-:Y:S02]  /*b5f0*/  SHF.R.S32.HI R9, RZ, 0x1f, R8 ;  /* 0x0000001fff097819 */ /* 0x000fe40000011408 */
[----:B------:R-:W-:Y:S01]  /*b600*/  IADD3.X R7, R5, R13, R11, P1, P0 ;  /* 0x0000000d05077210 */ /* 0x000fe20000fe040b */
[----:B------:R-:W-:Y:S02]  /*b610*/  IMAD.MOV.U32 R5, RZ, RZ, c[0x0][0x4a8] ;  /* 0x00012a00ff057624 */ /* 0x000fe400078e00ff */
[----:B------:R-:W-:-:S02]  /*b620*/  IMAD R0, R22, R9, R0 ;  /* 0x0000000916007224 */ /* 0x000fc400078e0200 */
[----:B------:R-:W-:Y:S01]  /*b630*/  IMAD.WIDE.U32 R8, R22, R8, R6 ;  /* 0x0000000816087225 */ /* 0x000fe200078e0006 */
[----:B------:R-:W-:-:S03]  /*b640*/  SEL R6, R5, c[0x0][0x450], P3 ;  /* 0x0001140005067a07 */ /* 0x000fc60001800000 */
[----:B------:R-:W-:Y:S01]  /*b650*/  IMAD.MOV.U32 R7, RZ, RZ, c[0x0][0x4ac] ;  /* 0x00012b00ff077624 */ /* 0x000fe200078e00ff */
[----:B------:R-:W-:Y:S01]  /*b660*/  LEA R6, P0, R8, R6, 0x2 ;  /* 0x0000000608067211 */ /* 0x000fe200078010ff */
[----:B------:R-:W-:-:S03]  /*b670*/  IMAD.IADD R5, R9, 0x1, R0 ;  /* 0x0000000109057824 */ /* 0x000fc600078e0200 */
[----:B------:R-:W-:-:S04]  /*b680*/  SEL R7, R7, c[0x0][0x454], P3 ;  /* 0x0001150007077a07 */ /* 0x000fc80001800000 */
[----:B------:R-:W-:Y:S01]  /*b690*/  LEA.HI.X R5, R8, R7, R5, 0x2, P0 ;  /* 0x0000000708057211 */ /* 0x000fe200000f1405 */
[----:B------:R-:W-:Y:S01]  /*b6a0*/  IMAD R0, R10, c[0x0][0x4e8], RZ ;  /* 0x00013a000a007a24 */ /* 0x000fe200078e02ff */
[----:B------:R-:W-:Y:S04]  /*b6b0*/  SHFL.IDX PT, R12, R6, RZ, 0x1c1f ;  /* 0x001c1fff060c7589 */ /* 0x000fe800000e0000 */
[----:B------:R-:W1:Y:S04]  /*b6c0*/  SHFL.IDX PT, R13, R5, RZ, 0x1c1f ;  /* 0x001c1fff050d7589 */ /* 0x000e6800000e0000 */
[----:B------:R-:W-:Y:S04]  /*b6d0*/  SHFL.IDX PT, R10, R6, 0x1, 0x1c1f ;  /* 0x003c1f00060a7f89 */ /* 0x000fe800000e0000 */
[----:B------:R-:W2:Y:S04]  /*b6e0*/  SHFL.IDX PT, R11, R5, 0x1, 0x1c1f ;  /* 0x003c1f00050b7f89 */ /* 0x000ea800000e0000 */
[----:B------:R-:W-:Y:S04]  /*b6f0*/  SHFL.IDX PT, R8, R6, 0x2, 0x1c1f ;  /* 0x005c1f0006087f89 */ /* 0x000fe800000e0000 */
[----:B------:R-:W3:Y:S04]  /*b700*/  SHFL.IDX PT, R9, R5, 0x2, 0x1c1f ;  /* 0x005c1f0005097f89 */ /* 0x000ee800000e0000 */
[----:B------:R4:W-:Y:S04]  /*b710*/  SHFL.IDX PT, R7, R5, 0x3, 0x1c1f ;  /* 0x007c1f0005077f89 */ /* 0x0009e800000e0000 */
[----:B------:R-:W1:Y:S01]  /*b720*/  SHFL.IDX PT, R6, R6, 0x3, 0x1c1f ;  /* 0x007c1f0006067f89 */ /* 0x000e6200000e0000 */
[----:B------:R-:W-:Y:S01]  /*b730*/  LOP3.LUT P0, RZ, R15, 0x3, RZ, 0xc0, !PT ;  /* 0x000000030fff7812 */ /* 0x000fe2000780c0ff */
[----:B----4-:R-:W-:-:S05]  /*b740*/  IMAD R5, R71, 0x80, R16 ;  /* 0x0000008047057824 */ /* 0x010fca00078e0210 */
[C---:B------:R-:W-:Y:S02]  /*b750*/  IADD3 R16, R5.reuse, 0x8, RZ ;  /* 0x0000000805107810 */ /* 0x040fe40007ffe0ff */
[C---:B------:R-:W-:Y:S02]  /*b760*/  IADD3 R15, R5.reuse, 0x40, RZ ;  /* 0x00000040050f7810 */ /* 0x040fe40007ffe0ff */
[C---:B------:R-:W-:Y:S02]  /*b770*/  IADD3 R14, R5.reuse, 0x48, RZ ;  /* 0x00000048050e7810 */ /* 0x040fe40007ffe0ff */
[-C--:B------:R-:W-:Y:S02]  /*b780*/  ISETP.GE.OR P5, PT, R5, R0.reuse, P0 ;  /* 0x000000000500720c */ /* 0x080fe400007a6670 */
[-C--:B------:R-:W-:Y:S02]  /*b790*/  ISETP.GE.OR P4, PT, R16, R0.reuse, P0 ;  /* 0x000000001000720c */ /* 0x080fe40000786670 */
[----:B------:R-:W-:-:S02]  /*b7a0*/  ISETP.GE.OR P1, PT, R15, R0, P0 ;  /* 0x000000000f00720c */ /* 0x000fc40000726670 */
[----:B------:R-:W-:-:S07]  /*b7b0*/  ISETP.GE.OR P0, PT, R14, R0, P0 ;  /* 0x000000000e00720c */ /* 0x000fce0000706670 */
[----:B-1----:R1:W-:Y:S01]  /*b7c0*/  @!P5 ST.E [R12.64], R24 ;  /* 0x000000180c00d985 */ /* 0x0023e2000c101908 */
[----:B------:R-:W-:-:S03]  /*b7d0*/  ISETP.GE.AND P5, PT, R14, R0, PT ;  /* 0x000000000e00720c */ /* 0x000fc60003fa6270 */
[----:B--2---:R1:W-:Y:S01]  /*b7e0*/  @!P4 ST.E [R10.64], R25 ;  /* 0x000000190a00c985 */ /* 0x0043e2000c101908 */
[----:B------:R-:W-:-:S03]  /*b7f0*/  ISETP.GE.AND P4, PT, R15, R0, PT ;  /* 0x000000000f00720c */ /* 0x000fc60003f86270 */
[----:B---3--:R1:W-:Y:S01]  /*b800*/  @!P1 ST.E [R8.64], R26 ;  /* 0x0000001a08009985 */ /* 0x0083e2000c101908 */
[----:B------:R-:W-:-:S03]  /*b810*/  ISETP.GE.AND P1, PT, R5, R0, PT ;  /* 0x000000000500720c */ /* 0x000fc60003f26270 */
[----:B------:R1:W-:Y:S01]  /*b820*/  @!P0 ST.E [R6.64], R19 ;  /* 0x0000001306008985 */ /* 0x0003e2000c101908 */
[----:B------:R-:W-:Y:S01]  /*b830*/  ISETP.GE.AND P0, PT, R16, R0, PT ;  /* 0x000000001000720c */ /* 0x000fe20003f06270 */
[----:B------:R-:W-:Y:S05]  /*b840*/  @P3 BRA `(.L_x_83) ;  /* 0x0000079000003947 */ /* 0x000fea0003800000 */
[----:B------:R-:W2:Y:S01]  /*b850*/  LDL R88, [R1+0x74] ;  /* 0x0000740001587983 */ /* 0x000ea20000100800 */
[----:B------:R-:W-:Y:S01]  /*b860*/  IMAD R17, R17, c[0x0][0x3a0], RZ ;  /* 0x0000e80011117a24 */ /* 0x000fe200078e02ff */
[----:B-1----:R-:W-:Y:S01]  /*b870*/  SHF.R.S32.HI R7, RZ, 0x1f, R2 ;  /* 0x0000001fff077819 */ /* 0x002fe20000011402 */
[C---:B------:R-:W-:Y:S01]  /*b880*/  IMAD.WIDE.U32 R4, R3.reuse, c[0x0][0x3a0], RZ ;  /* 0x0000e80003047a25 */ /* 0x040fe200078e00ff */
[----:B------:R1:W3:Y:S03]  /*b890*/  LDS.128 R12, [R213+0x80] ;  /* 0x00008000d50c7984 */ /* 0x0002e60000000c00 */
[----:B------:R-:W-:Y:S01]  /*b8a0*/  IMAD R3, R3, c[0x0][0x3a4], R17 ;  /* 0x0000e90003037a24 */ /* 0x000fe200078e0211 */
[----:B------:R1:W4:Y:S01]  /*b8b0*/  LDS.128 R20, [R213+0x880] ;  /* 0x00088000d5147984 */ /* 0x0003220000000c00 */
[----:B------:R-:W-:-:S03]  /*b8c0*/  IMAD R7, R7, c[0x0][0x3f0], RZ ;  /* 0x0000fc0007077a24 */ /* 0x000fc600078e02ff */
[----:B------:R-:W-:Y:S01]  /*b8d0*/  IADD3 R5, R5, R3, RZ ;  /* 0x0000000305057210 */ /* 0x000fe20007ffe0ff */
[----:B------:R1:W1:Y:S04]  /*b8e0*/  LDS.128 R28, [R213+0x1880] ;  /* 0x00188000d51c7984 */ /* 0x0002680000000c00 */
[C---:B------:R-:W-:Y:S01]  /*b8f0*/  IMAD.WIDE.U32 R4, R27.reuse, c[0x0][0x3e8], R4 ;  /* 0x0000fa001b047a25 */ /* 0x040fe200078e0004 */
[----:B------:R1:W1:Y:S03]  /*b900*/  LDS.128 R32, [R213+0x2080] ;  /* 0x00208000d5207984 */ /* 0x0002660000000c00 */
[----:B------:R-:W-:Y:S01]  /*b910*/  IMAD R5, R27, c[0x0][0x3ec], R5 ;  /* 0x0000fb001b057a24 */ /* 0x000fe200078e0205 */
[----:B------:R1:W1:Y:S03]  /*b920*/  LDS.128 R36, [R213+0x2880] ;  /* 0x00288000d5247984 */ /* 0x0002660000000c00 */
[----:B------:R-:W-:Y:S01]  /*b930*/  IMAD.WIDE.U32 R4, R2, c[0x0][0x3f0], R4 ;  /* 0x0000fc0002047a25 */ /* 0x000fe200078e0004 */
[----:B------:R1:W1:Y:S04]  /*b940*/  LDS.128 R24, [R213+0x1080] ;  /* 0x00108000d5187984 */ /* 0x0002680000000c00 */
[----:B------:R1:W1:Y:S04]  /*b950*/  LDS.128 R40, [R213+0x3080] ;  /* 0x00308000d5287984 */ /* 0x0002680000000c00 */
[----:B------:R1:W1:Y:S04]  /*b960*/  LDS.128 R44, [R213+0x3880] ;  /* 0x00388000d52c7984 */ /* 0x0002680000000c00 */
[----:B------:R-:W5:Y:S02]  /*b970*/  S2R R10, SR_TID.X ;  /* 0x00000000000a7919 */ /* 0x000f640000002100 */
[----:B-----5:R-:W-:-:S04]  /*b980*/  SHF.R.S32.HI R9, RZ, 0x1f, R10 ;  /* 0x0000001fff097819 */ /* 0x020fc8000001140a */
[----:B------:R-:W-:-:S04]  /*b990*/  LEA.HI R9, R9, R10, RZ, 0x3 ;  /* 0x0000000a09097211 */ /* 0x000fc800078f18ff */
[----:B------:R-:W-:Y:S02]  /*b9a0*/  SHF.R.S32.HI R9, RZ, 0x3, R9 ;  /* 0x00000003ff097819 */ /* 0x000fe40000011409 */
[----:B--2---:R-:W-:-:S04]  /*b9b0*/  LEA R6, R71, R88, 0x7 ;  /* 0x0000005847067211 */ /* 0x004fc800078e38ff */
[----:B------:R-:W-:Y:S01]  /*b9c0*/  MOV R3, R6 ;  /* 0x0000000600037202 */ /* 0x000fe20000000f00 */
[----:B------:R-:W-:-:S05]  /*b9d0*/  @P2 IMAD.HI.U32 R8, R6, c[0x0][0x4ec], RZ ;  /* 0x00013b0006082a27 */ /* 0x000fca00078e00ff */
[----:B------:R-:W-:Y:S01]  /*b9e0*/  @P2 SHF.R.U32.HI R3, RZ, c[0x0][0x4f0], R8 ;  /* 0x00013c00ff032a19 */ /* 0x000fe20000011608 */
[----:B------:R-:W-:-:S03]  /*b9f0*/  IMAD R8, R2, c[0x0][0x3f4], R7 ;  /* 0x0000fd0002087a24 */ /* 0x000fc600078e0207 */
[----:B------:R-:W-:Y:S02]  /*ba00*/  SHF.R.S32.HI R7, RZ, 0x1f, R3 ;  /* 0x0000001fff077819 */ /* 0x000fe40000011403 */
[----:B------:R-:W-:Y:S02]  /*ba10*/  IADD3 R2, -R3, RZ, RZ ;  /* 0x000000ff03027210 */ /* 0x000fe40007ffe1ff */
[----:B------:R-:W-:Y:S01]  /*ba20*/  IADD3 R5, R5, R8, RZ ;  /* 0x0000000805057210 */ /* 0x000fe20007ffe0ff */
[----:B------:R-:W-:Y:S02]  /*ba30*/  IMAD R7, R7, c[0x0][0x3e0], RZ ;  /* 0x0000f80007077a24 */ /* 0x000fe400078e02ff */
[----:B------:R-:W-:Y:S02]  /*ba40*/  IMAD R6, R2, c[0x0][0x4e8], R6 ;  /* 0x00013a0002067a24 */ /* 0x000fe400078e0206 */
[C---:B------:R-:W-:Y:S02]  /*ba50*/  IMAD R7, R3.reuse, c[0x0][0x3e4], R7 ;  /* 0x0000f90003077a24 */ /* 0x040fe400078e0207 */
[----:B------:R-:W-:Y:S01]  /*ba60*/  IMAD.WIDE.U32 R2, R3, c[0x0][0x3e0], R4 ;  /* 0x0000f80003027a25 */ /* 0x000fe200078e0004 */
[----:B------:R-:W-:-:S04]  /*ba70*/  SHF.R.S32.HI R4, RZ, 0x1f, R6 ;  /* 0x0000001fff047819 */ /* 0x000fc80000011406 */
[----:B------:R-:W-:Y:S01]  /*ba80*/  IADD3 R3, R3, R7, RZ ;  /* 0x0000000703037210 */ /* 0x000fe20007ffe0ff */
[----:B------:R-:W-:-:S04]  /*ba90*/  IMAD R4, R4, c[0x0][0x3d8], RZ ;  /* 0x0000f60004047a24 */ /* 0x000fc800078e02ff */
[----:B------:R-:W-:-:S04]  /*baa0*/  IMAD.WIDE.U32 R2, R6, c[0x0][0x3d8], R2 ;  /* 0x0000f60006027a25 */ /* 0x000fc800078e0002 */
[----:B------:R-:W-:Y:S01]  /*bab0*/  IMAD R6, R6, c[0x0][0x3dc], R4 ;  /* 0x0000f70006067a24 */ /* 0x000fe200078e0204 */
[----:B------:R-:W-:Y:S02]  /*bac0*/  LEA R7, P0, R2, c[0x0][0x380], 0x1 ;  /* 0x0000e00002077a11 */ /* 0x000fe400078008ff */
[----:B------:R-:W-:Y:S02]  /*bad0*/  LEA R4, R71, R9, 0x7 ;  /* 0x0000000947047211 */ /* 0x000fe400078e38ff */
[----:B------:R-:W-:-:S04]  /*bae0*/  IADD3 R3, R3, R6, RZ ;  /* 0x0000000603037210 */ /* 0x000fc80007ffe0ff */
[----:B------:R-:W-:Y:S01]  /*baf0*/  LEA.HI.X R6, R2, c[0x0][0x384], R3, 0x1, P0 ;  /* 0x0000e10002067a11 */ /* 0x000fe200000f0c03 */
[----:B------:R-:W-:Y:S05]  /*bb00*/  BRA.DIV ~URZ, `(.L_x_84) ;  /* 0x000037e27f007947 */ /* 0x000fea000b800000 */
[----:B-1-34-:R1:W2:Y:S02]  /*bb10*/  SHFL.IDX PT, R8, R6, RZ, 0x181f ;  /* 0x00181fff06087589 */ /* 0x01a2a400000e0000 */
.L_x_160:
[----:B------:R-:W-:Y:S05]  /*bb20*/  BRA.DIV ~URZ, `(.L_x_85) ;  /* 0x000038327f007947 */ /* 0x000fea000b800000 */
[----:B------:R3:W4:Y:S02]  /*bb30*/  SHFL.IDX PT, R2, R7, RZ, 0x181f ;  /* 0x00181fff07027589 */ /* 0x00072400000e0000 */
.L_x_161:
[----:B------:R-:W5:Y:S02]  /*bb40*/  LDL.64 R10, [R1+0x18] ;  /* 0x00001800010a7983 */ /* 0x000f640000100a00 */
[----:B-----5:R-:W-:-:S04]  /*bb50*/  ISETP.GE.AND P2, PT, R10, c[0x0][0x3c8], PT ;  /* 0x0000f2000a007a0c */ /* 0x020fc80003f46270 */
[----:B------:R-:W-:-:S13]  /*bb60*/  ISETP.GE.OR P1, PT, R4, R0, P2 ;  /* 0x000000000400720c */ /* 0x000fda0001726670 */
[----:B----4-:R-:W-:-:S04]  /*bb70*/  @!P1 LEA R2, P0, R10, R2, 0x1 ;  /* 0x000000020a029211 */ /* 0x010fc800078008ff */
[----:B--2---:R-:W-:-:S05]  /*bb80*/  @!P1 LEA.HI.X R3, R10, R8, R18, 0x1, P0 ;  /* 0x000000080a039211 */ /* 0x004fca00000f0c12 */
[----:B------:R2:W-:Y:S01]  /*bb90*/  @!P1 ST.E.128 [R2.64], R12 ;  /* 0x0000000c02009985 */ /* 0x0005e2000c101d08 */
[----:B------:R-:W-:Y:S05]  /*bba0*/  BRA.DIV ~URZ, `(.L_x_86) ;  /* 0x000038227f007947 */ /* 0x000fea000b800000 */
[----:B------:R4:W1:Y:S04]  /*bbb0*/  SHFL.IDX PT, R8, R6, 0x1, 0x181f ;  /* 0x00381f0006087f89 */ /* 0x00086800000e0000 */
[----:B--2---:R4:W2:Y:S02]  /*bbc0*/  SHFL.IDX PT, R2, R7, 0x1, 0x181f ;  /* 0x00381f0007027f89 */ /* 0x0048a400000e0000 */
.L_x_162:
[----:B------:R-:W5:Y:S01]  /*bbd0*/  LDL.64 R10, [R1+0x18] ;  /* 0x00001800010a7983 */ /* 0x000f620000100a00 */
[----:B------:R-:W-:-:S04]  /*bbe0*/  IADD3 R3, R4, 0x10, RZ ;  /* 0x0000001004037810 */ /* 0x000fc80007ffe0ff */
[----:B------:R-:W-:-:S13]  /*bbf0*/  ISETP.GE.OR P1, PT, R3, R0, P2 ;  /* 0x000000000300720c */ /* 0x000fda0001726670 */
[----:B--2--5:R-:W-:-:S04]  /*bc00*/  @!P1 LEA R2, P0, R10, R2, 0x1 ;  /* 0x000000020a029211 */ /* 0x024fc800078008ff */
[----:B-1----:R-:W-:-:S05]  /*bc10*/  @!P1 LEA.HI.X R3, R10, R8, R18, 0x1, P0 ;  /* 0x000000080a039211 */ /* 0x002fca00000f0c12 */
[----:B------:R1:W-:Y:S01]  /*bc20*/  @!P1 ST.E.128 [R2.64], R20 ;  /* 0x0000001402009985 */ /* 0x0003e2000c101d08 */
[----:B------:R-:W-:Y:S05]  /*bc30*/  BRA.DIV ~URZ, `(.L_x_87) ;  /* 0x000038627f007947 */ /* 0x000fea000b800000 */
[----:B------:R2:W1:Y:S02]  /*bc40*/  SHFL.IDX PT, R8, R6, 0x2, 0x181f ;  /* 0x00581f0006087f89 */ /* 0x00046400000e0000 */
.L_x_163:
[----:B------:R-:W-:Y:S05]  /*bc50*/  BRA.DIV ~URZ, `(.L_x_88) ;  /* 0x000038b27f007947 */ /* 0x000fea000b800000 */
[----:B-1----:R1:W2:Y:S02]  /*bc60*/  SHFL.IDX PT, R2, R7, 0x2, 0x181f ;  /* 0x00581f0007027f89 */ /* 0x0022a400000e0000 */
.L_x_164:
[----:B------:R-:W5:Y:S01]  /*bc70*/  LDL.64 R10, [R1+0x18] ;  /* 0x00001800010a7983 */ /* 0x000f620000100a00 */
[----:B------:R-:W-:-:S04]  /*bc80*/  IADD3 R3, R4, 0x20, RZ ;  /* 0x0000002004037810 */ /* 0x000fc80007ffe0ff */
[----:B------:R-:W-:-:S13]  /*bc90*/  ISETP.GE.OR P1, PT, R3, R0, P2 ;  /* 0x000000000300720c */ /* 0x000fda0001726670 */
[----:B--2--5:R-:W-:-:S04]  /*bca0*/  @!P1 LEA R2, P0, R10, R2, 0x1 ;  /* 0x000000020a029211 */ /* 0x024fc800078008ff */
[----:B------:R-:W-:-:S05]  /*bcb0*/  @!P1 LEA.HI.X R3, R10, R8, R18, 0x1, P0 ;  /* 0x000000080a039211 */ /* 0x000fca00000f0c12 */
[----:B------:R2:W-:Y:S01]  /*bcc0*/  @!P1 ST.E.128 [R2.64], R24 ;  /* 0x0000001802009985 */ /* 0x0005e2000c101d08 */
[----:B------:R-:W-:Y:S05]  /*bcd0*/  BRA.DIV ~URZ, `(.L_x_89) ;  /* 0x000038a27f007947 */ /* 0x000fea000b800000 */
[----:B------:R1:W2:Y:S04]  /*bce0*/  SHFL.IDX PT, R8, R6, 0x3, 0x181f ;  /* 0x00781f0006087f89 */ /* 0x0002a800000e0000 */
[----:B--2---:R1:W2:Y:S02]  /*bcf0*/  SHFL.IDX PT, R2, R7, 0x3, 0x181f ;  /* 0x00781f0007027f89 */ /* 0x0042a400000e0000 */
.L_x_165:
[----:B------:R-:W5:Y:S01]  /*bd00*/  LDL.64 R10, [R1+0x18] ;  /* 0x00001800010a7983 */ /* 0x000f620000100a00 */
[----:B------:R-:W-:-:S04]  /*bd10*/  IADD3 R3, R4, 0x30, RZ ;  /* 0x0000003004037810 */ /* 0x000fc80007ffe0ff */
[----:B------:R-:W-:-:S13]  /*bd20*/  ISETP.GE.OR P1, PT, R3, R0, P2 ;  /* 0x000000000300720c */ /* 0x000fda0001726670 */
[----:B--2--5:R-:W-:-:S04]  /*bd30*/  @!P1 LEA R2, P0, R10, R2, 0x1 ;  /* 0x000000020a029211 */ /* 0x024fc800078008ff */
[----:B------:R-:W-:-:S05]  /*bd40*/  @!P1 LEA.HI.X R3, R10, R8, R18, 0x1, P0 ;  /* 0x000000080a039211 */ /* 0x000fca00000f0c12 */
[----:B------:R2:W-:Y:S01]  /*bd50*/  @!P1 ST.E.128 [R2.64], R28 ;  /* 0x0000001c02009985 */ /* 0x0005e2000c101d08 */
[----:B------:R-:W-:Y:S05]  /*bd60*/  BRA.DIV ~URZ, `(.L_x_90) ;  /* 0x000038e27f007947 */ /* 0x000fea000b800000 */
[----:B------:R1:W2:Y:S02]  /*bd70*/  SHFL.IDX PT, R8, R6, 0x4, 0x181f ;  /* 0x00981f0006087f89 */ /* 0x0002a400000e0000 */
.L_x_166:
[----:B------:R-:W-:Y:S05]  /*bd80*/  BRA.DIV ~URZ, `(.L_x_91) ;  /* 0x000039327f007947 */ /* 0x000fea000b800000 */
[----:B--2---:R2:W1:Y:S02]  /*bd90*/  SHFL.IDX PT, R2, R7, 0x4, 0x181f ;  /* 0x00981f0007027f89 */ /* 0x00446400000e0000 */
.L_x_167:
[----:B------:R-:W5:Y:S01]  /*bda0*/  LDL.64 R10, [R1+0x18] ;  /* 0x00001800010a7983 */ /* 0x000f620000100a00 */
[----:B------:R-:W-:-:S04]  /*bdb0*/  IADD3 R3, R4, 0x40, RZ ;  /* 0x0000004004037810 */ /* 0x000fc80007ffe0ff */
[----:B------:R-:W-:-:S13]  /*bdc0*/  ISETP.GE.OR P1, PT, R3, R0, P2 ;  /* 0x000000000300720c */ /* 0x000fda0001726670 */
[----:B-1---5:R-:W-:-:S04]  /*bdd0*/  @!P1 LEA R2, P0, R10, R2, 0x1 ;  /* 0x000000020a029211 */ /* 0x022fc800078008ff */
[----:B------:R-:W-:-:S05]  /*bde0*/  @!P1 LEA.HI.X R3, R10, R8, R18, 0x1, P0 ;  /* 0x000000080a039211 */ /* 0x000fca00000f0c12 */
[----:B------:R1:W-:Y:S01]  /*bdf0*/  @!P1 ST.E.128 [R2.64], R32 ;  /* 0x0000002002009985 */ /* 0x0003e2000c101d08 */
[----:B------:R-:W-:Y:S05]  /*be00*/  BRA.DIV ~URZ, `(.L_x_92) ;  /* 0x000039227f007947 */ /* 0x000fea000b800000 */
[----:B------:R1:W2:Y:S04]  /*be10*/  SHFL.IDX PT, R8, R6, 0x5, 0x181f ;  /* 0x00b81f0006087f89 */ /* 0x0002a800000e0000 */
[----:B-1----:R1:W3:Y:S02]  /*be20*/  SHFL.IDX PT, R2, R7, 0x5, 0x181f ;  /* 0x00b81f0007027f89 */ /* 0x0022e400000e0000 */
.L_x_168:
[----:B------:R-:W5:Y:S01]  /*be30*/  LDL.64 R10, [R1+0x18] ;  /* 0x00001800010a7983 */ /* 0x000f620000100a00 */
[----:B------:R-:W-:-:S04]  /*be40*/  IADD3 R3, R4, 0x50, RZ ;  /* 0x0000005004037810 */ /* 0x000fc80007ffe0ff */
[----:B------:R-:W-:-:S13]  /*be50*/  ISETP.GE.OR P1, PT, R3, R0, P2 ;  /* 0x000000000300720c */ /* 0x000fda0001726670 */
[----:B---3-5:R-:W-:-:S04]  /*be60*/  @!P1 LEA R2, P0, R10, R2, 0x1 ;  /* 0x000000020a029211 */ /* 0x028fc800078008ff */
[----:B--2---:R-:W-:-:S05]  /*be70*/  @!P1 LEA.HI.X R3, R10, R8, R18, 0x1, P0 ;  /* 0x000000080a039211 */ /* 0x004fca00000f0c12 */
[----:B------:R2:W-:Y:S01]  /*be80*/  @!P1 ST.E.128 [R2.64], R36 ;  /* 0x0000002402009985 */ /* 0x0005e2000c101d08 */
[----:B------:R-:W-:Y:S05]  /*be90*/  BRA.DIV ~URZ, `(.L_x_93) ;  /* 0x000039627f007947 */ /* 0x000fea000b800000 */
[----:B------:R3:W1:Y:S02]  /*bea0*/  SHFL.IDX PT, R8, R6, 0x6, 0x181f ;  /* 0x00d81f0006087f89 */ /* 0x00066400000e0000 */
.L_x_169:
[----:B------:R-:W-:Y:S05]  /*beb0*/  BRA.DIV ~URZ, `(.L_x_94) ;  /* 0x000039b27f007947 */ /* 0x000fea000b800000 */
[----:B--2---:R2:W3:Y:S02]  /*bec0*/  SHFL.IDX PT, R2, R7, 0x6, 0x181f ;  /* 0x00d81f0007027f89 */ /* 0x0044e400000e0000 */
.L_x_170:
[----:B------:R-:W5:Y:S01]  /*bed0*/  LDL.64 R10, [R1+0x18] ;  /* 0x00001800010a7983 */ /* 0x000f620000100a00 */
[----:B------:R-:W-:-:S04]  /*bee0*/  IADD3 R3, R4, 0x60, RZ ;  /* 0x0000006004037810 */ /* 0x000fc80007ffe0ff */
[----:B------:R-:W-:-:S13]  /*bef0*/  ISETP.GE.OR P1, PT, R3, R0, P2 ;  /* 0x000000000300720c */ /* 0x000fda0001726670 */
[----:B---3-5:R-:W-:-:S04]  /*bf00*/  @!P1 LEA R2, P0, R10, R2, 0x1 ;  /* 0x000000020a029211 */ /* 0x028fc800078008ff */
[----:B-1----:R-:W-:-:S05]  /*bf10*/  @!P1 LEA.HI.X R3, R10, R8, R18, 0x1, P0 ;  /* 0x000000080a039211 */ /* 0x002fca00000f0c12 */
[----:B------:R1:W-:Y:S01]  /*bf20*/  @!P1 ST.E.128 [R2.64], R40 ;  /* 0x0000002802009985 */ /* 0x0003e2000c101d08 */
[----:B------:R-:W-:Y:S05]  /*bf30*/  BRA.DIV ~URZ, `(.L_x_95) ;  /* 0x000039a27f007947 */ /* 0x000fea000b800000 */
[----:B----4-:R-:W3:Y:S04]  /*bf40*/  SHFL.IDX PT, R6, R6, 0x7, 0x181f ;  /* 0x00f81f0006067f89 */ /* 0x010ee800000e0000 */
[----:B-1----:R1:W4:Y:S02]  /*bf50*/  SHFL.IDX PT, R3, R7, 0x7, 0x181f ;  /* 0x00f81f0007037f89 */ /* 0x00232400000e0000 */
.L_x_171:
[----:B------:R-:W-:-:S04]  /*bf60*/  IADD3 R2, R4, 0x70, RZ ;  /* 0x0000007004027810 */ /* 0x000fc80007ffe0ff */
[----:B------:R-:W-:-:S13]  /*bf70*/  ISETP.GE.OR P2, PT, R2, R0, P2 ;  /* 0x000000000200720c */ /* 0x000fda0001746670 */
[----:B------:R-:W-:Y:S05]  /*bf80*/  @P2 BRA `(.L_x_96) ;  /* 0x0000198000002947 */ /* 0x000fea0003800000 */
[----:B------:R-:W5:Y:S02]  /*bf90*/  LDL.64 R8, [R1+0x18] ;  /* 0x0000180001087983 */ /* 0x000f640000100a00 */
[----:B----45:R-:W-:-:S04]  /*bfa0*/  LEA R2, P0, R8, R3, 0x1 ;  /* 0x0000000308027211 */ /* 0x030fc800078008ff */
[----:B---3--:R-:W-:-:S05]  /*bfb0*/  LEA.HI.X R3, R8, R6, R18, 0x1, P0 ;  /* 0x0000000608037211 */ /* 0x008fca00000f0c12 */
[----:B------:R3:W-:Y:S01]  /*bfc0*/  ST.E.128 [R2.64], R44 ;  /* 0x0000002c02007985 */ /* 0x0007e2000c101d08 */
[----:B------:R-:W-:Y:S05]  /*bfd0*/  BRA `(.L_x_96) ;  /* 0x0000193000007947 */ /* 0x000fea0003800000 */
.L_x_83:
[----:B------:R-:W2:Y:S04]  /*bfe0*/  LDL.LU R5, [R1+0x48] ;  /* 0x0000480001057983 */ /* 0x000ea80000300800 */
[----:B-1----:R-:W3:Y:S01]  /*bff0*/  LDL.LU R9, [R1+0x54] ;  /* 0x0000540001097983 */ /* 0x002ee20000300800 */
[----:B------:R-:W-:Y:S01]  /*c000*/  IMAD R17, R17, c[0x0][0x408], RZ ;  /* 0x0001020011117a24 */ /* 0x000fe200078e02ff */
[----:B------:R-:W-:Y:S01]  /*c010*/  SHF.R.S32.HI R0, RZ, 0x1f, R2 ;  /* 0x0000001fff007819 */ /* 0x000fe20000011402 */
[----:B------:R-:W-:-:S04]  /*c020*/  IMAD.WIDE.U32 R6, R3, c[0x0][0x408], RZ ;  /* 0x0001020003067a25 */ /* 0x000fc800078e00ff */
[----:B------:R-:W-:Y:S02]  /*c030*/  IMAD R3, R3, c[0x0][0x40c], R17 ;  /* 0x0001030003037a24 */ /* 0x000fe400078e0211 */
[----:B------:R-:W-:Y:S02]  /*c040*/  IMAD R0, R0, c[0x0][0x440], RZ ;  /* 0x0001100000007a24 */ /* 0x000fe400078e02ff */
[----:B------:R-:W-:Y:S01]  /*c050*/  @P2 IMAD.HI.U32 R8, R4, c[0x0][0x4ec], RZ ;  /* 0x00013b0004082a27 */ /* 0x000fe200078e00ff */
[----:B------:R-:W-:-:S05]  /*c060*/  IADD3 R7, R7, R3, RZ ;  /* 0x0000000307077210 */ /* 0x000fca0007ffe0ff */
[----:B--2---:R-:W-:-:S04]  /*c070*/  IMAD.WIDE.U32 R6, R5, c[0x0][0x438], R6 ;  /* 0x00010e0005067a25 */ /* 0x004fc800078e0006 */
[----:B------:R-:W-:Y:S02]  /*c080*/  IMAD R7, R5, c[0x0][0x43c], R7 ;  /* 0x00010f0005077a24 */ /* 0x000fe400078e0207 */
[C---:B------:R-:W-:Y:S01]  /*c090*/  IMAD R5, R2.reuse, c[0x0][0x444], R0 ;  /* 0x0001110002057a24 */ /* 0x040fe200078e0200 */
[----:B------:R-:W-:Y:S01]  /*c0a0*/  MOV R0, R4 ;  /* 0x0000000400007202 */ /* 0x000fe20000000f00 */
[----:B------:R-:W-:Y:S01]  /*c0b0*/  IMAD.WIDE.U32 R2, R2, c[0x0][0x440], R6 ;  /* 0x0001100002027a25 */ /* 0x000fe200078e0006 */
[----:B------:R-:W-:-:S04]  /*c0c0*/  @P2 SHF.R.U32.HI R0, RZ, c[0x0][0x4f0], R8 ;  /* 0x00013c00ff002a19 */ /* 0x000fc80000011608 */
[----:B------:R-:W-:Y:S02]  /*c0d0*/  IADD3 R3, R3, R5, RZ ;  /* 0x0000000503037210 */ /* 0x000fe40007ffe0ff */
[----:B------:R-:W-:Y:S02]  /*c0e0*/  SHF.R.S32.HI R6, RZ, 0x1f, R0 ;  /* 0x0000001fff067819 */ /* 0x000fe40000011400 */
[----:B------:R-:W-:Y:S01]  /*c0f0*/  IADD3 R5, -R0, RZ, RZ ;  /* 0x000000ff00057210 */ /* 0x000fe20007ffe1ff */
[----:B---3--:R-:W-:-:S04]  /*c100*/  IMAD.WIDE.U32 R2, R9, c[0x0][0x448], R2 ;  /* 0x0001120009027a25 */ /* 0x008fc800078e0002 */
[----:B------:R-:W-:Y:S02]  /*c110*/  IMAD R6, R6, c[0x0][0x430], RZ ;  /* 0x00010c0006067a24 */ /* 0x000fe400078e02ff */
[----:B------:R-:W-:Y:S02]  /*c120*/  IMAD R3, R9, c[0x0][0x44c], R3 ;  /* 0x0001130009037a24 */ /* 0x000fe400078e0203 */
        /* <DEDUP_REMOVED lines=8> */
[----:B------:R-:W-:-:S04]  /*c1b0*/  LEA R20, P2, R2, c[0x0][0x400], 0x2 ;  /* 0x0001000002147a11 */ /* 0x000fc800078410ff */
[----:B------:R-:W-:-:S04]  /*c1c0*/  IADD3 R4, R3, R4, RZ ;  /* 0x0000000403047210 */ /* 0x000fc80007ffe0ff */
[----:B------:R-:W-:Y:S01]  /*c1d0*/  LEA.HI.X R13, R2, c[0x0][0x404], R4, 0x2, P2 ;  /* 0x00010100020d7a11 */ /* 0x000fe200010f1404 */
[----:B------:R-:W-:Y:S05]  /*c1e0*/  BRA.DIV ~URZ, `(.L_x_97) ;  /* 0x000037c27f007947 */ /* 0x000fea000b800000 */
[----:B------:R1:W2:Y:S02]  /*c1f0*/  SHFL.IDX PT, R12, R13, RZ, 0x1c1f ;  /* 0x001c1fff0d0c7589 */ /* 0x0002a400000e0000 */
.L_x_172:
[----:B------:R-:W-:Y:S05]  /*c200*/  BRA.DIV ~URZ, `(.L_x_98) ;  /* 0x000038127f007947 */ /* 0x000fea000b800000 */
[----:B------:R3:W4:Y:S02]  /*c210*/  SHFL.IDX PT, R2, R20, RZ, 0x1c1f ;  /* 0x001c1fff14027589 */ /* 0x00072400000e0000 */
.L_x_173:
[----:B------:R-:W5:Y:S01]  /*c220*/  LDL R5, [R1+0x4c] ;  /* 0x00004c0001057983 */ /* 0x000f620000100800 */
[----:B------:R-:W-:Y:S01]  /*c230*/  BSSY B0, `(.L_x_99) ;  /* 0x0000030000007945 */ /* 0x000fe20003800000 */
[C---:B-----5:R-:W-:Y:S02]  /*c240*/  IADD3 R11, R5.reuse, 0x10, RZ ;  /* 0x00000010050b7810 */ /* 0x060fe40007ffe0ff */
[C---:B------:R-:W-:Y:S02]  /*c250*/  IADD3 R10, R5.reuse, 0x18, RZ ;  /* 0x00000018050a7810 */ /* 0x040fe40007ffe0ff */
[C---:B------:R-:W-:Y:S02]  /*c260*/  IADD3 R8, R5.reuse, 0x20, RZ ;  /* 0x0000002005087810 */ /* 0x040fe40007ffe0ff */
[C---:B------:R-:W-:Y:S02]  /*c270*/  IADD3 R7, R5.reuse, 0x28, RZ ;  /* 0x0000002805077810 */ /* 0x040fe40007ffe0ff */
[----:B------:R-:W-:-:S02]  /*c280*/  IADD3 R6, R5, 0x30, RZ ;  /* 0x0000003005067810 */ /* 0x000fc40007ffe0ff */
[C---:B------:R-:W-:Y:S02]  /*c290*/  IADD3 R4, R5.reuse, 0x38, RZ ;  /* 0x0000003805047810 */ /* 0x040fe40007ffe0ff */
[----:B------:R-:W-:Y:S02]  /*c2a0*/  IADD3 R0, R5, 0x8, RZ ;  /* 0x0000000805007810 */ /* 0x000fe40007ffe0ff */
[----:B------:R-:W-:Y:S02]  /*c2b0*/  SHF.R.S32.HI R23, RZ, 0x1f, R10 ;  /* 0x0000001fff177819 */ /* 0x000fe4000001140a */
[----:B------:R-:W-:Y:S02]  /*c2c0*/  SHF.R.S32.HI R24, RZ, 0x1f, R8 ;  /* 0x0000001fff187819 */ /* 0x000fe40000011408 */
[----:B------:R-:W-:Y:S02]  /*c2d0*/  SHF.R.S32.HI R25, RZ, 0x1f, R7 ;  /* 0x0000001fff197819 */ /* 0x000fe40000011407 */
[----:B------:R-:W-:-:S02]  /*c2e0*/  SHF.R.S32.HI R26, RZ, 0x1f, R6 ;  /* 0x0000001fff1a7819 */ /* 0x000fc40000011406 */
[----:B------:R-:W-:Y:S02]  /*c2f0*/  SHF.R.S32.HI R27, RZ, 0x1f, R4 ;  /* 0x0000001fff1b7819 */ /* 0x000fe40000011404 */
[----:B------:R-:W-:Y:S02]  /*c300*/  SHF.R.S32.HI R22, RZ, 0x1f, R11 ;  /* 0x0000001fff167819 */ /* 0x000fe4000001140b */
[----:B------:R-:W-:Y:S01]  /*c310*/  SHF.R.S32.HI R21, RZ, 0x1f, R0 ;  /* 0x0000001fff157819 */ /* 0x000fe20000011400 */
[----:B------:R-:W-:Y:S05]  /*c320*/  @P1 BRA `(.L_x_100) ;  /* 0x0000020000001947 */ /* 0x000fea0003800000 */
[----:B------:R-:W-:Y:S02]  /*c330*/  ISETP.GE.AND P3, PT, R5, c[0x0][0x3c8], PT ;  /* 0x0000f20005007a0c */ /* 0x000fe40003f66270 */
[----:B------:R-:W-:Y:S02]  /*c340*/  ISETP.GE.AND P1, PT, R0, c[0x0][0x3c8], PT ;  /* 0x0000f20000007a0c */ /* 0x000fe40003f26270 */
[----:B------:R-:W-:-:S09]  /*c350*/  ISETP.GE.AND P6, PT, R11, c[0x0][0x3c8], PT ;  /* 0x0000f2000b007a0c */ /* 0x000fd20003fc6270 */
[----:B--2---:R-:W-:Y:S02]  /*c360*/  @!P3 IMAD.MOV.U32 R3, RZ, RZ, R12 ;  /* 0x000000ffff03b224 */ /* 0x004fe400078e000c */
[C---:B----4-:R-:W-:Y:S02]  /*c370*/  @!P1 LEA R14, P2, R0.reuse, R2, 0x2 ;  /* 0x00000002000e9211 */ /* 0x050fe400078410ff */
[----:B------:R-:W-:Y:S02]  /*c380*/  @!P3 IMAD.WIDE R16, R5, 0x4, R2 ;  /* 0x000000040510b825 */ /* 0x000fe400078e0202 */
[----:B------:R-:W-:Y:S02]  /*c390*/  @!P1 LEA.HI.X R15, R0, R12, R21, 0x2, P2 ;  /* 0x0000000c000f9211 */ /* 0x000fe400010f1415 */
[----:B------:R-:W-:Y:S01]  /*c3a0*/  @!P6 LEA R18, P2, R11, R2, 0x2 ;  /* 0x000000020b12e211 */ /* 0x000fe200078410ff */
[----:B------:R2:W-:Y:S01]  /*c3b0*/  @!P3 ST.E.64 [R16.64], R64 ;  /* 0x000000401000b985 */ /* 0x0005e2000c101b08 */
[----:B------:R-:W-:-:S02]  /*c3c0*/  ISETP.GE.AND P3, PT, R10, c[0x0][0x3c8], PT ;  /* 0x0000f2000a007a0c */ /* 0x000fc40003f66270 */
[----:B------:R-:W-:Y:S01]  /*c3d0*/  @!P6 LEA.HI.X R19, R11, R12, R22, 0x2, P2 ;  /* 0x0000000c0b13e211 */ /* 0x000fe200010f1416 */
[----:B------:R4:W-:Y:S01]  /*c3e0*/  @!P1 ST.E.64 [R14.64], R66 ;  /* 0x000000420e009985 */ /* 0x0009e2000c101b08 */
[----:B------:R-:W-:-:S03]  /*c3f0*/  ISETP.GE.AND P1, PT, R8, c[0x0][0x3c8], PT ;  /* 0x0000f20008007a0c */ /* 0x000fc60003f26270 */
[----:B------:R-:W-:Y:S01]  /*c400*/  @!P6 ST.E.64 [R18.64], R72 ;  /* 0x000000481200e985 */ /* 0x000fe2000c101b08 */
[----:B------:R-:W-:-:S05]  /*c410*/  ISETP.GE.AND P6, PT, R7, c[0x0][0x3c8], PT ;  /* 0x0000f20007007a0c */ /* 0x000fca0003fc6270 */
[----:B--2---:R-:W-:-:S04]  /*c420*/  @!P3 LEA R16, P2, R10, R2, 0x2 ;  /* 0x000000020a10b211 */ /* 0x004fc800078410ff */
[----:B------:R-:W-:Y:S02]  /*c430*/  @!P3 LEA.HI.X R17, R10, R12, R23, 0x2, P2 ;  /* 0x0000000c0a11b211 */ /* 0x000fe400010f1417 */
[----:B----4-:R-:W-:-:S03]  /*c440*/  @!P1 LEA R14, P2, R8, R2, 0x2 ;  /* 0x00000002080e9211 */ /* 0x010fc600078410ff */
[----:B------:R2:W-:Y:S01]  /*c450*/  @!P3 ST.E.64 [R16.64], R74 ;  /* 0x0000004a1000b985 */ /* 0x0005e2000c101b08 */
[----:B------:R-:W-:Y:S02]  /*c460*/  ISETP.GE.AND P3, PT, R6, c[0x0][0x3c8], PT ;  /* 0x0000f20006007a0c */ /* 0x000fe40003f66270 */
[----:B------:R-:W-:Y:S02]  /*c470*/  @!P1 LEA.HI.X R15, R8, R12, R24, 0x2, P2 ;  /* 0x0000000c080f9211 */ /* 0x000fe400010f1418 */
[----:B------:R-:W-:-:S03]  /*c480*/  ISETP.GE.AND P2, PT, R4, c[0x0][0x3c8], PT ;  /* 0x0000f20004007a0c */ /* 0x000fc60003f46270 */
[----:B------:R4:W-:Y:S01]  /*c490*/  @!P1 ST.E.64 [R14.64], R60 ;  /* 0x0000003c0e009985 */ /* 0x0009e2000c101b08 */
[----:B--2---:R-:W-:-:S04]  /*c4a0*/  @!P6 LEA R16, P1, R7, R2, 0x2 ;  /* 0x000000020710e211 */ /* 0x004fc800078210ff */
[----:B------:R-:W-:Y:S02]  /*c4b0*/  @!P6 LEA.HI.X R17, R7, R12, R25, 0x2, P1 ;  /* 0x0000000c0711e211 */ /* 0x000fe400008f1419 */
[----:B----4-:R-:W-:-:S03]  /*c4c0*/  @!P3 LEA R14, P1, R6, R2, 0x2 ;  /* 0x00000002060eb211 */ /* 0x010fc600078210ff */
[----:B------:R2:W-:Y:S01]  /*c4d0*/  @!P6 ST.E.64 [R16.64], R78 ;  /* 0x0000004e1000e985 */ /* 0x0005e2000c101b08 */
[----:B------:R-:W-:Y:S02]  /*c4e0*/  @!P3 LEA.HI.X R15, R6, R12, R26, 0x2, P1 ;  /* 0x0000000c060fb211 */ /* 0x000fe400008f141a */
[----:B------:R-:W-:-:S03]  /*c4f0*/  @!P2 LEA R2, P1, R4, R2, 0x2 ;  /* 0x000000020402a211 */ /* 0x000fc600078210ff */
[----:B------:R2:W-:Y:S01]  /*c500*/  @!P3 ST.E.64 [R14.64], R76 ;  /* 0x0000004c0e00b985 */ /* 0x0005e2000c101b08 */
[----:B------:R-:W-:-:S05]  /*c510*/  @!P2 LEA.HI.X R3, R4, R12, R27, 0x2, P1 ;  /* 0x0000000c0403a211 */ /* 0x000fca00008f141b */
[----:B------:R2:W-:Y:S04]  /*c520*/  @!P2 ST.E.64 [R2.64], R56 ;  /* 0x000000380200a985 */ /* 0x0005e8000c101b08 */
.L_x_100:
[----:B------:R-:W-:Y:S05]  /*c530*/  BSYNC B0 ;  /* 0x0000000000007941 */ /* 0x000fea0003800000 */
.L_x_99:
[----:B------:R-:W-:Y:S05]  /*c540*/  BRA.DIV ~URZ, `(.L_x_101) ;  /* 0x000035427f007947 */ /* 0x000fea000b800000 */
[----:B--2---:R2:W1:Y:S04]  /*c550*/  SHFL.IDX PT, R12, R13, 0x1, 0x1c1f ;  /* 0x003c1f000d0c7f89 */ /* 0x00446800000e0000 */
[----:B----4-:R2:W4:Y:S02]  /*c560*/  SHFL.IDX PT, R2, R20, 0x1, 0x1c1f ;  /* 0x003c1f0014027f89 */ /* 0x01052400000e0000 */
.L_x_174:
[----:B------:R-:W-:Y:S01]  /*c570*/  BSSY B0, `(.L_x_102) ;  /* 0x0000023000007945 */ /* 0x000fe20003800000 */
[----:B------:R-:W-:Y:S05]  /*c580*/  @P0 BRA `(.L_x_103) ;  /* 0x0000021000000947 */ /* 0x000fea0003800000 */
[----:B------:R-:W5:Y:S01]  /*c590*/  LDL R5, [R1+0x4c] ;  /* 0x00004c0001057983 */ /* 0x000f620000100800 */
[----:B------:R-:W-:Y:S02]  /*c5a0*/  ISETP.GE.AND P6, PT, R0, c[0x0][0x3c8], PT ;  /* 0x0000f20000007a0c */ /* 0x000fe40003fc6270 */
[----:B------:R-:W-:Y:S02]  /*c5b0*/  ISETP.GE.AND P1, PT, R11, c[0x0][0x3c8], PT ;  /* 0x0000f2000b007a0c */ /* 0x000fe40003f26270 */
[----:B------:R-:W-:-:S09]  /*c5c0*/  ISETP.GE.AND P0, PT, R10, c[0x0][0x3c8], PT ;  /* 0x0000f2000a007a0c */ /* 0x000fd20003f06270 */
[----:B----4-:R-:W-:-:S04]  /*c5d0*/  @!P6 LEA R14, P3, R0, R2, 0x2 ;  /* 0x00000002000ee211 */ /* 0x010fc800078610ff */
[----:B-1----:R-:W-:Y:S02]  /*c5e0*/  @!P6 LEA.HI.X R15, R0, R12, R21, 0x2, P3 ;  /* 0x0000000c000fe211 */ /* 0x002fe400018f1415 */
[----:B------:R-:W-:Y:S02]  /*c5f0*/  ISETP.GE.AND P3, PT, R8, c[0x0][0x3c8], PT ;  /* 0x0000f20008007a0c */ /* 0x000fe40003f66270 */
[----:B-----5:R-:W-:-:S13]  /*c600*/  ISETP.GE.AND P2, PT, R5, c[0x0][0x3c8], PT ;  /* 0x0000f20005007a0c */ /* 0x020fda0003f46270 */
[----:B------:R-:W-:-:S04]  /*c610*/  @!P2 IMAD.MOV.U32 R3, RZ, RZ, R12 ;  /* 0x000000ffff03a224 */ /* 0x000fc800078e000c */
[----:B------:R-:W-:-:S05]  /*c620*/  @!P2 IMAD.WIDE R16, R5, 0x4, R2 ;  /* 0x000000040510a825 */ /* 0x000fca00078e0202 */
[----:B------:R1:W-:Y:S04]  /*c630*/  @!P2 ST.E.64 [R16.64], R82 ;  /* 0x000000521000a985 */ /* 0x0003e8000c101b08 */
[----:B------:R4:W-:Y:S01]  /*c640*/  @!P6 ST.E.64 [R14.64], R84 ;  /* 0x000000540e00e985 */ /* 0x0009e2000c101b08 */
[----:B-1----:R-:W-:-:S04]  /*c650*/  @!P1 LEA R16, P2, R11, R2, 0x2 ;  /* 0x000000020b109211 */ /* 0x002fc800078410ff */
[----:B------:R-:W-:Y:S02]  /*c660*/  @!P1 LEA.HI.X R17, R11, R12, R22, 0x2, P2 ;  /* 0x0000000c0b119211 */ /* 0x000fe400010f1416 */
[C---:B----4-:R-:W-:Y:S02]  /*c670*/  @!P0 LEA R14, P6, R10.reuse, R2, 0x2 ;  /* 0x000000020a0e8211 */ /* 0x050fe400078c10ff */
[----:B------:R-:W-:Y:S01]  /*c680*/  ISETP.GE.AND P2, PT, R7, c[0x0][0x3c8], PT ;  /* 0x0000f20007007a0c */ /* 0x000fe20003f46270 */
[----:B------:R1:W-:Y:S01]  /*c690*/  @!P1 ST.E.64 [R16.64], R86 ;  /* 0x0000005610009985 */ /* 0x0003e2000c101b08 */
[----:B------:R-:W-:Y:S02]  /*c6a0*/  @!P0 LEA.HI.X R15, R10, R12, R23, 0x2, P6 ;  /* 0x0000000c0a0f8211 */ /* 0x000fe400030f1417 */
[----:B------:R-:W-:Y:S02]  /*c6b0*/  ISETP.GE.AND P1, PT, R6, c[0x0][0x3c8], PT ;  /* 0x0000f20006007a0c */ /* 0x000fe40003f26270 */
[----:B------:R-:W-:Y:S01]  /*c6c0*/  @!P3 LEA R18, P6, R8, R2, 0x2 ;  /* 0x000000020812b211 */ /* 0x000fe200078c10ff */
[----:B------:R4:W-:Y:S01]  /*c6d0*/  @!P0 ST.E.64 [R14.64], R92 ;  /* 0x0000005c0e008985 */ /* 0x0009e2000c101b08 */
[----:B------:R-:W-:-:S02]  /*c6e0*/  ISETP.GE.AND P0, PT, R4, c[0x0][0x3c8], PT ;  /* 0x0000f20004007a0c */ /* 0x000fc40003f06270 */
[----:B------:R-:W-:-:S05]  /*c6f0*/  @!P3 LEA.HI.X R19, R8, R12, R24, 0x2, P6 ;  /* 0x0000000c0813b211 */ /* 0x000fca00030f1418 */
[----:B------:R2:W-:Y:S01]  /*c700*/  @!P3 ST.E.64 [R18.64], R100 ;  /* 0x000000641200b985 */ /* 0x0005e2000c101b08 */
[----:B-1----:R-:W-:-:S04]  /*c710*/  @!P2 LEA R16, P6, R7, R2, 0x2 ;  /* 0x000000020710a211 */ /* 0x002fc800078c10ff */
        /* <DEDUP_REMOVED lines=8> */
.L_x_103:
[----:B------:R-:W-:Y:S05]  /*c7a0*/  BSYNC B0 ;  /* 0x0000000000007941 */ /* 0x000fea0003800000 */
.L_x_102:
[----:B------:R-:W-:Y:S05]  /*c7b0*/  BRA.DIV ~URZ, `(.L_x_104) ;  /* 0x000033a27f007947 */ /* 0x000fea000b800000 */
[----:B-1----:R1:W2:Y:S02]  /*c7c0*/  SHFL.IDX PT, R12, R13, 0x2, 0x1c1f ;  /* 0x005c1f000d0c7f89 */ /* 0x0022a400000e0000 */
.L_x_175:
[----:B------:R-:W-:Y:S05]  /*c7d0*/  BRA.DIV ~URZ, `(.L_x_105) ;  /* 0x000033f27f007947 */ /* 0x000fea000b800000 */
[----:B--2-4-:R2:W4:Y:S02]  /*c7e0*/  SHFL.IDX PT, R2, R20, 0x2, 0x1c1f ;  /* 0x005c1f0014027f89 */ /* 0x01452400000e0000 */
.L_x_176:
[----:B------:R-:W-:Y:S01]  /*c7f0*/  BSSY B0, `(.L_x_106) ;  /* 0x0000023000007945 */ /* 0x000fe20003800000 */
[----:B------:R-:W-:Y:S05]  /*c800*/  @P4 BRA `(.L_x_107) ;  /* 0x0000021000004947 */ /* 0x000fea0003800000 */
[----:B------:R-:W5:Y:S01]  /*c810*/  LDL R5, [R1+0x4c] ;  /* 0x00004c0001057983 */ /* 0x000f620000100800 */
[----:B------:R-:W-:Y:S02]  /*c820*/  ISETP.GE.AND P1, PT, R0, c[0x0][0x3c8], PT ;  /* 0x0000f20000007a0c */ /* 0x000fe40003f26270 */
[----:B------:R-:W-:Y:S02]  /*c830*/  ISETP.GE.AND P0, PT, R11, c[0x0][0x3c8], PT ;  /* 0x0000f2000b007a0c */ /* 0x000fe40003f06270 */
[----:B------:R-:W-:-:S09]  /*c840*/  ISETP.GE.AND P4, PT, R10, c[0x0][0x3c8], PT ;  /* 0x0000f2000a007a0c */ /* 0x000fd20003f86270 */
[CC--:B----4-:R-:W-:Y:S02]  /*c850*/  @!P1 LEA R14, P6, R0.reuse, R2.reuse, 0x2 ;  /* 0x00000002000e9211 */ /* 0x0d0fe400078c10ff */
[C---:B------:R-:W-:Y:S02]  /*c860*/  @!P0 LEA R16, P2, R11.reuse, R2, 0x2 ;  /* 0x000000020b108211 */ /* 0x040fe400078410ff */
[-C--:B------:R-:W-:Y:S02]  /*c870*/  @!P1 LEA.HI.X R15, R0, R12.reuse, R21, 0x2, P6 ;  /* 0x0000000c000f9211 */ /* 0x080fe400030f1415 */
[----:B------:R-:W-:Y:S02]  /*c880*/  @!P0 LEA.HI.X R17, R11, R12, R22, 0x2, P2 ;  /* 0x0000000c0b118211 */ /* 0x000fe400010f1416 */
[----:B------:R-:W-:Y:S02]  /*c890*/  ISETP.GE.AND P2, PT, R7, c[0x0][0x3c8], PT ;  /* 0x0000f20007007a0c */ /* 0x000fe40003f46270 */
[----:B-----5:R-:W-:-:S13]  /*c8a0*/  ISETP.GE.AND P3, PT, R5, c[0x0][0x3c8], PT ;  /* 0x0000f20005007a0c */ /* 0x020fda0003f66270 */
[----:B------:R-:W-:-:S04]  /*c8b0*/  @!P3 IMAD.MOV.U32 R3, RZ, RZ, R12 ;  /* 0x000000ffff03b224 */ /* 0x000fc800078e000c */
[----:B------:R-:W-:-:S05]  /*c8c0*/  @!P3 IMAD.WIDE R18, R5, 0x4, R2 ;  /* 0x000000040512b825 */ /* 0x000fca00078e0202 */
[----:B------:R-:W-:Y:S01]  /*c8d0*/  @!P3 ST.E.64 [R18.64], R44 ;  /* 0x0000002c1200b985 */ /* 0x000fe2000c101b08 */
[----:B------:R-:W-:-:S03]  /*c8e0*/  ISETP.GE.AND P3, PT, R8, c[0x0][0x3c8], PT ;  /* 0x0000f20008007a0c */ /* 0x000fc60003f66270 */
[----:B------:R4:W-:Y:S01]  /*c8f0*/  @!P1 ST.E.64 [R14.64], R34 ;  /* 0x000000220e009985 */ /* 0x0009e2000c101b08 */
[----:B------:R-:W-:-:S03]  /*c900*/  ISETP.GE.AND P1, PT, R6, c[0x0][0x3c8], PT ;  /* 0x0000f20006007a0c */ /* 0x000fc60003f26270 */
[----:B------:R5:W-:Y:S01]  /*c910*/  @!P0 ST.E.64 [R16.64], R36 ;  /* 0x0000002410008985 */ /* 0x000be2000c101b08 */
[----:B------:R-:W-:Y:S02]  /*c920*/  ISETP.GE.AND P0, PT, R4, c[0x0][0x3c8], PT ;  /* 0x0000f20004007a0c */ /* 0x000fe40003f06270 */
[----:B----4-:R-:W-:-:S04]  /*c930*/  @!P4 LEA R14, P6, R10, R2, 0x2 ;  /* 0x000000020a0ec211 */ /* 0x010fc800078c10ff */
[----:B------:R-:W-:Y:S02]  /*c940*/  @!P4 LEA.HI.X R15, R10, R12, R23, 0x2, P6 ;  /* 0x0000000c0a0fc211 */ /* 0x000fe400030f1417 */
[----:B------:R-:W-:-:S03]  /*c950*/  @!P3 LEA R18, P6, R8, R2, 0x2 ;  /* 0x000000020812b211 */ /* 0x000fc600078c10ff */
[----:B------:R4:W-:Y:S01]  /*c960*/  @!P4 ST.E.64 [R14.64], R38 ;  /* 0x000000260e00c985 */ /* 0x0009e2000c101b08 */
[C---:B-----5:R-:W-:Y:S02]  /*c970*/  @!P2 LEA R16, P4, R7.reuse, R2, 0x2 ;  /* 0x000000020710a211 */ /* 0x060fe400078810ff */
[-C--:B------:R-:W-:Y:S02]  /*c980*/  @!P3 LEA.HI.X R19, R8, R12.reuse, R24, 0x2, P6 ;  /* 0x0000000c0813b211 */ /* 0x080fe400030f1418 */
[----:B------:R-:W-:-:S03]  /*c990*/  @!P2 LEA.HI.X R17, R7, R12, R25, 0x2, P4 ;  /* 0x0000000c0711a211 */ /* 0x000fc600020f1419 */
[----:B------:R1:W-:Y:S04]  /*c9a0*/  @!P3 ST.E.64 [R18.64], R50 ;  /* 0x000000321200b985 */ /* 0x0003e8000c101b08 */
[----:B------:R1:W-:Y:S01]  /*c9b0*/  @!P2 ST.E.64 [R16.64], R46 ;  /* 0x0000002e1000a985 */ /* 0x0003e2000c101b08 */
[-C--:B----4-:R-:W-:Y:S02]  /*c9c0*/  @!P1 LEA R14, P6, R6, R2.reuse, 0x2 ;  /* 0x00000002060e9211 */ /* 0x090fe400078c10ff */
[----:B------:R-:W-:Y:S02]  /*c9d0*/  @!P0 LEA R2, P4, R4, R2, 0x2 ;  /* 0x0000000204028211 */ /* 0x000fe400078810ff */
[-C--:B------:R-:W-:Y:S02]  /*c9e0*/  @!P1 LEA.HI.X R15, R6, R12.reuse, R26, 0x2, P6 ;  /* 0x0000000c060f9211 */ /* 0x080fe400030f141a */
[----:B------:R-:W-:-:S03]  /*c9f0*/  @!P0 LEA.HI.X R3, R4, R12, R27, 0x2, P4 ;  /* 0x0000000c04038211 */ /* 0x000fc600020f141b */
[----:B------:R1:W-:Y:S04]  /*ca00*/  @!P1 ST.E.64 [R14.64], R40 ;  /* 0x000000280e009985 */ /* 0x0003e8000c101b08 */
[----:B------:R1:W-:Y:S02]  /*ca10*/  @!P0 ST.E.64 [R2.64], R28 ;  /* 0x0000001c02008985 */ /* 0x0003e4000c101b08 */
.L_x_107:
[----:B------:R-:W-:Y:S05]  /*ca20*/  BSYNC B0 ;  /* 0x0000000000007941 */ /* 0x000fea0003800000 */
.L_x_106:
[----:B------:R-:W-:Y:S05]  /*ca30*/  BRA.DIV ~URZ, `(.L_x_108) ;  /* 0x000032027f007947 */ /* 0x000fea000b800000 */
[----:B------:R1:W2:Y:S04]  /*ca40*/  SHFL.IDX PT, R12, R13, 0x3, 0x1c1f ;  /* 0x007c1f000d0c7f89 */ /* 0x0002a800000e0000 */
[----:B-1--4-:R1:W4:Y:S02]  /*ca50*/  SHFL.IDX PT, R2, R20, 0x3, 0x1c1f ;  /* 0x007c1f0014027f89 */ /* 0x01232400000e0000 */
.L_x_177:
[----:B------:R-:W-:Y:S05]  /*ca60*/  @P5 BRA `(.L_x_96) ;  /* 0x00000ea000005947 */ /* 0x000fea0003800000 */
[----:B------:R-:W5:Y:S01]  /*ca70*/  LDL R5, [R1+0x4c] ;  /* 0x00004c0001057983 */ /* 0x000f620000100800 */
[----:B------:R-:W-:Y:S02]  /*ca80*/  ISETP.GE.AND P5, PT, R0, c[0x0][0x3c8], PT ;  /* 0x0000f20000007a0c */ /* 0x000fe40003fa6270 */
[----:B------:R-:W-:-:S02]  /*ca90*/  ISETP.GE.AND P4, PT, R11, c[0x0][0x3c8], PT ;  /* 0x0000f2000b007a0c */ /* 0x000fc40003f86270 */
[----:B------:R-:W-:Y:S02]  /*caa0*/  ISETP.GE.AND P3, PT, R10, c[0x0][0x3c8], PT ;  /* 0x0000f2000a007a0c */ /* 0x000fe40003f66270 */
[----:B------:R-:W-:Y:S02]  /*cab0*/  ISETP.GE.AND P2, PT, R8, c[0x0][0x3c8], PT ;  /* 0x0000f20008007a0c */ /* 0x000fe40003f46270 */
[----:B------:R-:W-:-:S05]  /*cac0*/  ISETP.GE.AND P1, PT, R7, c[0x0][0x3c8], PT ;  /* 0x0000f20007007a0c */ /* 0x000fca0003f26270 */
[----:B-1234-:R-:W-:-:S04]  /*cad0*/  @!P5 LEA R20, P6, R0, R2, 0x2 ;  /* 0x000000020014d211 */ /* 0x01efc800078c10ff */
[----:B------:R-:W-:Y:S02]  /*cae0*/  @!P5 LEA.HI.X R21, R0, R12, R21, 0x2, P6 ;  /* 0x0000000c0015d211 */ /* 0x000fe400030f1415 */
[----:B------:R-:W-:-:S04]  /*caf0*/  @!P3 LEA R16, P6, R10, R2, 0x2 ;  /* 0x000000020a10b211 */ /* 0x000fc800078c10ff */
[----:B------:R-:W-:Y:S02]  /*cb00*/  @!P3 LEA.HI.X R17, R10, R12, R23, 0x2, P6 ;  /* 0x0000000c0a11b211 */ /* 0x000fe400030f1417 */
[----:B-----5:R-:W-:-:S13]  /*cb10*/  ISETP.GE.AND P0, PT, R5, c[0x0][0x3c8], PT ;  /* 0x0000f20005007a0c */ /* 0x020fda0003f06270 */
[----:B------:R-:W-:-:S04]  /*cb20*/  @!P0 IMAD.MOV.U32 R3, RZ, RZ, R12 ;  /* 0x000000ffff038224 */ /* 0x000fc800078e000c */
[----:B------:R-:W-:-:S05]  /*cb30*/  @!P0 IMAD.WIDE R14, R5, 0x4, R2 ;  /* 0x00000004050e8825 */ /* 0x000fca00078e0202 */
[----:B------:R1:W-:Y:S01]  /*cb40*/  @!P0 ST.E.64 [R14.64], R32 ;  /* 0x000000200e008985 */ /* 0x0003e2000c101b08 */
[----:B------:R-:W-:-:S03]  /*cb50*/  @!P4 LEA R18, P0, R11, R2, 0x2 ;  /* 0x000000020b12c211 */ /* 0x000fc600078010ff */
[----:B------:R2:W-:Y:S01]  /*cb60*/  @!P5 ST.E.64 [R20.64], R68 ;  /* 0x000000441400d985 */ /* 0x0005e2000c101b08 */
[----:B------:R-:W-:Y:S02]  /*cb70*/  @!P4 LEA.HI.X R19, R11, R12, R22, 0x2, P0 ;  /* 0x0000000c0b13c211 */ /* 0x000fe400000f1416 */
[----:B------:R-:W-:-:S03]  /*cb80*/  ISETP.GE.AND P0, PT, R6, c[0x0][0x3c8], PT ;  /* 0x0000f20006007a0c */ /* 0x000fc60003f06270 */
[----:B------:R2:W-:Y:S04]  /*cb90*/  @!P4 ST.E.64 [R18.64], R58 ;  /* 0x0000003a1200c985 */ /* 0x0005e8000c101b08 */
[----:B------:R2:W-:Y:S01]  /*cba0*/  @!P3 ST.E.64 [R16.64], R54 ;  /* 0x000000361000b985 */ /* 0x0005e2000c101b08 */
[----:B-1----:R-:W-:-:S04]  /*cbb0*/  @!P2 LEA R14, P6, R8, R2, 0x2 ;  /* 0x00000002080ea211 */ /* 0x002fc800078c10ff */
[----:B------:R-:W-:Y:S02]  /*cbc0*/  @!P2 LEA.HI.X R15, R8, R12, R24, 0x2, P6 ;  /* 0x0000000c080fa211 */ /* 0x000fe400030f1418 */
[----:B------:R-:W-:-:S03]  /*cbd0*/  @!P1 LEA R10, P6, R7, R2, 0x2 ;  /* 0x00000002070a9211 */ /* 0x000fc600078c10ff */
[----:B------:R2:W-:Y:S01]  /*cbe0*/  @!P2 ST.E.64 [R14.64], R52 ;  /* 0x000000340e00a985 */ /* 0x0005e2000c101b08 */
[----:B------:R-:W-:Y:S02]  /*cbf0*/  @!P1 LEA.HI.X R11, R7, R12, R25, 0x2, P6 ;  /* 0x0000000c070b9211 */ /* 0x000fe400030f1419 */
[----:B------:R-:W-:-:S03]  /*cc00*/  @!P0 LEA R8, P6, R6, R2, 0x2 ;  /* 0x0000000206088211 */ /* 0x000fc600078c10ff */
[----:B------:R2:W-:Y:S01]  /*cc10*/  @!P1 ST.E.64 [R10.64], R48 ;  /* 0x000000300a009985 */ /* 0x0005e2000c101b08 */
[----:B------:R-:W-:-:S05]  /*cc20*/  @!P0 LEA.HI.X R9, R6, R12, R26, 0x2, P6 ;  /* 0x0000000c06098211 */ /* 0x000fca00030f141a */
[----:B------:R2:W-:Y:S01]  /*cc30*/  @!P0 ST.E.64 [R8.64], R42 ;  /* 0x0000002a08008985 */ /* 0x0005e2000c101b08 */
[----:B------:R-:W-:-:S13]  /*cc40*/  ISETP.GE.AND P0, PT, R4, c[0x0][0x3c8], PT ;  /* 0x0000f20004007a0c */ /* 0x000fda0003f06270 */
[----:B------:R-:W-:Y:S05]  /*cc50*/  @P0 BRA `(.L_x_96) ;  /* 0x00000cb000000947 */ /* 0x000fea0003800000 */
[----:B------:R-:W-:-:S04]  /*cc60*/  LEA R2, P0, R4, R2, 0x2 ;  /* 0x0000000204027211 */ /* 0x000fc800078010ff */
[----:B------:R-:W-:-:S05]  /*cc70*/  LEA.HI.X R3, R4, R12, R27, 0x2, P0 ;  /* 0x0000000c04037211 */ /* 0x000fca00000f141b */
[----:B------:R1:W-:Y:S01]  /*cc80*/  ST.E.64 [R2.64], R30 ;  /* 0x0000001e02007985 */ /* 0x0003e2000c101b08 */
[----:B------:R-:W-:Y:S05]  /*cc90*/  BRA `(.L_x_96) ;  /* 0x00000c7000007947 */ /* 0x000fea0003800000 */
.L_x_81:
[----:B------:R-:W2:Y:S04]  /*cca0*/  LDL.LU R7, [R1+0x50] ;  /* 0x0000500001077983 */ /* 0x000ea80000300800 */
[----:B-1----:R-:W3:Y:S01]  /*ccb0*/  LDL R6, [R1+0x10] ;  /* 0x0000100001067983 */ /* 0x002ee20000100800 */
[----:B------:R-:W-:Y:S01]  /*ccc0*/  ISETP.NE.U32.AND P1, PT, RZ, c[0x0][0x508], PT ;  /* 0x00014200ff007a0c */ /* 0x000fe20003f25070 */
[----:B------:R-:W-:Y:S01]  /*ccd0*/  IMAD.MOV.U32 R4, RZ, RZ, 0x4 ;  /* 0x00000004ff047424 */ /* 0x000fe200078e00ff */
[----:B------:R-:W-:Y:S01]  /*cce0*/  ISETP.NE.U32.AND P2, PT, RZ, c[0x0][0x500], PT ;  /* 0x00014000ff007a0c */ /* 0x000fe20003f45070 */
[----:B------:R-:W-:Y:S01]  /*ccf0*/  IMAD.MOV.U32 R0, RZ, RZ, RZ ;  /* 0x000000ffff007224 */ /* 0x000fe200078e00ff */
[----:B------:R-:W-:Y:S01]  /*cd00*/  ISETP.NE.AND.EX P1, PT, RZ, c[0x0][0x50c], PT, P1 ;  /* 0x00014300ff007a0c */ /* 0x000fe20003f25310 */
[----:B------:R-:W-:Y:S01]  /*cd10*/  IMAD.MOV.U32 R20, RZ, RZ, c[0x0][0x388] ;  /* 0x0000e200ff147624 */ /* 0x000fe200078e00ff */
[----:B------:R-:W-:-:S11]  /*cd20*/  ISETP.NE.AND.EX P2, PT, RZ, c[0x0][0x504], PT, P2 ;  /* 0x00014100ff007a0c */ /* 0x000fd60003f45320 */
[C---:B---3--:R-:W-:Y:S01]  /*cd30*/  @P1 LEA R2, P0, R6.reuse, c[0x0][0x508], 0x2 ;  /* 0x0001420006021a11 */ /* 0x048fe200078010ff */
[----:B------:R-:W-:-:S03]  /*cd40*/  IMAD.WIDE R4, R6, R4, c[0x0][0x500] ;  /* 0x0001400006047625 */ /* 0x000fc600078e0204 */
[----:B------:R-:W-:Y:S02]  /*cd50*/  @P1 LEA.HI.X R3, R6, c[0x0][0x50c], R8, 0x2, P0 ;  /* 0x0001430006031a11 */ /* 0x000fe400000f1408 */
[----:B------:R1:W5:Y:S04]  /*cd60*/  @P2 LDG.E R0, [R4.64] ;  /* 0x0000000804002981 */ /* 0x000368000c1e1900 */
[----:B------:R1:W5:Y:S01]  /*cd70*/  @P1 LDG.E R20, [R2.64] ;  /* 0x0000000802141981 */ /* 0x000362000c1e1900 */
[----:B--2---:R-:W-:-:S04]  /*cd80*/  ISETP.NE.AND P0, PT, R7, RZ, PT ;  /* 0x000000ff0700720c */ /* 0x004fc80003f05270 */
[----:B------:R-:W-:Y:S01]  /*cd90*/  SEL R19, R7, c[0x0][0x3d4], P0 ;  /* 0x0000f50007137a07 */ /* 0x000fe20000000000 */
[----:B------:R-:W-:Y:S05]  /*cda0*/  @P1 BRA `(.L_x_109) ;  /* 0x0000004000001947 */ /* 0x000fea0003800000 */
[----:B------:R-:W-:Y:S05]  /*cdb0*/  @!P2 BRA `(.L_x_109) ;  /* 0x000000300000a947 */ /* 0x000fea0003800000 */
[----:B-1----:R1:W2:Y:S04]  /*cdc0*/  LDG.E R2, [R4.64] ;  /* 0x0000000804027981 */ /* 0x0022a8000c1e1900 */
[----:B-1----:R-:W2:Y:S02]  /*cdd0*/  LDG.E R4, [R4.64+0x4] ;  /* 0x0000040804047981 */ /* 0x002ea4000c1e1900 */
[----:B--2--5:R-:W-:Y:S02]  /*cde0*/  IADD3 R20, -R2, R4, RZ ;  /* 0x0000000402147210 */ /* 0x024fe40007ffe1ff */
.L_x_109:
[----:B-1----:R-:W1:Y:S01]  /*cdf0*/  S2R R4, SR_TID.X ;  /* 0x0000000000047919 */ /* 0x002e620000002100 */
[----:B------:R-:W-:Y:S01]  /*ce00*/  BSSY B0, `(.L_x_110) ;  /* 0x0000038000007945 */ /* 0x000fe20003800000 */
[----:B------:R-:W-:Y:S02]  /*ce10*/  SEL R12, R6, RZ, !P2 ;  /* 0x000000ff060c7207 */ /* 0x000fe40005000000 */
[----:B------:R-:W-:-:S02]  /*ce20*/  SEL R21, R8, RZ, !P2 ;  /* 0x000000ff08157207 */ /* 0x000fc40005000000 */
[----:B-----5:R-:W-:Y:S02]  /*ce30*/  SHF.R.S32.HI R17, RZ, 0x1f, R0 ;  /* 0x0000001fff117819 */ /* 0x020fe40000011400 */
[----:B-1----:R-:W-:-:S13]  /*ce40*/  ISETP.GT.AND P0, PT, R4, 0x7f, PT ;  /* 0x0000007f0400780c */ /* 0x002fda0003f04270 */
[----:B------:R-:W-:Y:S05]  /*ce50*/  @P0 BRA `(.L_x_111) ;  /* 0x0000032000000947 */ /* 0x000fea0003800000 */
[----:B------:R-:W2:Y:S01]  /*ce60*/  LDL R3, [R1+0x24] ;  /* 0x0000240001037983 */ /* 0x000ea20000100800 */
[----:B------:R-:W-:Y:S01]  /*ce70*/  IMAD R2, R20, c[0x0][0x4e8], RZ ;  /* 0x00013a0014027a24 */ /* 0x000fe200078e02ff */
[----:B--2---:R-:W-:-:S04]  /*ce80*/  LEA R13, R3, R4, 0x7 ;  /* 0x00000004030d7211 */ /* 0x004fc800078e38ff */
[----:B------:R-:W-:-:S13]  /*ce90*/  ISETP.GE.AND P0, PT, R13, R2, PT ;  /* 0x000000020d00720c */ /* 0x000fda0003f06270 */
[----:B------:R-:W-:Y:S05]  /*cea0*/  @P0 BRA `(.L_x_111) ;  /* 0x000002d000000947 */ /* 0x000fea0003800000 */
[----:B------:R-:W2:Y:S04]  /*ceb0*/  LDL R4, [R1+0x48] ;  /* 0x0000480001047983 */ /* 0x000ea80000100800 */
[----:B------:R-:W3:Y:S01]  /*cec0*/  LDL.LU R22, [R1+0x54] ;  /* 0x0000540001167983 */ /* 0x000ee20000300800 */
[----:B------:R-:W-:Y:S01]  /*ced0*/  IMAD.MOV.U32 R2, RZ, RZ, 0x368 ;  /* 0x00000368ff027424 */ /* 0x000fe200078e00ff */
[----:B------:R-:W-:-:S04]  /*cee0*/  ISETP.GT.AND P2, PT, R19, 0x1, PT ;  /* 0x000000011300780c */ /* 0x000fc80003f44270 */
[----:B------:R-:W-:-:S04]  /*cef0*/  SEL R2, R2, 0x328, P2 ;  /* 0x0000032802027807 */ /* 0x000fc80001000000 */
[----:B------:R1:W4:Y:S08]  /*cf00*/  LDC.64 R8, c[0x0][R2+0x170] ;  /* 0x00005c0002087b82 */ /* 0x0003300000000a00 */
[----:B------:R1:W2:Y:S08]  /*cf10*/  LDC.64 R6, c[0x0][R2+0x168] ;  /* 0x00005a0002067b82 */ /* 0x0002b00000000a00 */
[----:B------:R1:W5:Y:S08]  /*cf20*/  LDC.64 R14, c[0x0][R2+0x178] ;  /* 0x00005e00020e7b82 */ /* 0x0003700000000a00 */
[----:B------:R1:W2:Y:S02]  /*cf30*/  LDC.64 R10, c[0x0][R2+0x160] ;  /* 0x00005800020a7b82 */ /* 0x0002a40000000a00 */
[----:B-1----:R-:W-:-:S02]  /*cf40*/  IMAD.MOV.U32 R2, RZ, RZ, c[0x0][0x4e8] ;  /* 0x00013a00ff027624 */ /* 0x002fc400078e00ff */
[----:B----4-:R-:W-:-:S03]  /*cf50*/  IMAD R3, R9, R12, RZ ;  /* 0x0000000c09037224 */ /* 0x010fc600078e02ff */
[----:B------:R-:W-:Y:S02]  /*cf60*/  ISETP.NE.AND P0, PT, R2, 0x1, PT ;  /* 0x000000010200780c */ /* 0x000fe40003f05270 */
[----:B------:R-:W-:-:S11]  /*cf70*/  MOV R2, R13 ;  /* 0x0000000d00027202 */ /* 0x000fd60000000f00 */
[----:B------:R-:W-:-:S05]  /*cf80*/  @P0 IMAD.HI.U32 R16, R13, c[0x0][0x4ec], RZ ;  /* 0x00013b000d100a27 */ /* 0x000fca00078e00ff */
[----:B------:R-:W-:Y:S01]  /*cf90*/  @P0 SHF.R.U32.HI R2, RZ, c[0x0][0x4f0], R16 ;  /* 0x00013c00ff020a19 */ /* 0x000fe20000011610 */
[-C--:B--2---:R-:W-:Y:S02]  /*cfa0*/  IMAD R9, R7, R4.reuse, RZ ;  /* 0x0000000407097224 */ /* 0x084fe400078e02ff */
[----:B------:R-:W-:-:S04]  /*cfb0*/  IMAD.WIDE.U32 R6, R6, R4, RZ ;  /* 0x0000000406067225 */ /* 0x000fc800078e00ff */
[----:B------:R-:W-:-:S04]  /*cfc0*/  IMAD.WIDE.U32 R4, R8, R12, RZ ;  /* 0x0000000c08047225 */ /* 0x000fc800078e00ff */
[----:B------:R-:W-:Y:S01]  /*cfd0*/  IMAD R8, R8, R21, R3 ;  /* 0x0000001508087224 */ /* 0x000fe200078e0203 */
[----:B---3--:R-:W-:Y:S01]  /*cfe0*/  SEL R3, R22, RZ, P2 ;  /* 0x000000ff16037207 */ /* 0x008fe20001000000 */
[----:B------:R-:W-:Y:S01]  /*cff0*/  IMAD.IADD R9, R7, 0x1, R9 ;  /* 0x0000000107097824 */ /* 0x000fe200078e0209 */
[----:B------:R-:W-:Y:S01]  /*d000*/  IADD3 R16, P1, P0, R4, R6, R0 ;  /* 0x0000000604107210 */ /* 0x000fe2000783e000 */
[----:B------:R-:W-:Y:S01]  /*d010*/  IMAD.MOV R6, RZ, RZ, -R2 ;  /* 0x000000ffff067224 */ /* 0x000fe200078e0a02 */
[----:B------:R-:W-:Y:S01]  /*d020*/  IADD3 R7, R5, R8, RZ ;  /* 0x0000000805077210 */ /* 0x000fe20007ffe0ff */
[-C--:B-----5:R-:W-:Y:S02]  /*d030*/  IMAD R8, R15, R3.reuse, RZ ;  /* 0x000000030f087224 */ /* 0x0a0fe400078e02ff */
[----:B------:R-:W-:Y:S01]  /*d040*/  IMAD.WIDE.U32 R4, R14, R3, RZ ;  /* 0x000000030e047225 */ /* 0x000fe200078e00ff */
[----:B------:R-:W-:-:S03]  /*d050*/  IADD3.X R9, R7, R9, R17, P1, P0 ;  /* 0x0000000907097210 */ /* 0x000fc60000fe0411 */
[----:B------:R-:W-:Y:S01]  /*d060*/  IMAD R3, R6, c[0x0][0x4e8], R13 ;  /* 0x00013a0006037a24 */ /* 0x000fe200078e020d */
[----:B------:R-:W-:Y:S02]  /*d070*/  IADD3 R7, R5, R8, RZ ;  /* 0x0000000805077210 */ /* 0x000fe40007ffe0ff */
[----:B------:R-:W-:Y:S02]  /*d080*/  IADD3 R4, P1, P0, R2, R16, R4 ;  /* 0x0000001002047210 */ /* 0x000fe4000783e004 */
[----:B------:R-:W-:Y:S01]  /*d090*/  SHF.R.S32.HI R5, RZ, 0x1f, R2 ;  /* 0x0000001fff057819 */ /* 0x000fe20000011402 */
[----:B------:R-:W-:Y:S01]  /*d0a0*/  IMAD R2, R11, R3, RZ ;  /* 0x000000030b027224 */ /* 0x000fe200078e02ff */
[----:B------:R-:W-:Y:S02]  /*d0b0*/  SHF.R.S32.HI R6, RZ, 0x1f, R3 ;  /* 0x0000001fff067819 */ /* 0x000fe40000011403 */
[----:B------:R-:W-:Y:S01]  /*d0c0*/  IADD3.X R5, R5, R9, R7, P1, P0 ;  /* 0x0000000905057210 */ /* 0x000fe20000fe0407 */
[----:B------:R-:W-:-:S02]  /*d0d0*/  IMAD.MOV.U32 R7, RZ, RZ, c[0x0][0x4a8] ;  /* 0x00012a00ff077624 */ /* 0x000fc400078e00ff */
[C---:B------:R-:W-:Y:S02]  /*d0e0*/  IMAD R6, R10.reuse, R6, R2 ;  /* 0x000000060a067224 */ /* 0x040fe400078e0202 */
[----:B------:R-:W-:Y:S01]  /*d0f0*/  IMAD.WIDE.U32 R2, R10, R3, R4 ;  /* 0x000000030a027225 */ /* 0x000fe200078e0004 */
[----:B------:R-:W-:Y:S02]  /*d100*/  MOV R5, c[0x0][0x4ac] ;  /* 0x00012b0000057a02 */ /* 0x000fe40000000f00 */
[----:B------:R-:W-:Y:S01]  /*d110*/  SEL R4, R7, c[0x0][0x450], P2 ;  /* 0x0001140007047a07 */ /* 0x000fe20001000000 */
[----:B------:R-:W-:Y:S01]  /*d120*/  IMAD.IADD R3, R3, 0x1, R6 ;  /* 0x0000000103037824 */ /* 0x000fe200078e0206 */
[----:B------:R-:W-:Y:S02]  /*d130*/  SEL R5, R5, c[0x0][0x454], P2 ;  /* 0x0001150005057a07 */ /* 0x000fe40001000000 */
[----:B------:R-:W-:-:S04]  /*d140*/  LEA R4, P0, R2, R4, 0x2 ;  /* 0x0000000402047211 */ /* 0x000fc800078010ff */
[----:B------:R-:W-:Y:S02]  /*d150*/  LEA.HI.X R5, R2, R5, R3, 0x2, P0 ;  /* 0x0000000502057211 */ /* 0x000fe400000f1403 */
[----:B------:R-:W-:-:S05]  /*d160*/  MOV R2, 0xff800000 ;  /* 0xff80000000027802 */ /* 0x000fca0000000f00 */
[----:B------:R1:W-:Y:S02]  /*d170*/  STG.E [R4.64], R2 ;  /* 0x0000000204007986 */ /* 0x0003e4000c101908 */
.L_x_111:
[----:B------:R-:W-:Y:S05]  /*d180*/  BSYNC B0 ;  /* 0x0000000000007941 */ /* 0x000fea0003800000 */
.L_x_110:
[----:B------:R-:W-:-:S13]  /*d190*/  ISETP.GT.AND P0, PT, R19, 0x1, PT ;  /* 0x000000011300780c */ /* 0x000fda0003f04270 */
[----:B------:R-:W-:Y:S05]  /*d1a0*/  @P0 BRA `(.L_x_96) ;  /* 0x0000076000000947 */ /* 0x000fea0003800000 */
[----:B------:R-:W2:Y:S04]  /*d1b0*/  LDL.LU R3, [R1+0x48] ;  /* 0x0000480001037983 */ /* 0x000ea80000300800 */
[----:B-1----:R-:W3:Y:S04]  /*d1c0*/  LDL.LU R2, [R1+0x24] ;  /* 0x0000240001027983 */ /* 0x002ee80000300800 */
[----:B------:R-:W4:Y:S04]  /*d1d0*/  LDL R5, [R1+0x74] ;  /* 0x0000740001057983 */ /* 0x000f280000100800 */
[----:B------:R-:W5:Y:S01]  /*d1e0*/  LDL.64 R10, [R1+0x18] ;  /* 0x00001800010a7983 */ /* 0x000f620000100a00 */
[----:B------:R-:W-:-:S03]  /*d1f0*/  IMAD R4, R17, c[0x0][0x3a0], RZ ;  /* 0x0000e80011047a24 */ /* 0x000fc600078e02ff */
[----:B------:R-:W1:Y:S02]  /*d200*/  S2R R13, SR_TID.X ;  /* 0x00000000000d7919 */ /* 0x000e640000002100 */
[----:B-1----:R-:W-:-:S04]  /*d210*/  SHF.R.S32.HI R9, RZ, 0x1f, R13 ;  /* 0x0000001fff097819 */ /* 0x002fc8000001140d */
[----:B------:R-:W-:-:S04]  /*d220*/  LEA.HI R9, R9, R13, RZ, 0x3 ;  /* 0x0000000d09097211 */ /* 0x000fc800078f18ff */
[----:B------:R-:W-:Y:S02]  /*d230*/  SHF.R.S32.HI R9, RZ, 0x3, R9 ;  /* 0x00000003ff097819 */ /* 0x000fe40000011409 */
[----:B--2---:R-:W-:Y:S02]  /*d240*/  MOV R7, R3 ;  /* 0x0000000300077202 */ /* 0x004fe40000000f00 */
[----:B---3--:R-:W-:Y:S02]  /*d250*/  MOV R8, R2 ;  /* 0x0000000200087202 */ /* 0x008fe40000000f00 */
[----:B------:R-:W-:-:S04]  /*d260*/  MOV R2, c[0x0][0x4e8] ;  /* 0x00013a0000027a02 */ /* 0x000fc80000000f00 */
[----:B------:R-:W-:Y:S01]  /*d270*/  ISETP.NE.AND P0, PT, R2, 0x1, PT ;  /* 0x000000010200780c */ /* 0x000fe20003f05270 */
[----:B------:R-:W-:-:S04]  /*d280*/  IMAD.WIDE.U32 R2, R0, c[0x0][0x3a0], RZ ;  /* 0x0000e80000027a25 */ /* 0x000fc800078e00ff */
[----:B------:R-:W-:Y:S01]  /*d290*/  IMAD R0, R0, c[0x0][0x3a4], R4 ;  /* 0x0000e90000007a24 */ /* 0x000fe200078e0204 */
[----:B----4-:R-:W-:-:S03]  /*d2a0*/  LEA R4, R8, R5, 0x7 ;  /* 0x0000000508047211 */ /* 0x010fc600078e38ff */
[----:B------:R-:W-:-:S04]  /*d2b0*/  IMAD.IADD R3, R3, 0x1, R0 ;  /* 0x0000000103037824 */ /* 0x000fc800078e0200 */
[----:B------:R-:W-:Y:S01]  /*d2c0*/  @P0 IMAD.HI.U32 R6, R4, c[0x0][0x4ec], RZ ;  /* 0x00013b0004060a27 */ /* 0x000fe200078e00ff */
[----:B------:R-:W-:-:S03]  /*d2d0*/  MOV R0, R4 ;  /* 0x0000000400007202 */ /* 0x000fc60000000f00 */
[----:B------:R-:W-:Y:S01]  /*d2e0*/  IMAD.WIDE.U32 R2, R7, c[0x0][0x3e8], R2 ;  /* 0x0000fa0007027a25 */ /* 0x000fe200078e0002 */
[----:B------:R-:W-:-:S03]  /*d2f0*/  @P0 SHF.R.U32.HI R0, RZ, c[0x0][0x4f0], R6 ;  /* 0x00013c00ff000a19 */ /* 0x000fc60000011606 */
[----:B------:R-:W-:Y:S02]  /*d300*/  IMAD R5, R21, c[0x0][0x3f0], RZ ;  /* 0x0000fc0015057a24 */ /* 0x000fe400078e02ff */
[----:B------:R-:W-:Y:S01]  /*d310*/  IMAD R3, R7, c[0x0][0x3ec], R3 ;  /* 0x0000fb0007037a24 */ /* 0x000fe200078e0203 */
[----:B------:R-:W-:Y:S01]  /*d320*/  SHF.R.S32.HI R6, RZ, 0x1f, R0 ;  /* 0x0000001fff067819 */ /* 0x000fe20000011400 */
[----:B------:R-:W-:Y:S01]  /*d330*/  IMAD R7, R12, c[0x0][0x3f4], R5 ;  /* 0x0000fd000c077a24 */ /* 0x000fe200078e0205 */
[----:B------:R-:W-:Y:S01]  /*d340*/  IADD3 R5, -R0, RZ, RZ ;  /* 0x000000ff00057210 */ /* 0x000fe20007ffe1ff */
[----:B------:R-:W-:-:S04]  /*d350*/  IMAD.WIDE.U32 R2, R12, c[0x0][0x3f0], R2 ;  /* 0x0000fc000c027a25 */ /* 0x000fc800078e0002 */
[----:B------:R-:W-:Y:S02]  /*d360*/  IMAD R6, R6, c[0x0][0x3e0], RZ ;  /* 0x0000f80006067a24 */ /* 0x000fe400078e02ff */
[----:B------:R-:W-:Y:S02]  /*d370*/  IMAD.IADD R3, R3, 0x1, R7 ;  /* 0x0000000103037824 */ /* 0x000fe400078e0207 */
        /* <DEDUP_REMOVED lines=9> */
[----:B------:R-:W-:Y:S02]  /*d410*/  IADD3 R4, R3, R4, RZ ;  /* 0x0000000403047210 */ /* 0x000fe40007ffe0ff */
[----:B-----5:R-:W-:Y:S02]  /*d420*/  ISETP.GE.AND P0, PT, R10, c[0x0][0x3c8], PT ;  /* 0x0000f2000a007a0c */ /* 0x020fe40003f06270 */
[----:B------:R-:W-:Y:S02]  /*d430*/  LEA R0, R8, R9, 0x7 ;  /* 0x0000000908007211 */ /* 0x000fe400078e38ff */
[----:B------:R-:W-:Y:S01]  /*d440*/  LEA.HI.X R6, R2, c[0x0][0x384], R4, 0x1, P1 ;  /* 0x0000e10002067a11 */ /* 0x000fe200008f0c04 */
[----:B------:R-:W-:Y:S06]  /*d450*/  BRA.DIV ~URZ, `(.L_x_112) ;  /* 0x000028b27f007947 */ /* 0x000fec000b800000 */
[----:B------:R1:W2:Y:S02]  /*d460*/  SHFL.IDX PT, R8, R6, RZ, 0x181f ;  /* 0x00181fff06087589 */ /* 0x0002a400000e0000 */
.L_x_178:
[----:B------:R-:W-:Y:S05]  /*d470*/  BRA.DIV ~URZ, `(.L_x_113) ;  /* 0x000029027f007947 */ /* 0x000fea000b800000 */
[----:B------:R3:W4:Y:S02]  /*d480*/  SHFL.IDX PT, R2, R7, RZ, 0x181f ;  /* 0x00181fff07027589 */ /* 0x00072400000e0000 */
.L_x_179:
[----:B------:R-:W5:Y:S01]  /*d490*/  LDL.64 R10, [R1+0x18] ;  /* 0x00001800010a7983 */ /* 0x000f620000100a00 */
[----:B------:R-:W-:-:S05]  /*d4a0*/  IMAD R4, R20, c[0x0][0x4e8], RZ ;  /* 0x00013a0014047a24 */ /* 0x000fca00078e02ff */
[----:B------:R-:W-:-:S13]  /*d4b0*/  ISETP.GE.OR P2, PT, R0, R4, P0 ;  /* 0x000000040000720c */ /* 0x000fda0000746670 */
[----:B----45:R-:W-:-:S04]  /*d4c0*/  @!P2 LEA R2, P1, R10, R2, 0x1 ;  /* 0x000000020a02a211 */ /* 0x030fc800078208ff */
[----:B--2---:R-:W-:-:S05]  /*d4d0*/  @!P2 LEA.HI.X R3, R10, R8, R18, 0x1, P1 ;  /* 0x000000080a03a211 */ /* 0x004fca00008f0c12 */
[----:B------:R2:W-:Y:S01]  /*d4e0*/  @!P2 ST.E.128 [R2.64], RZ ;  /* 0x000000ff0200a985 */ /* 0x0005e2000c101d08 */
[----:B------:R-:W-:Y:S05]  /*d4f0*/  BRA.DIV ~URZ, `(.L_x_114) ;  /* 0x000028f27f007947 */ /* 0x000fea000b800000 */
[----:B------:R4:W1:Y:S04]  /*d500*/  SHFL.IDX PT, R8, R6, 0x1, 0x181f ;  /* 0x00381f0006087f89 */ /* 0x00086800000e0000 */
[----:B--2---:R4:W2:Y:S02]  /*d510*/  SHFL.IDX PT, R2, R7, 0x1, 0x181f ;  /* 0x00381f0007027f89 */ /* 0x0048a400000e0000 */
.L_x_180:
[----:B------:R-:W5:Y:S01]  /*d520*/  LDL.64 R10, [R1+0x18] ;  /* 0x00001800010a7983 */ /* 0x000f620000100a00 */
[----:B------:R-:W-:-:S04]  /*d530*/  IADD3 R3, R0, 0x10, RZ ;  /* 0x0000001000037810 */ /* 0x000fc80007ffe0ff */
[----:B------:R-:W-:-:S13]  /*d540*/  ISETP.GE.OR P2, PT, R3, R4, P0 ;  /* 0x000000040300720c */ /* 0x000fda0000746670 */
[----:B--2--5:R-:W-:-:S04]  /*d550*/  @!P2 LEA R2, P1, R10, R2, 0x1 ;  /* 0x000000020a02a211 */ /* 0x024fc800078208ff */
[----:B-1----:R-:W-:-:S05]  /*d560*/  @!P2 LEA.HI.X R3, R10, R8, R18, 0x1, P1 ;  /* 0x000000080a03a211 */ /* 0x002fca00008f0c12 */
[----:B------:R1:W-:Y:S01]  /*d570*/  @!P2 ST.E.128 [R2.64], RZ ;  /* 0x000000ff0200a985 */ /* 0x0003e2000c101d08 */
[----:B------:R-:W-:Y:S05]  /*d580*/  BRA.DIV ~URZ, `(.L_x_115) ;  /* 0x000029327f007947 */ /* 0x000fea000b800000 */
[----:B------:R2:W1:Y:S02]  /*d590*/  SHFL.IDX PT, R8, R6, 0x2, 0x181f ;  /* 0x00581f0006087f89 */ /* 0x00046400000e0000 */
.L_x_181:
[----:B------:R-:W-:Y:S05]  /*d5a0*/  BRA.DIV ~URZ, `(.L_x_116) ;  /* 0x000029827f007947 */ /* 0x000fea000b800000 */
[----:B-1----:R1:W2:Y:S02]  /*d5b0*/  SHFL.IDX PT, R2, R7, 0x2, 0x181f ;  /* 0x00581f0007027f89 */ /* 0x0022a400000e0000 */
.L_x_182:
[----:B------:R-:W5:Y:S01]  /*d5c0*/  LDL.64 R10, [R1+0x18] ;  /* 0x00001800010a7983 */ /* 0x000f620000100a00 */
[----:B------:R-:W-:-:S04]  /*d5d0*/  IADD3 R3, R0, 0x20, RZ ;  /* 0x0000002000037810 */ /* 0x000fc80007ffe0ff */
[----:B------:R-:W-:-:S13]  /*d5e0*/  ISETP.GE.OR P2, PT, R3, R4, P0 ;  /* 0x000000040300720c */ /* 0x000fda0000746670 */
[----:B--2--5:R-:W-:-:S04]  /*d5f0*/  @!P2 LEA R2, P1, R10, R2, 0x1 ;  /* 0x000000020a02a211 */ /* 0x024fc800078208ff */
[----:B------:R-:W-:-:S05]  /*d600*/  @!P2 LEA.HI.X R3, R10, R8, R18, 0x1, P1 ;  /* 0x000000080a03a211 */ /* 0x000fca00008f0c12 */
[----:B------:R2:W-:Y:S01]  /*d610*/  @!P2 ST.E.128 [R2.64], RZ ;  /* 0x000000ff0200a985 */ /* 0x0005e2000c101d08 */
[----:B------:R-:W-:Y:S05]  /*d620*/  BRA.DIV ~URZ, `(.L_x_117) ;  /* 0x000029727f007947 */ /* 0x000fea000b800000 */
[----:B------:R1:W2:Y:S04]  /*d630*/  SHFL.IDX PT, R8, R6, 0x3, 0x181f ;  /* 0x00781f0006087f89 */ /* 0x0002a800000e0000 */
[----:B--2---:R1:W2:Y:S02]  /*d640*/  SHFL.IDX PT, R2, R7, 0x3, 0x181f ;  /* 0x00781f0007027f89 */ /* 0x0042a400000e0000 */
.L_x_183:
[----:B------:R-:W5:Y:S01]  /*d650*/  LDL.64 R10, [R1+0x18] ;  /* 0x00001800010a7983 */ /* 0x000f620000100a00 */
[----:B------:R-:W-:-:S04]  /*d660*/  IADD3 R3, R0, 0x30, RZ ;  /* 0x0000003000037810 */ /* 0x000fc80007ffe0ff */
[----:B------:R-:W-:-:S13]  /*d670*/  ISETP.GE.OR P2, PT, R3, R4, P0 ;  /* 0x000000040300720c */ /* 0x000fda0000746670 */
[----:B--2--5:R-:W-:-:S04]  /*d680*/  @!P2 LEA R2, P1, R10, R2, 0x1 ;  /* 0x000000020a02a211 */ /* 0x024fc800078208ff */
[----:B------:R-:W-:-:S05]  /*d690*/  @!P2 LEA.HI.X R3, R10, R8, R18, 0x1, P1 ;  /* 0x000000080a03a211 */ /* 0x000fca00008f0c12 */
[----:B------:R2:W-:Y:S01]  /*d6a0*/  @!P2 ST.E.128 [R2.64], RZ ;  /* 0x000000ff0200a985 */ /* 0x0005e2000c101d08 */
[----:B------:R-:W-:Y:S05]  /*d6b0*/  BRA.DIV ~URZ, `(.L_x_118) ;  /* 0x000029b27f007947 */ /* 0x000fea000b800000 */
[----:B------:R1:W2:Y:S02]  /*d6c0*/  SHFL.IDX PT, R8, R6, 0x4, 0x181f ;  /* 0x00981f0006087f89 */ /* 0x0002a400000e0000 */
.L_x_184:
[----:B------:R-:W-:Y:S05]  /*d6d0*/  BRA.DIV ~URZ, `(.L_x_119) ;  /* 0x00002a027f007947 */ /* 0x000fea000b800000 */
[----:B--2---:R2:W1:Y:S02]  /*d6e0*/  SHFL.IDX PT, R2, R7, 0x4, 0x181f ;  /* 0x00981f0007027f89 */ /* 0x00446400000e0000 */
.L_x_185:
[----:B------:R-:W5:Y:S01]  /*d6f0*/  LDL.64 R10, [R1+0x18] ;  /* 0x00001800010a7983 */ /* 0x000f620000100a00 */
[----:B------:R-:W-:-:S04]  /*d700*/  IADD3 R3, R0, 0x40, RZ ;  /* 0x0000004000037810 */ /* 0x000fc80007ffe0ff */
[----:B------:R-:W-:-:S13]  /*d710*/  ISETP.GE.OR P2, PT, R3, R4, P0 ;  /* 0x000000040300720c */ /* 0x000fda0000746670 */
[----:B-1---5:R-:W-:-:S04]  /*d720*/  @!P2 LEA R2, P1, R10, R2, 0x1 ;  /* 0x000000020a02a211 */ /* 0x022fc800078208ff */
[----:B------:R-:W-:-:S05]  /*d730*/  @!P2 LEA.HI.X R3, R10, R8, R18, 0x1, P1 ;  /* 0x000000080a03a211 */ /* 0x000fca00008f0c12 */
[----:B------:R1:W-:Y:S01]  /*d740*/  @!P2 ST.E.128 [R2.64], RZ ;  /* 0x000000ff0200a985 */ /* 0x0003e2000c101d08 */
[----:B------:R-:W-:Y:S05]  /*d750*/  BRA.DIV ~URZ, `(.L_x_120) ;  /* 0x000029f27f007947 */ /* 0x000fea000b800000 */
[----:B------:R1:W2:Y:S04]  /*d760*/  SHFL.IDX PT, R8, R6, 0x5, 0x181f ;  /* 0x00b81f0006087f89 */ /* 0x0002a800000e0000 */
[----:B-1----:R1:W3:Y:S02]  /*d770*/  SHFL.IDX PT, R2, R7, 0x5, 0x181f ;  /* 0x00b81f0007027f89 */ /* 0x0022e400000e0000 */
.L_x_186:
[----:B------:R-:W5:Y:S01]  /*d780*/  LDL.64 R10, [R1+0x18] ;  /* 0x00001800010a7983 */ /* 0x000f620000100a00 */
[----:B------:R-:W-:-:S04]  /*d790*/  IADD3 R3, R0, 0x50, RZ ;  /* 0x0000005000037810 */ /* 0x000fc80007ffe0ff */
[----:B------:R-:W-:-:S13]  /*d7a0*/  ISETP.GE.OR P2, PT, R3, R4, P0 ;  /* 0x000000040300720c */ /* 0x000fda0000746670 */
[----:B---3-5:R-:W-:-:S04]  /*d7b0*/  @!P2 LEA R2, P1, R10, R2, 0x1 ;  /* 0x000000020a02a211 */ /* 0x028fc800078208ff */
[----:B--2---:R-:W-:-:S05]  /*d7c0*/  @!P2 LEA.HI.X R3, R10, R8, R18, 0x1, P1 ;  /* 0x000000080a03a211 */ /* 0x004fca00008f0c12 */
[----:B------:R2:W-:Y:S01]  /*d7d0*/  @!P2 ST.E.128 [R2.64], RZ ;  /* 0x000000ff0200a985 */ /* 0x0005e2000c101d08 */
[----:B------:R-:W-:Y:S05]  /*d7e0*/  BRA.DIV ~URZ, `(.L_x_121) ;  /* 0x00002a327f007947 */ /* 0x000fea000b800000 */
[----:B------:R3:W1:Y:S02]  /*d7f0*/  SHFL.IDX PT, R8, R6, 0x6, 0x181f ;  /* 0x00d81f0006087f89 */ /* 0x00066400000e0000 */
.L_x_187:
[----:B------:R-:W-:Y:S05]  /*d800*/  BRA.DIV ~URZ, `(.L_x_122) ;  /* 0x00002a827f007947 */ /* 0x000fea000b800000 */
[----:B--2---:R2:W3:Y:S02]  /*d810*/  SHFL.IDX PT, R2, R7, 0x6, 0x181f ;  /* 0x00d81f0007027f89 */ /* 0x0044e400000e0000 */
.L_x_188:
[----:B------:R-:W5:Y:S01]  /*d820*/  LDL.64 R10, [R1+0x18] ;  /* 0x00001800010a7983 */ /* 0x000f620000100a00 */
[----:B------:R-:W-:-:S04]  /*d830*/  IADD3 R3, R0, 0x60, RZ ;  /* 0x0000006000037810 */ /* 0x000fc80007ffe0ff */
[----:B------:R-:W-:-:S13]  /*d840*/  ISETP.GE.OR P2, PT, R3, R4, P0 ;  /* 0x000000040300720c */ /* 0x000fda0000746670 */
[----:B---3-5:R-:W-:-:S04]  /*d850*/  @!P2 LEA R2, P1, R10, R2, 0x1 ;  /* 0x000000020a02a211 */ /* 0x028fc800078208ff */
[----:B-1----:R-:W-:-:S05]  /*d860*/  @!P2 LEA.HI.X R3, R10, R8, R18, 0x1, P1 ;  /* 0x000000080a03a211 */ /* 0x002fca00008f0c12 */
[----:B------:R1:W-:Y:S01]  /*d870*/  @!P2 ST.E.128 [R2.64], RZ ;  /* 0x000000ff0200a985 */ /* 0x0003e2000c101d08 */
[----:B------:R-:W-:Y:S05]  /*d880*/  BRA.DIV ~URZ, `(.L_x_123) ;  /* 0x00002a727f007947 */ /* 0x000fea000b800000 */
[----:B----4-:R-:W3:Y:S04]  /*d890*/  SHFL.IDX PT, R6, R6, 0x7, 0x181f ;  /* 0x00f81f0006067f89 */ /* 0x010ee800000e0000 */
[----:B-1----:R1:W4:Y:S02]  /*d8a0*/  SHFL.IDX PT, R2, R7, 0x7, 0x181f ;  /* 0x00f81f0007027f89 */ /* 0x00232400000e0000 */
.L_x_189:
[----:B------:R-:W5:Y:S01]  /*d8b0*/  LDL.64 R8, [R1+0x18] ;  /* 0x0000180001087983 */ /* 0x000f620000100a00 */
[----:B------:R-:W-:-:S04]  /*d8c0*/  IADD3 R0, R0, 0x70, RZ ;  /* 0x0000007000007810 */ /* 0x000fc80007ffe0ff */
[----:B------:R-:W-:-:S13]  /*d8d0*/  ISETP.GE.OR P1, PT, R0, R4, P0 ;  /* 0x000000040000720c */ /* 0x000fda0000726670 */
[----:B----45:R-:W-:-:S04]  /*d8e0*/  @!P1 LEA R2, P0, R8, R2, 0x1 ;  /* 0x0000000208029211 */ /* 0x030fc800078008ff */
[----:B---3--:R-:W-:-:S05]  /*d8f0*/  @!P1 LEA.HI.X R3, R8, R6, R18, 0x1, P0 ;  /* 0x0000000608039211 */ /* 0x008fca00000f0c12 */
[----:B------:R3:W-:Y:S04]  /*d900*/  @!P1 ST.E.128 [R2.64], RZ ;  /* 0x000000ff02009985 */ /* 0x0007e8000c101d08 */
.L_x_96:
[----:B------:R-:W-:Y:S05]  /*d910*/  BSYNC B1 ;  /* 0x0000000000017941 */ /* 0x000fea0003800000 */
.L_x_80:
[----:B------:R-:W5:Y:S02]  /*d920*/  LDL R0, [R1+0x80] ;  /* 0x0000800001007983 */ /* 0x000f640000100800 */
[----:B-----5:R-:W-:-:S13]  /*d930*/  ISETP.NE.AND P0, PT, R0, RZ, PT ;  /* 0x000000ff0000720c */ /* 0x020fda0003f05270 */
[----:B------:R-:W-:Y:S01]  /*d940*/  @P0 WARPSYNC 0xffffffff ;  /* 0xffffffff00000948 */ /* 0x000fe20003800000 */
[----:B------:R-:W-:Y:S06]  /*d950*/  @P0 BAR.SYNC.DEFER_BLOCKING 0x5, 0x80 ;  /* 0x0142000000000b1d */ /* 0x000fec0000010000 */
[----:B-123--:R-:W1:Y:S04]  /*d960*/  @P0 LDS.128 R4, [0x9100] ;  /* 0x00910000ff040984 */ /* 0x00ee680000000c00 */
[----:B-1----:R1:W-:Y:S04]  /*d970*/  @P0 STL.64 [R1+0x20], R4 ;  /* 0x0000200401000387 */ /* 0x0023e80000100a00 */
[----:B------:R1:W-:Y:S04]  /*d980*/  @P0 STL.64 [R1+0x28], R6 ;  /* 0x0000280601000387 */ /* 0x0003e80000100a00 */
[----:B------:R-:W-:Y:S06]  /*d990*/  @P0 BAR.ARV 0x4, 0x80 ;  /* 0x0102000000000b1d */ /* 0x000fec0000002000 */
[----:B------:R-:W-:Y:S05]  /*d9a0*/  @P0 BRA `(.L_x_124) ;  /* 0x00000ba000000947 */ /* 0x000fea0003800000 */
[----:B------:R-:W2:Y:S01]  /*d9b0*/  S2R R0, SR_TID.X ;  /* 0x0000000000007919 */ /* 0x000ea20000002100 */
[----:B-1----:R-:W-:Y:S01]  /*d9c0*/  IMAD.MOV.U32 R7, RZ, RZ, RZ ;  /* 0x000000ffff077224 */ /* 0x002fe200078e00ff */
[----:B--2---:R-:W-:-:S04]  /*d9d0*/  LOP3.LUT R14, R0, 0x1f, RZ, 0xc0, !PT ;  /* 0x0000001f000e7812 */ /* 0x004fc800078ec0ff */
[----:B------:R-:W-:Y:S01]  /*d9e0*/  ISETP.NE.AND P5, PT, R14, 0x1f, PT ;  /* 0x0000001f0e00780c */ /* 0x000fe20003fa5270 */
[----:B------:R-:W-:Y:S10]  /*d9f0*/  BRA.DIV ~URZ, `(.L_x_125) ;  /* 0x000029d27f007947 */ /* 0x000ff4000b800000 */
[----:B------:R1:W2:Y:S02]  /*da00*/  SHFL.IDX PT, R10, R70, RZ, 0x1f ;  /* 0x00001fff460a7589 */ /* 0x0002a400000e0000 */
.L_x_190:
[----:B------:R-:W-:Y:S05]  /*da10*/  BRA.DIV ~URZ, `(.L_x_126) ;  /* 0x00002a227f007947 */ /* 0x000fea000b800000 */
[----:B------:R3:W1:Y:S02]  /*da20*/  SHFL.IDX PT, R8, R70, 0x1, 0x1f ;  /* 0x00201f0046087f89 */ /* 0x00066400000e0000 */
.L_x_191:
[----:B------:R-:W5:Y:S01]  /*da30*/  LDL R0, [R1+0x2c] ;  /* 0x00002c0001007983 */ /* 0x000f620000100800 */
[----:B------:R-:W-:Y:S02]  /*da40*/  IMAD.MOV.U32 R6, RZ, RZ, RZ ;  /* 0x000000ffff067224 */ /* 0x000fe400078e00ff */
[----:B-----5:R-:W-:-:S05]  /*da50*/  IMAD.IADD R0, R0, 0x1, R14 ;  /* 0x0000000100007824 */ /* 0x020fca00078e020e */
[----:B------:R-:W-:-:S13]  /*da60*/  ISETP.GE.OR P0, PT, R0, c[0x0][0x53c], !P5 ;  /* 0x00014f0000007a0c */ /* 0x000fda0006f06670 */
[----:B----4-:R-:W-:Y:S01]  /*da70*/  @!P0 IMAD.MOV.U32 R2, RZ, RZ, 0x4 ;  /* 0x00000004ff028424 */ /* 0x010fe200078e00ff */
[----:B------:R-:W-:-:S03]  /*da80*/  @!P0 MOV R3, 0x4 ;  /* 0x0000000400038802 */ /* 0x000fc60000000f00 */
[----:B------:R-:W-:-:S04]  /*da90*/  @!P0 IMAD.WIDE R4, R0, R2, c[0x0][0x580] ;  /* 0x0001600000048625 */ /* 0x000fc800078e0202 */
[----:B------:R-:W-:Y:S01]  /*daa0*/  @!P0 IMAD.WIDE R2, R0, R3, c[0x0][0x578] ;  /* 0x00015e0000028625 */ /* 0x000fe200078e0203 */
[----:B------:R-:W4:Y:S04]  /*dab0*/  @!P0 LDG.E R6, [R4.64] ;  /* 0x0000000804068981 */ /* 0x000f28000c1e1900 */
[----:B------:R-:W4:Y:S01]  /*dac0*/  @!P0 LDG.E R7, [R2.64] ;  /* 0x0000000802078981 */ /* 0x000f22000c1e1900 */
[C---:B------:R-:W-:Y:S02]  /*dad0*/  ISETP.GE.U32.AND P4, PT, R14.reuse, 0x10, PT ;  /* 0x000000100e00780c */ /* 0x040fe40003f86070 */
[C---:B------:R-:W-:Y:S02]  /*dae0*/  ISETP.GE.U32.AND P3, PT, R14.reuse, 0x8, PT ;  /* 0x000000080e00780c */ /* 0x040fe40003f66070 */
[----:B------:R-:W-:-:S02]  /*daf0*/  ISETP.GE.U32.AND P2, PT, R14, 0x4, PT ;  /* 0x000000040e00780c */ /* 0x000fc40003f46070 */
[C---:B------:R-:W-:Y:S02]  /*db00*/  ISETP.GE.U32.AND P1, PT, R14.reuse, 0x2, PT ;  /* 0x000000020e00780c */ /* 0x040fe40003f26070 */
[----:B------:R-:W-:Y:S02]  /*db10*/  ISETP.NE.AND P0, PT, R14, RZ, PT ;  /* 0x000000ff0e00720c */ /* 0x000fe40003f05270 */
[----:B------:R-:W-:Y:S01]  /*db20*/  MOV R13, RZ ;  /* 0x000000ff000d7202 */ /* 0x000fe20000000f00 */
[----:B----4-:R-:W-:Y:S01]  /*db30*/  IMAD R0, R7, R6, RZ ;  /* 0x0000000607007224 */ /* 0x010fe200078e02ff */
[----:B------:R-:W-:Y:S07]  /*db40*/  BRA.DIV ~URZ, `(.L_x_127) ;  /* 0x000029627f007947 */ /* 0x000fee000b800000 */
[----:B------:R4:W3:Y:S02]  /*db50*/  SHFL.UP PT, R4, R0, 0x1, RZ ;  /* 0x0420000000047989 */ /* 0x0008e400000e00ff */
.L_x_192:
[----:B---3--:R-:W-:-:S04]  /*db60*/  SEL R4, R4, RZ, P0 ;  /* 0x000000ff04047207 */ /* 0x008fc80000000000 */
[----:B----4-:R-:W-:Y:S01]  /*db70*/  IADD3 R0, R0, R4, RZ ;  /* 0x0000000400007210 */ /* 0x010fe20007ffe0ff */
[----:B------:R-:W-:Y:S05]  /*db80*/  BRA.DIV ~URZ, `(.L_x_128) ;  /* 0x000029627f007947 */ /* 0x000fea000b800000 */
[----:B------:R-:W3:Y:S02]  /*db90*/  SHFL.UP PT, R2, R0, 0x2, RZ ;  /* 0x0440000000027989 */ /* 0x000ee400000e00ff */
[----:B---3--:R-:W-:-:S05]  /*dba0*/  SEL R2, R2, RZ, P1 ;  /* 0x000000ff02027207 */ /* 0x008fca0000800000 */
[----:B------:R-:W-:-:S05]  /*dbb0*/  IMAD.IADD R4, R0, 0x1, R2 ;  /* 0x0000000100047824 */ /* 0x000fca00078e0202 */
        /* <DEDUP_REMOVED lines=9> */
[----:B------:R3:W4:Y:S02]  /*dc50*/  SHFL.IDX PT, R0, R4, 0x1f, 0x1f ;  /* 0x03e01f0004007f89 */ /* 0x00072400000e0000 */
.L_x_193:
[----:B----4-:R-:W-:Y:S01]  /*dc60*/  IMAD R0, R0, c[0x0][0x538], RZ ;  /* 0x00014e0000007a24 */ /* 0x010fe200078e02ff */
[----:B------:R-:W-:Y:S04]  /*dc70*/  BSSY B1, `(.L_x_129) ;  /* 0x0000084000017945 */ /* 0x000fe80003800000 */
[----:B-1----:R-:W-:-:S04]  /*dc80*/  IADD3 R8, R0, R8, RZ ;  /* 0x0000000800087210 */ /* 0x002fc80007ffe0ff */
[----:B--2---:R-:W-:-:S13]  /*dc90*/  ISETP.GT.AND P6, PT, R8, R10, PT ;  /* 0x0000000a0800720c */ /* 0x004fda0003fc4270 */
[----:B------:R-:W-:Y:S05]  /*dca0*/  @P6 BRA `(.L_x_130) ;  /* 0x0000025000006947 */ /* 0x000fea0003800000 */
.L_x_134:
[----:B------:R-:W2:Y:S02]  /*dcb0*/  LDL.LU R0, [R1+0x2c] ;  /* 0x00002c0001007983 */ /* 0x000ea40000300800 */
[----:B--2---:R-:W-:-:S04]  /*dcc0*/  IADD3 R0, R0, 0x1f, RZ ;  /* 0x0000001f00007810 */ /* 0x004fc80007ffe0ff */
[----:B------:R-:W-:-:S13]  /*dcd0*/  ISETP.GE.AND P6, PT, R0, c[0x0][0x53c], PT ;  /* 0x00014f0000007a0c */ /* 0x000fda0003fc6270 */
[----:B------:R-:W-:Y:S05]  /*dce0*/  @P6 BRA `(.L_x_131) ;  /* 0x0000077000006947 */ /* 0x000fea0003800000 */
[----:B------:R1:W-:Y:S01]  /*dcf0*/  STL [R1+0x2c], R0 ;  /* 0x00002c0001007387 */ /* 0x0003e20000100800 */
[----:B------:R-:W-:Y:S01]  /*dd00*/  CS2R R6, SRZ ;  /* 0x0000000000067805 */ /* 0x000fe2000001ff00 */
[----:B-1----:R-:W-:-:S04]  /*dd10*/  IADD3 R0, R0, R14, RZ ;  /* 0x0000000e00007210 */ /* 0x002fc80007ffe0ff */
[----:B------:R-:W-:-:S13]  /*dd20*/  ISETP.GE.OR P6, PT, R0, c[0x0][0x53c], !P5 ;  /* 0x00014f0000007a0c */ /* 0x000fda0006fc6670 */
[----:B------:R-:W-:Y:S02]  /*dd30*/  @!P6 MOV R2, 0x4 ;  /* 0x000000040002e802 */ /* 0x000fe40000000f00 */
[----:B------:R-:W-:-:S03]  /*dd40*/  @!P6 MOV R3, 0x4 ;  /* 0x000000040003e802 */ /* 0x000fc60000000f00 */
[----:B---3--:R-:W-:-:S04]  /*dd50*/  @!P6 IMAD.WIDE R4, R0, R2, c[0x0][0x580] ;  /* 0x000160000004e625 */ /* 0x008fc800078e0202 */
[----:B------:R-:W-:Y:S01]  /*dd60*/  @!P6 IMAD.WIDE R2, R0, R3, c[0x0][0x578] ;  /* 0x00015e000002e625 */ /* 0x000fe200078e0203 */
[----:B------:R-:W2:Y:S04]  /*dd70*/  @!P6 LDG.E R6, [R4.64] ;  /* 0x000000080406e981 */ /* 0x000ea8000c1e1900 */
[----:B------:R-:W2:Y:S02]  /*dd80*/  @!P6 LDG.E R7, [R2.64] ;  /* 0x000000080207e981 */ /* 0x000ea4000c1e1900 */
[----:B--2---:R-:W-:Y:S01]  /*dd90*/  IMAD R0, R7, R6, RZ ;  /* 0x0000000607007224 */ /* 0x004fe200078e02ff */
[----:B------:R-:W-:Y:S05]  /*dda0*/  BRA.DIV ~URZ, `(.L_x_132) ;  /* 0x000028f27f007947 */ /* 0x000fea000b800000 */
[----:B------:R1:W2:Y:S02]  /*ddb0*/  SHFL.UP PT, R2, R0, 0x1, RZ ;  /* 0x0420000000027989 */ /* 0x0002a400000e00ff */
.L_x_194:
        /* <DEDUP_REMOVED lines=16> */
.L_x_195:
[----:B--2---:R-:W-:-:S05]  /*dec0*/  IMAD R0, R0, c[0x0][0x538], RZ ;  /* 0x00014e0000007a24 */ /* 0x004fca00078e02ff */
[----:B------:R-:W-:-:S04]  /*ded0*/  IADD3 R8, R0, R8, RZ ;  /* 0x0000000800087210 */ /* 0x000fc80007ffe0ff */
[----:B------:R-:W-:-:S13]  /*dee0*/  ISETP.GT.AND P6, PT, R8, R10, PT ;  /* 0x0000000a0800720c */ /* 0x000fda0003fc4270 */
[----:B-1----:R-:W-:Y:S05]  /*def0*/  @!P6 BRA `(.L_x_134) ;  /* 0xfffffdb00000e947 */ /* 0x002fea000383ffff */
.L_x_130:
[----:B------:R-:W-:-:S05]  /*df00*/  IADD3 R12, -R0, R8, RZ ;  /* 0x00000008000c7210 */ /* 0x000fca0007ffe1ff */
[----:B------:R-:W-:-:S05]  /*df10*/  IMAD R0, R4, c[0x0][0x538], R12 ;  /* 0x00014e0004007a24 */ /* 0x000fca00078e020c */
[----:B------:R-:W-:Y:S01]  /*df20*/  ISETP.GT.AND P0, PT, R0, R10, PT ;  /* 0x0000000a0000720c */ /* 0x000fe20003f04270 */
[----:B------:R-:W-:-:S12]  /*df30*/  BRA.DIV ~URZ, `(.L_x_135) ;  /* 0x000029627f007947 */ /* 0x000fd8000b800000 */
[----:B------:R-:W-:-:S04]  /*df40*/  VOTE.ANY R0, PT, !P0 ;  /* 0x0000000000007806 */ /* 0x000fc800040e0100 */
.L_x_196:
[----:B------:R1:W2:Y:S01]  /*df50*/  POPC R11, R0 ;  /* 0x00000000000b7309 */ /* 0x0002a20000000000 */
[----:B------:R-:W-:Y:S05]  /*df60*/  BRA.DIV ~URZ, `(.L_x_136) ;  /* 0x000029727f007947 */ /* 0x000fea000b800000 */
[----:B--2---:R2:W4:Y:S04]  /*df70*/  SHFL.IDX PT, R8, R6, R11, 0x1f ;  /* 0x00001f0b06087589 */ /* 0x00452800000e0000 */
[----:B------:R2:W1:Y:S02]  /*df80*/  SHFL.IDX PT, R7, R7, R11, 0x1f ;  /* 0x00001f0b07077589 */ /* 0x00046400000e0000 */
.L_x_197:
[----:B------:R-:W-:Y:S01]  /*df90*/  ISETP.NE.AND P0, PT, R0, RZ, PT ;  /* 0x000000ff0000720c */ /* 0x000fe20003f05270 */
[----:B------:R-:W-:-:S12]  /*dfa0*/  BSSY B0, `(.L_x_137) ;  /* 0x0000005000007945 */ /* 0x000fd80003800000 */
[----:B------:R-:W-:Y:S05]  /*dfb0*/  @!P0 BRA `(.L_x_138) ;  /* 0x0000003000008947 */ /* 0x000fea0003800000 */
[----:B------:R-:W-:Y:S01]  /*dfc0*/  IADD3 R5, R11, -0x1, RZ ;  /* 0xffffffff0b057810 */ /* 0x000fe20007ffe0ff */
[----:B------:R-:W-:Y:S05]  /*dfd0*/  BRA.DIV ~URZ, `(.L_x_139) ;  /* 0x000029d27f007947 */ /* 0x000fea000b800000 */
[----:B------:R2:W3:Y:S02]  /*dfe0*/  SHFL.IDX PT, R13, R4, R5, 0x1f ;  /* 0x00001f05040d7589 */ /* 0x0004e400000e0000 */
.L_x_138:
[----:B------:R-:W-:Y:S05]  /*dff0*/  BSYNC B0 ;  /* 0x0000000000007941 */ /* 0x000fea0003800000 */
.L_x_137:
[----:B--23--:R-:W-:Y:S01]  /*e000*/  IMAD R6, R13, c[0x0][0x538], R12 ;  /* 0x00014e000d067a24 */ /* 0x00cfe200078e020c */
[----:B----4-:R-:W-:Y:S02]  /*e010*/  IABS R2, R8 ;  /* 0x0000000800027213 */ /* 0x010fe40000000000 */
[----:B-1----:R-:W-:Y:S01]  /*e020*/  IABS R3, R7 ;  /* 0x0000000700037213 */ /* 0x002fe20000000000 */
[----:B------:R-:W-:Y:S01]  /*e030*/  IMAD.IADD R9, R10, 0x1, -R6 ;  /* 0x000000010a097824 */ /* 0x000fe200078e0a06 */
[----:B------:R1:W-:Y:S01]  /*e040*/  STL [R1+0x20], R6 ;  /* 0x0000200601007387 */ /* 0x0003e20000100800 */
[----:B------:R-:W2:Y:S03]  /*e050*/  I2F.RP R4, R2 ;  /* 0x0000000200047306 */ /* 0x000ea60000209400 */
[----:B------:R-:W3:Y:S05]  /*e060*/  LDL.LU R13, [R1+0x2c] ;  /* 0x00002c00010d7983 */ /* 0x000eea0000300800 */
[----:B--2---:R-:W2:Y:S02]  /*e070*/  MUFU.RCP R4, R4 ;  /* 0x0000000400047308 */ /* 0x004ea40000001000 */
[----:B--2---:R-:W-:-:S06]  /*e080*/  IADD3 R4, R4, 0xffffffe, RZ ;  /* 0x0ffffffe04047810 */ /* 0x004fcc0007ffe0ff */
[----:B------:R-:W2:Y:S01]  /*e090*/  F2I.FTZ.U32.TRUNC.NTZ R5, R4 ;  /* 0x0000000400057305 */ /* 0x000ea2000021f000 */
[----:B-1----:R-:W-:Y:S02]  /*e0a0*/  MOV R6, R3 ;  /* 0x0000000300067202 */ /* 0x002fe40000000f00 */
[----:B------:R-:W-:Y:S01]  /*e0b0*/  IABS R10, R9 ;  /* 0x00000009000a7213 */ /* 0x000fe20000000000 */
[----:B--2---:R-:W-:-:S04]  /*e0c0*/  IMAD.MOV R0, RZ, RZ, -R5 ;  /* 0x000000ffff007224 */ /* 0x004fc800078e0a05 */
[----:B------:R-:W-:Y:S01]  /*e0d0*/  IMAD.MOV.U32 R4, RZ, RZ, R0 ;  /* 0x000000ffff047224 */ /* 0x000fe200078e0000 */
[----:B------:R-:W-:-:S03]  /*e0e0*/  IABS R0, R8 ;  /* 0x0000000800007213 */ /* 0x000fc60000000000 */
[----:B------:R-:W-:Y:S02]  /*e0f0*/  IMAD R3, R4, R2, RZ ;  /* 0x0000000204037224 */ /* 0x000fe400078e02ff */
[----:B------:R-:W-:Y:S01]  /*e100*/  IMAD.MOV.U32 R4, RZ, RZ, RZ ;  /* 0x000000ffff047224 */ /* 0x000fe200078e00ff */
[----:B------:R-:W1:Y:S01]  /*e110*/  I2F.RP R12, R6 ;  /* 0x00000006000c7306 */ /* 0x000e620000209400 */
[----:B------:R-:W-:Y:S02]  /*e120*/  IMAD.MOV R0, RZ, RZ, -R0 ;  /* 0x000000ffff007224 */ /* 0x000fe400078e0a00 */
[----:B------:R-:W-:-:S04]  /*e130*/  IMAD.HI.U32 R5, R5, R3, R4 ;  /* 0x0000000305057227 */ /* 0x000fc800078e0004 */
[----:B------:R-:W-:Y:S01]  /*e140*/  IMAD.MOV.U32 R3, RZ, RZ, R10 ;  /* 0x000000ffff037224 */ /* 0x000fe200078e000a */
[----:B------:R-:W-:-:S03]  /*e150*/  MOV R4, R0 ;  /* 0x0000000000047202 */ /* 0x000fc60000000f00 */
[----:B------:R-:W-:-:S04]  /*e160*/  IMAD.HI.U32 R0, R5, R3, RZ ;  /* 0x0000000305007227 */ /* 0x000fc800078e00ff */
[----:B------:R-:W-:Y:S02]  /*e170*/  IMAD R3, R0, R4, R3 ;  /* 0x0000000400037224 */ /* 0x000fe400078e0203 */
[----:B-1----:R-:W1:Y:S03]  /*e180*/  MUFU.RCP R4, R12 ;  /* 0x0000000c00047308 */ /* 0x002e660000001000 */
[----:B------:R-:W-:-:S13]  /*e190*/  ISETP.GT.U32.AND P1, PT, R2, R3, PT ;  /* 0x000000030200720c */ /* 0x000fda0003f24070 */
[----:B------:R-:W-:Y:S01]  /*e1a0*/  @!P1 IMAD.IADD R3, R3, 0x1, -R2 ;  /* 0x0000000103039824 */ /* 0x000fe200078e0a02 */
[----:B-1----:R-:W-:-:S04]  /*e1b0*/  IADD3 R4, R4, 0xffffffe, RZ ;  /* 0x0ffffffe04047810 */ /* 0x002fc80007ffe0ff */
[----:B------:R-:W-:Y:S02]  /*e1c0*/  ISETP.GE.U32.AND P2, PT, R3, R2, PT ;  /* 0x000000020300720c */ /* 0x000fe40003f46070 */
[----:B------:R-:W1:Y:S01]  /*e1d0*/  F2I.FTZ.U32.TRUNC.NTZ R3, R4 ;  /* 0x0000000400037305 */ /* 0x000e62000021f000 */
[----:B------:R-:W-:Y:S02]  /*e1e0*/  LOP3.LUT R2, R9, R8, RZ, 0x3c, !PT ;  /* 0x0000000809027212 */ /* 0x000fe400078e3cff */
[----:B------:R-:W-:Y:S02]  /*e1f0*/  @!P1 IADD3 R0, R0, 0x1, RZ ;  /* 0x0000000100009810 */ /* 0x000fe40007ffe0ff */
[----:B------:R-:W-:Y:S02]  /*e200*/  ISETP.GE.AND P0, PT, R2, RZ, PT ;  /* 0x000000ff0200720c */ /* 0x000fe40003f06270 */
[----:B------:R-:W-:-:S04]  /*e210*/  ISETP.NE.AND P1, PT, R8, RZ, PT ;  /* 0x000000ff0800720c */ /* 0x000fc80003f25270 */
[----:B------:R-:W-:Y:S01]  /*e220*/  @P2 IADD3 R0, R0, 0x1, RZ ;  /* 0x0000000100002810 */ /* 0x000fe20007ffe0ff */
[----:B-1----:R-:W-:-:S06]  /*e230*/  IMAD.MOV R2, RZ, RZ, -R3 ;  /* 0x000000ffff027224 */ /* 0x002fcc00078e0a03 */
[----:B------:R-:W-:Y:S01]  /*e240*/  @!P0 IMAD.MOV R0, RZ, RZ, -R0 ;  /* 0x000000ffff008224 */ /* 0x000fe200078e0a00 */
[----:B------:R-:W-:Y:S02]  /*e250*/  MOV R4, R2 ;  /* 0x0000000200047202 */ /* 0x000fe40000000f00 */
[----:B------:R-:W-:Y:S02]  /*e260*/  IABS R2, R7 ;  /* 0x0000000700027213 */ /* 0x000fe40000000000 */
[----:B------:R-:W-:Y:S01]  /*e270*/  @!P1 LOP3.LUT R0, RZ, R8, RZ, 0x33, !PT ;  /* 0x00000008ff009212 */ /* 0x000fe200078e33ff */
[----:B------:R-:W-:Y:S02]  /*e280*/  IMAD R4, R4, R6, RZ ;  /* 0x0000000604047224 */ /* 0x000fe400078e02ff */
[----:B------:R-:W-:Y:S01]  /*e290*/  IMAD.MOV R5, RZ, RZ, -R2 ;  /* 0x000000ffff057224 */ /* 0x000fe200078e0a02 */
[----:B------:R-:W-:Y:S01]  /*e2a0*/  IABS R10, R0 ;  /* 0x00000000000a7213 */ /* 0x000fe20000000000 */
[----:B------:R-:W-:-:S04]  /*e2b0*/  IMAD.MOV.U32 R2, RZ, RZ, RZ ;  /* 0x000000ffff027224 */ /* 0x000fc800078e00ff */
[----:B------:R-:W-:Y:S01]  /*e2c0*/  IMAD.HI.U32 R2, R3, R4, R2 ;  /* 0x0000000403027227 */ /* 0x000fe200078e0002 */
[----:B------:R-:W-:-:S03]  /*e2d0*/  MOV R4, R5 ;  /* 0x0000000500047202 */ /* 0x000fc60000000f00 */
[----:B------:R-:W-:-:S04]  /*e2e0*/  IMAD.MOV.U32 R3, RZ, RZ, R10 ;  /* 0x000000ffff037224 */ /* 0x000fc800078e000a */
[----:B------:R-:W-:-:S04]  /*e2f0*/  IMAD.HI.U32 R2, R2, R3, RZ ;  /* 0x0000000302027227 */ /* 0x000fc800078e00ff */
[----:B------:R-:W-:-:S05]  /*e300*/  IMAD R3, R2, R4, R3 ;  /* 0x0000000402037224 */ /* 0x000fca00078e0203 */
[----:B------:R-:W-:-:S13]  /*e310*/  ISETP.GT.U32.AND P1, PT, R6, R3, PT ;  /* 0x000000030600720c */ /* 0x000fda0003f24070 */
[----:B------:R-:W-:-:S05]  /*e320*/  @!P1 IMAD.IADD R3, R3, 0x1, -R6 ;  /* 0x0000000103039824 */ /* 0x000fca00078e0a06 */
[----:B------:R-:W-:Y:S02]  /*e330*/  ISETP.GE.U32.AND P2, PT, R3, R6, PT ;  /* 0x000000060300720c */ /* 0x000fe40003f46070 */
[----:B------:R-:W-:Y:S02]  /*e340*/  LOP3.LUT R3, R0, R7, RZ, 0x3c, !PT ;  /* 0x0000000700037212 */ /* 0x000fe400078e3cff */
[----:B------:R-:W-:Y:S02]  /*e350*/  @!P1 IADD3 R2, R2, 0x1, RZ ;  /* 0x0000000102029810 */ /* 0x000fe40007ffe0ff */
[----:B------:R-:W-:Y:S02]  /*e360*/  ISETP.GE.AND P0, PT, R3, RZ, PT ;  /* 0x000000ff0300720c */ /* 0x000fe40003f06270 */
[----:B------:R-:W-:-:S05]  /*e370*/  ISETP.NE.AND P1, PT, R7, RZ, PT ;  /* 0x000000ff0700720c */ /* 0x000fca0003f25270 */
[----:B------:R-:W-:-:S06]  /*e380*/  @P2 IADD3 R2, R2, 0x1, RZ ;  /* 0x0000000102022810 */ /* 0x000fcc0007ffe0ff */
[----:B------:R-:W-:Y:S02]  /*e390*/  @!P0 IMAD.MOV R2, RZ, RZ, -R2 ;  /* 0x000000ffff028224 */ /* 0x000fe400078e0a02 */
[----:B------:R-:W-:-:S04]  /*e3a0*/  @!P1 LOP3.LUT R2, RZ, R7, RZ, 0x33, !PT ;  /* 0x00000007ff029212 */ /* 0x000fc800078e33ff */
[----:B------:R-:W-:Y:S01]  /*e3b0*/  IADD3 R3, -R2, RZ, RZ ;  /* 0x000000ff02037210 */ /* 0x000fe20007ffe1ff */
[----:B------:R-:W-:Y:S02]  /*e3c0*/  IMAD R4, R0, R8, RZ ;  /* 0x0000000800047224 */ /* 0x000fe400078e02ff */
[C---:B------:R-:W-:Y:S02]  /*e3d0*/  IMAD R2, R7.reuse, 0x1000000, R2 ;  /* 0x0100000007027824 */ /* 0x040fe400078e0202 */
[----:B------:R-:W-:Y:S01]  /*e3e0*/  IMAD R0, R7, R3, R0 ;  /* 0x0000000307007224 */ /* 0x000fe200078e0200 */
[----:B------:R-:W-:-:S03]  /*e3f0*/  IADD3 R3, R9, -R4, RZ ;  /* 0x8000000409037210 */ /* 0x000fc60007ffe0ff */
[----:B------:R-:W-:-:S05]  /*e400*/  IMAD R0, R0, 0x10000, R2 ;  /* 0x0001000000007824 */ /* 0x000fca00078e0202 */
[----:B------:R1:W-:Y:S01]  /*e410*/  STL [R1+0x28], R0 ;  /* 0x0000280001007387 */ /* 0x0003e20000100800 */
[----:B---3--:R-:W-:-:S05]  /*e420*/  IMAD.IADD R13, R11, 0x1, R13 ;  /* 0x000000010b0d7824 */ /* 0x008fca00078e020d */
[----:B------:R1:W-:Y:S04]  /*e430*/  STL [R1+0x2c], R13 ;  /* 0x00002c0d01007387 */ /* 0x0003e80000100800 */
[----:B------:R1:W-:Y:S01]  /*e440*/  STL [R1+0x24], R3 ;  /* 0x0000240301007387 */ /* 0x0003e20000100800 */
[----:B------:R-:W-:Y:S05]  /*e450*/  BRA `(.L_x_140) ;  /* 0x0000005000007947 */ /* 0x000fea0003800000 */
.L_x_131:
[----:B------:R-:W-:Y:S01]  /*e460*/  MOV R0, c[0x0][0x53c] ;  /* 0x00014f0000007a02 */ /* 0x000fe20000000f00 */
[----:B------:R1:W-:Y:S04]  /*e470*/  STL [R1+0x20], R10 ;  /* 0x0000200a01007387 */ /* 0x0003e80000100800 */
[----:B------:R1:W-:Y:S04]  /*e480*/  STL [R1+0x24], RZ ;  /* 0x000024ff01007387 */ /* 0x0003e80000100800 */
[----:B------:R1:W-:Y:S04]  /*e490*/  STL [R1+0x28], RZ ;  /* 0x000028ff01007387 */ /* 0x0003e80000100800 */
[----:B------:R1:W-:Y:S02]  /*e4a0*/  STL [R1+0x2c], R0 ;  /* 0x00002c0001007387 */ /* 0x0003e40000100800 */
.L_x_140:
[----:B------:R-:W-:Y:S05]  /*e4b0*/  BSYNC B1 ;  /* 0x0000000000017941 */ /* 0x000fea0003800000 */
.L_x_129:
[----:B---3--:R-:W2:Y:S04]  /*e4c0*/  LDL R4, [R1+0x20] ;  /* 0x0000200001047983 */ /* 0x008ea80000100800 */
[----:B------:R-:W2:Y:S04]  /*e4d0*/  LDL R5, [R1+0x24] ;  /* 0x0000240001057983 */ /* 0x000ea80000100800 */
[----:B------:R-:W2:Y:S04]  /*e4e0*/  LDL R6, [R1+0x28] ;  /* 0x0000280001067983 */ /* 0x000ea80000100800 */
[----:B------:R-:W2:Y:S01]  /*e4f0*/  LDL R7, [R1+0x2c] ;  /* 0x00002c0001077983 */ /* 0x000ea20000100800 */
[----:B------:R-:W-:Y:S03]  /*e500*/  WARPSYNC 0xffffffff ;  /* 0xffffffff00007948 */ /* 0x000fe60003800000 */
[----:B------:R-:W-:Y:S01]  /*e510*/  BAR.SYNC.DEFER_BLOCKING 0x4, 0x80 ;  /* 0x0102000000007b1d */ /* 0x000fe20000010000 */
[----:B------:R-:W-:-:S13]  /*e520*/  ISETP.NE.AND P0, PT, R14, RZ, PT ;  /* 0x000000ff0e00720c */ /* 0x000fda0003f05270 */
[----:B--2---:R2:W-:Y:S04]  /*e530*/  @!P0 STS.128 [0x9100], R4 ;  /* 0x00910004ff008388 */ /* 0x0045e80000000c00 */
[----:B------:R-:W-:Y:S06]  /*e540*/  BAR.ARV 0x5, 0x80 ;  /* 0x0142000000007b1d */ /* 0x000fec0000002000 */
.L_x_124:
[----:B-1----:R-:W3:Y:S02]  /*e550*/  LDL R0, [R1+0x2c] ;  /* 0x00002c0001007983 */ /* 0x002ee40000100800 */
[----:B---3--:R-:W-:-:S13]  /*e560*/  ISETP.GE.AND P0, PT, R0, c[0x0][0x53c], PT ;  /* 0x00014f0000007a0c */ /* 0x008fda0003f06270 */
[----:B--2-4-:R-:W-:Y:S01]  /*e570*/  @P0 CALL.REL.NOINC `(.L_x_141) ;  /* 0x0000001000000944 */ /* 0x014fe20003c00000 */
[----:B------:R-:W-:Y:S05]  /*e580*/  BRA `(.L_x_142) ;  /* 0xffff2f2000007947 */ /* 0x000fea000383ffff */
.L_x_141:
[----:B------:R-:W-:Y:S05]  /*e590*/  EXIT ;  /* 0x000000000000794d */ /* 0x000fea0003800000 */
.L_x_32:
[----:B------:R-:W-:Y:S01]  /*e5a0*/  IMAD.MOV.U32 R0, RZ, RZ, R5 ;  /* 0x000000ffff007224 */ /* 0x000fe200078e0005 */
[----:B------:R-:W-:Y:S02]  /*e5b0*/  MOV R2, 0x1 ;  /* 0x0000000100027802 */ /* 0x000fe40000000f00 */
[----:B------:R-:W-:Y:S02]  /*e5c0*/  MOV R3, 0xe5e0 ;  /* 0x0000e5e000037802 */ /* 0x000fe40000000f00 */
[----:B------:R-:W-:Y:S05]  /*e5d0*/  CALL.REL.NOINC `($__internal_2_$__cuda_sm70_shflsync_up_p) ;  /* 0x000024c000007944 */ /* 0x000fea0003c00000 */
[----:B------:R-:W-:Y:S01]  /*e5e0*/  MOV R0, R4 ;  /* 0x0000000400007202 */ /* 0x000fe20000000f00 */
[----:B------:R-:W-:Y:S05]  /*e5f0*/  BRA `(.L_x_143) ;  /* 0xffff1e8000007947 */ /* 0x000fea000383ffff */
.L_x_33:
[----:B------:R-:W-:Y:S01]  /*e600*/  IMAD.MOV.U32 R0, RZ, RZ, R5 ;  /* 0x000000ffff007224 */ /* 0x000fe200078e0005 */
[----:B------:R-:W-:Y:S02]  /*e610*/  MOV R2, 0x2 ;  /* 0x0000000200027802 */ /* 0x000fe40000000f00 */
[----:B------:R-:W-:Y:S02]  /*e620*/  MOV R3, 0xe640 ;  /* 0x0000e64000037802 */ /* 0x000fe40000000f00 */
[----:B------:R-:W-:Y:S05]  /*e630*/  CALL.REL.NOINC `($__internal_2_$__cuda_sm70_shflsync_up_p) ;  /* 0x0000246000007944 */ /* 0x000fea0003c00000 */
[----:B------:R-:W-:Y:S01]  /*e640*/  SEL R0, R4, RZ, P4 ;  /* 0x000000ff04007207 */ /* 0x000fe20002000000 */
[----:B------:R-:W-:Y:S01]  /*e650*/  IMAD.MOV.U32 R2, RZ, RZ, 0x4 ;  /* 0x00000004ff027424 */ /* 0x000fe200078e00ff */
[----:B------:R-:W-:-:S03]  /*e660*/  MOV R3, 0xe690 ;  /* 0x0000e69000037802 */ /* 0x000fc60000000f00 */
[----:B------:R-:W-:Y:S02]  /*e670*/  IMAD.IADD R0, R5, 0x1, R0 ;  /* 0x0000000105007824 */ /* 0x000fe400078e0200 */
        /* <DEDUP_REMOVED lines=13> */
[----:B------:R-:W-:Y:S02]  /*e750*/  MOV R3, 0x1f ;  /* 0x0000001f00037802 */ /* 0x000fe40000000f00 */
[----:B------:R-:W-:Y:S01]  /*e760*/  MOV R2, 0xe7a0 ;  /* 0x0000e7a000027802 */ /* 0x000fe20000000f00 */
[----:B------:R-:W-:-:S04]  /*e770*/  IMAD.IADD R4, R0, 0x1, R4 ;  /* 0x0000000100047824 */ /* 0x000fc800078e0204 */
[----:B------:R-:W-:Y:S02]  /*e780*/  IMAD.MOV.U32 R9, RZ, RZ, R4 ;  /* 0x000000ffff097224 */ /* 0x000fe400078e0004 */
[----:B------:R-:W-:Y:S05]  /*e790*/  CALL.REL.NOINC `($__internal_1_$__cuda_sm70_shflsync_idx_p) ;  /* 0x000022b000007944 */ /* 0x000fea0003c00000 */
[----:B------:R-:W-:Y:S01]  /*e7a0*/  MOV R0, R5 ;  /* 0x0000000500007202 */ /* 0x000fe20000000f00 */
[----:B------:R-:W-:Y:S05]  /*e7b0*/  BRA `(.L_x_144) ;  /* 0xffff1dc000007947 */ /* 0x000fea000383ffff */
.L_x_35:
[----:B------:R-:W-:Y:S02]  /*e7c0*/  SEL R0, RZ, 0x1, P0 ;  /* 0x00000001ff007807 */ /* 0x000fe40000000000 */
[----:B------:R-:W-:Y:S02]  /*e7d0*/  MOV R2, 0xe7f0 ;  /* 0x0000e7f000027802 */ /* 0x000fe40000000f00 */
[----:B------:R-:W-:Y:S05]  /*e7e0*/  CALL.REL.NOINC `($__internal_3_$__cuda_sm70_votesync_ballot) ;  /* 0x0000232000007944 */ /* 0x000fea0003c00000 */
[----:B------:R-:W-:Y:S05]  /*e7f0*/  BRA `(.L_x_145) ;  /* 0xffff1e1000007947 */ /* 0x000fea000383ffff */
.L_x_36:
[----:B------:R-:W-:Y:S01]  /*e800*/  IMAD.MOV.U32 R9, RZ, RZ, R8 ;  /* 0x000000ffff097224 */ /* 0x000fe200078e0008 */
[----:B--2---:R-:W-:Y:S01]  /*e810*/  MOV R5, R14 ;  /* 0x0000000e00057202 */ /* 0x004fe20000000f00 */
[----:B------:R-:W-:Y:S01]  /*e820*/  IMAD.MOV.U32 R3, RZ, RZ, 0x1f ;  /* 0x0000001fff037424 */ /* 0x000fe200078e00ff */
[----:B------:R-:W-:Y:S02]  /*e830*/  MOV R2, 0xe850 ;  /* 0x0000e85000027802 */ /* 0x000fe40000000f00 */
[----:B-1----:R-:W-:Y:S05]  /*e840*/  CALL.REL.NOINC `($__internal_1_$__cuda_sm70_shflsync_idx_p) ;  /* 0x0000220000007944 */ /* 0x002fea0003c00000 */
[----:B------:R-:W-:Y:S01]  /*e850*/  IMAD.MOV.U32 R12, RZ, RZ, R5 ;  /* 0x000000ffff0c7224 */ /* 0x000fe200078e0005 */
[----:B------:R-:W-:Y:S01]  /*e860*/  MOV R9, R7 ;  /* 0x0000000700097202 */ /* 0x000fe20000000f00 */
[----:B------:R-:W-:Y:S01]  /*e870*/  IMAD.MOV.U32 R6, RZ, RZ, RZ ;  /* 0x000000ffff067224 */ /* 0x000fe200078e00ff */
[----:B------:R-:W-:Y:S01]  /*e880*/  MOV R5, R14 ;  /* 0x0000000e00057202 */ /* 0x000fe20000000f00 */
[----:B------:R-:W-:Y:S01]  /*e890*/  IMAD.MOV.U32 R3, RZ, RZ, 0x1f ;  /* 0x0000001fff037424 */ /* 0x000fe200078e00ff */
[----:B------:R-:W-:-:S02]  /*e8a0*/  MOV R2, 0xe8c0 ;  /* 0x0000e8c000027802 */ /* 0x000fc40000000f00 */
[----:B------:R-:W-:Y:S05]  /*e8b0*/  CALL.REL.NOINC `($__internal_1_$__cuda_sm70_shflsync_idx_p) ;  /* 0x0000219000007944 */ /* 0x000fea0003c00000 */
[----:B------:R-:W-:Y:S01]  /*e8c0*/  MOV R11, R5 ;  /* 0x00000005000b7202 */ /* 0x000fe20000000f00 */
[----:B------:R-:W-:Y:S05]  /*e8d0*/  BRA `(.L_x_146) ;  /* 0xffff1d8000007947 */ /* 0x000fea000383ffff */
.L_x_39:
[----:B------:R-:W-:Y:S01]  /*e8e0*/  IMAD.MOV.U32 R9, RZ, RZ, R4 ;  /* 0x000000ffff097224 */ /* 0x000fe200078e0004 */
[----:B------:R-:W-:-:S02]  /*e8f0*/  MOV R3, 0x1f ;  /* 0x0000001f00037802 */ /* 0x000fc40000000f00 */
[----:B------:R-:W-:Y:S02]  /*e900*/  MOV R2, 0xe920 ;  /* 0x0000e92000027802 */ /* 0x000fe40000000f00 */
[----:B-1234-:R-:W-:Y:S05]  /*e910*/  CALL.REL.NOINC `($__internal_1_$__cuda_sm70_shflsync_idx_p) ;  /* 0x0000213000007944 */ /* 0x01efea0003c00000 */
[----:B------:R-:W-:Y:S01]  /*e920*/  MOV R6, R5 ;  /* 0x0000000500067202 */ /* 0x000fe20000000f00 */
[----:B------:R-:W-:Y:S05]  /*e930*/  BRA `(.L_x_38) ;  /* 0xffff1d8000007947 */ /* 0x000fea000383ffff */
.L_x_47:
[----:B-1----:R-:W-:Y:S01]  /*e940*/  IMAD.MOV.U32 R9, RZ, RZ, R6 ;  /* 0x000000ffff097224 */ /* 0x002fe200078e0006 */
[----:B------:R-:W-:Y:S01]  /*e950*/  MOV R5, RZ ;  /* 0x000000ff00057202 */ /* 0x000fe20000000f00 */
[----:B------:R-:W-:Y:S01]  /*e960*/  IMAD.MOV.U32 R3, RZ, RZ, 0x181f ;  /* 0x0000181fff037424 */ /* 0x000fe200078e00ff */
[----:B------:R-:W-:Y:S02]  /*e970*/  MOV R2, 0xe990 ;  /* 0x0000e99000027802 */ /* 0x000fe40000000f00 */
[----:B------:R-:W-:Y:S05]  /*e980*/  CALL.REL.NOINC `($__internal_1_$__cuda_sm70_shflsync_idx_p) ;  /* 0x000020c000007944 */ /* 0x000fea0003c00000 */
[----:B------:R-:W-:Y:S01]  /*e990*/  MOV R8, R5 ;  /* 0x0000000500087202 */ /* 0x000fe20000000f00 */
[----:B------:R-:W-:Y:S05]  /*e9a0*/  BRA `(.L_x_147) ;  /* 0xffff396000007947 */ /* 0x000fea000383ffff */
.L_x_48:
[----:B------:R-:W-:Y:S01]  /*e9b0*/  IMAD.MOV.U32 R9, RZ, RZ, R7 ;  /* 0x000000ffff097224 */ /* 0x000fe200078e0007 */
[----:B------:R-:W-:Y:S01]  /*e9c0*/  MOV R5, RZ ;  /* 0x000000ff00057202 */ /* 0x000fe20000000f00 */
[----:B------:R-:W-:Y:S01]  /*e9d0*/  IMAD.MOV.U32 R3, RZ, RZ, 0x181f ;  /* 0x0000181fff037424 */ /* 0x000fe200078e00ff */
[----:B------:R-:W-:Y:S02]  /*e9e0*/  MOV R2, 0xea00 ;  /* 0x0000ea0000027802 */ /* 0x000fe40000000f00 */
[----:B-12---:R-:W-:Y:S05]  /*e9f0*/  CALL.REL.NOINC `($__internal_1_$__cuda_sm70_shflsync_idx_p) ;  /* 0x0000205000007944 */ /* 0x006fea0003c00000 */
[----:B------:R-:W-:Y:S01]  /*ea00*/  MOV R2, R5 ;  /* 0x0000000500027202 */ /* 0x000fe20000000f00 */
[----:B------:R-:W-:Y:S05]  /*ea10*/  BRA `(.L_x_148) ;  /* 0xffff391000007947 */ /* 0x000fea000383ffff */
.L_x_51:
[----:B------:R-:W-:Y:S01]  /*ea20*/  IMAD.MOV.U32 R9, RZ, RZ, R6 ;  /* 0x000000ffff097224 */ /* 0x000fe200078e0006 */
[----:B------:R-:W-:Y:S01]  /*ea30*/  MOV R5, 0x1 ;  /* 0x0000000100057802 */ /* 0x000fe20000000f00 */
[----:B--2---:R-:W-:Y:S01]  /*ea40*/  IMAD.MOV.U32 R3, RZ, RZ, 0x181f ;  /* 0x0000181fff037424 */ /* 0x004fe200078e00ff */
[----:B----4-:R-:W-:-:S02]  /*ea50*/  MOV R2, 0xea70 ;  /* 0x0000ea7000027802 */ /* 0x010fc40000000f00 */
[----:B-1-3--:R-:W-:Y:S05]  /*ea60*/  CALL.REL.NOINC `($__internal_1_$__cuda_sm70_shflsync_idx_p) ;  /* 0x00001fe000007944 */ /* 0x00afea0003c00000 */
[----:B------:R-:W-:Y:S01]  /*ea70*/  IMAD.MOV.U32 R8, RZ, RZ, R5 ;  /* 0x000000ffff087224 */ /* 0x000fe200078e0005 */
[----:B------:R-:W-:Y:S01]  /*ea80*/  MOV R5, 0x1 ;  /* 0x0000000100057802 */ /* 0x000fe20000000f00 */
[----:B------:R-:W-:Y:S01]  /*ea90*/  IMAD.MOV.U32 R9, RZ, RZ, R7 ;  /* 0x000000ffff097224 */ /* 0x000fe200078e0007 */
[----:B------:R-:W-:-:S02]  /*eaa0*/  MOV R3, 0x181f ;  /* 0x0000181f00037802 */ /* 0x000fc40000000f00 */
[----:B------:R-:W-:Y:S02]  /*eab0*/  MOV R2, 0xead0 ;  /* 0x0000ead000027802 */ /* 0x000fe40000000f00 */
[----:B------:R-:W-:Y:S05]  /*eac0*/  CALL.REL.NOINC `($__internal_1_$__cuda_sm70_shflsync_idx_p) ;  /* 0x00001f8000007944 */ /* 0x000fea0003c00000 */
[----:B------:R-:W-:Y:S01]  /*ead0*/  MOV R2, R5 ;  /* 0x0000000500027202 */ /* 0x000fe20000000f00 */
[----:B------:R-:W-:Y:S05]  /*eae0*/  BRA `(.L_x_149) ;  /* 0xffff393000007947 */ /* 0x000fea000383ffff */
.L_x_54:
[----:B------:R-:W-:Y:S01]  /*eaf0*/  IMAD.MOV.U32 R9, RZ, RZ, R6 ;  /* 0x000000ffff097224 */ /* 0x000fe200078e0006 */
[----:B------:R-:W-:Y:S01]  /*eb00*/  MOV R5, 0x2 ;  /* 0x0000000200057802 */ /* 0x000fe20000000f00 */
[----:B-1----:R-:W-:Y:S01]  /*eb10*/  IMAD.MOV.U32 R3, RZ, RZ, 0x181f ;  /* 0x0000181fff037424 */ /* 0x002fe200078e00ff */
[----:B----4-:R-:W-:Y:S02]  /*eb20*/  MOV R2, 0xeb40 ;  /* 0x0000eb4000027802 */ /* 0x010fe40000000f00 */
[----:B--23--:R-:W-:Y:S05]  /*eb30*/  CALL.REL.NOINC `($__internal_1_$__cuda_sm70_shflsync_idx_p) ;  /* 0x00001f1000007944 */ /* 0x00cfea0003c00000 */
[----:B------:R-:W-:Y:S01]  /*eb40*/  MOV R8, R5 ;  /* 0x0000000500087202 */ /* 0x000fe20000000f00 */
[----:B------:R-:W-:Y:S05]  /*eb50*/  BRA `(.L_x_150) ;  /* 0xffff39a000007947 */ /* 0x000fea000383ffff */
.L_x_55:
[----:B------:R-:W-:Y:S01]  /*eb60*/  IMAD.MOV.U32 R9, RZ, RZ, R7 ;  /* 0x000000ffff097224 */ /* 0x000fe200078e0007 */
[----:B------:R-:W-:Y:S01]  /*eb70*/  MOV R5, 0x2 ;  /* 0x0000000200057802 */ /* 0x000fe20000000f00 */
[----:B------:R-:W-:Y:S01]  /*eb80*/  IMAD.MOV.U32 R3, RZ, RZ, 0x181f ;  /* 0x0000181fff037424 */ /* 0x000fe200078e00ff */
[----:B----4-:R-:W-:Y:S02]  /*eb90*/  MOV R2, 0xebb0 ;  /* 0x0000ebb000027802 */ /* 0x010fe40000000f00 */
[----:B-123--:R-:W-:Y:S05]  /*eba0*/  CALL.REL.NOINC `($__internal_1_$__cuda_sm70_shflsync_idx_p) ;  /* 0x00001ea000007944 */ /* 0x00efea0003c00000 */
[----:B------:R-:W-:Y:S01]  /*ebb0*/  MOV R2, R5 ;  /* 0x0000000500027202 */ /* 0x000fe20000000f00 */
[----:B------:R-:W-:Y:S05]  /*ebc0*/  BRA `(.L_x_151) ;  /* 0xffff395000007947 */ /* 0x000fea000383ffff */
.L_x_58:
[----:B------:R-:W-:Y:S01]  /*ebd0*/  IMAD.MOV.U32 R9, RZ, RZ, R6 ;  /* 0x000000ffff097224 */ /* 0x000fe200078e0006 */
[----:B------:R-:W-:Y:S01]  /*ebe0*/  MOV R5, 0x3 ;  /* 0x0000000300057802 */ /* 0x000fe20000000f00 */
[----:B-1----:R-:W-:Y:S01]  /*ebf0*/  IMAD.MOV.U32 R3, RZ, RZ, 0x181f ;  /* 0x0000181fff037424 */ /* 0x002fe200078e00ff */
[----:B------:R-:W-:-:S02]  /*ec00*/  MOV R2, 0xec20 ;  /* 0x0000ec2000027802 */ /* 0x000fc40000000f00 */
[----:B--234-:R-:W-:Y:S05]  /*ec10*/  CALL.REL.NOINC `($__internal_1_$__cuda_sm70_shflsync_idx_p) ;  /* 0x00001e3000007944 */ /* 0x01cfea0003c00000 */
        /* <DEDUP_REMOVED lines=8> */
.L_x_61:
[----:B------:R-:W-:Y:S01]  /*eca0*/  IMAD.MOV.U32 R9, RZ, RZ, R6 ;  /* 0x000000ffff097224 */ /* 0x000fe200078e0006 */
[----:B------:R-:W-:Y:S01]  /*ecb0*/  MOV R5, 0x4 ;  /* 0x0000000400057802 */ /* 0x000fe20000000f00 */
[----:B-1----:R-:W-:Y:S01]  /*ecc0*/  IMAD.MOV.U32 R3, RZ, RZ, 0x181f ;  /* 0x0000181fff037424 */ /* 0x002fe200078e00ff */
[----:B------:R-:W-:Y:S02]  /*ecd0*/  MOV R2, 0xecf0 ;  /* 0x0000ecf000027802 */ /* 0x000fe40000000f00 */
[----:B--234-:R-:W-:Y:S05]  /*ece0*/  CALL.REL.NOINC `($__internal_1_$__cuda_sm70_shflsync_idx_p) ;  /* 0x00001d6000007944 */ /* 0x01cfea0003c00000 */
[----:B------:R-:W-:Y:S01]  /*ecf0*/  MOV R8, R5 ;  /* 0x0000000500087202 */ /* 0x000fe20000000f00 */
[----:B------:R-:W-:Y:S05]  /*ed00*/  BRA `(.L_x_153) ;  /* 0xffff39e000007947 */ /* 0x000fea000383ffff */
.L_x_62:
[----:B------:R-:W-:Y:S01]  /*ed10*/  IMAD.MOV.U32 R9, RZ, RZ, R7 ;  /* 0x000000ffff097224 */ /* 0x000fe200078e0007 */
[----:B------:R-:W-:Y:S01]  /*ed20*/  MOV R5, 0x4 ;  /* 0x0000000400057802 */ /* 0x000fe20000000f00 */
[----:B-1----:R-:W-:Y:S01]  /*ed30*/  IMAD.MOV.U32 R3, RZ, RZ, 0x181f ;  /* 0x0000181fff037424 */ /* 0x002fe200078e00ff */
[----:B------:R-:W-:Y:S02]  /*ed40*/  MOV R2, 0xed60 ;  /* 0x0000ed6000027802 */ /* 0x000fe40000000f00 */
[----:B--234-:R-:W-:Y:S05]  /*ed50*/  CALL.REL.NOINC `($__internal_1_$__cuda_sm70_shflsync_idx_p) ;  /* 0x00001cf000007944 */ /* 0x01cfea0003c00000 */
[----:B------:R-:W-:Y:S01]  /*ed60*/  MOV R2, R5 ;  /* 0x0000000500027202 */ /* 0x000fe20000000f00 */
[----:B------:R-:W-:Y:S05]  /*ed70*/  BRA `(.L_x_154) ;  /* 0xffff399000007947 */ /* 0x000fea000383ffff */
.L_x_65:
[----:B------:R-:W-:Y:S01]  /*ed80*/  IMAD.MOV.U32 R9, RZ, RZ, R6 ;  /* 0x000000ffff097224 */ /* 0x000fe200078e0006 */
[----:B------:R-:W-:Y:S01]  /*ed90*/  MOV R5, 0x5 ;  /* 0x0000000500057802 */ /* 0x000fe20000000f00 */
[----:B--2---:R-:W-:Y:S01]  /*eda0*/  IMAD.MOV.U32 R3, RZ, RZ, 0x181f ;  /* 0x0000181fff037424 */ /* 0x004fe200078e00ff */
[----:B---3--:R-:W-:-:S02]  /*edb0*/  MOV R2, 0xedd0 ;  /* 0x0000edd000027802 */ /* 0x008fc40000000f00 */
[----:B-1--4-:R-:W-:Y:S05]  /*edc0*/  CALL.REL.NOINC `($__internal_1_$__cuda_sm70_shflsync_idx_p) ;  /* 0x00001c8000007944 */ /* 0x012fea0003c00000 */
        /* <DEDUP_REMOVED lines=8> */
.L_x_68:
[----:B------:R-:W-:Y:S01]  /*ee50*/  IMAD.MOV.U32 R9, RZ, RZ, R6 ;  /* 0x000000ffff097224 */ /* 0x000fe200078e0006 */
[----:B------:R-:W-:Y:S01]  /*ee60*/  MOV R5, 0x6 ;  /* 0x0000000600057802 */ /* 0x000fe20000000f00 */
[----:B-1----:R-:W-:Y:S01]  /*ee70*/  IMAD.MOV.U32 R3, RZ, RZ, 0x181f ;  /* 0x0000181fff037424 */ /* 0x002fe200078e00ff */
[----:B---3--:R-:W-:Y:S02]  /*ee80*/  MOV R2, 0xeea0 ;  /* 0x0000eea000027802 */ /* 0x008fe40000000f00 */
[----:B--2-4-:R-:W-:Y:S05]  /*ee90*/  CALL.REL.NOINC `($__internal_1_$__cuda_sm70_shflsync_idx_p) ;  /* 0x00001bb000007944 */ /* 0x014fea0003c00000 */
[----:B------:R-:W-:Y:S01]  /*eea0*/  MOV R8, R5 ;  /* 0x0000000500087202 */ /* 0x000fe20000000f00 */
[----:B------:R-:W-:Y:S05]  /*eeb0*/  BRA `(.L_x_156) ;  /* 0xffff3a2000007947 */ /* 0x000fea000383ffff */
.L_x_69:
[----:B------:R-:W-:Y:S01]  /*eec0*/  IMAD.MOV.U32 R9, RZ, RZ, R7 ;  /* 0x000000ffff097224 */ /* 0x000fe200078e0007 */
[----:B------:R-:W-:Y:S01]  /*eed0*/  MOV R5, 0x6 ;  /* 0x0000000600057802 */ /* 0x000fe20000000f00 */
[----:B------:R-:W-:Y:S01]  /*eee0*/  IMAD.MOV.U32 R3, RZ, RZ, 0x181f ;  /* 0x0000181fff037424 */ /* 0x000fe200078e00ff */
[----:B---3--:R-:W-:Y:S02]  /*eef0*/  MOV R2, 0xef10 ;  /* 0x0000ef1000027802 */ /* 0x008fe40000000f00 */
[----:B-12-4-:R-:W-:Y:S05]  /*ef00*/  CALL.REL.NOINC `($__internal_1_$__cuda_sm70_shflsync_idx_p) ;  /* 0x00001b4000007944 */ /* 0x016fea0003c00000 */
[----:B------:R-:W-:Y:S01]  /*ef10*/  MOV R2, R5 ;  /* 0x0000000500027202 */ /* 0x000fe20000000f00 */
[----:B------:R-:W-:Y:S05]  /*ef20*/  BRA `(.L_x_157) ;  /* 0xffff39d000007947 */ /* 0x000fea000383ffff */
.L_x_72:
        /* <DEDUP_REMOVED lines=13> */
.L_x_77:
[----:B---3--:R2:W5:Y:S01]  /*f000*/  LDL R0, [R1] ;  /* 0x0000000001007983 */ /* 0x0085620000100800 */
[----:B-1----:R-:W-:Y:S01]  /*f010*/  IMAD.MOV.U32 R3, RZ, RZ, 0x2 ;  /* 0x00000002ff037424 */ /* 0x002fe200078e00ff */
[----:B------:R-:W-:Y:S01]  /*f020*/  MOV R10, 0x1f ;  /* 0x0000001f000a7802 */ /* 0x000fe20000000f00 */
[----:B------:R-:W-:Y:S01]  /*f030*/  IMAD.MOV.U32 R9, RZ, RZ, -0x1 ;  /* 0xffffffffff097424 */ /* 0x000fe200078e00ff */
[----:B------:R-:W-:Y:S02]  /*f040*/  MOV R2, 0xf060 ;  /* 0x0000f06000027802 */ /* 0x000fe40000000f00 */
[----:B--2--5:R-:W-:Y:S05]  /*f050*/  CALL.REL.NOINC `($__internal_0_$__cuda_sm70_shflsync_bfly_p) ;  /* 0x000019b000007944 */ /* 0x024fea0003c00000 */
[----:B------:R-:W2:Y:S01]  /*f060*/  LDL.LU R2, [R1] ;  /* 0x0000000001027983 */ /* 0x000ea20000300800 */
[----:B------:R-:W-:Y:S01]  /*f070*/  MOV R3, 0x1 ;  /* 0x0000000100037802 */ /* 0x000fe20000000f00 */
[----:B--2---:R-:W-:Y:S01]  /*f080*/  FADD.FTZ R7, R2, R0 ;  /* 0x0000000002077221 */ /* 0x004fe20000010000 */
[----:B------:R-:W-:-:S04]  /*f090*/  MOV R2, 0xf0c0 ;  /* 0x0000f0c000027802 */ /* 0x000fc80000000f00 */
[----:B------:R-:W-:Y:S02]  /*f0a0*/  MOV R0, R7 ;  /* 0x0000000700007202 */ /* 0x000fe40000000f00 */
[----:B------:R-:W-:Y:S05]  /*f0b0*/  CALL.REL.NOINC `($__internal_0_$__cuda_sm70_shflsync_bfly_p) ;  /* 0x0000195000007944 */ /* 0x000fea0003c00000 */
[----:B------:R-:W-:Y:S02]  /*f0c0*/  FADD.FTZ R4, R7, R0 ;  /* 0x0000000007047221 */ /* 0x000fe40000010000 */
[----:B------:R1:W5:Y:S01]  /*f0d0*/  LDL R0, [R1+0x4] ;  /* 0x0000040001007983 */ /* 0x0003620000100800 */
[----:B------:R-:W-:Y:S02]  /*f0e0*/  MOV R3, 0x2 ;  /* 0x0000000200037802 */ /* 0x000fe40000000f00 */
[----:B------:R-:W-:Y:S02]  /*f0f0*/  MOV R2, 0xf110 ;  /* 0x0000f11000027802 */ /* 0x000fe40000000f00 */
[----:B-1---5:R-:W-:Y:S05]  /*f100*/  CALL.REL.NOINC `($__internal_0_$__cuda_sm70_shflsync_bfly_p) ;  /* 0x0000190000007944 */ /* 0x022fea0003c00000 */
[----:B------:R-:W2:Y:S01]  /*f110*/  LDL.LU R2, [R1+0x4] ;  /* 0x0000040001027983 */ /* 0x000ea20000300800 */
        /* <DEDUP_REMOVED lines=27> */
[----:B------:R-:W-:Y:S01]  /*f2d0*/  MOV R9, R0 ;  /* 0x0000000000097202 */ /* 0x000fe20000000f00 */
[----:B------:R-:W-:Y:S05]  /*f2e0*/  BRA `(.L_x_159) ;  /* 0xffffb1f000007947 */ /* 0x000fea000383ffff */
.L_x_84:
[----:B-1-34-:R-:W-:Y:S01]  /*f2f0*/  IMAD.MOV.U32 R9, RZ, RZ, R6 ;  /* 0x000000ffff097224 */ /* 0x01afe200078e0006 */
[----:B------:R-:W-:Y:S01]  /*f300*/  MOV R5, RZ ;  /* 0x000000ff00057202 */ /* 0x000fe20000000f00 */
[----:B------:R-:W-:Y:S01]  /*f310*/  IMAD.MOV.U32 R3, RZ, RZ, 0x181f ;  /* 0x0000181fff037424 */ /* 0x000fe200078e00ff */
[----:B------:R-:W-:Y:S02]  /*f320*/  MOV R2, 0xf340 ;  /* 0x0000f34000027802 */ /* 0x000fe40000000f00 */
[----:B------:R-:W-:Y:S05]  /*f330*/  CALL.REL.NOINC `($__internal_1_$__cuda_sm70_shflsync_idx_p) ;  /* 0x0000171000007944 */ /* 0x000fea0003c00000 */
[----:B------:R-:W-:Y:S01]  /*f340*/  MOV R8, R5 ;  /* 0x0000000500087202 */ /* 0x000fe20000000f00 */
[----:B------:R-:W-:Y:S05]  /*f350*/  BRA `(.L_x_160) ;  /* 0xffffc7c000007947 */ /* 0x000fea000383ffff */
.L_x_85:
[----:B------:R-:W-:Y:S01]  /*f360*/  IMAD.MOV.U32 R9, RZ, RZ, R7 ;  /* 0x000000ffff097224 */ /* 0x000fe200078e0007 */
[----:B------:R-:W-:Y:S01]  /*f370*/  MOV R5, RZ ;  /* 0x000000ff00057202 */ /* 0x000fe20000000f00 */
[----:B------:R-:W-:Y:S01]  /*f380*/  IMAD.MOV.U32 R3, RZ, RZ, 0x181f ;  /* 0x0000181fff037424 */ /* 0x000fe200078e00ff */
[----:B------:R-:W-:Y:S02]  /*f390*/  MOV R2, 0xf3b0 ;  /* 0x0000f3b000027802 */ /* 0x000fe40000000f00 */
[----:B-12---:R-:W-:Y:S05]  /*f3a0*/  CALL.REL.NOINC `($__internal_1_$__cuda_sm70_shflsync_idx_p) ;  /* 0x000016a000007944 */ /* 0x006fea0003c00000 */
[----:B------:R-:W-:Y:S01]  /*f3b0*/  MOV R2, R5 ;  /* 0x0000000500027202 */ /* 0x000fe20000000f00 */
[----:B------:R-:W-:Y:S05]  /*f3c0*/  BRA `(.L_x_161) ;  /* 0xffffc77000007947 */ /* 0x000fea000383ffff */
.L_x_86:
[----:B------:R-:W-:Y:S01]  /*f3d0*/  IMAD.MOV.U32 R9, RZ, RZ, R6 ;  /* 0x000000ffff097224 */ /* 0x000fe200078e0006 */
[----:B------:R-:W-:Y:S01]  /*f3e0*/  MOV R5, 0x1 ;  /* 0x0000000100057802 */ /* 0x000fe20000000f00 */
[----:B--2---:R-:W-:Y:S01]  /*f3f0*/  IMAD.MOV.U32 R3, RZ, RZ, 0x181f ;  /* 0x0000181fff037424 */ /* 0x004fe200078e00ff */
[----:B------:R-:W-:-:S02]  /*f400*/  MOV R2, 0xf420 ;  /* 0x0000f42000027802 */ /* 0x000fc40000000f00 */
        /* <DEDUP_REMOVED lines=9> */
.L_x_87:
[----:B------:R-:W-:Y:S01]  /*f4a0*/  IMAD.MOV.U32 R9, RZ, RZ, R6 ;  /* 0x000000ffff097224 */ /* 0x000fe200078e0006 */
[----:B------:R-:W-:Y:S01]  /*f4b0*/  MOV R5, 0x2 ;  /* 0x0000000200057802 */ /* 0x000fe20000000f00 */
[----:B-1----:R-:W-:Y:S01]  /*f4c0*/  IMAD.MOV.U32 R3, RZ, RZ, 0x181f ;  /* 0x0000181fff037424 */ /* 0x002fe200078e00ff */
[----:B------:R-:W-:Y:S02]  /*f4d0*/  MOV R2, 0xf4f0 ;  /* 0x0000f4f000027802 */ /* 0x000fe40000000f00 */
[----:B---34-:R-:W-:Y:S05]  /*f4e0*/  CALL.REL.NOINC `($__internal_1_$__cuda_sm70_shflsync_idx_p) ;  /* 0x0000156000007944 */ /* 0x018fea0003c00000 */
[----:B------:R-:W-:Y:S01]  /*f4f0*/  MOV R8, R5 ;  /* 0x0000000500087202 */ /* 0x000fe20000000f00 */
[----:B------:R-:W-:Y:S05]  /*f500*/  BRA `(.L_x_163) ;  /* 0xffffc74000007947 */ /* 0x000fea000383ffff */
.L_x_88:
[----:B------:R-:W-:Y:S01]  /*f510*/  IMAD.MOV.U32 R9, RZ, RZ, R7 ;  /* 0x000000ffff097224 */ /* 0x000fe200078e0007 */
[----:B------:R-:W-:Y:S01]  /*f520*/  MOV R5, 0x2 ;  /* 0x0000000200057802 */ /* 0x000fe20000000f00 */
[----:B-1----:R-:W-:Y:S01]  /*f530*/  IMAD.MOV.U32 R3, RZ, RZ, 0x181f ;  /* 0x0000181fff037424 */ /* 0x002fe200078e00ff */
[----:B------:R-:W-:Y:S02]  /*f540*/  MOV R2, 0xf560 ;  /* 0x0000f56000027802 */ /* 0x000fe40000000f00 */
[----:B--234-:R-:W-:Y:S05]  /*f550*/  CALL.REL.NOINC `($__internal_1_$__cuda_sm70_shflsync_idx_p) ;  /* 0x000014f000007944 */ /* 0x01cfea0003c00000 */
[----:B------:R-:W-:Y:S01]  /*f560*/  MOV R2, R5 ;  /* 0x0000000500027202 */ /* 0x000fe20000000f00 */
[----:B------:R-:W-:Y:S05]  /*f570*/  BRA `(.L_x_164) ;  /* 0xffffc6f000007947 */ /* 0x000fea000383ffff */
.L_x_89:
[----:B------:R-:W-:Y:S01]  /*f580*/  IMAD.MOV.U32 R9, RZ, RZ, R6 ;  /* 0x000000ffff097224 */ /* 0x000fe200078e0006 */
[----:B------:R-:W-:Y:S01]  /*f590*/  MOV R5, 0x3 ;  /* 0x0000000300057802 */ /* 0x000fe20000000f00 */
[----:B--2---:R-:W-:Y:S01]  /*f5a0*/  IMAD.MOV.U32 R3, RZ, RZ, 0x181f ;  /* 0x0000181fff037424 */ /* 0x004fe200078e00ff */
[----:B------:R-:W-:-:S02]  /*f5b0*/  MOV R2, 0xf5d0 ;  /* 0x0000f5d000027802 */ /* 0x000fc40000000f00 */
[----:B-1-34-:R-:W-:Y:S05]  /*f5c0*/  CALL.REL.NOINC `($__internal_1_$__cuda_sm70_shflsync_idx_p) ;  /* 0x0000148000007944 */ /* 0x01afea0003c00000 */
        /* <DEDUP_REMOVED lines=8> */
.L_x_90:
[----:B------:R-:W-:Y:S01]  /*f650*/  IMAD.MOV.U32 R9, RZ, RZ, R6 ;  /* 0x000000ffff097224 */ /* 0x000fe200078e0006 */
[----:B------:R-:W-:Y:S01]  /*f660*/  MOV R5, 0x4 ;  /* 0x0000000400057802 */ /* 0x000fe20000000f00 */
[----:B--2---:R-:W-:Y:S01]  /*f670*/  IMAD.MOV.U32 R3, RZ, RZ, 0x181f ;  /* 0x0000181fff037424 */ /* 0x004fe200078e00ff */
[----:B------:R-:W-:Y:S02]  /*f680*/  MOV R2, 0xf6a0 ;  /* 0x0000f6a000027802 */ /* 0x000fe40000000f00 */
[----:B-1-34-:R-:W-:Y:S05]  /*f690*/  CALL.REL.NOINC `($__internal_1_$__cuda_sm70_shflsync_idx_p) ;  /* 0x000013b000007944 */ /* 0x01afea0003c00000 */
[----:B------:R-:W-:Y:S01]  /*f6a0*/  MOV R8, R5 ;  /* 0x0000000500087202 */ /* 0x000fe20000000f00 */
[----:B------:R-:W-:Y:S05]  /*f6b0*/  BRA `(.L_x_166) ;  /* 0xffffc6c000007947 */ /* 0x000fea000383ffff */
.L_x_91:
[----:B------:R-:W-:Y:S01]  /*f6c0*/  IMAD.MOV.U32 R9, RZ, RZ, R7 ;  /* 0x000000ffff097224 */ /* 0x000fe200078e0007 */
[----:B------:R-:W-:Y:S01]  /*f6d0*/  MOV R5, 0x4 ;  /* 0x0000000400057802 */ /* 0x000fe20000000f00 */
[----:B--2---:R-:W-:Y:S01]  /*f6e0*/  IMAD.MOV.U32 R3, RZ, RZ, 0x181f ;  /* 0x0000181fff037424 */ /* 0x004fe200078e00ff */
[----:B------:R-:W-:Y:S02]  /*f6f0*/  MOV R2, 0xf710 ;  /* 0x0000f71000027802 */ /* 0x000fe40000000f00 */
[----:B-1-34-:R-:W-:Y:S05]  /*f700*/  CALL.REL.NOINC `($__internal_1_$__cuda_sm70_shflsync_idx_p) ;  /* 0x0000134000007944 */ /* 0x01afea0003c00000 */
[----:B------:R-:W-:Y:S01]  /*f710*/  MOV R2, R5 ;  /* 0x0000000500027202 */ /* 0x000fe20000000f00 */
[----:B------:R-:W-:Y:S05]  /*f720*/  BRA `(.L_x_167) ;  /* 0xffffc67000007947 */ /* 0x000fea000383ffff */
.L_x_92:
        /* <DEDUP_REMOVED lines=13> */
.L_x_93:
[----:B------:R-:W-:Y:S01]  /*f800*/  IMAD.MOV.U32 R9, RZ, RZ, R6 ;  /* 0x000000ffff097224 */ /* 0x000fe200078e0006 */
[----:B------:R-:W-:Y:S01]  /*f810*/  MOV R5, 0x6 ;  /* 0x0000000600057802 */ /* 0x000fe20000000f00 */
[----:B--2---:R-:W-:Y:S01]  /*f820*/  IMAD.MOV.U32 R3, RZ, RZ, 0x181f ;  /* 0x0000181fff037424 */ /* 0x004fe200078e00ff */
[----:B------:R-:W-:Y:S02]  /*f830*/  MOV R2, 0xf850 ;  /* 0x0000f85000027802 */ /* 0x000fe40000000f00 */
[----:B-1--4-:R-:W-:Y:S05]  /*f840*/  CALL.REL.NOINC `($__internal_1_$__cuda_sm70_shflsync_idx_p) ;  /* 0x0000120000007944 */ /* 0x012fea0003c00000 */
[----:B------:R-:W-:Y:S01]  /*f850*/  MOV R8, R5 ;  /* 0x0000000500087202 */ /* 0x000fe20000000f00 */
[----:B------:R-:W-:Y:S05]  /*f860*/  BRA `(.L_x_169) ;  /* 0xffffc64000007947 */ /* 0x000fea000383ffff */
.L_x_94:
[----:B------:R-:W-:Y:S01]  /*f870*/  IMAD.MOV.U32 R9, RZ, RZ, R7 ;  /* 0x000000ffff097224 */ /* 0x000fe200078e0007 */
[----:B------:R-:W-:Y:S01]  /*f880*/  MOV R5, 0x6 ;  /* 0x0000000600057802 */ /* 0x000fe20000000f00 */
[----:B--2---:R-:W-:Y:S01]  /*f890*/  IMAD.MOV.U32 R3, RZ, RZ, 0x181f ;  /* 0x0000181fff037424 */ /* 0x004fe200078e00ff */
[----:B------:R-:W-:Y:S02]  /*f8a0*/  MOV R2, 0xf8c0 ;  /* 0x0000f8c000027802 */ /* 0x000fe40000000f00 */
[----:B-1-34-:R-:W-:Y:S05]  /*f8b0*/  CALL.REL.NOINC `($__internal_1_$__cuda_sm70_shflsync_idx_p) ;  /* 0x0000119000007944 */ /* 0x01afea0003c00000 */
[----:B------:R-:W-:Y:S01]  /*f8c0*/  MOV R2, R5 ;  /* 0x0000000500027202 */ /* 0x000fe20000000f00 */
[----:B------:R-:W-:Y:S05]  /*f8d0*/  BRA `(.L_x_170) ;  /* 0xffffc5f000007947 */ /* 0x000fea000383ffff */
.L_x_95:
[----:B------:R-:W-:Y:S01]  /*f8e0*/  IMAD.MOV.U32 R9, RZ, RZ, R6 ;  /* 0x000000ffff097224 */ /* 0x000fe200078e0006 */
[----:B------:R-:W-:Y:S01]  /*f8f0*/  MOV R5, 0x7 ;  /* 0x0000000700057802 */ /* 0x000fe20000000f00 */
[----:B-1----:R-:W-:Y:S01]  /*f900*/  IMAD.MOV.U32 R3, RZ, RZ, 0x181f ;  /* 0x0000181fff037424 */ /* 0x002fe200078e00ff */
[----:B------:R-:W-:-:S02]  /*f910*/  MOV R2, 0xf930 ;  /* 0x0000f93000027802 */ /* 0x000fc40000000f00 */
[----:B--2-4-:R-:W-:Y:S05]  /*f920*/  CALL.REL.NOINC `($__internal_1_$__cuda_sm70_shflsync_idx_p) ;  /* 0x0000112000007944 */ /* 0x014fea0003c00000 */
        /* <DEDUP_REMOVED lines=8> */
.L_x_97:
[----:B------:R-:W-:Y:S01]  /*f9b0*/  IMAD.MOV.U32 R9, RZ, RZ, R13 ;  /* 0x000000ffff097224 */ /* 0x000fe200078e000d */
[----:B------:R-:W-:Y:S01]  /*f9c0*/  MOV R5, RZ ;  /* 0x000000ff00057202 */ /* 0x000fe20000000f00 */
[----:B------:R-:W-:Y:S01]  /*f9d0*/  IMAD.MOV.U32 R3, RZ, RZ, 0x1c1f ;  /* 0x00001c1fff037424 */ /* 0x000fe200078e00ff */
[----:B------:R-:W-:Y:S02]  /*f9e0*/  MOV R2, 0xfa00 ;  /* 0x0000fa0000027802 */ /* 0x000fe40000000f00 */
[----:B------:R-:W-:Y:S05]  /*f9f0*/  CALL.REL.NOINC `($__internal_1_$__cuda_sm70_shflsync_idx_p) ;  /* 0x0000105000007944 */ /* 0x000fea0003c00000 */
[----:B------:R-:W-:Y:S01]  /*fa00*/  MOV R12, R5 ;  /* 0x00000005000c7202 */ /* 0x000fe20000000f00 */
[----:B------:R-:W-:Y:S05]  /*fa10*/  BRA `(.L_x_172) ;  /* 0xffffc7e000007947 */ /* 0x000fea000383ffff */
.L_x_98:
[----:B------:R-:W-:Y:S01]  /*fa20*/  IMAD.MOV.U32 R9, RZ, RZ, R20 ;  /* 0x000000ffff097224 */ /* 0x000fe200078e0014 */
[----:B------:R-:W-:Y:S01]  /*fa30*/  MOV R5, RZ ;  /* 0x000000ff00057202 */ /* 0x000fe20000000f00 */
[----:B------:R-:W-:Y:S01]  /*fa40*/  IMAD.MOV.U32 R3, RZ, RZ, 0x1c1f ;  /* 0x00001c1fff037424 */ /* 0x000fe200078e00ff */
[----:B------:R-:W-:Y:S02]  /*fa50*/  MOV R2, 0xfa70 ;  /* 0x0000fa7000027802 */ /* 0x000fe40000000f00 */
[----:B-12---:R-:W-:Y:S05]  /*fa60*/  CALL.REL.NOINC `($__internal_1_$__cuda_sm70_shflsync_idx_p) ;  /* 0x00000fe000007944 */ /* 0x006fea0003c00000 */
[----:B------:R-:W-:Y:S01]  /*fa70*/  MOV R2, R5 ;  /* 0x0000000500027202 */ /* 0x000fe20000000f00 */
[----:B------:R-:W-:Y:S05]  /*fa80*/  BRA `(.L_x_173) ;  /* 0xffffc79000007947 */ /* 0x000fea000383ffff */
.L_x_101:
        /* <DEDUP_REMOVED lines=13> */
.L_x_104:
[----:B------:R-:W-:Y:S01]  /*fb60*/  IMAD.MOV.U32 R9, RZ, RZ, R13 ;  /* 0x000000ffff097224 */ /* 0x000fe200078e000d */
[----:B------:R-:W-:Y:S01]  /*fb70*/  MOV R5, 0x2 ;  /* 0x0000000200057802 */ /* 0x000fe20000000f00 */
[----:B--2---:R-:W-:Y:S01]  /*fb80*/  IMAD.MOV.U32 R3, RZ, RZ, 0x1c1f ;  /* 0x00001c1fff037424 */ /* 0x004fe200078e00ff */
[----:B----4-:R-:W-:Y:S02]  /*fb90*/  MOV R2, 0xfbb0 ;  /* 0x0000fbb000027802 */ /* 0x010fe40000000f00 */
[----:B-1-3--:R-:W-:Y:S05]  /*fba0*/  CALL.REL.NOINC `($__internal_1_$__cuda_sm70_shflsync_idx_p) ;  /* 0x00000ea000007944 */ /* 0x00afea0003c00000 */
[----:B------:R-:W-:Y:S01]  /*fbb0*/  MOV R12, R5 ;  /* 0x00000005000c7202 */ /* 0x000fe20000000f00 */
[----:B------:R-:W-:Y:S05]  /*fbc0*/  BRA `(.L_x_175) ;  /* 0xffffcc0000007947 */ /* 0x000fea000383ffff */
.L_x_105:
[----:B------:R-:W-:Y:S01]  /*fbd0*/  IMAD.MOV.U32 R9, RZ, RZ, R20 ;  /* 0x000000ffff097224 */ /* 0x000fe200078e0014 */
[----:B------:R-:W-:Y:S01]  /*fbe0*/  MOV R5, 0x2 ;  /* 0x0000000200057802 */ /* 0x000fe20000000f00 */
[----:B--2---:R-:W-:Y:S01]  /*fbf0*/  IMAD.MOV.U32 R3, RZ, RZ, 0x1c1f ;  /* 0x00001c1fff037424 */ /* 0x004fe200078e00ff */
[----:B----4-:R-:W-:Y:S02]  /*fc00*/  MOV R2, 0xfc20 ;  /* 0x0000fc2000027802 */ /* 0x010fe40000000f00 */
[----:B-1-3--:R-:W-:Y:S05]  /*fc10*/  CALL.REL.NOINC `($__internal_1_$__cuda_sm70_shflsync_idx_p) ;  /* 0x00000e3000007944 */ /* 0x00afea0003c00000 */
[----:B------:R-:W-:Y:S01]  /*fc20*/  MOV R2, R5 ;  /* 0x0000000500027202 */ /* 0x000fe20000000f00 */
[----:B------:R-:W-:Y:S05]  /*fc30*/  BRA `(.L_x_176) ;  /* 0xffffcbb000007947 */ /* 0x000fea000383ffff */
.L_x_108:
[----:B------:R-:W-:Y:S01]  /*fc40*/  IMAD.MOV.U32 R9, RZ, RZ, R13 ;  /* 0x000000ffff097224 */ /* 0x000fe200078e000d */
[----:B------:R-:W-:Y:S01]  /*fc50*/  MOV R5, 0x3 ;  /* 0x0000000300057802 */ /* 0x000fe20000000f00 */
[----:B-1----:R-:W-:Y:S01]  /*fc60*/  IMAD.MOV.U32 R3, RZ, RZ, 0x1c1f ;  /* 0x00001c1fff037424 */ /* 0x002fe200078e00ff */
[----:B----4-:R-:W-:-:S02]  /*fc70*/  MOV R2, 0xfc90 ;  /* 0x0000fc9000027802 */ /* 0x010fc40000000f00 */
[----:B--23--:R-:W-:Y:S05]  /*fc80*/  CALL.REL.NOINC `($__internal_1_$__cuda_sm70_shflsync_idx_p) ;  /* 0x00000dc000007944 */ /* 0x00cfea0003c00000 */
        /* <DEDUP_REMOVED lines=8> */
.L_x_112:
[----:B------:R-:W-:Y:S01]  /*fd10*/  IMAD.MOV.U32 R9, RZ, RZ, R6 ;  /* 0x000000ffff097224 */ /* 0x000fe200078e0006 */
[----:B------:R-:W-:Y:S01]  /*fd20*/  MOV R5, RZ ;  /* 0x000000ff00057202 */ /* 0x000fe20000000f00 */
[----:B------:R-:W-:Y:S01]  /*fd30*/  IMAD.MOV.U32 R3, RZ, RZ, 0x181f ;  /* 0x0000181fff037424 */ /* 0x000fe200078e00ff */
[----:B------:R-:W-:Y:S02]  /*fd40*/  MOV R2, 0xfd60 ;  /* 0x0000fd6000027802 */ /* 0x000fe40000000f00 */
[----:B------:R-:W-:Y:S05]  /*fd50*/  CALL.REL.NOINC `($__internal_1_$__cuda_sm70_shflsync_idx_p) ;  /* 0x00000cf000007944 */ /* 0x000fea0003c00000 */
[----:B------:R-:W-:Y:S01]  /*fd60*/  MOV R8, R5 ;  /* 0x0000000500087202 */ /* 0x000fe20000000f00 */
[----:B------:R-:W-:Y:S05]  /*fd70*/  BRA `(.L_x_178) ;  /* 0xffffd6f000007947 */ /* 0x000fea000383ffff */
.L_x_113:
[----:B------:R-:W-:Y:S01]  /*fd80*/  IMAD.MOV.U32 R9, RZ, RZ, R7 ;  /* 0x000000ffff097224 */ /* 0x000fe200078e0007 */
[----:B------:R-:W-:Y:S01]  /*fd90*/  MOV R5, RZ ;  /* 0x000000ff00057202 */ /* 0x000fe20000000f00 */
[----:B------:R-:W-:Y:S01]  /*fda0*/  IMAD.MOV.U32 R3, RZ, RZ, 0x181f ;  /* 0x0000181fff037424 */ /* 0x000fe200078e00ff */
[----:B------:R-:W-:Y:S02]  /*fdb0*/  MOV R2, 0xfdd0 ;  /* 0x0000fdd000027802 */ /* 0x000fe40000000f00 */
[----:B-12---:R-:W-:Y:S05]  /*fdc0*/  CALL.REL.NOINC `($__internal_1_$__cuda_sm70_shflsync_idx_p) ;  /* 0x00000c8000007944 */ /* 0x006fea0003c00000 */
[----:B------:R-:W-:Y:S01]  /*fdd0*/  MOV R2, R5 ;  /* 0x0000000500027202 */ /* 0x000fe20000000f00 */
[----:B------:R-:W-:Y:S05]  /*fde0*/  BRA `(.L_x_179) ;  /* 0xffffd6a000007947 */ /* 0x000fea000383ffff */
.L_x_114:
        /* <DEDUP_REMOVED lines=13> */
.L_x_115:
[----:B------:R-:W-:Y:S01]  /*fec0*/  IMAD.MOV.U32 R9, RZ, RZ, R6 ;  /* 0x000000ffff097224 */ /* 0x000fe200078e0006 */
[----:B------:R-:W-:Y:S01]  /*fed0*/  MOV R5, 0x2 ;  /* 0x0000000200057802 */ /* 0x000fe20000000f00 */
[----:B-1----:R-:W-:Y:S01]  /*fee0*/  IMAD.MOV.U32 R3, RZ, RZ, 0x181f ;  /* 0x0000181fff037424 */ /* 0x002fe200078e00ff */
[----:B------:R-:W-:Y:S02]  /*fef0*/  MOV R2, 0xff10 ;  /* 0x0000ff1000027802 */ /* 0x000fe40000000f00 */
[----:B---34-:R-:W-:Y:S05]  /*ff00*/  CALL.REL.NOINC `($__internal_1_$__cuda_sm70_shflsync_idx_p) ;  /* 0x00000b4000007944 */ /* 0x018fea0003c00000 */
[----:B------:R-:W-:Y:S01]  /*ff10*/  MOV R8, R5 ;  /* 0x0000000500087202 */ /* 0x000fe20000000f00 */
[----:B------:R-:W-:Y:S05]  /*ff20*/  BRA `(.L_x_181) ;  /* 0xffffd67000007947 */ /* 0x000fea000383ffff */
.L_x_116:
[----:B------:R-:W-:Y:S01]  /*ff30*/  IMAD.MOV.U32 R9, RZ, RZ, R7 ;  /* 0x000000ffff097224 */ /* 0x000fe200078e0007 */
[----:B------:R-:W-:Y:S01]  /*ff40*/  MOV R5, 0x2 ;  /* 0x0000000200057802 */ /* 0x000fe20000000f00 */
[----:B-1----:R-:W-:Y:S01]  /*ff50*/  IMAD.MOV.U32 R3, RZ, RZ, 0x181f ;  /* 0x0000181fff037424 */ /* 0x002fe200078e00ff */
[----:B------:R-:W-:Y:S02]  /*ff60*/  MOV R2, 0xff80 ;  /* 0x0000ff8000027802 */ /* 0x000fe40000000f00 */
[----:B--234-:R-:W-:Y:S05]  /*ff70*/  CALL.REL.NOINC `($__internal_1_$__cuda_sm70_shflsync_idx_p) ;  /* 0x00000ad000007944 */ /* 0x01cfea0003c00000 */
[----:B------:R-:W-:Y:S01]  /*ff80*/  MOV R2, R5 ;  /* 0x0000000500027202 */ /* 0x000fe20000000f00 */
[----:B------:R-:W-:Y:S05]  /*ff90*/  BRA `(.L_x_182) ;  /* 0xffffd62000007947 */ /* 0x000fea000383ffff */
.L_x_117:
        /* <DEDUP_REMOVED lines=13> */
.L_x_118:
[----:B------:R-:W-:Y:S01]  /*10070*/  IMAD.MOV.U32 R9, RZ, RZ, R6 ;  /* 0x000000ffff097224 */ /* 0x000fe200078e0006 */
[----:B------:R-:W-:Y:S01]  /*10080*/  MOV R5, 0x4 ;  /* 0x0000000400057802 */ /* 0x000fe20000000f00 */
[----:B--2---:R-:W-:Y:S01]  /*10090*/  IMAD.MOV.U32 R3, RZ, RZ, 0x181f ;  /* 0x0000181fff037424 */ /* 0x004fe200078e00ff */
[----:B------:R-:W-:Y:S02]  /*100a0*/  MOV R2, 0x100c0 ;  /* 0x000100c000027802 */ /* 0x000fe40000000f00 */
[----:B-1-34-:R-:W-:Y:S05]  /*100b0*/  CALL.REL.NOINC `($__internal_1_$__cuda_sm70_shflsync_idx_p) ;  /* 0x0000099000007944 */ /* 0x01afea0003c00000 */
[----:B------:R-:W-:Y:S01]  /*100c0*/  MOV R8, R5 ;  /* 0x0000000500087202 */ /* 0x000fe20000000f00 */
[----:B------:R-:W-:Y:S05]  /*100d0*/  BRA `(.L_x_184) ;  /* 0xffffd5f000007947 */ /* 0x000fea000383ffff */
.L_x_119:
[----:B------:R-:W-:Y:S01]  /*100e0*/  IMAD.MOV.U32 R9, RZ, RZ, R7 ;  /* 0x000000ffff097224 */ /* 0x000fe200078e0007 */
[----:B------:R-:W-:Y:S01]  /*100f0*/  MOV R5, 0x4 ;  /* 0x0000000400057802 */ /* 0x000fe20000000f00 */
[----:B--2---:R-:W-:Y:S01]  /*10100*/  IMAD.MOV.U32 R3, RZ, RZ, 0x181f ;  /* 0x0000181fff037424 */ /* 0x004fe200078e00ff */
[----:B------:R-:W-:Y:S02]  /*10110*/  MOV R2, 0x10130 ;  /* 0x0001013000027802 */ /* 0x000fe40000000f00 */
[----:B-1-34-:R-:W-:Y:S05]  /*10120*/  CALL.REL.NOINC `($__internal_1_$__cuda_sm70_shflsync_idx_p) ;  /* 0x0000092000007944 */ /* 0x01afea0003c00000 */
[----:B------:R-:W-:Y:S01]  /*10130*/  MOV R2, R5 ;  /* 0x0000000500027202 */ /* 0x000fe20000000f00 */
[----:B------:R-:W-:Y:S05]  /*10140*/  BRA `(.L_x_185) ;  /* 0xffffd5a000007947 */ /* 0x000fea000383ffff */
.L_x_120:
        /* <DEDUP_REMOVED lines=13> */
.L_x_121:
[----:B------:R-:W-:Y:S01]  /*10220*/  IMAD.MOV.U32 R9, RZ, RZ, R6 ;  /* 0x000000ffff097224 */ /* 0x000fe200078e0006 */
[----:B------:R-:W-:Y:S01]  /*10230*/  MOV R5, 0x6 ;  /* 0x0000000600057802 */ /* 0x000fe20000000f00 */
[----:B--2---:R-:W-:Y:S01]  /*10240*/  IMAD.MOV.U32 R3, RZ, RZ, 0x181f ;  /* 0x0000181fff037424 */ /* 0x004fe200078e00ff */
[----:B------:R-:W-:Y:S02]  /*10250*/  MOV R2, 0x10270 ;  /* 0x0001027000027802 */ /* 0x000fe40000000f00 */
[----:B-1--4-:R-:W-:Y:S05]  /*10260*/  CALL.REL.NOINC `($__internal_1_$__cuda_sm70_shflsync_idx_p) ;  /* 0x000007e000007944 */ /* 0x012fea0003c00000 */
[----:B------:R-:W-:Y:S01]  /*10270*/  MOV R8, R5 ;  /* 0x0000000500087202 */ /* 0x000fe20000000f00 */
[----:B------:R-:W-:Y:S05]  /*10280*/  BRA `(.L_x_187) ;  /* 0xffffd57000007947 */ /* 0x000fea000383ffff */
.L_x_122:
[----:B------:R-:W-:Y:S01]  /*10290*/  IMAD.MOV.U32 R9, RZ, RZ, R7 ;  /* 0x000000ffff097224 */ /* 0x000fe200078e0007 */
[----:B------:R-:W-:Y:S01]  /*102a0*/  MOV R5, 0x6 ;  /* 0x0000000600057802 */ /* 0x000fe20000000f00 */
[----:B--2---:R-:W-:Y:S01]  /*102b0*/  IMAD.MOV.U32 R3, RZ, RZ, 0x181f ;  /* 0x0000181fff037424 */ /* 0x004fe200078e00ff */
[----:B------:R-:W-:Y:S02]  /*102c0*/  MOV R2, 0x102e0 ;  /* 0x000102e000027802 */ /* 0x000fe40000000f00 */
[----:B-1-34-:R-:W-:Y:S05]  /*102d0*/  CALL.REL.NOINC `($__internal_1_$__cuda_sm70_shflsync_idx_p) ;  /* 0x0000077000007944 */ /* 0x01afea0003c00000 */
[----:B------:R-:W-:Y:S01]  /*102e0*/  MOV R2, R5 ;  /* 0x0000000500027202 */ /* 0x000fe20000000f00 */
[----:B------:R-:W-:Y:S05]  /*102f0*/  BRA `(.L_x_188) ;  /* 0xffffd52000007947 */ /* 0x000fea000383ffff */
.L_x_123:
        /* <DEDUP_REMOVED lines=13> */
.L_x_125:
[----:B------:R-:W-:Y:S01]  /*103d0*/  IMAD.MOV.U32 R9, RZ, RZ, R70 ;  /* 0x000000ffff097224 */ /* 0x000fe200078e0046 */
[----:B------:R-:W-:Y:S01]  /*103e0*/  MOV R5, RZ ;  /* 0x000000ff00057202 */ /* 0x000fe20000000f00 */
[----:B----4-:R-:W-:Y:S01]  /*103f0*/  IMAD.MOV.U32 R3, RZ, RZ, 0x1f ;  /* 0x0000001fff037424 */ /* 0x010fe200078e00ff */
[----:B------:R-:W-:Y:S02]  /*10400*/  MOV R2, 0x10420 ;  /* 0x0001042000027802 */ /* 0x000fe40000000f00 */
[----:B------:R-:W-:Y:S05]  /*10410*/  CALL.REL.NOINC `($__internal_1_$__cuda_sm70_shflsync_idx_p) ;  /* 0x0000063000007944 */ /* 0x000fea0003c00000 */
[----:B------:R-:W-:Y:S01]  /*10420*/  MOV R10, R5 ;  /* 0x00000005000a7202 */ /* 0x000fe20000000f00 */
[----:B------:R-:W-:Y:S05]  /*10430*/  BRA `(.L_x_190) ;  /* 0xffffd5d000007947 */ /* 0x000fea000383ffff */
.L_x_126:
[----:B------:R-:W-:Y:S01]  /*10440*/  IMAD.MOV.U32 R9, RZ, RZ, R70 ;  /* 0x000000ffff097224 */ /* 0x000fe200078e0046 */
[----:B------:R-:W-:Y:S01]  /*10450*/  MOV R5, 0x1 ;  /* 0x0000000100057802 */ /* 0x000fe20000000f00 */
[----:B----4-:R-:W-:Y:S01]  /*10460*/  IMAD.MOV.U32 R3, RZ, RZ, 0x1f ;  /* 0x0000001fff037424 */ /* 0x010fe200078e00ff */
[----:B------:R-:W-:Y:S02]  /*10470*/  MOV R2, 0x10490 ;  /* 0x0001049000027802 */ /* 0x000fe40000000f00 */
[----:B-12---:R-:W-:Y:S05]  /*10480*/  CALL.REL.NOINC `($__internal_1_$__cuda_sm70_shflsync_idx_p) ;  /* 0x000005c000007944 */ /* 0x006fea0003c00000 */
[----:B------:R-:W-:Y:S01]  /*10490*/  MOV R8, R5 ;  /* 0x0000000500087202 */ /* 0x000fe20000000f00 */
[----:B------:R-:W-:Y:S05]  /*104a0*/  BRA `(.L_x_191) ;  /* 0xffffd58000007947 */ /* 0x000fea000383ffff */
.L_x_127:
[----:B------:R-:W-:Y:S02]  /*104b0*/  MOV R2, 0x1 ;  /* 0x0000000100027802 */ /* 0x000fe40000000f00 */
[----:B------:R-:W-:-:S02]  /*104c0*/  MOV R3, 0x104e0 ;  /* 0x000104e000037802 */ /* 0x000fc40000000f00 */
[----:B-123--:R-:W-:Y:S05]  /*104d0*/  CALL.REL.NOINC `($__internal_2_$__cuda_sm70_shflsync_up_p) ;  /* 0x000005c000007944 */ /* 0x00efea0003c00000 */
[----:B------:R-:W-:Y:S05]  /*104e0*/  BRA `(.L_x_192) ;  /* 0xffffd67000007947 */ /* 0x000fea000383ffff */
.L_x_128:
[----:B------:R-:W-:Y:S02]  /*104f0*/  MOV R2, 0x2 ;  /* 0x0000000200027802 */ /* 0x000fe40000000f00 */
[----:B------:R-:W-:-:S02]  /*10500*/  MOV R3, 0x10520 ;  /* 0x0001052000037802 */ /* 0x000fc40000000f00 */
[----:B-12---:R-:W-:Y:S05]  /*10510*/  CALL.REL.NOINC `($__internal_2_$__cuda_sm70_shflsync_up_p) ;  /* 0x0000058000007944 */ /* 0x006fea0003c00000 */
        /* <DEDUP_REMOVED lines=24> */
.L_x_132:
[----:B------:R-:W-:Y:S02]  /*106a0*/  MOV R2, 0x1 ;  /* 0x0000000100027802 */ /* 0x000fe40000000f00 */
[----:B------:R-:W-:Y:S02]  /*106b0*/  MOV R3, 0x106d0 ;  /* 0x000106d000037802 */ /* 0x000fe40000000f00 */
[----:B------:R-:W-:Y:S05]  /*106c0*/  CALL.REL.NOINC `($__internal_2_$__cuda_sm70_shflsync_up_p) ;  /* 0x000003d000007944 */ /* 0x000fea0003c00000 */
[----:B------:R-:W-:Y:S01]  /*106d0*/  MOV R2, R4 ;  /* 0x0000000400027202 */ /* 0x000fe20000000f00 */
[----:B------:R-:W-:Y:S05]  /*106e0*/  BRA `(.L_x_194) ;  /* 0xffffd6d000007947 */ /* 0x000fea000383ffff */
.L_x_133:
        /* <DEDUP_REMOVED lines=27> */
.L_x_135:
[----:B------:R-:W-:Y:S02]  /*108a0*/  SEL R0, RZ, 0x1, P0 ;  /* 0x00000001ff007807 */ /* 0x000fe40000000000 */
[----:B------:R-:W-:Y:S02]  /*108b0*/  MOV R2, 0x108d0 ;  /* 0x000108d000027802 */ /* 0x000fe40000000f00 */
[----:B---3--:R-:W-:Y:S05]  /*108c0*/  CALL.REL.NOINC `($__internal_3_$__cuda_sm70_votesync_ballot) ;  /* 0x0000024000007944 */ /* 0x008fea0003c00000 */
[----:B------:R-:W-:Y:S05]  /*108d0*/  BRA `(.L_x_196) ;  /* 0xffffd67000007947 */ /* 0x000fea000383ffff */
.L_x_136:
[----:B------:R-:W-:Y:S01]  /*108e0*/  IMAD.MOV.U32 R9, RZ, RZ, R6 ;  /* 0x000000ffff097224 */ /* 0x000fe200078e0006 */
[----:B--2---:R-:W-:Y:S01]  /*108f0*/  MOV R5, R11 ;  /* 0x0000000b00057202 */ /* 0x004fe20000000f00 */
[----:B------:R-:W-:Y:S01]  /*10900*/  IMAD.MOV.U32 R3, RZ, RZ, 0x1f ;  /* 0x0000001fff037424 */ /* 0x000fe200078e00ff */
[----:B------:R-:W-:Y:S02]  /*10910*/  MOV R2, 0x10930 ;  /* 0x0001093000027802 */ /* 0x000fe40000000f00 */
[----:B-1-3--:R-:W-:Y:S05]  /*10920*/  CALL.REL.NOINC `($__internal_1_$__cuda_sm70_shflsync_idx_p) ;  /* 0x0000012000007944 */ /* 0x00afea0003c00000 */
[----:B------:R-:W-:Y:S01]  /*10930*/  IMAD.MOV.U32 R8, RZ, RZ, R5 ;  /* 0x000000ffff087224 */ /* 0x000fe200078e0005 */
[----:B------:R-:W-:Y:S01]  /*10940*/  MOV R5, R11 ;  /* 0x0000000b00057202 */ /* 0x000fe20000000f00 */
[----:B------:R-:W-:Y:S01]  /*10950*/  IMAD.MOV.U32 R9, RZ, RZ, R7 ;  /* 0x000000ffff097224 */ /* 0x000fe200078e0007 */
[----:B------:R-:W-:Y:S02]  /*10960*/  MOV R3, 0x1f ;  /* 0x0000001f00037802 */ /* 0x000fe40000000f00 */
[----:B------:R-:W-:-:S02]  /*10970*/  MOV R2, 0x10990 ;  /* 0x0001099000027802 */ /* 0x000fc40000000f00 */
[----:B------:R-:W-:Y:S05]  /*10980*/  CALL.REL.NOINC `($__internal_1_$__cuda_sm70_shflsync_idx_p) ;  /* 0x000000c000007944 */ /* 0x000fea0003c00000 */
[----:B------:R-:W-:Y:S01]  /*10990*/  MOV R7, R5 ;  /* 0x0000000500077202 */ /* 0x000fe20000000f00 */
[----:B------:R-:W-:Y:S05]  /*109a0*/  BRA `(.L_x_197) ;  /* 0xffffd5e000007947 */ /* 0x000fea000383ffff */
.L_x_139:
[----:B------:R-:W-:Y:S01]  /*109b0*/  IMAD.MOV.U32 R9, RZ, RZ, R4 ;  /* 0x000000ffff097224 */ /* 0x000fe200078e0004 */
[----:B------:R-:W-:-:S02]  /*109c0*/  MOV R3, 0x1f ;  /* 0x0000001f00037802 */ /* 0x000fc40000000f00 */
[----:B------:R-:W-:Y:S02]  /*109d0*/  MOV R2, 0x109f0 ;  /* 0x000109f000027802 */ /* 0x000fe40000000f00 */
[----:B-1234-:R-:W-:Y:S05]  /*109e0*/  CALL.REL.NOINC `($__internal_1_$__cuda_sm70_shflsync_idx_p) ;  /* 0x0000006000007944 */ /* 0x01efea0003c00000 */
[----:B------:R-:W-:Y:S01]  /*109f0*/  MOV R13, R5 ;  /* 0x00000005000d7202 */ /* 0x000fe20000000f00 */
[----:B------:R-:W-:Y:S05]  /*10a00*/  BRA `(.L_x_138) ;  /* 0xffffd5e000007947 */ /* 0x000fea000383ffff */
        .weak           $__internal_0_$__cuda_sm70_shflsync_bfly_p
        .type           $__internal_0_$__cuda_sm70_shflsync_bfly_p,@function
        .size           $__internal_0_$__cuda_sm70_shflsync_bfly_p,($__internal_1_$__cuda_sm70_shflsync_idx_p - $__internal_0_$__cuda_sm70_shflsync_bfly_p)
$__internal_0_$__cuda_sm70_shflsync_bfly_p:
[----:B------:R-:W-:Y:S04]  /*10a10*/  WARPSYNC R9 ;  /* 0x0000000900007348 */ /* 0x000fe80003800000 */
[----:B------:R1:W2:Y:S02]  /*10a20*/  SHFL.BFLY PT, R0, R0, R3, R10 ;  /* 0x0c00000300007389 */ /* 0x0002a400000e000a */
[----:B-1----:R-:W-:-:S04]  /*10a30*/  MOV R3, 0x0 ;  /* 0x0000000000037802 */ /* 0x002fc80000000f00 */
[----:B--2---:R-:W-:Y:S05]  /*10a40*/  RET.REL.NODEC R2 `(_ZN7cutlass13device_kernelIN5flash19enable_sm80_to_sm89INS1_16FlashAttnFwdSm80INS1_25CollectiveMainloopFwdSm80ILi4ELi1ELb0EN4cute5tupleIJNS5_1CILi128EEENS7_ILi80EEENS7_ILi64EEEEEELi64ENS_6half_tEfNS_4arch4Sm80ELb0ELb0ELb1ELb1ELb0ELb0ELb1ELb1EEENS1_21CollectiveEpilogueFwdINS6_IJS8_SA_S9_EEENS6_IJNS7_ILi1EEESI_SI_EEESC_SE_Li128ELb1ELb1ELb1ELb0EEENS1_36VarlenDynamicPersistentTileSchedulerILi128ELi80ELi128ELi128ELb1ELb1ELb0ELb0ELb1ELb1EEEEEEEEEvNT_6ParamsE) ;  /* 0xfffef5b002007950 */ /* 0x004fea0003c3ffff */
        .weak           $__internal_1_$__cuda_sm70_shflsync_idx_p
        .type           $__internal_1_$__cuda_sm70_shflsync_idx_p,@function
        .size           $__internal_1_$__cuda_sm70_shflsync_idx_p,($__internal_2_$__cuda_sm70_shflsync_up_p - $__internal_1_$__cuda_sm70_shflsync_idx_p)
$__internal_1_$__cuda_sm70_shflsync_idx_p:
[----:B------:R-:W-:-:S04]  /*10a50*/  MOV R16, 0xffffffff ;  /* 0xffffffff00107802 */ /* 0x000fc80000000f00 */
[----:B------:R-:W-:Y:S04]  /*10a60*/  WARPSYNC R16 ;  /* 0x0000001000007348 */ /* 0x000fe80003800000 */
[----:B------:R1:W2:Y:S02]  /*10a70*/  SHFL.IDX PT, R5, R9, R5, R3 ;  /* 0x0000000509057389 */ /* 0x0002a400000e0003 */
[----:B-1----:R-:W-:-:S04]  /*10a80*/  MOV R3, 0x0 ;  /* 0x0000000000037802 */ /* 0x002fc80000000f00 */
[----:B--2---:R-:W-:Y:S05]  /*10a90*/  RET.REL.NODEC R2 `(_ZN7cutlass13device_kernelIN5flash19enable_sm80_to_sm89INS1_16FlashAttnFwdSm80INS1_25CollectiveMainloopFwdSm80ILi4ELi1ELb0EN4cute5tupleIJNS5_1CILi128EEENS7_ILi80EEENS7_ILi64EEEEEELi64ENS_6half_tEfNS_4arch4Sm80ELb0ELb0ELb1ELb1ELb0ELb0ELb1ELb1EEENS1_21CollectiveEpilogueFwdINS6_IJS8_SA_S9_EEENS6_IJNS7_ILi1EEESI_SI_EEESC_SE_Li128ELb1ELb1ELb1ELb0EEENS1_36VarlenDynamicPersistentTileSchedulerILi128ELi80ELi128ELi128ELb1ELb1ELb0ELb0ELb1ELb1EEEEEEEEEvNT_6ParamsE) ;  /* 0xfffef56002007950 */ /* 0x004fea0003c3ffff */
        .weak           $__internal_2_$__cuda_sm70_shflsync_up_p
        .type           $__internal_2_$__cuda_sm70_shflsync_up_p,@function
        .size           $__internal_2_$__cuda_sm70_shflsync_up_p,($__internal_3_$__cuda_sm70_votesync_ballot - $__internal_2_$__cuda_sm70_shflsync_up_p)
$__internal_2_$__cuda_sm70_shflsync_up_p:
[----:B------:R-:W-:Y:S02]  /*10aa0*/  IMAD.MOV.U32 R4, RZ, RZ, RZ ;  /* 0x000000ffff047224 */ /* 0x000fe400078e00ff */
[----:B------:R-:W-:-:S04]  /*10ab0*/  IMAD.MOV.U32 R9, RZ, RZ, -0x1 ;  /* 0xffffffffff097424 */ /* 0x000fc800078e00ff */
[----:B------:R-:W-:Y:S04]  /*10ac0*/  WARPSYNC R9 ;  /* 0x0000000900007348 */ /* 0x000fe80003800000 */
[----:B------:R1:W2:Y:S02]  /*10ad0*/  SHFL.UP PT, R4, R0, R2, R4 ;  /* 0x0400000200047389 */ /* 0x0002a400000e0004 */
[----:B-1----:R-:W-:Y:S02]  /*10ae0*/  MOV R2, R3 ;  /* 0x0000000300027202 */ /* 0x002fe40000000f00 */
[----:B------:R-:W-:-:S04]  /*10af0*/  MOV R3, 0x0 ;  /* 0x0000000000037802 */ /* 0x000fc80000000f00 */
[----:B--2---:R-:W-:Y:S05]  /*10b00*/  RET.REL.NODEC R2 `(_ZN7cutlass13device_kernelIN5flash19enable_sm80_to_sm89INS1_16FlashAttnFwdSm80INS1_25CollectiveMainloopFwdSm80ILi4ELi1ELb0EN4cute5tupleIJNS5_1CILi128EEENS7_ILi80EEENS7_ILi64EEEEEELi64ENS_6half_tEfNS_4arch4Sm80ELb0ELb0ELb1ELb1ELb0ELb0ELb1ELb1EEENS1_21CollectiveEpilogueFwdINS6_IJS8_SA_S9_EEENS6_IJNS7_ILi1EEESI_SI_EEESC_SE_Li128ELb1ELb1ELb1ELb0EEENS1_36VarlenDynamicPersistentTileSchedulerILi128ELi80ELi128ELi128ELb1ELb1ELb0ELb0ELb1ELb1EEEEEEEEEvNT_6ParamsE) ;  /* 0xfffef4f002007950 */ /* 0x004fea0003c3ffff */
        .weak           $__internal_3_$__cuda_sm70_votesync_ballot
        .type           $__internal_3_$__cuda_sm70_votesync_ballot,@function
        .size           $__internal_3_$__cuda_sm70_votesync_ballot,(.L_x_1615 - $__internal_3_$__cuda_sm70_votesync_ballot)
$__internal_3_$__cuda_sm70_votesync_ballot:
[----:B------:R-:W-:Y:S01]  /*10b10*/  ISETP.NE.U32.AND P0, PT, R0, 0x1, PT ;  /* 0x000000010000780c */ /* 0x000fe20003f05070 */
[----:B------:R-:W-:-:S04]  /*10b20*/  IMAD.MOV.U32 R3, RZ, RZ, -0x1 ;  /* 0xffffffffff037424 */ /* 0x000fc800078e00ff */
[----:B------:R-:W-:Y:S08]  /*10b30*/  WARPSYNC R3 ;  /* 0x0000000300007348 */ /* 0x000ff00003800000 */
[----:B------:R-:W-:-:S04]  /*10b40*/  VOTE.ANY R0, PT, !P0 ;  /* 0x0000000000007806 */ /* 0x000fc800040e0100 */
[----:B------:R-:W-:Y:S01]  /*10b50*/  LOP3.LUT R0, R0, R3, RZ, 0xc0, !PT ;  /* 0x0000000300007212 */ /* 0x000fe200078ec0ff */
[----:B------:R-:W-:-:S04]  /*10b60*/  IMAD.MOV.U32 R3, RZ, RZ, 0x0 ;  /* 0x00000000ff037424 */ /* 0x000fc800078e00ff */
[----:B------:R-:W-:Y:S05]  /*10b70*/  RET.REL.NODEC R2 `(_ZN7cutlass13device_kernelIN5flash19enable_sm80_to_sm89INS1_16FlashAttnFwdSm80INS1_25CollectiveMainloopFwdSm80ILi4ELi1ELb0EN4cute5tupleIJNS5_1CILi128EEENS7_ILi80EEENS7_ILi64EEEEEELi64ENS_6half_tEfNS_4arch4Sm80ELb0ELb0ELb1ELb1ELb0ELb0ELb1ELb1EEENS1_21CollectiveEpilogueFwdINS6_IJS8_SA_S9_EEENS6_IJNS7_ILi1EEESI_SI_EEESC_SE_Li128ELb1ELb1ELb1ELb0EEENS1_36VarlenDynamicPersistentTileSchedulerILi128ELi80ELi128ELi128ELb1ELb1ELb0ELb0ELb1ELb1EEEEEEEEEvNT_6ParamsE) ;  /* 0xfffef48002007950 */ /* 0x000fea0003c3ffff */
.L_x_198:
        /* <DEDUP_REMOVED lines=16> */
.L_x_1615:


//--------------------- .text._ZN7cutlass13device_kernelIN5flash19enable_sm80_to_sm89INS1_16FlashAttnFwdSm80INS1_25CollectiveMainloopFwdSm80ILi4ELi1ELb0EN4cute5tupleIJNS5_1CILi128EEENS7_ILi80EEENS7_ILi64EEEEEELi64ENS_6half_tEfNS_4arch4Sm80ELb0ELb0ELb1ELb1ELb0ELb1ELb1ELb1EEENS1_21CollectiveEpilogueFwdINS6_IJS8_SA_S9_EEENS6_IJNS7_ILi1EEESI_SI_EEESC_SE_Li128ELb1ELb1ELb1ELb0EEENS1_36VarlenDynamicPersistentTileSchedulerILi128ELi80ELi128ELi128ELb1ELb1ELb0ELb0ELb1ELb1EEEEEEEEEvNT_6ParamsE --------------------------
	.section	.text._ZN7cutlass13device_kernelIN5flash19enable_sm80_to_sm89INS1_16FlashAttnFwdSm80INS1_25CollectiveMainloopFwdSm80ILi4ELi1ELb0EN4cute5tupleIJNS5_1CILi128EEENS7_ILi80EEENS7_ILi64EEEEEELi64ENS_6half_tEfNS_4arch4Sm80ELb0ELb0ELb1ELb1ELb0ELb1ELb1ELb1EEENS1_21CollectiveEpilogueFwdINS6_IJS8_SA_S9_EEENS6_IJNS7_ILi1EEESI_SI_EEESC_SE_Li128ELb1ELb1ELb1ELb0EEENS1_36VarlenDynamicPersistentTileSchedulerILi128ELi80ELi128ELi128ELb1ELb1ELb0ELb0ELb1ELb1EEEEEEEEEvNT_6ParamsE,"ax",@progbits
	.sectioninfo	@"SHI_REGISTERS=255"
	.align	128
.text._ZN7cutlass13device_kernelIN5flash19enable_sm80_to_sm89INS1_16FlashAttnFwdSm80INS1_25CollectiveMainloopFwdSm80ILi4ELi1ELb0EN4cute5tupleIJNS5_1CILi128EEENS7_ILi80EEENS7_ILi64EEEEEELi64ENS_6half_tEfNS_4arch4Sm80ELb0ELb0ELb1ELb1ELb0ELb1ELb1ELb1EEENS1_21CollectiveEpilogueFwdINS6_IJS8_SA_S9_EEENS6_IJNS7_ILi1EEESI_SI_EEESC_SE_Li128ELb1ELb1ELb1ELb0EEENS1_36VarlenDynamicPersistentTileSchedulerILi128ELi80ELi128ELi128ELb1ELb1ELb0ELb0ELb1ELb1EEEEEEEEEvNT_6ParamsE:
        .type           _ZN7cutlass13device_kernelIN5flash19enable_sm80_to_sm89INS1_16FlashAttnFwdSm80INS1_25CollectiveMainloopFwdSm80ILi4ELi1ELb0EN4cute5tupleIJNS5_1CILi128EEENS7_ILi80EEENS7_ILi64EEEEEELi64ENS_6half_tEfNS_4arch4Sm80ELb0ELb0ELb1ELb1ELb0ELb1ELb1ELb1EEENS1_21CollectiveEpilogueFwdINS6_IJS8_SA_S9_EEENS6_IJNS7_ILi1EEESI_SI_EEESC_SE_Li128ELb1ELb1ELb1ELb0EEENS1_36VarlenDynamicPersistentTileSchedulerILi128ELi80ELi128ELi128ELb1ELb1ELb0ELb0ELb1ELb1EEEEEEEEEvNT_6ParamsE,@function
        .size           _ZN7cutlass13device_kernelIN5flash19enable_sm80_to_sm89INS1_16FlashAttnFwdSm80INS1_25CollectiveMainloopFwdSm80ILi4ELi1ELb0EN4cute5tupleIJNS5_1CILi128EEENS7_ILi80EEENS7_ILi64EEEEEELi64ENS_6half_tEfNS_4arch4Sm80ELb0ELb0ELb1ELb1ELb0ELb1ELb1ELb1EEENS1_21CollectiveEpilogueFwdINS6_IJS8_SA_S9_EEENS6_IJNS7_ILi1EEESI_SI_EEESC_SE_Li128ELb1ELb1ELb1ELb0EEENS1_36VarlenDynamicPersistentTileSchedulerILi128ELi80ELi128ELi128ELb1ELb1ELb0ELb0ELb1ELb1EEEEEEEEEvNT_6ParamsE,(.L_x_1620 - _ZN7cutlass13device_kernelIN5flash19enable_sm80_to_sm89INS1_16FlashAttnFwdSm80INS1_25CollectiveMainloopFwdSm80ILi4ELi1ELb0EN4cute5tupleIJNS5_1CILi128EEENS7_ILi80EEENS7_ILi64EEEEEELi64ENS_6half_tEfNS_4arch4Sm80ELb0ELb0ELb1ELb1ELb0ELb1ELb1ELb1EEENS1_21CollectiveEpilogueFwdINS6_IJS8_SA_S9_EEENS6_IJNS7_ILi1EEESI_SI_EEESC_SE_Li128ELb1ELb1ELb1ELb0EEENS1_36VarlenDynamicPersistentTileSchedulerILi128ELi80ELi128ELi128ELb1ELb1ELb0ELb0ELb1ELb1EEEEEEEEEvNT_6ParamsE)
        .other          _ZN7cutlass13device_kernelIN5flash19enable_sm80_to_sm89INS1_16FlashAttnFwdSm80INS1_25CollectiveMainloopFwdSm80ILi4ELi1ELb0EN4cute5tupleIJNS5_1CILi128EEENS7_ILi80EEENS7_ILi64EEEEEELi64ENS_6half_tEfNS_4arch4Sm80ELb0ELb0ELb1ELb1ELb0ELb1ELb1ELb1EEENS1_21CollectiveEpilogueFwdINS6_IJS8_SA_S9_EEENS6_IJNS7_ILi1EEESI_SI_EEESC_SE_Li128ELb1ELb1ELb1ELb0EEENS1_36VarlenDynamicPersistentTileSchedulerILi128ELi80ELi128ELi128ELb1ELb1ELb0ELb0ELb1ELb1EEEEEEEEEvNT_6ParamsE,@"STO_CUDA_ENTRY STV_DEFAULT"
_ZN7cutlass13device_kernelIN5flash19enable_sm80_to_sm89INS1_16FlashAttnFwdSm80INS1_25CollectiveMainloopFwdSm80ILi4ELi1ELb0EN4cute5tupleIJNS5_1CILi128EEENS7_ILi80EEENS7_ILi64EEEEEELi64ENS_6half_tEfNS_4arch4Sm80ELb0ELb0ELb1ELb1ELb0ELb1ELb1ELb1EEENS1_21CollectiveEpilogueFwdINS6_IJS8_SA_S9_EEENS6_IJNS7_ILi1EEESI_SI_EEESC_SE_Li128ELb1ELb1ELb1ELb0EEENS1_36VarlenDynamicPersistentTileSchedulerILi128ELi80ELi128ELi128ELb1ELb1ELb0ELb0ELb1ELb1EEEEEEEEEvNT_6ParamsE:
        /* <DEDUP_REMOVED lines=15> */
[----:B------:R-:W-:Y:S01]  /*00f0*/  CS2R R8, SRZ ;  /* 0x0000000000087805 */ /* 0x000fe2000001ff00 */
[----:B-1----:R-:W-:-:S02]  /*0100*/  IMAD.MOV.U32 R7, RZ, RZ, RZ ;  /* 0x000000ffff077224 */ /* 0x002fc400078e00ff */
        /* <DEDUP_REMOVED lines=13> */
[----:B------:R-:W-:Y:S01]  /*01e0*/  ISETP.GE.U32.AND P1, PT, R16, 0x10, PT ;  /* 0x000000101000780c */ /* 0x000fe20003f26070 */
[----:B--2---:R-:W-:-:S05]  /*01f0*/  IMAD R4, R8, R7, RZ ;  /* 0x0000000708047224 */ /* 0x004fca00078e02ff */
        /* <DEDUP_REMOVED lines=22> */
.L_x_204:
        /* <DEDUP_REMOVED lines=17> */
.L_x_381:
        /* <DEDUP_REMOVED lines=16> */
.L_x_382:
[----:B--2---:R-:W-:-:S05]  /*0570*/  IMAD R0, R0, c[0x0][0x538], RZ ;  /* 0x00014e0000007a24 */ /* 0x004fca00078e02ff */
[----:B------:R-:W-:-:S04]  /*0580*/  IADD3 R6, R0, R6, RZ ;  /* 0x0000000600067210 */ /* 0x000fc80007ffe0ff */
[----:B------:R-:W-:-:S13]  /*0590*/  ISETP.GT.AND P0, PT, R6, UR4, PT ;  /* 0x0000000406007c0c */ /* 0x000fda000bf04270 */
[----:B-1----:R-:W-:Y:S05]  /*05a0*/  @!P0 BRA `(.L_x_204) ;  /* 0xfffffdb000008947 */ /* 0x002fea000383ffff */
.L_x_200:
[----:B------:R-:W-:-:S05]  /*05b0*/  IADD3 R14, -R0, R6, RZ ;  /* 0x00000006000e7210 */ /* 0x000fca0007ffe1ff */
[----:B------:R-:W-:-:S05]  /*05c0*/  IMAD R0, R4, c[0x0][0x538], R14 ;  /* 0x00014e0004007a24 */ /* 0x000fca00078e020e */
[----:B------:R-:W-:Y:S01]  /*05d0*/  ISETP.GT.AND P0, PT, R0, UR4, PT ;  /* 0x0000000400007c0c */ /* 0x000fe2000bf04270 */
[----:B------:R-:W-:-:S12]  /*05e0*/  BRA.DIV ~URZ, `(.L_x_205) ;  /* 0x000171627f007947 */ /* 0x000fd8000b800000 */
[----:B------:R-:W-:-:S04]  /*05f0*/  VOTE.ANY R0, PT, !P0 ;  /* 0x0000000000007806 */ /* 0x000fc800040e0100 */
.L_x_383:
[----:B------:R1:W2:Y:S01]  /*0600*/  POPC R15, R0 ;  /* 0x00000000000f7309 */ /* 0x0002a20000000000 */
[----:B------:R-:W-:Y:S05]  /*0610*/  BRA.DIV ~URZ, `(.L_x_206) ;  /* 0x000171727f007947 */ /* 0x000fea000b800000 */
[----:B--2---:R2:W3:Y:S01]  /*0620*/  SHFL.IDX PT, R13, R8, R15, 0x1f ;  /* 0x00001f0f080d7589 */ /* 0x0044e200000e0000 */
[----:B------:R-:W-:-:S03]  /*0630*/  MOV R6, RZ ;  /* 0x000000ff00067202 */ /* 0x000fc60000000f00 */
[----:B------:R2:W4:Y:S04]  /*0640*/  SHFL.IDX PT, R10, R7, R15, 0x1f ;  /* 0x00001f0f070a7589 */ /* 0x00052800000e0000 */
.L_x_384:
[----:B------:R-:W-:Y:S01]  /*0650*/  ISETP.NE.AND P0, PT, R0, RZ, PT ;  /* 0x000000ff0000720c */ /* 0x000fe20003f05270 */
[----:B------:R-:W-:-:S12]  /*0660*/  BSSY B0, `(.L_x_207) ;  /* 0x0000005000007945 */ /* 0x000fd80003800000 */
[----:B------:R-:W-:Y:S05]  /*0670*/  @!P0 BRA `(.L_x_208) ;  /* 0x0000003000008947 */ /* 0x000fea0003800000 */
[----:B------:R-:W-:Y:S01]  /*0680*/  IADD3 R11, R15, -0x1, RZ ;  /* 0xffffffff0f0b7810 */ /* 0x000fe20007ffe0ff */
[----:B------:R-:W-:Y:S05]  /*0690*/  BRA.DIV ~URZ, `(.L_x_209) ;  /* 0x000171d27f007947 */ /* 0x000fea000b800000 */
[----:B------:R1:W2:Y:S02]  /*06a0*/  SHFL.IDX PT, R6, R4, R11, 0x1f ;  /* 0x00001f0b04067589 */ /* 0x0002a400000e0000 */
.L_x_208:
[----:B------:R-:W-:Y:S05]  /*06b0*/  BSYNC B0 ;  /* 0x0000000000007941 */ /* 0x000fea0003800000 */
.L_x_207:
        /* <DEDUP_REMOVED lines=23> */
[----:B------:R-:W-:Y:S02]  /*0830*/  ISETP.GT.U32.AND P0, PT, R5, R0, PT ;  /* 0x000000000500720c */ /* 0x000fe40003f04070 */
[----:B-1----:R-:W-:-:S11]  /*0840*/  IADD3 R3, R3, 0xffffffe, RZ ;  /* 0x0ffffffe03037810 */ /* 0x002fd60007ffe0ff */
[----:B------:R-:W-:Y:S01]  /*0850*/  @!P0 IMAD.IADD R0, R0, 0x1, -R5 ;  /* 0x0000000100008824 */ /* 0x000fe200078e0a05 */
[----:B------:R-:W-:Y:S02]  /*0860*/  @!P0 IADD3 R2, R2, 0x1, RZ ;  /* 0x0000000102028810 */ /* 0x000fe40007ffe0ff */
[----:B------:R-:W-:Y:S01]  /*0870*/  ISETP.NE.AND P0, PT, R13, RZ, PT ;  /* 0x000000ff0d00720c */ /* 0x000fe20003f05270 */
[----:B------:R-:W1:Y:S01]  /*0880*/  F2I.FTZ.U32.TRUNC.NTZ R3, R3 ;  /* 0x0000000300037305 */ /* 0x000e62000021f000 */
[----:B------:R-:W-:Y:S02]  /*0890*/  ISETP.GE.U32.AND P2, PT, R0, R5, PT ;  /* 0x000000050000720c */ /* 0x000fe40003f46070 */
[----:B------:R-:W-:-:S04]  /*08a0*/  LOP3.LUT R0, R11, R13, RZ, 0x3c, !PT ;  /* 0x0000000d0b007212 */ /* 0x000fc800078e3cff */
[----:B------:R-:W-:-:S07]  /*08b0*/  ISETP.GE.AND P1, PT, R0, RZ, PT ;  /* 0x000000ff0000720c */ /* 0x000fce0003f26270 */
[----:B------:R-:W-:Y:S02]  /*08c0*/  @P2 IADD3 R2, R2, 0x1, RZ ;  /* 0x0000000102022810 */ /* 0x000fe40007ffe0ff */
[----:B-1----:R-:W-:-:S03]  /*08d0*/  IADD3 R0, RZ, -R3, RZ ;  /* 0x80000003ff007210 */ /* 0x002fc60007ffe0ff */
[----:B------:R-:W-:Y:S02]  /*08e0*/  IMAD.MOV.U32 R4, RZ, RZ, R2 ;  /* 0x000000ffff047224 */ /* 0x000fe400078e0002 */
[----:B------:R-:W-:Y:S01]  /*08f0*/  IMAD.MOV.U32 R2, RZ, RZ, R0 ;  /* 0x000000ffff027224 */ /* 0x000fe200078e0000 */
[----:B------:R-:W-:Y:S01]  /*0900*/  IABS R0, R10 ;  /* 0x0000000a00007213 */ /* 0x000fe20000000000 */
[----:B------:R-:W-:Y:S01]  /*0910*/  @!P1 IMAD.MOV R4, RZ, RZ, -R4 ;  /* 0x000000ffff049224 */ /* 0x000fe200078e0a04 */
[----:B------:R-:W-:Y:S01]  /*0920*/  @!P0 LOP3.LUT R4, RZ, R13, RZ, 0x33, !PT ;  /* 0x0000000dff048212 */ /* 0x000fe200078e33ff */
[----:B------:R-:W-:Y:S01]  /*0930*/  IMAD R5, R2, R7, RZ ;  /* 0x0000000702057224 */ /* 0x000fe200078e02ff */
[----:B------:R-:W-:Y:S01]  /*0940*/  MOV R2, RZ ;  /* 0x000000ff00027202 */ /* 0x000fe20000000f00 */
[----:B------:R-:W-:Y:S01]  /*0950*/  IMAD.MOV R6, RZ, RZ, -R0 ;  /* 0x000000ffff067224 */ /* 0x000fe200078e0a00 */
[----:B------:R-:W-:-:S03]  /*0960*/  IABS R8, R4 ;  /* 0x0000000400087213 */ /* 0x000fc60000000000 */
        /* <DEDUP_REMOVED lines=26> */
.L_x_201:
[----:B------:R-:W-:Y:S01]  /*0b10*/  MOV R0, UR4 ;  /* 0x0000000400007c02 */ /* 0x000fe20008000f00 */
[----:B------:R-:W-:Y:S04]  /*0b20*/  STL [R1+0x34], RZ ;  /* 0x000034ff01007387 */ /* 0x000fe80000100800 */
[----:B------:R-:W-:Y:S04]  /*0b30*/  STL [R1+0x38], RZ ;  /* 0x000038ff01007387 */ /* 0x000fe80000100800 */
[----:B------:R1:W-:Y:S02]  /*0b40*/  STL [R1+0x30], R0 ;  /* 0x0000300001007387 */ /* 0x0003e40000100800 */
[----:B-1----:R-:W-:-:S05]  /*0b50*/  MOV R0, c[0x0][0x53c] ;  /* 0x00014f0000007a02 */ /* 0x002fca0000000f00 */
[----:B------:R1:W-:Y:S02]  /*0b60*/  STL [R1+0x3c], R0 ;  /* 0x00003c0001007387 */ /* 0x0003e40000100800 */
.L_x_210:
        /* <DEDUP_REMOVED lines=8> */
.L_x_199:
[----:B------:R-:W2:Y:S02]  /*0bf0*/  LDL R0, [R1+0x3c] ;  /* 0x00003c0001007983 */ /* 0x000ea40000100800 */
[----:B--2---:R-:W-:-:S13]  /*0c00*/  ISETP.GE.AND P0, PT, R0, c[0x0][0x53c], PT ;  /* 0x00014f0000007a0c */ /* 0x004fda0003f06270 */
[----:B------:R-:W-:Y:S05]  /*0c10*/  @P0 EXIT ;  /* 0x000000000000094d */ /* 0x000fea0003800000 */
[----:B------:R-:W2:Y:S02]  /*0c20*/  S2R R15, SR_TID.X ;  /* 0x00000000000f7919 */ /* 0x000ea40000002100 */
[----:B--2---:R-:W-:-:S04]  /*0c30*/  SHF.R.S32.HI R12, RZ, 0x1f, R15 ;  /* 0x0000001fff0c7819 */ /* 0x004fc8000001140f */
[CC--:B------:R-:W-:Y:S02]  /*0c40*/  LEA.HI R2, R12.reuse, R15.reuse, RZ, 0x4 ;  /* 0x0000000f0c027211 */ /* 0x0c0fe400078f20ff */
[----:B------:R-:W-:Y:S02]  /*0c50*/  LEA.HI R10, R12, R15, RZ, 0x3 ;  /* 0x0000000f0c0a7211 */ /* 0x000fe400078f18ff */
[----:B------:R-:W-:Y:S02]  /*0c60*/  SHF.R.S32.HI R3, RZ, 0x4, R2 ;  /* 0x00000004ff037819 */ /* 0x000fe40000011402 */
[----:B-1----:R-:W-:Y:S02]  /*0c70*/  SHF.R.S32.HI R4, RZ, 0x3, R10 ;  /* 0x00000003ff047819 */ /* 0x002fe4000001140a */
[C---:B------:R-:W-:Y:S02]  /*0c80*/  LEA.HI R0, R2.reuse, R3, RZ, 0x1 ;  /* 0x0000000302007211 */ /* 0x040fe400078f08ff */
[----:B------:R-:W-:Y:S01]  /*0c90*/  LOP3.LUT R2, R2, 0xfffffff0, RZ, 0xc0, !PT ;  /* 0xfffffff002027812 */ /* 0x000fe200078ec0ff */
[----:B------:R-:W-:Y:S01]  /*0ca0*/  IMAD.SHL.U32 R4, R4, 0x40, RZ ;  /* 0x0000004004047824 */ /* 0x000fe200078e00ff */
[----:B------:R-:W-:-:S02]  /*0cb0*/  LOP3.LUT R0, R0, 0xfffffffe, RZ, 0xc0, !PT ;  /* 0xfffffffe00007812 */ /* 0x000fc400078ec0ff */
[CC--:B------:R-:W-:Y:S02]  /*0cc0*/  LEA.HI R13, R12.reuse, R15.reuse, RZ, 0x2 ;  /* 0x0000000f0c0d7211 */ /* 0x0c0fe400078f10ff */
[----:B------:R-:W-:Y:S01]  /*0cd0*/  LEA.HI R9, R12, R15, RZ, 0x6 ;  /* 0x0000000f0c097211 */ /* 0x000fe200078f30ff */
[----:B------:R-:W-:Y:S01]  /*0ce0*/  IMAD.IADD R11, R3, 0x1, -R0 ;  /* 0x00000001030b7824 */ /* 0x000fe200078e0a00 */
[----:B------:R-:W-:Y:S01]  /*0cf0*/  LOP3.LUT R0, R10, 0xfffffff8, RZ, 0xc0, !PT ;  /* 0xfffffff80a007812 */ /* 0x000fe200078ec0ff */
[C---:B------:R-:W-:Y:S01]  /*0d00*/  IMAD.IADD R3, R15.reuse, 0x1, -R2 ;  /* 0x000000010f037824 */ /* 0x040fe200078e0a02 */
[--C-:B------:R-:W-:Y:S02]  /*0d10*/  SHF.R.S32.HI R14, RZ, 0x2, R13.reuse ;  /* 0x00000002ff0e7819 */ /* 0x100fe4000001140d */
[----:B------:R-:W-:Y:S01]  /*0d20*/  SHF.R.S32.HI R5, RZ, 0x1f, R13 ;  /* 0x0000001fff057819 */ /* 0x000fe2000001140d */
[----:B------:R-:W-:Y:S01]  /*0d30*/  IMAD.IADD R0, R15, 0x1, -R0 ;  /* 0x000000010f007824 */ /* 0x000fe200078e0a00 */
[----:B------:R-:W-:-:S02]  /*0d40*/  LOP3.LUT R2, R4, 0x1c0, RZ, 0xc0, !PT ;  /* 0x000001c004027812 */ /* 0x000fc400078ec0ff */
[----:B------:R-:W-:Y:S01]  /*0d50*/  SHF.R.S32.HI R8, RZ, 0x1f, R3 ;  /* 0x0000001fff087819 */ /* 0x000fe20000011403 */
[C---:B------:R-:W-:Y:S01]  /*0d60*/  IMAD.SHL.U32 R6, R0.reuse, 0x8, RZ ;  /* 0x0000000800067824 */ /* 0x040fe200078e00ff */
[----:B------:R-:W-:Y:S02]  /*0d70*/  LEA.HI R4, R5, R14, RZ, 0x3 ;  /* 0x0000000e05047211 */ /* 0x000fe400078f18ff */
[----:B------:R-:W-:Y:S02]  /*0d80*/  LOP3.LUT P4, RZ, R0, 0x2, RZ, 0xc0, !PT ;  /* 0x0000000200ff7812 */ /* 0x000fe4000788c0ff */
[----:B------:R-:W-:Y:S02]  /*0d90*/  LOP3.LUT R6, R2, 0x38, R6, 0xf8, !PT ;  /* 0x0000003802067812 */ /* 0x000fe400078ef806 */
[C---:B------:R-:W-:Y:S01]  /*0da0*/  LOP3.LUT P3, RZ, R0.reuse, 0x4, RZ, 0xc0, !PT ;  /* 0x0000000400ff7812 */ /* 0x040fe2000786c0ff */
[----:B------:R-:W-:Y:S01]  /*0db0*/  IMAD.SHL.U32 R0, R0, 0x40, RZ ;  /* 0x0000004000007824 */ /* 0x000fe200078e00ff */
[----:B------:R-:W-:-:S02]  /*0dc0*/  LEA.HI R8, R8, R3, RZ, 0x3 ;  /* 0x0000000308087211 */ /* 0x000fc400078f18ff */
[----:B------:R-:W-:Y:S02]  /*0dd0*/  SHF.R.U32.HI R2, RZ, 0x3, R2 ;  /* 0x00000003ff027819 */ /* 0x000fe40000011602 */
[----:B------:R-:W-:Y:S02]  /*0de0*/  LOP3.LUT R4, R4, 0xfffffff8, RZ, 0xc0, !PT ;  /* 0xfffffff804047812 */ /* 0x000fe400078ec0ff */
[----:B------:R-:W-:Y:S02]  /*0df0*/  LOP3.LUT R5, R8, 0xfffffff8, RZ, 0xc0, !PT ;  /* 0xfffffff808057812 */ /* 0x000fe400078ec0ff */
[----:B------:R-:W-:Y:S02]  /*0e00*/  LOP3.LUT R6, R6, R2, RZ, 0x3c, !PT ;  /* 0x0000000206067212 */ /* 0x000fe400078e3cff */
[----:B------:R-:W-:Y:S01]  /*0e10*/  LOP3.LUT R2, R0, 0x1c0, RZ, 0xc0, !PT ;  /* 0x000001c000027812 */ /* 0x000fe200078ec0ff */
[----:B------:R-:W-:Y:S02]  /*0e20*/  IMAD.IADD R0, R14, 0x1, -R4 ;  /* 0x000000010e007824 */ /* 0x000fe400078e0a04 */
[----:B------:R-:W-:Y:S01]  /*0e30*/  IMAD.IADD R7, R3, 0x1, -R5 ;  /* 0x0000000103077824 */ /* 0x000fe200078e0a05 */
[----:B------:R-:W-:Y:S01]  /*0e40*/  LOP3.LUT R5, R2, 0x8, R10, 0xf8, !PT ;  /* 0x0000000802057812 */ /* 0x000fe200078ef80a */
[----:B------:R-:W-:Y:S01]  /*0e50*/  IMAD.SHL.U32 R4, R9, 0x8, RZ ;  /* 0x0000000809047824 */ /* 0x000fe200078e00ff */
[----:B------:R-:W-:-:S02]  /*0e60*/  SHF.R.U32.HI R3, RZ, 0x3, R2 ;  /* 0x00000003ff037819 */ /* 0x000fc40000011602 */
[C---:B------:R-:W-:Y:S02]  /*0e70*/  LOP3.LUT R2, R0.reuse, 0x1, RZ, 0xc0, !PT ;  /* 0x0000000100027812 */ /* 0x040fe400078ec0ff */
[----:B------:R-:W-:Y:S01]  /*0e80*/  LOP3.LUT R10, R5, R3, RZ, 0x3c, !PT ;  /* 0x00000003050a7212 */ /* 0x000fe200078e3cff */
[----:B------:R-:W-:Y:S01]  /*0e90*/  IMAD.SHL.U32 R3, R0, 0x40, RZ ;  /* 0x0000004000037824 */ /* 0x000fe200078e00ff */
[----:B------:R-:W-:Y:S01]  /*0ea0*/  ISETP.NE.U32.AND P1, PT, R2, 0x1, PT ;  /* 0x000000010200780c */ /* 0x000fe20003f25070 */
[----:B------:R-:W-:Y:S01]  /*0eb0*/  IMAD.SHL.U32 R2, R7, 0x40, RZ ;  /* 0x0000004007027824 */ /* 0x000fe200078e00ff */
[----:B------:R-:W-:Y:S02]  /*0ec0*/  LEA.HI R9, R12, R15, RZ, 0x5 ;  /* 0x0000000f0c097211 */ /* 0x000fe400078f28ff */
[----:B------:R-:W-:Y:S01]  /*0ed0*/  LOP3.LUT R216, R6, 0x7ffffe00, R4, 0xf8, !PT ;  /* 0x7ffffe0006d87812 */ /* 0x000fe200078ef804 */
[----:B------:R-:W-:Y:S01]  /*0ee0*/  IMAD.SHL.U32 R4, R11, 0x8, RZ ;  /* 0x000000080b047824 */ /* 0x000fe200078e00ff */
[----:B------:R-:W-:-:S02]  /*0ef0*/  LOP3.LUT P2, RZ, R0, 0x4, RZ, 0xc0, !PT ;  /* 0x0000000400ff7812 */ /* 0x000fc4000784c0ff */
[----:B------:R-:W-:Y:S01]  /*0f00*/  LOP3.LUT P0, RZ, R0, 0x2, RZ, 0xc0, !PT ;  /* 0x0000000200ff7812 */ /* 0x000fe2000780c0ff */
[----:B------:R-:W-:Y:S01]  /*0f10*/  IMAD.SHL.U32 R216, R216, 0x2, RZ ;  /* 0x00000002d8d87824 */ /* 0x000fe200078e00ff */
[----:B------:R-:W-:Y:S02]  /*0f20*/  LOP3.LUT R0, R2, 0x1c0, RZ, 0xc0, !PT ;  /* 0x000001c002007812 */ /* 0x000fe400078ec0ff */
[----:B------:R-:W-:Y:S02]  /*0f30*/  SHF.R.S32.HI R5, RZ, 0x5, R9 ;  /* 0x00000005ff057819 */ /* 0x000fe40000011409 */
[----:B------:R-:W-:Y:S02]  /*0f40*/  LOP3.LUT R2, R13, 0xfffffffc, RZ, 0xc0, !PT ;  /* 0xfffffffc0d027812 */ /* 0x000fe400078ec0ff */
[----:B------:R-:W-:Y:S01]  /*0f50*/  LOP3.LUT R14, R3, 0x1c0, RZ, 0xc0, !PT ;  /* 0x000001c0030e7812 */ /* 0x000fe200078ec0ff */
[----:B------:R-:W-:Y:S01]  /*0f60*/  IMAD.SHL.U32 R6, R5, 0x400, RZ ;  /* 0x0000040005067824 */ /* 0x000fe200078e00ff */
[----:B------:R-:W-:-:S02]  /*0f70*/  LOP3.LUT R4, R0, 0x8, R4, 0xf8, !PT ;  /* 0x0000000800047812 */ /* 0x000fc400078ef804 */
[----:B------:R-:W-:Y:S01]  /*0f80*/  SHF.R.U32.HI R3, RZ, 0x3, R0 ;  /* 0x00000003ff037819 */ /* 0x000fe20000011600 */
[----:B------:R-:W-:Y:S01]  /*0f90*/  IMAD.IADD R0, R15, 0x1, -R2 ;  /* 0x000000010f007824 */ /* 0x000fe200078e0a02 */
[----:B------:R-:W-:Y:S01]  /*0fa0*/  SHF.R.U32.HI R9, RZ, 0x3, R14 ;  /* 0x00000003ff097819 */ /* 0x000fe2000001160e */
[----:B------:R-:W-:Y:S01]  /*0fb0*/  IMAD.SHL.U32 R2, R8, 0x40, RZ ;  /* 0x0000004008027824 */ /* 0x000fe200078e00ff */
[----:B------:R-:W-:Y:S01]  /*0fc0*/  LOP3.LUT R5, R4, R3, RZ, 0x3c, !PT ;  /* 0x0000000304057212 */ /* 0x000fe200078e3cff */
[----:B------:R-:W-:Y:S01]  /*0fd0*/  IMAD R4, R0, 0x2, R6 ;  /* 0x0000000200047824 */ /* 0x000fe200078e0206 */
[----:B------:R-:W-:Y:S01]  /*0fe0*/  LOP3.LUT R3, R9, R14, RZ, 0xfc, !PT ;  /* 0x0000000e09037212 */ /* 0x000fe200078efcff */
[----:B------:R-:W-:Y:S01]  /*0ff0*/  STL [R1+0x54], R14 ;  /* 0x0000540e01007387 */ /* 0x000fe20000100800 */
[----:B------:R-:W-:Y:S01]  /*1000*/  LOP3.LUT R2, R2, 0xfffffe00, RZ, 0xc0, !PT ;  /* 0xfffffe0002027812 */ /* 0x000fe200078ec0ff */
[----:B------:R-:W-:Y:S01]  /*1010*/  IMAD R0, R11, 0x200, R10 ;  /* 0x000002000b007824 */ /* 0x000fe200078e020a */
[----:B------:R-:W-:Y:S01]  /*1020*/  LOP3.LUT P6, RZ, R7, 0x2, RZ, 0xc0, !PT ;  /* 0x0000000207ff7812 */ /* 0x000fe200078cc0ff */
[----:B------:R1:W-:Y:S01]  /*1030*/  STL [R1+0x5c], R9 ;  /* 0x00005c0901007387 */ /* 0x0003e20000100800 */
[----:B------:R-:W-:Y:S01]  /*1040*/  IMAD.IADD R3, R4, 0x1, R3 ;  /* 0x0000000104037824 */ /* 0x000fe200078e0203 */
[CC--:B------:R-:W-:Y:S01]  /*1050*/  IADD3 R4, R5.reuse, R2.reuse, R6 ;  /* 0x0000000205047210 */ /* 0x0c0fe20007ffe006 */
[----:B------:R-:W-:Y:S01]  /*1060*/  IMAD.MOV.U32 R8, RZ, RZ, -0x10 ;  /* 0xfffffff0ff087424 */ /* 0x000fe200078e00ff */
[----:B------:R-:W-:Y:S01]  /*1070*/  LOP3.LUT R5, R5, R2, RZ, 0xfc, !PT ;  /* 0x0000000205057212 */ /* 0x000fe200078efcff */
[----:B------:R-:W-:Y:S01]  /*1080*/  IMAD.MOV.U32 R2, RZ, RZ, 0x20 ;  /* 0x00000020ff027424 */ /* 0x000fe200078e00ff */
[----:B------:R-:W-:-:S02]  /*1090*/  LEA R200, R0, 0x2900, 0x1 ;  /* 0x0000290000c87811 */ /* 0x000fc400078e08ff */
[----:B------:R-:W-:Y:S02]  /*10a0*/  LEA R12, R3, 0x80, 0x1 ;  /* 0x00000080030c7811 */ /* 0x000fe400078e08ff */
[C---:B------:R-:W-:Y:S02]  /*10b0*/  IADD3 R211, R200.reuse, 0x20, RZ ;  /* 0x00000020c8d37810 */ /* 0x040fe40007ffe0ff */
[----:B------:R-:W-:Y:S01]  /*10c0*/  LOP3.LUT P5, RZ, R7, 0x4, RZ, 0xc0, !PT ;  /* 0x0000000407ff7812 */ /* 0x000fe200078ac0ff */
[----:B------:R-:W-:Y:S01]  /*10d0*/  STL [R1+0x50], R12 ;  /* 0x0000500c01007387 */ /* 0x000fe20000100800 */
[----:B------:R-:W-:Y:S02]  /*10e0*/  @P4 IADD3 R211, R200, -0x20, RZ ;  /* 0xffffffe0c8d34810 */ /* 0x000fe40007ffe0ff */
[----:B------:R-:W-:Y:S02]  /*10f0*/  SEL R7, R2, 0xffffffe0, !P0 ;  /* 0xffffffe002077807 */ /* 0x000fe40004000000 */
[----:B------:R-:W-:-:S02]  /*1100*/  SEL R8, R8, 0x10, !P1 ;  /* 0x0000001008087807 */ /* 0x000fc40004800000 */
[----:B------:R-:W-:Y:S02]  /*1110*/  LEA R207, R4, 0x5100, 0x1 ;  /* 0x0000510004cf7811 */ /* 0x000fe400078e08ff */
[----:B------:R-:W-:Y:S02]  /*1120*/  LEA R201, R5, 0x100, 0x1 ;  /* 0x0000010005c97811 */ /* 0x000fe400078e08ff */
[----:B------:R-:W-:Y:S01]  /*1130*/  SEL R2, R2, 0xffffffe0, !P6 ;  /* 0xffffffe002027807 */ /* 0x000fe20007000000 */
[----:B-1----:R-:W-:Y:S01]  /*1140*/  IMAD.MOV.U32 R9, RZ, RZ, 0x40 ;  /* 0x00000040ff097424 */ /* 0x002fe200078e00ff */
[C---:B------:R-:W-:Y:S02]  /*1150*/  IADD3 R215, R211.reuse, 0x800, RZ ;  /* 0x00000800d3d77810 */ /* 0x040fe40007ffe0ff */
[----:B------:R-:W-:Y:S01]  /*1160*/  IADD3 R214, R211, 0x1000, RZ ;  /* 0x00001000d3d67810 */ /* 0x000fe20007ffe0ff */
[----:B------:R-:W-:Y:S01]  /*1170*/  IMAD.IADD R210, R207, 0x1, R2 ;  /* 0x00000001cfd27824 */ /* 0x000fe200078e0202 */
[C---:B------:R-:W-:Y:S01]  /*1180*/  SEL R6, R9.reuse, 0xffffffc0, !P2 ;  /* 0xffffffc009067807 */ /* 0x040fe20005000000 */
[----:B------:R-:W-:Y:S01]  /*1190*/  IMAD.IADD R205, R2, 0x1, R201 ;  /* 0x0000000102cd7824 */ /* 0x000fe200078e02c9 */
[----:B------:R-:W-:-:S02]  /*11a0*/  SEL R0, R9, 0xffffffc0, !P3 ;  /* 0xffffffc009007807 */ /* 0x000fc40005800000 */
[----:B------:R-:W-:Y:S01]  /*11b0*/  SEL R3, R9, 0xffffffc0, !P5 ;  /* 0xffffffc009037807 */ /* 0x000fe20006800000 */
[----:B------:R-:W-:Y:S01]  /*11c0*/  IMAD.IADD R6, R12, 0x1, R6 ;  /* 0x000000010c067824 */ /* 0x000fe200078e0206 */
[C---:B------:R-:W-:Y:S01]  /*11d0*/  IADD3 R213, R211.reuse, 0x1800, RZ ;  /* 0x00001800d3d57810 */ /* 0x040fe20007ffe0ff */
[----:B------:R-:W-:Y:S01]  /*11e0*/  IMAD.IADD R206, R200, 0x1, R0 ;  /* 0x00000001c8ce7824 */ /* 0x000fe200078e0200 */
[----:B------:R-:W-:Y:S01]  /*11f0*/  IADD3 R212, R211, 0x2000, RZ ;  /* 0x00002000d3d47810 */ /* 0x000fe20007ffe0ff */
[----:B------:R-:W-:Y:S01]  /*1200*/  IMAD.IADD R203, R0, 0x1, R211 ;  /* 0x0000000100cb7824 */ /* 0x000fe200078e02d3 */
[----:B------:R-:W-:Y:S01]  /*1210*/  STL [R1+0x58], R6 ;  /* 0x0000580601007387 */ /* 0x000fe20000100800 */
[----:B------:R-:W-:Y:S02]  /*1220*/  IMAD.IADD R0, R7, 0x1, R6 ;  /* 0x0000000107007824 */ /* 0x000fe400078e0206 */
[----:B------:R-:W-:Y:S02]  /*1230*/  IMAD.IADD R208, R207, 0x1, R3 ;  /* 0x00000001cfd07824 */ /* 0x000fe400078e0203 */
[----:B------:R-:W-:Y:S01]  /*1240*/  IMAD.IADD R202, R3, 0x1, R201 ;  /* 0x0000000103ca7824 */ /* 0x000fe200078e02c9 */
[----:B------:R1:W-:Y:S01]  /*1250*/  STL [R1+0x60], R0 ;  /* 0x0000600001007387 */ /* 0x0003e20000100800 */
[----:B------:R-:W-:-:S02]  /*1260*/  IMAD.IADD R209, R2, 0x1, R208 ;  /* 0x0000000102d17824 */ /* 0x000fc400078e02d0 */
[----:B------:R-:W-:Y:S02]  /*1270*/  IMAD.IADD R204, R2, 0x1, R202 ;  /* 0x0000000102cc7824 */ /* 0x000fe400078e02ca */
[----:B-1----:R-:W-:-:S05]  /*1280*/  IMAD.IADD R0, R8, 0x1, R0 ;  /* 0x0000000108007824 */ /* 0x002fca00078e0200 */
[----:B------:R1:W-:Y:S02]  /*1290*/  STL [R1+0x64], R0 ;  /* 0x0000640001007387 */ /* 0x0003e40000100800 */
.L_x_380:
[----:B-1----:R-:W2:Y:S01]  /*12a0*/  LDL R0, [R1+0x3c] ;  /* 0x00003c0001007983 */ /* 0x002ea20000100800 */
[----:B------:R-:W-:Y:S01]  /*12b0*/  IMAD.MOV.U32 R14, RZ, RZ, 0x4 ;  /* 0x00000004ff0e7424 */ /* 0x000fe200078e00ff */
[----:B------:R-:W-:Y:S02]  /*12c0*/  ISETP.NE.U32.AND P4, PT, RZ, c[0x0][0x360], PT ;  /* 0x0000d800ff007a0c */ /* 0x000fe40003f85070 */
[----:B------:R-:W-:Y:S01]  /*12d0*/  ISETP.NE.U32.AND P0, PT, RZ, c[0x0][0x370], PT ;  /* 0x0000dc00ff007a0c */ /* 0x000fe20003f05070 */
[----:B------:R-:W3:Y:S01]  /*12e0*/  LDL R9, [R1+0x38] ;  /* 0x0000380001097983 */ /* 0x000ee20000100800 */
[----:B------:R-:W-:Y:S01]  /*12f0*/  ISETP.NE.AND.EX P4, PT, RZ, c[0x0][0x364], PT, P4 ;  /* 0x0000d900ff007a0c */ /* 0x000fe20003f85340 */
[----:B--2---:R-:W-:-:S05]  /*1300*/  IMAD.WIDE R2, R0, R14, c[0x0][0x588] ;  /* 0x0001620000027625 */ /* 0x004fca00078e020e */
[----:B------:R-:W2:Y:S01]  /*1310*/  LDG.E R42, [R2.64] ;  /* 0x00000008022a7981 */ /* 0x000ea2000c1e1900 */
[----:B------:R-:W-:Y:S01]  /*1320*/  ISETP.NE.AND.EX P2, PT, RZ, c[0x0][0x374], PT, P0 ;  /* 0x0000dd00ff007a0c */ /* 0x000fe20003f45300 */
[----:B------:R-:W-:Y:S01]  /*1330*/  IMAD.MOV.U32 R162, RZ, RZ, RZ ;  /* 0x000000ffffa27224 */ /* 0x000fe200078e00ff */
[----:B------:R-:W-:Y:S02]  /*1340*/  ISETP.NE.U32.AND P3, PT, RZ, c[0x0][0x348], PT ;  /* 0x0000d200ff007a0c */ /* 0x000fe40003f65070 */
[----:B------:R-:W-:Y:S02]  /*1350*/  ISETP.NE.U32.AND P5, PT, RZ, c[0x0][0x358], PT ;  /* 0x0000d600ff007a0c */ /* 0x000fe40003fa5070 */
[----:B------:R-:W-:Y:S02]  /*1360*/  ISETP.NE.AND.EX P3, PT, RZ, c[0x0][0x34c], PT, P3 ;  /* 0x0000d300ff007a0c */ /* 0x000fe40003f65330 */
[----:B------:R-:W-:Y:S01]  /*1370*/  ISETP.NE.AND.EX P5, PT, RZ, c[0x0][0x35c], PT, P5 ;  /* 0x0000d700ff007a0c */ /* 0x000fe20003fa5350 */
[----:B------:R-:W-:Y:S01]  /*1380*/  CS2R R160, SRZ ;  /* 0x0000000000a07805 */ /* 0x000fe2000001ff00 */
[----:B------:R-:W-:Y:S01]  /*1390*/  IMAD.MOV.U32 R12, RZ, RZ, RZ ;  /* 0x000000ffff0c7224 */ /* 0x000fe200078e00ff */
[----:B--2---:R-:W-:-:S02]  /*13a0*/  SHF.R.S32.HI R138, RZ, 0x1f, R42 ;  /* 0x0000001fff8a7819 */ /* 0x004fc4000001142a */
[C---:B------:R-:W-:Y:S02]  /*13b0*/  @P4 LEA R2, P0, R42.reuse, c[0x0][0x360], 0x2 ;  /* 0x0000d8002a024a11 */ /* 0x040fe400078010ff */
[C---:B------:R-:W-:Y:S02]  /*13c0*/  @P2 LEA R4, P1, R42.reuse, c[0x0][0x370], 0x2 ;  /* 0x0000dc002a042a11 */ /* 0x040fe400078210ff */
[C-C-:B------:R-:W-:Y:S02]  /*13d0*/  @P4 LEA.HI.X R3, R42.reuse, c[0x0][0x364], R138.reuse, 0x2, P0 ;  /* 0x0000d9002a034a11 */ /* 0x140fe400000f148a */
[----:B------:R-:W-:Y:S02]  /*13e0*/  ISETP.NE.U32.AND P0, PT, RZ, c[0x0][0x350], PT ;  /* 0x0000d400ff007a0c */ /* 0x000fe40003f05070 */
[----:B------:R-:W-:Y:S01]  /*13f0*/  @P2 LEA.HI.X R5, R42, c[0x0][0x374], R138, 0x2, P1 ;  /* 0x0000dd002a052a11 */ /* 0x000fe200008f148a */
[----:B------:R1:W5:Y:S01]  /*1400*/  @P4 LDG.E R165, [R2.64] ;  /* 0x0000000802a54981 */ /* 0x000362000c1e1900 */
[----:B------:R-:W-:-:S03]  /*1410*/  ISETP.NE.AND.EX P6, PT, RZ, c[0x0][0x354], PT, P0 ;  /* 0x0000d500ff007a0c */ /* 0x000fc60003fc5300 */
[----:B------:R2:W5:Y:S01]  /*1420*/  @P2 LDG.E R162, [R4.64] ;  /* 0x0000000804a22981 */ /* 0x000562000c1e1900 */
[----:B------:R-:W-:-:S04]  /*1430*/  LEA R6, P2, R42, c[0x0][0x348], 0x2 ;  /* 0x0000d2002a067a11 */ /* 0x000fc800078410ff */
[----:B------:R-:W-:-:S05]  /*1440*/  LEA.HI.X R7, R42, c[0x0][0x34c], R138, 0x2, P2 ;  /* 0x0000d3002a077a11 */ /* 0x000fca00010f148a */
[----:B------:R4:W5:Y:S01]  /*1450*/  @P3 LDG.E R160, [R6.64] ;  /* 0x0000000806a03981 */ /* 0x000962000c1e1900 */
[C---:B-1----:R-:W-:Y:S02]  /*1460*/  LEA R2, P0, R42.reuse, c[0x0][0x358], 0x2 ;  /* 0x0000d6002a027a11 */ /* 0x042fe400078010ff */
[C---:B--2---:R-:W-:Y:S02]  /*1470*/  LEA R4, P1, R42.reuse, c[0x0][0x350], 0x2 ;  /* 0x0000d4002a047a11 */ /* 0x044fe400078210ff */
[C-C-:B------:R-:W-:Y:S02]  /*1480*/  LEA.HI.X R3, R42.reuse, c[0x0][0x35c], R138.reuse, 0x2, P0 ;  /* 0x0000d7002a037a11 */ /* 0x140fe400000f148a */
[----:B------:R-:W-:-:S03]  /*1490*/  LEA.HI.X R5, R42, c[0x0][0x354], R138, 0x2, P1 ;  /* 0x0000d5002a057a11 */ /* 0x000fc600008f148a */
[----:B------:R4:W5:Y:S04]  /*14a0*/  @P5 LDG.E R12, [R2.64] ;  /* 0x00000008020c5981 */ /* 0x000968000c1e1900 */
[----:B------:R4:W5:Y:S01]  /*14b0*/  @P6 LDG.E R161, [R4.64] ;  /* 0x0000000804a16981 */ /* 0x000962000c1e1900 */
[----:B---3--:R-:W-:-:S03]  /*14c0*/  LOP3.LUT R40, R9, 0xffff, RZ, 0xc0, !PT ;  /* 0x0000ffff09287812 */ /* 0x008fc600078ec0ff */
[----:B------:R4:W-:Y:S04]  /*14d0*/  STL [R1+0x10], R42 ;  /* 0x0000102a01007387 */ /* 0x0009e80000100800 */
[----:B------:R4:W-:Y:S01]  /*14e0*/  STL [R1+0x40], R40 ;  /* 0x0000402801007387 */ /* 0x0009e20000100800 */
[----:B------:R-:W-:Y:S01]  /*14f0*/  YIELD ;  /* 0x0000000000007946 */ /* 0x000fe20003800000 */
[----:B------:R-:W-:Y:S01]  /*1500*/  P2R R13, PR, RZ, 0x40 ;  /* 0x00000040ff0d7803 */ /* 0x000fe20000000000 */
[----:B------:R-:W-:Y:S05]  /*1510*/  @P4 BRA `(.L_x_211) ;  /* 0x0000005000004947 */ /* 0x000fea0003800000 */
[----:B-----5:R-:W-:Y:S01]  /*1520*/  MOV R165, c[0x0][0x168] ;  /* 0x00005a0000a57a02 */ /* 0x020fe20000000f00 */
[----:B------:R-:W-:Y:S05]  /*1530*/  @!P3 BRA `(.L_x_211) ;  /* 0x000000300000b947 */ /* 0x000fea0003800000 */
[----:B------:R-:W2:Y:S04]  /*1540*/  LDG.E R8, [R6.64] ;  /* 0x0000000806087981 */ /* 0x000ea8000c1e1900 */
[----:B------:R-:W2:Y:S02]  /*1550*/  LDG.E R0, [R6.64+0x4] ;  /* 0x0000040806007981 */ /* 0x000ea4000c1e1900 */
[----:B--2---:R-:W-:-:S02]  /*1560*/  IADD3 R165, -R8, R0, RZ ;  /* 0x0000000008a57210 */ /* 0x004fc40007ffe1ff */
.L_x_211:
[----:B------:R-:W-:-:S04]  /*1570*/  ISETP.NE.U32.AND P0, PT, RZ, c[0x0][0x368], PT ;  /* 0x0000da00ff007a0c */ /* 0x000fc80003f05070 */
[----:B------:R-:W-:-:S13]  /*1580*/  ISETP.NE.AND.EX P0, PT, RZ, c[0x0][0x36c], PT, P0 ;  /* 0x0000db00ff007a0c */ /* 0x000fda0003f05300 */
[----:B------:R-:W-:Y:S05]  /*1590*/  @!P0 BRA `(.L_x_212) ;  /* 0x0000004000008947 */ /* 0x000fea0003800000 */
[----:B----4-:R-:W-:-:S04]  /*15a0*/  LEA R4, P0, R42, c[0x0][0x368], 0x2 ;  /* 0x0000da002a047a11 */ /* 0x010fc800078010ff */
[----:B------:R-:W-:-:S05]  /*15b0*/  LEA.HI.X R5, R42, c[0x0][0x36c], R138, 0x2, P0 ;  /* 0x0000db002a057a11 */ /* 0x000fca00000f148a */
[----:B------:R1:W5:Y:S01]  /*15c0*/  LDG.E R11, [R4.64] ;  /* 0x00000008040b7981 */ /* 0x000362000c1e1900 */
[----:B------:R-:W-:Y:S05]  /*15d0*/  BRA `(.L_x_213) ;  /* 0x0000005000007947 */ /* 0x000fea0003800000 */
.L_x_212:
[----:B------:R-:W-:Y:S01]  /*15e0*/  MOV R11, c[0x0][0x1d0] ;  /* 0x00007400000b7a02 */ /* 0x000fe20000000f00 */
[----:B------:R-:W-:Y:S05]  /*15f0*/  @!P6 BRA `(.L_x_213) ;  /* 0x000000300000e947 */ /* 0x000fea0003800000 */
[----:B----4-:R-:W2:Y:S04]  /*1600*/  LDG.E R6, [R4.64] ;  /* 0x0000000804067981 */ /* 0x010ea8000c1e1900 */
[----:B------:R-:W2:Y:S02]  /*1610*/  LDG.E R0, [R4.64+0x4] ;  /* 0x0000040804007981 */ /* 0x000ea4000c1e1900 */
[----:B--2---:R-:W-:Y:S02]  /*1620*/  IADD3 R11, -R6, R0, RZ ;  /* 0x00000000060b7210 */ /* 0x004fe40007ffe1ff */
.L_x_213:
[----:B-1--4-:R1:W2:Y:S04]  /*1630*/  @P5 LDG.E R5, [R2.64] ;  /* 0x0000000802055981 */ /* 0x0122a8000c1e1900 */
[----:B------:R1:W2:Y:S01]  /*1640*/  @P5 LDG.E R4, [R2.64+0x4] ;  /* 0x0000040802045981 */ /* 0x0002a2000c1e1900 */
[----:B------:R-:W-:Y:S01]  /*1650*/  ISETP.NE.U32.AND P0, PT, RZ, c[0x0][0x378], PT ;  /* 0x0000de00ff007a0c */ /* 0x000fe20003f05070 */
[----:B-----5:R-:W-:-:S03]  /*1660*/  IMAD.MOV.U32 R137, RZ, RZ, R11 ;  /* 0x000000ffff897224 */ /* 0x020fc600078e000b */
[----:B------:R-:W-:Y:S01]  /*1670*/  ISETP.NE.AND.EX P1, PT, RZ, c[0x0][0x37c], PT, P0 ;  /* 0x0000df00ff007a0c */ /* 0x000fe20003f25300 */
[----:B------:R-:W-:-:S12]  /*1680*/  IMAD.MOV.U32 R0, RZ, RZ, c[0x0][0x228] ;  /* 0x00008a00ff007624 */ /* 0x000fd800078e00ff */
[----:B-1----:R-:W-:-:S04]  /*1690*/  @P1 LEA R2, P0, R42, c[0x0][0x378], 0x2 ;  /* 0x0000de002a021a11 */ /* 0x002fc800078010ff */
[----:B------:R-:W-:-:S05]  /*16a0*/  @P1 LEA.HI.X R3, R42, c[0x0][0x37c], R138, 0x2, P0 ;  /* 0x0000df002a031a11 */ /* 0x000fca00000f148a */
[----:B------:R1:W5:Y:S01]  /*16b0*/  @P1 LDG.E R137, [R2.64] ;  /* 0x0000000802891981 */ /* 0x000362000c1e1900 */
[----:B------:R-:W-:Y:S01]  /*16c0*/  IMAD.IADD R6, R11, 0x1, -R162 ;  /* 0x000000010b067824 */ /* 0x000fe200078e0aa2 */
[----:B------:R-:W-:Y:S01]  /*16d0*/  BSSY B0, `(.L_x_214) ;  /* 0x0000030000007945 */ /* 0x000fe20003800000 */
[C---:B-1----:R-:W-:Y:S02]  /*16e0*/  LOP3.LUT R2, R9.reuse, 0xff000000, RZ, 0xc0, !PT ;  /* 0xff00000009027812 */ /* 0x042fe400078ec0ff */
[----:B------:R-:W-:Y:S01]  /*16f0*/  LOP3.LUT R3, R9, 0xff0000, RZ, 0xc0, !PT ;  /* 0x00ff000009037812 */ /* 0x000fe200078ec0ff */
[----:B--2---:R-:W-:Y:S01]  /*1700*/  @P5 IMAD.IADD R0, R4, 0x1, -R5 ;  /* 0x0000000104005824 */ /* 0x004fe200078e0a05 */
[----:B------:R-:W-:-:S03]  /*1710*/  SHF.R.U32.HI R4, RZ, 0x8, R2 ;  /* 0x00000008ff047819 */ /* 0x000fc60000011602 */
[----:B------:R-:W-:Y:S01]  /*1720*/  IMAD.IADD R173, R6, 0x1, R0 ;  /* 0x0000000106ad7824 */ /* 0x000fe200078e0200 */
[----:B------:R-:W-:-:S04]  /*1730*/  LEA.HI R4, R3, R4, RZ, 0x10 ;  /* 0x0000000403047211 */ /* 0x000fc800078f80ff */
[----:B------:R-:W-:Y:S02]  /*1740*/  SHF.R.U32.HI R5, RZ, 0x10, R4 ;  /* 0x00000010ff057819 */ /* 0x000fe40000011604 */
[----:B------:R-:W-:Y:S02]  /*1750*/  LOP3.LUT R15, R4, 0xff, RZ, 0xc0, !PT ;  /* 0x000000ff040f7812 */ /* 0x000fe400078ec0ff */
[C---:B------:R-:W-:Y:S01]  /*1760*/  IADD3 R2, R173.reuse, 0x4f, RZ ;  /* 0x0000004fad027810 */ /* 0x040fe20007ffe0ff */
[----:B------:R1:W-:Y:S01]  /*1770*/  STL [R1+0x48], R5 ;  /* 0x0000480501007387 */ /* 0x0003e20000100800 */
[----:B------:R-:W-:Y:S02]  /*1780*/  ISETP.GE.AND P0, PT, R173, 0x1, PT ;  /* 0x00000001ad00780c */ /* 0x000fe40003f06270 */
[----:B------:R-:W-:Y:S01]  /*1790*/  ISETP.NE.AND P1, PT, R5, RZ, PT ;  /* 0x000000ff0500720c */ /* 0x000fe20003f25270 */
[----:B------:R1:W-:Y:S01]  /*17a0*/  STL [R1+0x4c], R15 ;  /* 0x00004c0f01007387 */ /* 0x0003e20000100800 */
[----:B------:R-:W-:-:S02]  /*17b0*/  IMAD.HI R2, R2, 0x66666667, RZ ;  /* 0x6666666702027827 */ /* 0x000fc400078e02ff */
[----:B------:R-:W-:-:S03]  /*17c0*/  SEL R136, R5, c[0x0][0x338], P1 ;  /* 0x0000ce0005887a07 */ /* 0x000fc60000800000 */
[----:B------:R-:W-:-:S04]  /*17d0*/  SHF.R.U32.HI R3, RZ, 0x1f, R2 ;  /* 0x0000001fff037819 */ /* 0x000fc80000011602 */
[----:B------:R-:W-:Y:S01]  /*17e0*/  LEA.HI.SX32 R153, R2, R3, 0x1b ;  /* 0x0000000302997211 */ /* 0x000fe200078fdaff */
[----:B------:R-:W-:Y:S01]  /*17f0*/  IMAD.MOV.U32 R2, RZ, RZ, RZ ;  /* 0x000000ffff027224 */ /* 0x000fe200078e00ff */
[----:B------:R-:W-:Y:S05]  /*1800*/  @!P0 BRA `(.L_x_215) ;  /* 0x000001c000008947 */ /* 0x000fea0003800000 */
        /* <DEDUP_REMOVED lines=11> */
[----:B------:R-:W-:Y:S02]  /*18c0*/  IMAD.MOV.U32 R4, RZ, RZ, RZ ;  /* 0x000000ffff047224 */ /* 0x000fe400078e00ff */
        /* <DEDUP_REMOVED lines=16> */
.L_x_215:
[----:B------:R-:W-:Y:S05]  /*19d0*/  BSYNC B0 ;  /* 0x0000000000007941 */ /* 0x000fea0003800000 */
.L_x_214:
[----:B------:R-:W2:Y:S01]  /*19e0*/  LDL R39, [R1+0x54] ;  /* 0x0000540001277983 */ /* 0x000ea20000100800 */
[----:B------:R-:W-:-:S03]  /*19f0*/  IMAD R3, R15, R2, RZ ;  /* 0x000000020f037224 */ /* 0x000fc600078e02ff */
[----:B------:R-:W3:Y:S01]  /*1a00*/  LDL R38, [R1+0x5c] ;  /* 0x00005c0001267983 */ /* 0x000ee20000100800 */
[----:B------:R-:W-:-:S03]  /*1a10*/  IMAD.IADD R2, R3, 0x1, R2 ;  /* 0x0000000103027824 */ /* 0x000fc600078e0202 */
[----:B-1----:R-:W1:Y:S02]  /*1a20*/  S2R R15, SR_TID.X ;  /* 0x00000000000f7919 */ /* 0x002e640000002100 */
[----:B------:R-:W-:Y:S01]  /*1a30*/  IMNMX R2, R153, R2, PT ;  /* 0x0000000299027217 */ /* 0x000fe20003800200 */
[----:B------:R-:W-:-:S04]  /*1a40*/  IMAD R3, R3, 0x50, -R6 ;  /* 0x0000005003037824 */ /* 0x000fc800078e0a06 */
[----:B------:R-:W-:Y:S01]  /*1a50*/  IMAD R2, R2, 0x50, -R6 ;  /* 0x0000005002027824 */ /* 0x000fe200078e0a06 */
[----:B------:R-:W-:-:S04]  /*1a60*/  IMNMX R3, RZ, R3, !PT ;  /* 0x00000003ff037217 */ /* 0x000fc80007800200 */
[----:B------:R-:W-:-:S04]  /*1a70*/  IMNMX R2, R2, R0, PT ;  /* 0x0000000002027217 */ /* 0x000fc80003800200 */
[----:B------:R-:W-:Y:S02]  /*1a80*/  ISETP.GT.AND P0, PT, R2, R3, PT ;  /* 0x000000030200720c */ /* 0x000fe40003f04270 */
[--C-:B-1----:R-:W-:Y:S02]  /*1a90*/  SHF.R.S32.HI R7, RZ, 0x1f, R15.reuse ;  /* 0x0000001fff077819 */ /* 0x102fe4000001140f */
[----:B------:R-:W-:Y:S02]  /*1aa0*/  SHF.R.S32.HI R41, RZ, 0x1f, R15 ;  /* 0x0000001fff297819 */ /* 0x000fe4000001140f */
[-C--:B------:R-:W-:Y:S02]  /*1ab0*/  LEA.HI R8, R7, R15.reuse, RZ, 0x2 ;  /* 0x0000000f07087211 */ /* 0x080fe400078f10ff */
[----:B------:R-:W-:Y:S02]  /*1ac0*/  LEA.HI R41, R41, R15, RZ, 0x2 ;  /* 0x0000000f29297211 */ /* 0x000fe400078f10ff */
[----:B------:R-:W-:-:S02]  /*1ad0*/  SHF.R.S32.HI R6, RZ, 0x1f, R8 ;  /* 0x0000001fff067819 */ /* 0x000fc40000011408 */
[----:B------:R-:W-:Y:S02]  /*1ae0*/  SHF.R.S32.HI R41, RZ, 0x2, R41 ;  /* 0x00000002ff297819 */ /* 0x000fe40000011429 */
[----:B------:R-:W-:Y:S01]  /*1af0*/  @P0 IADD3 R2, R2, 0x4f, RZ ;  /* 0x0000004f02020810 */ /* 0x000fe20007ffe0ff */
[----:B------:R-:W-:Y:S01]  /*1b00*/  IMAD.WIDE.U32 R4, R3, -0x33333333, RZ ;  /* 0xcccccccd03047825 */ /* 0x000fe200078e00ff */
[----:B------:R-:W-:-:S03]  /*1b10*/  LEA.HI R3, R6, R41, RZ, 0x3 ;  /* 0x0000002906037211 */ /* 0x000fc600078f18ff */
[----:B------:R-:W-:Y:S01]  /*1b20*/  @P0 IMAD.HI R2, R2, 0x66666667, RZ ;  /* 0x6666666702020827 */ /* 0x000fe200078e02ff */
[----:B------:R-:W-:Y:S02]  /*1b30*/  LOP3.LUT R3, R3, 0xfffffff8, RZ, 0xc0, !PT ;  /* 0xfffffff803037812 */ /* 0x000fe400078ec0ff */
[----:B------:R-:W-:Y:S02]  /*1b40*/  SHF.R.U32.HI R128, RZ, 0x6, R5 ;  /* 0x00000006ff807819 */ /* 0x000fe40000011605 */
[----:B------:R-:W-:Y:S02]  /*1b50*/  @P0 SHF.R.U32.HI R5, RZ, 0x1f, R2 ;  /* 0x0000001fff050819 */ /* 0x000fe40000011602 */
[C---:B------:R-:W-:Y:S01]  /*1b60*/  IADD3 R151, R41.reuse, 0x40, RZ ;  /* 0x0000004029977810 */ /* 0x040fe20007ffe0ff */
[C---:B------:R-:W-:Y:S01]  /*1b70*/  IMAD.IADD R3, R41.reuse, 0x1, -R3 ;  /* 0x0000000129037824 */ /* 0x040fe200078e0a03 */
[----:B------:R-:W-:Y:S01]  /*1b80*/  IADD3 R141, R41, 0x20, RZ ;  /* 0x00000020298d7810 */ /* 0x000fe20007ffe0ff */
[----:B------:R-:W-:Y:S01]  /*1b90*/  IMAD.MOV.U32 R4, RZ, RZ, R128 ;  /* 0x000000ffff047224 */ /* 0x000fe200078e0080 */
[----:B------:R-:W-:Y:S01]  /*1ba0*/  @P0 LEA.HI.SX32 R4, R2, R5, 0x1b ;  /* 0x0000000502040211 */ /* 0x000fe200078fdaff */
[----:B------:R-:W-:Y:S01]  /*1bb0*/  IMAD.SHL.U32 R2, R151, 0x40, RZ ;  /* 0x0000004097027824 */ /* 0x000fe200078e00ff */
[----:B------:R-:W-:-:S02]  /*1bc0*/  LOP3.LUT R5, R8, 0xfffffffc, RZ, 0xc0, !PT ;  /* 0xfffffffc08057812 */ /* 0x000fc400078ec0ff */
[----:B------:R-:W-:Y:S01]  /*1bd0*/  LOP3.LUT P1, RZ, R3, 0x4, RZ, 0xc0, !PT ;  /* 0x0000000403ff7812 */ /* 0x000fe2000782c0ff */
[----:B------:R-:W-:Y:S01]  /*1be0*/  IMAD.SHL.U32 R3, R141, 0x40, RZ ;  /* 0x000000408d037824 */ /* 0x000fe200078e00ff */
[-C--:B------:R-:W-:Y:S02]  /*1bf0*/  LEA.HI R190, R7, R15.reuse, RZ, 0x5 ;  /* 0x0000000f07be7211 */ /* 0x080fe400078f28ff */
[----:B------:R-:W-:Y:S01]  /*1c00*/  LOP3.LUT R152, R2, 0x1c0, RZ, 0xc0, !PT ;  /* 0x000001c002987812 */ /* 0x000fe200078ec0ff */
[----:B------:R-:W-:Y:S01]  /*1c10*/  IMAD.IADD R2, R15, 0x1, -R5 ;  /* 0x000000010f027824 */ /* 0x000fe200078e0a05 */
[----:B------:R-:W-:Y:S02]  /*1c20*/  LOP3.LUT R150, R3, 0x1c0, RZ, 0xc0, !PT ;  /* 0x000001c003967812 */ /* 0x000fe400078ec0ff */
[----:B------:R-:W-:Y:S01]  /*1c30*/  SHF.R.S32.HI R3, RZ, 0x5, R190 ;  /* 0x00000005ff037819 */ /* 0x000fe200000114be */
[----:B------:R-:W-:Y:S01]  /*1c40*/  IMAD.SHL.U32 R32, R2, 0x8, RZ ;  /* 0x0000000802207824 */ /* 0x000fe200078e00ff */
[----:B------:R-:W-:-:S02]  /*1c50*/  LEA.HI R6, R7, R15, RZ, 0x3 ;  /* 0x0000000f07067211 */ /* 0x000fc400078f18ff */
[----:B------:R-:W-:Y:S01]  /*1c60*/  ISETP.GT.AND P0, PT, R4, R128, PT ;  /* 0x000000800400720c */ /* 0x000fe20003f04270 */
[----:B------:R-:W-:Y:S01]  /*1c70*/  IMAD.SHL.U32 R154, R3, 0x200, RZ ;  /* 0x00000200039a7824 */ /* 0x000fe200078e00ff */
[----:B------:R-:W-:Y:S02]  /*1c80*/  SHF.R.S32.HI R7, RZ, 0x1f, R141 ;  /* 0x0000001fff077819 */ /* 0x000fe4000001148d */
[----:B------:R-:W-:Y:S02]  /*1c90*/  SHF.R.S32.HI R9, RZ, 0x1f, R151 ;  /* 0x0000001fff097819 */ /* 0x000fe40000011497 */
[----:B------:R-:W-:Y:S01]  /*1ca0*/  LOP3.LUT R8, R6, 0xfffffff8, RZ, 0xc0, !PT ;  /* 0xfffffff806087812 */ /* 0x000fe200078ec0ff */
[----:B------:R-:W-:Y:S01]  /*1cb0*/  IMAD.SHL.U32 R28, R2, 0x4, RZ ;  /* 0x00000004021c7824 */ /* 0x000fe200078e00ff */
[----:B------:R-:W-:Y:S01]  /*1cc0*/  SHF.R.S32.HI R140, RZ, 0x3, R6 ;  /* 0x00000003ff8c7819 */ /* 0x000fe20000011406 */
[----:B------:R-:W-:Y:S01]  /*1cd0*/  IMAD.MOV.U32 R10, RZ, RZ, 0x40 ;  /* 0x00000040ff0a7424 */ /* 0x000fe200078e00ff */
[----:B------:R-:W-:Y:S01]  /*1ce0*/  LEA.HI R7, R7, R141, RZ, 0x3 ;  /* 0x0000008d07077211 */ /* 0x000fe200078f18ff */
[----:B------:R-:W-:Y:S01]  /*1cf0*/  IMAD.IADD R166, R15, 0x1, -R8 ;  /* 0x000000010fa67824 */ /* 0x000fe200078e0a08 */
[----:B------:R-:W-:-:S03]  /*1d00*/  LEA.HI R6, R9, R151, RZ, 0x3 ;  /* 0x0000009709067211 */ /* 0x000fc600078f18ff */
[----:B------:R-:W-:Y:S02]  /*1d10*/  IMAD.SHL.U32 R7, R7, 0x40, RZ ;  /* 0x0000004007077824 */ /* 0x000fe400078e00ff */
[----:B------:R-:W-:Y:S02]  /*1d20*/  IMAD.SHL.U32 R6, R6, 0x40, RZ ;  /* 0x0000004006067824 */ /* 0x000fe400078e00ff */
[----:B------:R-:W-:Y:S01]  /*1d30*/  IMAD.SHL.U32 R134, R166, 0x8, RZ ;  /* 0x00000008a6867824 */ /* 0x000fe200078e00ff */
[----:B------:R-:W-:Y:S02]  /*1d40*/  SHF.R.S32.HI R186, RZ, 0x1f, R140 ;  /* 0x0000001fffba7819 */ /* 0x000fe4000001148c */
[----:B------:R-:W-:Y:S02]  /*1d50*/  SHF.R.U32.HI R187, RZ, 0x3, R150 ;  /* 0x00000003ffbb7819 */ /* 0x000fe40000011696 */
[----:B------:R-:W-:Y:S02]  /*1d60*/  SHF.R.U32.HI R188, RZ, 0x3, R152 ;  /* 0x00000003ffbc7819 */ /* 0x000fe40000011698 */
[----:B------:R-:W-:-:S02]  /*1d70*/  LOP3.LUT R163, R7, 0xfffffe00, RZ, 0xc0, !PT ;  /* 0xfffffe0007a37812 */ /* 0x000fc400078ec0ff */
[----:B------:R-:W-:Y:S02]  /*1d80*/  LOP3.LUT R164, R6, 0xfffffe00, RZ, 0xc0, !PT ;  /* 0xfffffe0006a47812 */ /* 0x000fe400078ec0ff */
[----:B------:R-:W-:Y:S02]  /*1d90*/  SHF.R.S32.HI R33, RZ, 0x1f, R32 ;  /* 0x0000001fff217819 */ /* 0x000fe40000011420 */
[----:B------:R-:W-:Y:S02]  /*1da0*/  SHF.R.S32.HI R135, RZ, 0x1f, R134 ;  /* 0x0000001fff877819 */ /* 0x000fe40000011486 */
[----:B------:R-:W-:Y:S02]  /*1db0*/  IADD3 R30, R28, 0x10, RZ ;  /* 0x000000101c1e7810 */ /* 0x000fe40007ffe0ff */
[----:B--2---:R-:W-:-:S04]  /*1dc0*/  LOP3.LUT R3, R39, 0x18, R32, 0xf8, !PT ;  /* 0x0000001827037812 */ /* 0x004fc800078ef820 */
[----:B---3--:R-:W-:-:S04]  /*1dd0*/  LOP3.LUT R2, R154, R3, R38, 0xf6, !PT ;  /* 0x000000039a027212 */ /* 0x008fc800078ef626 */
[----:B------:R-:W-:Y:S02]  /*1de0*/  LEA R81, R2, 0x100, 0x1 ;  /* 0x0000010002517811 */ /* 0x000fe400078e08ff */
[----:B------:R-:W-:-:S05]  /*1df0*/  SEL R2, R10, 0xffffffc0, !P1 ;  /* 0xffffffc00a027807 */ /* 0x000fca0004800000 */
[----:B------:R-:W-:Y:S01]  /*1e00*/  IMAD.IADD R82, R2, 0x1, R81 ;  /* 0x0000000102527824 */ /* 0x000fe200078e0251 */
[----:B------:R-:W-:Y:S05]  /*1e10*/  @!P0 BRA `(.L_x_216) ;  /* 0x000054c000008947 */ /* 0x000fea0003800000 */
[----:B------:R-:W-:-:S04]  /*1e20*/  ISETP.NE.U32.AND P0, PT, RZ, c[0x0][0x340], PT ;  /* 0x0000d000ff007a0c */ /* 0x000fc80003f05070 */
[----:B------:R-:W-:-:S13]  /*1e30*/  ISETP.NE.AND.EX P4, PT, RZ, c[0x0][0x344], PT, P0 ;  /* 0x0000d100ff007a0c */ /* 0x000fda0003f85300 */
[----:B------:R-:W-:-:S05]  /*1e40*/  @P4 IMAD.WIDE R2, R42, R14, c[0x0][0x340] ;  /* 0x0000d0002a024625 */ /* 0x000fca00078e020e */
[----:B------:R1:W2:Y:S01]  /*1e50*/  @P4 LDG.E R25, [R2.64] ;  /* 0x0000000802194981 */ /* 0x0002a2000c1e1900 */
[----:B------:R-:W-:Y:S01]  /*1e60*/  IADD3 R123, P0, R140, R12, RZ ;  /* 0x0000000c8c7b7210 */ /* 0x000fe20007f1e0ff */
[----:B------:R-:W-:Y:S01]  /*1e70*/  IMAD.MOV.U32 R144, RZ, RZ, 0x50 ;  /* 0x00000050ff907424 */ /* 0x000fe200078e00ff */
[----:B------:R-:W-:Y:S01]  /*1e80*/  SEL R31, R138, RZ, !P5 ;  /* 0x000000ff8a1f7207 */ /* 0x000fe20006800000 */
[----:B------:R-:W-:Y:S01]  /*1e90*/  IMAD.MOV.U32 R37, RZ, RZ, c[0x0][0x23c] ;  /* 0x00008f00ff257624 */ /* 0x000fe200078e00ff */
[----:B------:R-:W-:Y:S01]  /*1ea0*/  LEA.HI.X.SX32 R132, R12, R186, 0x1, P0 ;  /* 0x000000ba0c847211 */ /* 0x000fe200000f0eff */
[----:B------:R-:W-:Y:S01]  /*1eb0*/  IMAD R172, R144, c[0x0][0x23c], RZ ;  /* 0x00008f0090ac7a24 */ /* 0x000fe200078e02ff */
[----:B------:R-:W-:Y:S01]  /*1ec0*/  IADD3 R36, R4, -0x1, RZ ;  /* 0xffffffff04247810 */ /* 0x000fe20007ffe0ff */
[----:B------:R-:W-:Y:S01]  /*1ed0*/  IMAD R4, R31, c[0x0][0x248], RZ ;  /* 0x000092001f047a24 */ /* 0x000fe200078e02ff */
[----:B------:R-:W-:Y:S01]  /*1ee0*/  IADD3 R113, -R140, R0, RZ ;  /* 0x000000008c717210 */ /* 0x000fe20007ffe1ff */
[----:B------:R-:W-:Y:S01]  /*1ef0*/  IMAD R5, R132, c[0x0][0x238], RZ ;  /* 0x00008e0084057a24 */ /* 0x000fe200078e02ff */
[----:B------:R-:W-:Y:S01]  /*1f00*/  SEL R27, R42, RZ, !P5 ;  /* 0x000000ff2a1b7207 */ /* 0x000fe20006800000 */
[----:B------:R-:W-:Y:S01]  /*1f10*/  IMAD.WIDE.U32 R148, R144, c[0x0][0x238], RZ ;  /* 0x00008e0090947a25 */ /* 0x000fe200078e00ff */
[----:B------:R-:W-:-:S02]  /*1f20*/  MOV R155, c[0x0][0x238] ;  /* 0x00008e00009b7a02 */ /* 0x000fc40000000f00 */
[----:B------:R-:W-:Y:S01]  /*1f30*/  ISETP.GE.AND P6, PT, R134, c[0x0][0x1d4], PT ;  /* 0x0000750086007a0c */ /* 0x000fe20003fc6270 */
[----:B------:R-:W-:Y:S01]  /*1f40*/  IMAD R5, R123, c[0x0][0x23c], R5 ;  /* 0x00008f007b057a24 */ /* 0x000fe200078e0205 */
[----:B------:R-:W-:Y:S01]  /*1f50*/  SHF.R.S32.HI R35, RZ, 0x1f, R41 ;  /* 0x0000001fff237819 */ /* 0x000fe20000011429 */
[----:B------:R-:W-:Y:S01]  /*1f60*/  IMAD R8, R36, -0x50, R113 ;  /* 0xffffffb024087824 */ /* 0x000fe200078e0271 */
[----:B------:R-:W-:Y:S01]  /*1f70*/  SHF.R.S32.HI R29, RZ, 0x1f, R28 ;  /* 0x0000001fff1d7819 */ /* 0x000fe2000001141c */
[----:B------:R-:W-:Y:S01]  /*1f80*/  IMAD R4, R27, c[0x0][0x24c], R4 ;  /* 0x000093001b047a24 */ /* 0x000fe200078e0204 */
[----:B------:R-:W-:Y:S01]  /*1f90*/  SHF.L.U32 R17, R37, 0x5, RZ ;  /* 0x0000000525117819 */ /* 0x000fe200000006ff */
[----:B------:R-:W-:Y:S01]  /*1fa0*/  IMAD.IADD R172, R149, 0x1, R172 ;  /* 0x0000000195ac7824 */ /* 0x000fe200078e02ac */
[C---:B------:R-:W-:Y:S01]  /*1fb0*/  ISETP.GE.AND P0, PT, R8.reuse, 0x1, PT ;  /* 0x000000010800780c */ /* 0x040fe20003f06270 */
[----:B------:R-:W-:Y:S01]  /*1fc0*/  IMAD.IADD R26, R11, 0x1, R161 ;  /* 0x000000010b1a7824 */ /* 0x000fe200078e02a1 */
[----:B------:R-:W-:Y:S01]  /*1fd0*/  ISETP.GE.AND P3, PT, R8, 0x11, PT ;  /* 0x000000110800780c */ /* 0x000fe20003f66270 */
[----:B-1----:R-:W-:Y:S01]  /*1fe0*/  IMAD.WIDE.U32 R2, R123, c[0x0][0x238], R134 ;  /* 0x00008e007b027a25 */ /* 0x002fe200078e0086 */
[----:B------:R-:W-:-:S02]  /*1ff0*/  ISETP.NE.AND P5, PT, R13, RZ, PT ;  /* 0x000000ff0d00720c */ /* 0x000fc40003fa5270 */
[----:B------:R-:W-:Y:S01]  /*2000*/  SHF.R.S32.HI R34, RZ, 0x1f, R26 ;  /* 0x0000001fff227819 */ /* 0x000fe2000001141a */
[----:B------:R-:W-:Y:S01]  /*2010*/  IMAD.IADD R3, R3, 0x1, R5 ;  /* 0x0000000103037824 */ /* 0x000fe200078e0205 */
[----:B------:R-:W-:Y:S01]  /*2020*/  IADD3 R102, R32, 0x20, RZ ;  /* 0x0000002020667810 */ /* 0x000fe20007ffe0ff */
[----:B------:R-:W-:Y:S01]  /*2030*/  IMAD.WIDE.U32 R14, R155, 0x20, RZ ;  /* 0x000000209b0e7825 */ /* 0x000fe200078e00ff */
[----:B------:R-:W-:Y:S02]  /*2040*/  MOV R189, c[0x0][0x27c] ;  /* 0x00009f0000bd7a02 */ /* 0x000fe40000000f00 */
[----:B------:R-:W-:Y:S01]  /*2050*/  MOV R169, 0x5 ;  /* 0x0000000500a97802 */ /* 0x000fe20000000f00 */
[----:B------:R-:W-:Y:S01]  /*2060*/  IMAD.WIDE.U32 R2, R40, c[0x0][0x240], R2 ;  /* 0x0000900028027a25 */ /* 0x000fe200078e0002 */
[----:B------:R-:W-:-:S03]  /*2070*/  P2R R133, PR, RZ, 0x40 ;  /* 0x00000040ff857803 */ /* 0x000fc60000000000 */
[----:B------:R-:W-:Y:S02]  /*2080*/  IMAD R3, R40, c[0x0][0x244], R3 ;  /* 0x0000910028037a24 */ /* 0x000fe400078e0203 */
[----:B------:R-:W-:-:S04]  /*2090*/  IMAD.WIDE.U32 R10, R26, c[0x0][0x1e0], RZ ;  /* 0x000078001a0a7a25 */ /* 0x000fc800078e00ff */
[----:B------:R-:W-:Y:S01]  /*20a0*/  IMAD.WIDE.U32 R116, R27, c[0x0][0x248], R2 ;  /* 0x000092001b747a25 */ /* 0x000fe200078e0002 */
[----:B------:R-:W-:-:S03]  /*20b0*/  SHF.R.S32.HI R3, RZ, 0x1f, R36 ;  /* 0x0000001fff037819 */ /* 0x000fc60000011424 */
[----:B------:R-:W-:Y:S01]  /*20c0*/  IMAD R2, R172, R36, RZ ;  /* 0x00000024ac027224 */ /* 0x000fe200078e02ff */
[----:B------:R-:W-:Y:S01]  /*20d0*/  IADD3 R115, R117, R4, RZ ;  /* 0x0000000475737210 */ /* 0x000fe20007ffe0ff */
[----:B------:R-:W-:Y:S02]  /*20e0*/  IMAD.MOV.U32 R114, RZ, RZ, R116 ;  /* 0x000000ffff727224 */ /* 0x000fe400078e0074 */
[-C--:B------:R-:W-:Y:S02]  /*20f0*/  IMAD R4, R3, R148.reuse, R2 ;  /* 0x0000009403047224 */ /* 0x080fe400078e0202 */
[----:B------:R-:W-:-:S04]  /*2100*/  IMAD.WIDE.U32 R2, R36, R148, R114 ;  /* 0x0000009424027225 */ /* 0x000fc800078e0072 */
[----:B------:R-:W-:Y:S01]  /*2110*/  IMAD R12, R35, c[0x0][0x290], RZ ;  /* 0x0000a400230c7a24 */ /* 0x000fe200078e02ff */
[----:B------:R-:W-:Y:S01]  /*2120*/  IADD3 R3, R3, R4, RZ ;  /* 0x0000000403037210 */ /* 0x000fe20007ffe0ff */
[----:B------:R-:W-:Y:S01]  /*2130*/  IMAD.WIDE.U32 R182, R41, c[0x0][0x1e0], RZ ;  /* 0x0000780029b67a25 */ /* 0x000fe200078e00ff */
[C---:B------:R-:W-:Y:S02]  /*2140*/  @P0 LEA R6, P2, R2.reuse, c[0x0][0x220], 0x1 ;  /* 0x0000880002060a11 */ /* 0x040fe400078408ff */
[----:B------:R-:W-:Y:S01]  /*2150*/  @P3 LEA R5, P1, R155, R2, 0x4 ;  /* 0x000000029b053211 */ /* 0x000fe200078220ff */
[----:B------:R-:W-:Y:S01]  /*2160*/  IMAD R24, R41, c[0x0][0x294], R12 ;  /* 0x0000a50029187a24 */ /* 0x000fe200078e020c */
[----:B------:R-:W-:Y:S01]  /*2170*/  @P0 LEA.HI.X R7, R2, c[0x0][0x224], R3, 0x1, P2 ;  /* 0x0000890002070a11 */ /* 0x000fe200010f0c03 */
[----:B------:R-:W-:Y:S01]  /*2180*/  IMAD.MOV.U32 R156, RZ, RZ, c[0x0][0x280] ;  /* 0x0000a000ff9c7624 */ /* 0x000fe200078e00ff */
[----:B------:R-:W-:Y:S01]  /*2190*/  @P3 LEA.HI.X R9, R155, R3, R37, 0x4, P1 ;  /* 0x000000039b093211 */ /* 0x000fe200008f2425 */
[----:B------:R-:W-:Y:S01]  /*21a0*/  IMAD.MOV.U32 R157, RZ, RZ, c[0x0][0x290] ;  /* 0x0000a400ff9d7624 */ /* 0x000fe200078e00ff */
[C---:B------:R-:W-:Y:S01]  /*21b0*/  @P3 LEA R4, P1, R5.reuse, c[0x0][0x220], 0x1 ;  /* 0x0000880005043a11 */ /* 0x040fe200078208ff */
[----:B------:R-:W-:Y:S01]  /*21c0*/  @!PT LDS RZ, [RZ] ;  /* 0x00000000fffff984 */ /* 0x000fe20000000800 */
[----:B------:R-:W-:Y:S01]  /*21d0*/  @!PT LDS RZ, [RZ] ;  /* 0x00000000fffff984 */ /* 0x000fe20000000800 */
[----:B------:R-:W-:Y:S01]  /*21e0*/  @!PT LDS RZ, [RZ] ;  /* 0x00000000fffff984 */ /* 0x000fe20000000800 */
[----:B------:R1:W-:Y:S01]  /*21f0*/  @P0 LDGSTS.E.BYPASS.LTC128B.128 [R216+0x2900], [R6.64], !P6 ;  /* 0x0290000006d80fae */ /* 0x0003e2000f101d48 */
[----:B------:R-:W-:Y:S01]  /*2200*/  ISETP.GE.AND P2, PT, R8, 0x21, PT ;  /* 0x000000210800780c */ /* 0x000fe20003f46270 */
[----:B------:R-:W-:Y:S01]  /*2210*/  IMAD.SHL.U32 R176, R156, 0x20, RZ ;  /* 0x000000209cb07824 */ /* 0x000fe200078e00ff */
[----:B------:R-:W-:-:S02]  /*2220*/  @P3 LEA.HI.X R5, R5, c[0x0][0x224], R9, 0x1, P1 ;  /* 0x0000890005053a11 */ /* 0x000fc400008f0c09 */
[C---:B------:R-:W-:Y:S02]  /*2230*/  ISETP.GE.AND P0, PT, R8.reuse, 0x31, PT ;  /* 0x000000310800780c */ /* 0x040fe40003f06270 */
[----:B------:R-:W-:Y:S01]  /*2240*/  ISETP.GE.AND P1, PT, R8, 0x41, PT ;  /* 0x000000410800780c */ /* 0x000fe20003f26270 */
[----:B------:R3:W-:Y:S01]  /*2250*/  @P3 LDGSTS.E.BYPASS.LTC128B.128 [R216+0x3100], [R4.64], !P6 ;  /* 0x0310000004d83fae */ /* 0x0007e2000f101d48 */
[----:B------:R-:W-:Y:S01]  /*2260*/  IMAD.WIDE.U32 R8, R41, c[0x0][0x290], R28 ;  /* 0x0000a40029087a25 */ /* 0x000fe200078e001c */
[-C--:B------:R-:W-:Y:S02]  /*2270*/  SHF.L.U64.HI R158, R156, R169.reuse, c[0x0][0x284] ;  /* 0x0000a1009c9e7619 */ /* 0x080fe400000102a9 */
[----:B------:R-:W-:Y:S01]  /*2280*/  SHF.L.U64.HI R159, R157, R169, c[0x0][0x294] ;  /* 0x0000a5009d9f7619 */ /* 0x000fe200000102a9 */
[----:B------:R-:W-:Y:S01]  /*2290*/  IMAD.MOV.U32 R12, RZ, RZ, R8 ;  /* 0x000000ffff0c7224 */ /* 0x000fe200078e0008 */
[----:B------:R-:W-:Y:S02]  /*22a0*/  @P2 IADD3 R16, P3, R2, R14, RZ ;  /* 0x0000000e02102210 */ /* 0x000fe40007f7e0ff */
[----:B------:R-:W-:Y:S01]  /*22b0*/  IADD3 R13, R9, R24, RZ ;  /* 0x00000018090d7210 */ /* 0x000fe20007ffe0ff */
[----:B------:R-:W-:Y:S01]  /*22c0*/  IMAD.WIDE.U32 R8, R41, c[0x0][0x280], R32 ;  /* 0x0000a00029087a25 */ /* 0x000fe200078e0020 */
[----:B------:R-:W-:-:S02]  /*22d0*/  @P2 IADD3.X R17, R3, R15, R17, P3, !PT ;  /* 0x0000000f03112210 */ /* 0x000fc40001ffe411 */
[C---:B------:R-:W-:Y:S01]  /*22e0*/  @P2 LEA R20, P3, R16.reuse, c[0x0][0x220], 0x1 ;  /* 0x0000880010142a11 */ /* 0x040fe200078608ff */
[----:B------:R-:W-:Y:S01]  /*22f0*/  @P0 IMAD R18, R37, 0x30, RZ ;  /* 0x0000003025120824 */ /* 0x000fe200078e02ff */
[----:B------:R-:W-:Y:S01]  /*2300*/  SHF.L.U32 R177, R157, 0x5, RZ ;  /* 0x000000059db17819 */ /* 0x000fe200000006ff */
[----:B-----5:R-:W-:Y:S01]  /*2310*/  IMAD.WIDE.U32 R98, R137, c[0x0][0x290], R12 ;  /* 0x0000a40089627a25 */ /* 0x020fe200078e000c */
[----:B------:R-:W-:-:S03]  /*2320*/  @P2 LEA.HI.X R21, R16, c[0x0][0x224], R17, 0x1, P3 ;  /* 0x0000890010152a11 */ /* 0x000fc600018f0c11 */
[C---:B-1----:R-:W-:Y:S02]  /*2330*/  IMAD.WIDE.U32 R6, R41.reuse, c[0x0][0x280], R28 ;  /* 0x0000a00029067a25 */ /* 0x042fe400078e001c */
[----:B------:R1:W-:Y:S02]  /*2340*/  @P2 LDGSTS.E.BYPASS.LTC128B.128 [R216+0x3900], [R20.64], !P6 ;  /* 0x0390000014d82fae */ /* 0x0003e4000f101d48 */
[----:B------:R-:W-:Y:S01]  /*2350*/  IMAD.WIDE.U32 R16, R41, c[0x0][0x290], R32 ;  /* 0x0000a40029107a25 */ /* 0x000fe200078e0020 */
[----:B------:R-:W-:Y:S02]  /*2360*/  MOV R14, R6 ;  /* 0x00000006000e7202 */ /* 0x000fe40000000f00 */
[----:B------:R-:W-:Y:S01]  /*2370*/  MOV R6, R10 ;  /* 0x0000000a00067202 */ /* 0x000fe20000000f00 */
[----:B---3--:R-:W-:Y:S02]  /*2380*/  IMAD R5, R35, c[0x0][0x280], RZ ;  /* 0x0000a00023057a24 */ /* 0x008fe400078e02ff */
[----:B------:R-:W-:-:S02]  /*2390*/  IMAD R4, R34, c[0x0][0x1e0], RZ ;  /* 0x0000780022047a24 */ /* 0x000fc400078e02ff */
[----:B------:R-:W-:Y:S02]  /*23a0*/  IMAD R23, R41, c[0x0][0x284], R5 ;  /* 0x0000a10029177a24 */ /* 0x000fe400078e0205 */
[----:B------:R-:W-:Y:S02]  /*23b0*/  IMAD R4, R26, c[0x0][0x1e4], R4 ;  /* 0x000079001a047a24 */ /* 0x000fe400078e0204 */
[----:B------:R-:W-:Y:S02]  /*23c0*/  IMAD.IADD R15, R7, 0x1, R23 ;  /* 0x00000001070f7824 */ /* 0x000fe400078e0217 */
[----:B------:R-:W-:Y:S02]  /*23d0*/  IMAD.IADD R7, R11, 0x1, R4 ;  /* 0x000000010b077824 */ /* 0x000fe400078e0204 */
[----:B------:R-:W-:-:S04]  /*23e0*/  @P0 IMAD.WIDE.U32 R4, R155, 0x30, R2 ;  /* 0x000000309b040825 */ /* 0x000fc800078e0002 */
[----:B------:R-:W-:Y:S01]  /*23f0*/  @P0 IMAD.IADD R5, R5, 0x1, R18 ;  /* 0x0000000105050824 */ /* 0x000fe200078e0212 */
[----:B------:R-:W-:Y:S01]  /*2400*/  @P0 LEA R18, P3, R4, c[0x0][0x220], 0x1 ;  /* 0x0000880004120a11 */ /* 0x000fe200078608ff */
[----:B------:R-:W-:Y:S01]  /*2410*/  IMAD.WIDE.U32 R10, R40, c[0x0][0x1e8], R6 ;  /* 0x00007a00280a7a25 */ /* 0x000fe200078e0006 */
[----:B------:R-:W-:Y:S02]  /*2420*/  IADD3 R7, R23, R9, RZ ;  /* 0x0000000917077210 */ /* 0x000fe40007ffe0ff */
[----:B------:R-:W-:Y:S01]  /*2430*/  @P0 LEA.HI.X R19, R4, c[0x0][0x224], R5, 0x1, P3 ;  /* 0x0000890004130a11 */ /* 0x000fe200018f0c05 */
[----:B------:R-:W-:Y:S01]  /*2440*/  IMAD R9, R40, c[0x0][0x1ec], R11 ;  /* 0x00007b0028097a24 */ /* 0x000fe200078e020b */
[C---:B------:R-:W-:Y:S01]  /*2450*/  @P1 LEA R22, P3, R155.reuse, R2, 0x6 ;  /* 0x000000029b161211 */ /* 0x040fe200078630ff */
[----:B------:R-:W-:Y:S01]  /*2460*/  IMAD.IADD R5, R24, 0x1, R17 ;  /* 0x0000000118057824 */ /* 0x000fe200078e0211 */
[----:B------:R-:W-:Y:S01]  /*2470*/  MOV R6, R8 ;  /* 0x0000000800067202 */ /* 0x000fe20000000f00 */
[----:B------:R3:W-:Y:S01]  /*2480*/  @P0 LDGSTS.E.BYPASS.LTC128B.128 [R216+0x4100], [R18.64], !P6 ;  /* 0x0410000012d80fae */ /* 0x0007e2000f101d48 */
[----:B------:R-:W-:Y:S01]  /*2490*/  @P1 LEA.HI.X R3, R155, R3, R37, 0x6, P3 ;  /* 0x000000039b031211 */ /* 0x000fe200018f3425 */
[----:B------:R-:W-:Y:S01]  /*24a0*/  IMAD.MOV.U32 R4, RZ, RZ, R16 ;  /* 0x000000ffff047224 */ /* 0x000fe200078e0010 */
[----:B------:R-:W-:Y:S01]  /*24b0*/  @P1 LEA R2, P3, R22, c[0x0][0x220], 0x1 ;  /* 0x0000880016021a11 */ /* 0x000fe200078608ff */
[----:B------:R-:W-:Y:S01]  /*24c0*/  IMAD.WIDE.U32 R100, R137, c[0x0][0x280], R14 ;  /* 0x0000a00089647a25 */ /* 0x000fe200078e000e */
[----:B------:R-:W-:-:S02]  /*24d0*/  MOV R8, R10 ;  /* 0x0000000a00087202 */ /* 0x000fc40000000f00 */
[----:B------:R-:W-:Y:S01]  /*24e0*/  @P1 LEA.HI.X R3, R22, c[0x0][0x224], R3, 0x1, P3 ;  /* 0x0000890016031a11 */ /* 0x000fe200018f0c03 */
[----:B------:R-:W-:Y:S01]  /*24f0*/  IMAD.WIDE.U32 R96, R137, c[0x0][0x280], R6 ;  /* 0x0000a00089607a25 */ /* 0x000fe200078e0006 */
[----:B------:R-:W-:-:S03]  /*2500*/  ISETP.GE.AND P0, PT, R102, c[0x0][0x1d4], PT ;  /* 0x0000750066007a0c */ /* 0x000fc60003f06270 */
[----:B------:R4:W-:Y:S01]  /*2510*/  @P1 LDGSTS.E.BYPASS.LTC128B.128 [R216+0x4900], [R2.64], !P6 ;  /* 0x0490000002d81fae */ /* 0x0009e2000f101d48 */
[----:B------:R-:W-:Y:S01]  /*2520*/  P2R R91, PR, RZ, 0x1 ;  /* 0x00000001ff5b7803 */ /* 0x000fe20000000000 */
[----:B------:R-:W-:Y:S01]  /*2530*/  IMAD.WIDE.U32 R94, R137, c[0x0][0x290], R4 ;  /* 0x0000a400895e7a25 */ /* 0x000fe200078e0004 */
[----:B------:R-:W-:Y:S01]  /*2540*/  ISETP.GE.AND P6, PT, R32, c[0x0][0x1d4], PT ;  /* 0x0000750020007a0c */ /* 0x000fe20003fc6270 */
[----:B------:R-:W0:Y:S01]  /*2550*/  LDGDEPBAR ;  /* 0x00000000000079af */ /* 0x000e220000000000 */
[----:B------:R-:W-:Y:S01]  /*2560*/  WARPSYNC 0xffffffff ;  /* 0xffffffff00007948 */ /* 0x000fe20003800000 */
[----:B------:R-:W-:Y:S01]  /*2570*/  IMAD.SHL.U32 R10, R189, 0x2, RZ ;  /* 0x00000002bd0a7824 */ /* 0x000fe200078e00ff */
[----:B----4-:R-:W-:Y:S01]  /*2580*/  SHF.R.S32.HI R2, RZ, 0x1f, R137 ;  /* 0x0000001fff027819 */ /* 0x010fe20000011489 */
[----:B------:R-:W-:-:S04]  /*2590*/  IMAD R3, R35, c[0x0][0x1e0], RZ ;  /* 0x0000780023037a24 */ /* 0x000fc800078e02ff */
[C---:B------:R-:W-:Y:S02]  /*25a0*/  IMAD R11, R2.reuse, c[0x0][0x280], RZ ;  /* 0x0000a000020b7a24 */ /* 0x040fe400078e02ff */
[----:B---3--:R-:W-:Y:S02]  /*25b0*/  IMAD R18, R2, c[0x0][0x290], RZ ;  /* 0x0000a40002127a24 */ /* 0x008fe400078e02ff */
[----:B------:R-:W-:Y:S02]  /*25c0*/  IMAD R17, R41, c[0x0][0x1e4], R3 ;  /* 0x0000790029117a24 */ /* 0x000fe400078e0203 */
[----:B------:R-:W-:-:S03]  /*25d0*/  IMAD R3, R137, c[0x0][0x284], R11 ;  /* 0x0000a10089037a24 */ /* 0x000fc600078e020b */
[----:B------:R-:W-:Y:S01]  /*25e0*/  IADD3 R121, R183, R17, RZ ;  /* 0x00000011b7797210 */ /* 0x000fe20007ffe0ff */
[----:B------:R-:W-:Y:S02]  /*25f0*/  IMAD.IADD R112, R101, 0x1, R3 ;  /* 0x0000000165707824 */ /* 0x000fe400078e0203 */
[----:B------:R-:W-:Y:S01]  /*2600*/  IMAD.IADD R109, R3, 0x1, R97 ;  /* 0x00000001036d7824 */ /* 0x000fe200078e0261 */
[----:B--2---:R-:W-:Y:S01]  /*2610*/  @P4 SHF.R.S32.HI R2, RZ, 0x1f, R25 ;  /* 0x0000001fff024819 */ /* 0x004fe20000011419 */
[----:B------:R-:W-:Y:S01]  /*2620*/  @!P4 IMAD.MOV.U32 R25, RZ, RZ, R42 ;  /* 0x000000ffff19c224 */ /* 0x000fe200078e002a */
[----:B------:R-:W-:-:S04]  /*2630*/  @!P4 MOV R2, R138 ;  /* 0x0000008a0002c202 */ /* 0x000fc80000000f00 */
[----:B------:R-:W-:Y:S01]  /*2640*/  SEL R16, R2, RZ, !P5 ;  /* 0x000000ff02107207 */ /* 0x000fe20006800000 */
[----:B------:R-:W-:Y:S01]  /*2650*/  IMAD R2, R137, c[0x0][0x294], R18 ;  /* 0x0000a50089027a24 */ /* 0x000fe200078e0212 */
[----:B------:R-:W-:-:S03]  /*2660*/  SEL R11, R25, RZ, !P5 ;  /* 0x000000ff190b7207 */ /* 0x000fc60006800000 */
[----:B------:R-:W-:Y:S01]  /*2670*/  IMAD R17, R16, c[0x0][0x1f0], RZ ;  /* 0x00007c0010117a24 */ /* 0x000fe200078e02ff */
[----:B------:R-:W-:Y:S01]  /*2680*/  IADD3 R110, R99, R2, RZ ;  /* 0x00000002636e7210 */ /* 0x000fe20007ffe0ff */
[----:B------:R-:W-:-:S04]  /*2690*/  IMAD.WIDE.U32 R84, R11, c[0x0][0x1f0], R8 ;  /* 0x00007c000b547a25 */ /* 0x000fc800078e0008 */
[----:B------:R-:W-:Y:S01]  /*26a0*/  IMAD R8, R11, c[0x0][0x1f4], R17 ;  /* 0x00007d000b087a24 */ /* 0x000fe200078e0211 */
[----:B------:R-:W-:Y:S01]  /*26b0*/  IADD3 R111, P1, P0, R84, R182, R32 ;  /* 0x000000b6546f7210 */ /* 0x000fe2000783e020 */
[----:B------:R-:W-:-:S03]  /*26c0*/  IMAD.IADD R108, R2, 0x1, R95 ;  /* 0x00000001026c7824 */ /* 0x000fc600078e025f */
[----:B------:R-:W-:-:S04]  /*26d0*/  IADD3 R88, R85, R8, RZ ;  /* 0x0000000855587210 */ /* 0x000fc80007ffe0ff */
[----:B------:R-:W-:Y:S02]  /*26e0*/  IADD3.X R107, R88, R121, R33, P1, P0 ;  /* 0x00000079586b7210 */ /* 0x000fe40000fe0421 */
[----:B-1----:R-:W-:Y:S01]  /*26f0*/  ISETP.GE.AND P0, PT, R32, c[0x0][0x27c], PT ;  /* 0x00009f0020007a0c */ /* 0x002fe20003f06270 */
[----:B------:R-:W-:Y:S01]  /*2700*/  IMAD.WIDE.U32 R2, R40, c[0x0][0x260], R134 ;  /* 0x0000980028027a25 */ /* 0x000fe200078e0086 */
[----:B------:R-:W-:Y:S01]  /*2710*/  BAR.SYNC.DEFER_BLOCKING 0x0 ;  /* 0x0000000000007b1d */ /* 0x000fe20000010000 */
[----:B------:R-:W-:Y:S02]  /*2720*/  SHF.L.U32 R174, R156, 0x6, RZ ;  /* 0x000000069cae7819 */ /* 0x000fe400000006ff */
[C---:B------:R-:W-:Y:S01]  /*2730*/  IMAD.WIDE.U32 R6, R40.reuse, c[0x0][0x210], R32 ;  /* 0x0000840028067a25 */ /* 0x040fe200078e0020 */
[----:B------:R-:W-:Y:S02]  /*2740*/  SHF.L.U64.HI R139, R155, R169, c[0x0][0x23c] ;  /* 0x00008f009b8b7619 */ /* 0x000fe400000102a9 */
[----:B------:R-:W-:Y:S01]  /*2750*/  ULDC.U8 UR4, c[0x0][0x298] ;  /* 0x0000a60000047ab9 */ /* 0x000fe20000000000 */
[----:B------:R-:W-:Y:S01]  /*2760*/  IMAD.MOV.U32 R4, RZ, RZ, R2 ;  /* 0x000000ffff047224 */ /* 0x000fe200078e0002 */
[----:B------:R-:W-:Y:S01]  /*2770*/  IADD3 R131, P1, R41, R26, RZ ;  /* 0x0000001a29837210 */ /* 0x000fe20007f3e0ff */
[----:B------:R-:W-:Y:S01]  /*2780*/  IMAD.MOV.U32 R2, RZ, RZ, R6 ;  /* 0x000000ffff027224 */ /* 0x000fe200078e0006 */
[----:B------:R-:W-:Y:S01]  /*2790*/  SEL R6, RZ, c[0x0][0x27c], !P0 ;  /* 0x00009f00ff067a07 */ /* 0x000fe20004000000 */
[----:B------:R-:W-:Y:S01]  /*27a0*/  IMAD R5, R40, c[0x0][0x264], R3 ;  /* 0x0000990028057a24 */ /* 0x000fe200078e0203 */
[----:B------:R-:W-:Y:S01]  /*27b0*/  @P0 IADD3 R10, -R10, c[0x0][0x1d4], RZ ;  /* 0x000075000a0a0a10 */ /* 0x000fe20007ffe1ff */
[----:B------:R-:W-:Y:S01]  /*27c0*/  IMAD R3, R40, c[0x0][0x214], R7 ;  /* 0x0000850028037a24 */ /* 0x000fe200078e0207 */
[----:B------:R-:W-:Y:S01]  /*27d0*/  IADD3 R6, R32, R6, RZ ;  /* 0x0000000620067210 */ /* 0x000fe20007ffe0ff */
[----:B------:R-:W-:Y:S01]  /*27e0*/  IMAD R7, R31, c[0x0][0x268], RZ ;  /* 0x00009a001f077a24 */ /* 0x000fe200078e02ff */
[----:B------:R-:W-:Y:S01]  /*27f0*/  ISETP.NE.AND P0, PT, RZ, UR4, PT ;  /* 0x00000004ff007c0c */ /* 0x000fe2000bf05270 */
[----:B------:R-:W-:Y:S01]  /*2800*/  IMAD.WIDE.U32 R86, R27, c[0x0][0x268], R4 ;  /* 0x00009a001b567a25 */ /* 0x000fe200078e0004 */
[----:B------:R-:W-:-:S02]  /*2810*/  SHF.R.S32.HI R4, RZ, 0x1f, R10 ;  /* 0x0000001fff047819 */ /* 0x000fc4000001140a */
[----:B------:R-:W-:Y:S01]  /*2820*/  ISETP.GE.AND P2, PT, R189, 0x1, PT ;  /* 0x00000001bd00780c */ /* 0x000fe20003f46270 */
[----:B------:R-:W-:Y:S01]  /*2830*/  IMAD R9, R27, c[0x0][0x26c], R7 ;  /* 0x00009b001b097a24 */ /* 0x000fe200078e0207 */
[----:B------:R-:W-:Y:S01]  /*2840*/  SHF.R.S32.HI R7, RZ, 0x1f, R6 ;  /* 0x0000001fff077819 */ /* 0x000fe20000011406 */
[----:B------:R-:W-:Y:S01]  /*2850*/  IMAD.WIDE.U32 R92, R11, c[0x0][0x218], R2 ;  /* 0x000086000b5c7a25 */ /* 0x000fe200078e0002 */
[----:B------:R-:W-:Y:S02]  /*2860*/  SHF.R.S32.HI R3, RZ, 0x1f, R141 ;  /* 0x0000001fff037819 */ /* 0x000fe4000001148d */
[----:B------:R-:W-:Y:S01]  /*2870*/  LEA.HI R2, R7, R6, RZ, 0x3 ;  /* 0x0000000607027211 */ /* 0x000fe200078f18ff */
[----:B------:R-:W-:Y:S01]  /*2880*/  IMAD.WIDE.U32 R180, R141, c[0x0][0x1e0], RZ ;  /* 0x000078008db47a25 */ /* 0x000fe200078e00ff */
[----:B------:R-:W-:Y:S02]  /*2890*/  LEA.HI R5, R4, R10, RZ, 0x4 ;  /* 0x0000000a04057211 */ /* 0x000fe400078f20ff */
[----:B------:R-:W-:Y:S01]  /*28a0*/  SHF.R.S32.HI R6, RZ, 0x1f, R151 ;  /* 0x0000001fff067819 */ /* 0x000fe20000011497 */
[----:B------:R-:W-:Y:S01]  /*28b0*/  IMAD R4, R3, c[0x0][0x1e0], RZ ;  /* 0x0000780003047a24 */ /* 0x000fe200078e02ff */
[----:B------:R-:W-:Y:S01]  /*28c0*/  LOP3.LUT R104, R2, 0xfffffff8, RZ, 0xc0, !PT ;  /* 0xfffffff802687812 */ /* 0x000fe200078ec0ff */
[----:B------:R-:W-:Y:S01]  /*28d0*/  IMAD.WIDE.U32 R178, R151, c[0x0][0x1e0], RZ ;  /* 0x0000780097b27a25 */ /* 0x000fe200078e00ff */
[----:B------:R-:W-:-:S02]  /*28e0*/  P2R R129, PR, RZ, 0x1 ;  /* 0x00000001ff817803 */ /* 0x000fc40000000000 */
[----:B------:R-:W-:Y:S01]  /*28f0*/  SHF.R.S32.HI R106, RZ, 0x1f, R104 ;  /* 0x0000001fff6a7819 */ /* 0x000fe20000011468 */
[----:B------:R-:W-:Y:S02]  /*2900*/  IMAD R3, R6, c[0x0][0x1e0], RZ ;  /* 0x0000780006037a24 */ /* 0x000fe400078e02ff */
[----:B------:R-:W-:Y:S02]  /*2910*/  IMAD R4, R141, c[0x0][0x1e4], R4 ;  /* 0x000079008d047a24 */ /* 0x000fe400078e0204 */
[----:B------:R-:W-:Y:S02]  /*2920*/  IMAD R3, R151, c[0x0][0x1e4], R3 ;  /* 0x0000790097037a24 */ /* 0x000fe400078e0203 */
[----:B------:R-:W-:Y:S01]  /*2930*/  IMAD.IADD R127, R181, 0x1, R4 ;  /* 0x00000001b57f7824 */ /* 0x000fe200078e0204 */
[----:B------:R-:W-:Y:S01]  /*2940*/  SHF.R.S32.HI R4, RZ, 0x4, R5 ;  /* 0x00000004ff047819 */ /* 0x000fe20000011405 */
[----:B------:R-:W-:Y:S01]  /*2950*/  IMAD.MOV.U32 R168, RZ, RZ, 0x6 ;  /* 0x00000006ffa87424 */ /* 0x000fe200078e00ff */
[----:B------:R-:W-:Y:S01]  /*2960*/  IADD3 R126, R179, R3, RZ ;  /* 0x00000003b37e7210 */ /* 0x000fe20007ffe0ff */
[----:B------:R-:W-:Y:S01]  /*2970*/  IMAD.MOV.U32 R7, RZ, RZ, c[0x0][0x1e0] ;  /* 0x00007800ff077624 */ /* 0x000fe200078e00ff */
[----:B------:R-:W-:Y:S01]  /*2980*/  LEA.HI.SX32 R6, R2, R4, 0x1d ;  /* 0x0000000402067211 */ /* 0x000fe200078feaff */
[----:B------:R-:W-:Y:S01]  /*2990*/  IMAD.SHL.U32 R175, R157, 0x40, RZ ;  /* 0x000000409daf7824 */ /* 0x000fe200078e00ff */
[--C-:B------:R-:W-:Y:S01]  /*29a0*/  LOP3.LUT R5, R39, 0x38, R2.reuse, 0xf8, !PT ;  /* 0x0000003827057812 */ /* 0x100fe200078ef802 */
[----:B------:R-:W-:Y:S01]  /*29b0*/  IMAD.WIDE.U32 R142, R7, 0x50, RZ ;  /* 0x00000050078e7825 */ /* 0x000fe200078e00ff */
[----:B------:R-:W-:-:S02]  /*29c0*/  LOP3.LUT R4, R150, 0x38, R2, 0xf8, !PT ;  /* 0x0000003896047812 */ /* 0x000fc400078ef802 */
[----:B------:R-:W-:Y:S01]  /*29d0*/  LOP3.LUT R3, R152, 0x38, R2, 0xf8, !PT ;  /* 0x0000003898037812 */ /* 0x000fe200078ef802 */
[----:B------:R-:W-:Y:S01]  /*29e0*/  IMAD.SHL.U32 R185, R7, 0x40, RZ ;  /* 0x0000004007b97824 */ /* 0x000fe200078e00ff */
[----:B------:R-:W-:Y:S01]  /*29f0*/  LOP3.LUT R5, R5, R38, RZ, 0x3c, !PT ;  /* 0x0000002605057212 */ /* 0x000fe200078e3cff */
[----:B------:R-:W-:Y:S01]  /*2a00*/  IMAD R8, R16, c[0x0][0x218], RZ ;  /* 0x0000860010087a24 */ /* 0x000fe200078e02ff */
[----:B------:R-:W-:Y:S01]  /*2a10*/  LOP3.LUT R2, R4, R187, RZ, 0x3c, !PT ;  /* 0x000000bb04027212 */ /* 0x000fe200078e3cff */
[----:B------:R-:W-:Y:S01]  /*2a20*/  IMAD R170, R144, c[0x0][0x294], RZ ;  /* 0x0000a50090aa7a24 */ /* 0x000fe200078e02ff */
[----:B------:R-:W-:Y:S01]  /*2a30*/  LOP3.LUT R3, R3, R188, RZ, 0x3c, !PT ;  /* 0x000000bc03037212 */ /* 0x000fe200078e3cff */
[----:B------:R-:W-:Y:S01]  /*2a40*/  IMAD.IADD R5, R154, 0x1, R5 ;  /* 0x000000019a057824 */ /* 0x000fe200078e0205 */
[----:B------:R-:W-:Y:S01]  /*2a50*/  SHF.L.U32 R83, R6, 0x3, RZ ;  /* 0x0000000306537819 */ /* 0x000fe200000006ff */
[----:B------:R-:W-:Y:S01]  /*2a60*/  IMAD.IADD R6, R163, 0x1, R2 ;  /* 0x00000001a3067824 */ /* 0x000fe200078e0202 */
[-C--:B------:R-:W-:Y:S01]  /*2a70*/  SHF.L.U64.HI R156, R156, R168.reuse, c[0x0][0x284] ;  /* 0x0000a1009c9c7619 */ /* 0x080fe200000102a8 */
[----:B------:R-:W-:Y:S01]  /*2a80*/  IMAD.SHL.U32 R125, R5, 0x2, RZ ;  /* 0x00000002057d7824 */ /* 0x000fe200078e00ff */
[-C--:B------:R-:W-:Y:S01]  /*2a90*/  SHF.L.U64.HI R157, R157, R168.reuse, c[0x0][0x294] ;  /* 0x0000a5009d9d7619 */ /* 0x080fe200000102a8 */
[C---:B------:R-:W-:Y:S01]  /*2aa0*/  IMAD R171, R144.reuse, c[0x0][0x284], RZ ;  /* 0x0000a10090ab7a24 */ /* 0x040fe200078e02ff */
[C---:B------:R-:W-:Y:S01]  /*2ab0*/  SHF.L.U64.HI R168, R7.reuse, R168, c[0x0][0x1e4] ;  /* 0x0000790007a87619 */ /* 0x040fe200000102a8 */
[C---:B------:R-:W-:Y:S01]  /*2ac0*/  IMAD R167, R144.reuse, c[0x0][0x1e4], RZ ;  /* 0x0000790090a77a24 */ /* 0x040fe200078e02ff */
[C---:B------:R-:W-:Y:S01]  /*2ad0*/  SHF.L.U64.HI R169, R7.reuse, R169, c[0x0][0x1e4] ;  /* 0x0000790007a97619 */ /* 0x040fe200000102a9 */
[----:B------:R-:W-:Y:S01]  /*2ae0*/  IMAD.WIDE.U32 R146, R144, c[0x0][0x290], RZ ;  /* 0x0000a40090927a25 */ /* 0x000fe200078e00ff */
[----:B------:R-:W-:-:S02]  /*2af0*/  SHF.L.U32 R184, R7, 0x5, RZ ;  /* 0x0000000507b87819 */ /* 0x000fc400000006ff */
[----:B------:R-:W-:Y:S01]  /*2b00*/  IADD3 R7, R164, R3, RZ ;  /* 0x00000003a4077210 */ /* 0x000fe20007ffe0ff */
[----:B------:R-:W-:Y:S01]  /*2b10*/  IMAD R8, R11, c[0x0][0x21c], R8 ;  /* 0x000087000b087a24 */ /* 0x000fe200078e0208 */
[--C-:B------:R-:W-:Y:S01]  /*2b20*/  LOP3.LUT R3, R39, 0x38, R83.reuse, 0xf8, !PT ;  /* 0x0000003827037812 */ /* 0x100fe200078ef853 */
[----:B------:R-:W-:Y:S01]  /*2b30*/  IMAD.WIDE.U32 R144, R144, c[0x0][0x280], RZ ;  /* 0x0000a00090907a25 */ /* 0x000fe200078e00ff */
[--C-:B------:R-:W-:Y:S02]  /*2b40*/  LOP3.LUT R2, R150, 0x38, R83.reuse, 0xf8, !PT ;  /* 0x0000003896027812 */ /* 0x100fe400078ef853 */
[----:B------:R-:W-:Y:S01]  /*2b50*/  LOP3.LUT R4, R152, 0x38, R83, 0xf8, !PT ;  /* 0x0000003898047812 */ /* 0x000fe200078ef853 */
[----:B------:R-:W-:Y:S01]  /*2b60*/  IMAD.X R130, R34, 0x1, R35, P1 ;  /* 0x0000000122827824 */ /* 0x000fe200008e0623 */
[----:B------:R-:W-:Y:S01]  /*2b70*/  LOP3.LUT R5, R3, R38, RZ, 0x3c, !PT ;  /* 0x0000002603057212 */ /* 0x000fe200078e3cff */
[----:B------:R-:W-:Y:S01]  /*2b80*/  IMAD.SHL.U32 R155, R155, 0x20, RZ ;  /* 0x000000209b9b7824 */ /* 0x000fe200078e00ff */
[----:B------:R-:W-:Y:S01]  /*2b90*/  LOP3.LUT R3, R2, R187, RZ, 0x3c, !PT ;  /* 0x000000bb02037212 */ /* 0x000fe200078e3cff */
[----:B------:R-:W-:Y:S01]  /*2ba0*/  IMAD.IADD R171, R145, 0x1, R171 ;  /* 0x0000000191ab7824 */ /* 0x000fe200078e02ab */
[----:B------:R-:W-:Y:S01]  /*2bb0*/  LOP3.LUT R2, R4, R188, RZ, 0x3c, !PT ;  /* 0x000000bc04027212 */ /* 0x000fe200078e3cff */
[----:B------:R-:W-:Y:S01]  /*2bc0*/  IMAD.IADD R167, R143, 0x1, R167 ;  /* 0x000000018fa77824 */ /* 0x000fe200078e02a7 */
[----:B------:R-:W-:Y:S01]  /*2bd0*/  IADD3 R4, R154, R5, RZ ;  /* 0x000000059a047210 */ /* 0x000fe20007ffe0ff */
[----:B------:R-:W-:Y:S01]  /*2be0*/  IMAD.IADD R3, R163, 0x1, R3 ;  /* 0x00000001a3037824 */ /* 0x000fe200078e0203 */
[----:B------:R-:W-:Y:S01]  /*2bf0*/  IADD3 R170, R147, R170, RZ ;  /* 0x000000aa93aa7210 */ /* 0x000fe20007ffe0ff */
[----:B------:R-:W-:Y:S01]  /*2c00*/  IMAD.IADD R2, R164, 0x1, R2 ;  /* 0x00000001a4027824 */ /* 0x000fe200078e0202 */
[----:B------:R-:W-:Y:S01]  /*2c10*/  SHF.R.S32.HI R105, RZ, 0x1f, R83 ;  /* 0x0000001fff697819 */ /* 0x000fe20000011453 */
[----:B------:R-:W-:Y:S01]  /*2c20*/  IMAD.IADD R90, R87, 0x1, R9 ;  /* 0x00000001575a7824 */ /* 0x000fe200078e0209 */
[----:B------:R-:W-:Y:S01]  /*2c30*/  SHF.L.U32 R122, R7, 0x1, RZ ;  /* 0x00000001077a7819 */ /* 0x000fe200000006ff */
[----:B------:R-:W-:Y:S01]  /*2c40*/  IMAD.IADD R103, R93, 0x1, R8 ;  /* 0x000000015d677824 */ /* 0x000fe200078e0208 */
[----:B------:R-:W-:Y:S01]  /*2c50*/  SHF.L.U32 R118, R2, 0x1, RZ ;  /* 0x0000000102767819 */ /* 0x000fe200000006ff */
[----:B------:R-:W-:-:S02]  /*2c60*/  IMAD.SHL.U32 R124, R6, 0x2, RZ ;  /* 0x00000002067c7824 */ /* 0x000fc400078e00ff */
[----:B------:R-:W-:Y:S02]  /*2c70*/  IMAD.SHL.U32 R120, R4, 0x2, RZ ;  /* 0x0000000204787824 */ /* 0x000fe400078e00ff */
[----:B------:R-:W-:Y:S02]  /*2c80*/  IMAD.SHL.U32 R119, R3, 0x2, RZ ;  /* 0x0000000203777824 */ /* 0x000fe400078e00ff */
.L_x_251:
[----:B------:R-:W-:Y:S01]  /*2c90*/  SHF.R.S32.HI R89, RZ, 0x1f, R36 ;  /* 0x0000001fff597819 */ /* 0x000fe20000011424 */
[----:B-1----:R-:W1:Y:S01]  /*2ca0*/  S2R R6, SR_TID.X ;  /* 0x0000000000067919 */ /* 0x002e620000002100 */
[----:B------:R-:W-:Y:S01]  /*2cb0*/  ISETP.GE.AND P2, PT, R189, 0x1, PT ;  /* 0x00000001bd00780c */ /* 0x000fe20003f46270 */
[-C--:B------:R-:W-:Y:S01]  /*2cc0*/  IMAD R2, R167, R36.reuse, RZ ;  /* 0x00000024a7027224 */ /* 0x080fe200078e02ff */
[----:B------:R-:W-:Y:S04]  /*2cd0*/  DEPBAR.LE SB0, 0x0 ;  /* 0x000080000000791a */ /* 0x000fe80000000000 */
[----:B------:R-:W-:Y:S01]  /*2ce0*/  IMAD.WIDE.U32 R68, R142, R36, RZ ;  /* 0x000000248e447225 */ /* 0x000fe200078e00ff */
[----:B------:R-:W-:Y:S01]  /*2cf0*/  WARPSYNC 0xffffffff ;  /* 0xffffffff00007948 */ /* 0x000fe20003800000 */
[----:B------:R-:W-:Y:S02]  /*2d00*/  BAR.SYNC.DEFER_BLOCKING 0x0 ;  /* 0x0000000000007b1d */ /* 0x000fe40000010000 */
[----:B------:R-:W-:Y:S01]  /*2d10*/  IMAD R2, R89, R142, R2 ;  /* 0x0000008e59027224 */ /* 0x000fe200078e0202 */
[----:B------:R-:W-:Y:S03]  /*2d20*/  IADD3 R3, P1, P0, R111, R68, R184 ;  /* 0x000000446f037210 */ /* 0x000fe6000783e0b8 */
[----:B------:R-:W-:Y:S05]  /*2d30*/  IMAD.IADD R70, R69, 0x1, R2 ;  /* 0x0000000145467824 */ /* 0x000fea00078e0202 */
[----:B------:R-:W-:Y:S02]  /*2d40*/  IADD3.X R5, R107, R70, R169, P1, P0 ;  /* 0x000000466b057210 */ /* 0x000fe40000fe04a9 */
[----:B------:R-:W-:Y:S02]  /*2d50*/  IADD3 R2, P1, R111, R68, RZ ;  /* 0x000000446f027210 */ /* 0x000fe40007f3e0ff */
[----:B-1----:R-:W-:Y:S02]  /*2d60*/  SHF.R.S32.HI R191, RZ, 0x1f, R6 ;  /* 0x0000001fffbf7819 */ /* 0x002fe40000011406 */
[----:B------:R-:W-:Y:S01]  /*2d70*/  LEA R56, P0, R2, c[0x0][0x1c8], 0x1 ;  /* 0x0000720002387a11 */ /* 0x000fe200078008ff */
[----:B------:R-:W-:Y:S01]  /*2d80*/  IMAD.X R4, R70, 0x1, R107, P1 ;  /* 0x0000000146047824 */ /* 0x000fe200008e066b */
[----:B------:R-:W-:Y:S04]  /*2d90*/  LEA.HI R191, R191, R6, RZ, 0x2 ;  /* 0x00000006bfbf7211 */ /* 0x000fe800078f10ff */
[----:B------:R-:W-:Y:S02]  /*2da0*/  LEA.HI.X R57, R2, c[0x0][0x1cc], R4, 0x1, P0 ;  /* 0x0000730002397a11 */ /* 0x000fe400000f0c04 */
[----:B------:R-:W-:Y:S01]  /*2db0*/  IADD3 R2, P1, P0, R111, R68, R185 ;  /* 0x000000446f027210 */ /* 0x000fe2000783e0b9 */
[----:B------:R-:W-:Y:S01]  /*2dc0*/  BSSY B2, `(.L_x_217) ;  /* 0x00003a6000027945 */ /* 0x000fe20003800000 */
[----:B------:R-:W-:Y:S02]  /*2dd0*/  SHF.R.S32.HI R191, RZ, 0x2, R191 ;  /* 0x00000002ffbf7819 */ /* 0x000fe400000114bf */
[----:B------:R-:W-:Y:S02]  /*2de0*/  IADD3.X R4, R107, R70, R168, P1, P0 ;  /* 0x000000466b047210 */ /* 0x000fe40000fe04a8 */
[C---:B------:R-:W-:Y:S02]  /*2df0*/  LEA R60, P1, R3.reuse, c[0x0][0x1c8], 0x1 ;  /* 0x00007200033c7a11 */ /* 0x040fe400078208ff */
[C---:B------:R-:W-:Y:S02]  /*2e00*/  LEA R64, P0, R2.reuse, c[0x0][0x1c8], 0x1 ;  /* 0x0000720002407a11 */ /* 0x040fe400078008ff */
[----:B------:R-:W-:Y:S02]  /*2e10*/  LEA.HI.X R61, R3, c[0x0][0x1cc], R5, 0x1, P1 ;  /* 0x00007300033d7a11 */ /* 0x000fe400008f0c05 */
[----:B------:R-:W-:Y:S01]  /*2e20*/  LEA.HI.X R65, R2, c[0x0][0x1cc], R4, 0x1, P0 ;  /* 0x0000730002417a11 */ /* 0x000fe200000f0c04 */
[----:B------:R-:W-:-:S05]  /*2e30*/  @!P2 BRA `(.L_x_218) ;  /* 0x000038200000a947 */ /* 0x000fca0003800000 */
[-C--:B------:R-:W-:Y:S01]  /*2e40*/  IMAD R4, R171, R36.reuse, RZ ;  /* 0x00000024ab047224 */ /* 0x080fe200078e02ff */
[----:B------:R-:W-:Y:S01]  /*2e50*/  ISETP.NE.AND P2, PT, R129, RZ, PT ;  /* 0x000000ff8100720c */ /* 0x000fe20003f45270 */
[-C--:B------:R-:W-:Y:S02]  /*2e60*/  IMAD R3, R170, R36.reuse, RZ ;  /* 0x00000024aa037224 */ /* 0x080fe400078e02ff */
[----:B------:R-:W-:Y:S02]  /*2e70*/  IMAD R2, R36, -0x50, R0 ;  /* 0xffffffb024027824 */ /* 0x000fe400078e0200 */
[-C--:B------:R-:W-:Y:S03]  /*2e80*/  IMAD.WIDE.U32 R8, R144, R36.reuse, RZ ;  /* 0x0000002490087225 */ /* 0x080fe600078e00ff */
[----:B------:R-:W-:Y:S01]  /*2e90*/  IMNMX R67, R2, 0x50, PT ;  /* 0x0000005002437817 */ /* 0x000fe20003800200 */
[----:B------:R-:W-:Y:S04]  /*2ea0*/  IMAD.WIDE.U32 R10, R146, R36, RZ ;  /* 0x00000024920a7225 */ /* 0x000fe800078e00ff */
[C---:B------:R-:W-:Y:S02]  /*2eb0*/  IMAD R4, R89.reuse, R144, R4 ;  /* 0x0000009059047224 */ /* 0x040fe400078e0204 */
[----:B------:R-:W-:Y:S03]  /*2ec0*/  IMAD R3, R89, R146, R3 ;  /* 0x0000009259037224 */ /* 0x000fe600078e0203 */
[----:B------:R-:W-:Y:S02]  /*2ed0*/  IADD3 R26, R9, R4, RZ ;  /* 0x00000004091a7210 */ /* 0x000fe40007ffe0ff */
[----:B------:R-:W-:Y:S01]  /*2ee0*/  IADD3 R31, R11, R3, RZ ;  /* 0x000000030b1f7210 */ /* 0x000fe20007ffe0ff */
[----:B------:R-:W-:-:S05]  /*2ef0*/  @!P2 BRA `(.L_x_219) ;  /* 0x00001c900000a947 */ /* 0x000fca0003800000 */
[----:B------:R-:W-:Y:S01]  /*2f00*/  ISETP.GE.AND P4, PT, R191, R67, PT ;  /* 0x00000043bf00720c */ /* 0x000fe20003f86270 */
[----:B------:R-:W-:Y:S01]  /*2f10*/  BSSY B0, `(.L_x_220) ;  /* 0x000001b000007945 */ /* 0x000fe20003800000 */
[----:B------:R-:W-:Y:S01]  /*2f20*/  CS2R R44, SRZ ;  /* 0x00000000002c7805 */ /* 0x000fe2000001ff00 */
[----:B------:R-:W-:Y:S01]  /*2f30*/  CS2R R40, SRZ ;  /* 0x0000000000287805 */ /* 0x000fe2000001ff00 */
[----:B------:R-:W-:Y:S01]  /*2f40*/  CS2R R34, SRZ ;  /* 0x0000000000227805 */ /* 0x000fe2000001ff00 */
[----:B------:R-:W-:Y:S01]  /*2f50*/  CS2R R12, SRZ ;  /* 0x00000000000c7805 */ /* 0x000fe2000001ff00 */
[----:B------:R-:W-:Y:S07]  /*2f60*/  CS2R R2, SRZ ;  /* 0x0000000000027805 */ /* 0x000fee000001ff00 */
[----:B------:R-:W-:-:S05]  /*2f70*/  @P4 BRA `(.L_x_221) ;  /* 0x0000014000004947 */ /* 0x000fca0003800000 */
[----:B------:R-:W-:Y:S01]  /*2f80*/  IADD3 R2, P0, R100, R8, RZ ;  /* 0x0000000864027210 */ /* 0x000fe20007f1e0ff */
[----:B------:R-:W-:Y:S01]  /*2f90*/  CS2R R34, SRZ ;  /* 0x0000000000227805 */ /* 0x000fe2000001ff00 */
[----:B------:R-:W-:Y:S01]  /*2fa0*/  CS2R R40, SRZ ;  /* 0x0000000000287805 */ /* 0x000fe2000001ff00 */
[----:B------:R-:W-:Y:S02]  /*2fb0*/  CS2R R12, SRZ ;  /* 0x00000000000c7805 */ /* 0x000fe4000001ff00 */
[----:B------:R-:W-:Y:S01]  /*2fc0*/  IMAD.X R4, R26, 0x1, R112, P0 ;  /* 0x000000011a047824 */ /* 0x000fe200000e0670 */
[----:B------:R-:W-:Y:S05]  /*2fd0*/  IADD3 R3, P0, R98, R10, RZ ;  /* 0x0000000a62037210 */ /* 0x000fea0007f1e0ff */
[----:B------:R-:W-:Y:S01]  /*2fe0*/  IMAD.X R5, R31, 0x1, R110, P0 ;  /* 0x000000011f057824 */ /* 0x000fe200000e066e */
[C---:B------:R-:W-:Y:S04]  /*2ff0*/  LEA R6, P0, R2.reuse, c[0x0][0x270], 0x1 ;  /* 0x00009c0002067a11 */ /* 0x040fe800078008ff */
[----:B------:R-:W-:Y:S02]  /*3000*/  LEA.HI.X R7, R2, c[0x0][0x274], R4, 0x1, P0 ;  /* 0x00009d0002077a11 */ /* 0x000fe400000f0c04 */
[C---:B------:R-:W-:Y:S04]  /*3010*/  LEA R4, P0, R3.reuse, c[0x0][0x288], 0x1 ;  /* 0x0000a20003047a11 */ /* 0x040fe800078008ff */
[----:B------:R-:W-:Y:S02]  /*3020*/  LEA.HI.X R5, R3, c[0x0][0x28c], R5, 0x1, P0 ;  /* 0x0000a30003057a11 */ /* 0x000fe400000f0c05 */
[----:B------:R-:W-:Y:S01]  /*3030*/  ISETP.GE.AND P0, PT, R28, c[0x0][0x27c], PT ;  /* 0x00009f001c007a0c */ /* 0x000fe20003f06270 */
[----:B------:R-:W-:Y:S11]  /*3040*/  CS2R R2, SRZ ;  /* 0x0000000000027805 */ /* 0x000ff6000001ff00 */
[----:B------:R-:W-:Y:S01]  /*3050*/  @!UPT UIADD3 URZ, URZ, URZ, URZ ;  /* 0x0000003f3f3ff290 */ /* 0x000fe2000fffe03f */
[----:B------:R1:W5:Y:S04]  /*3060*/  @!P0 LDG.E.64 R34, [R6.64] ;  /* 0x0000000806228981 */ /* 0x000368000c1e1b00 */
[----:B------:R1:W5:Y:S01]  /*3070*/  @!P0 LDG.E.64 R2, [R4.64] ;  /* 0x0000000804028981 */ /* 0x000362000c1e1b00 */
[----:B------:R-:W-:Y:S11]  /*3080*/  ISETP.GE.AND P0, PT, R30, c[0x0][0x27c], PT ;  /* 0x00009f001e007a0c */ /* 0x000ff60003f06270 */
[----:B------:R-:W-:Y:S02]  /*3090*/  @!UPT UIADD3 URZ, URZ, URZ, URZ ;  /* 0x0000003f3f3ff290 */ /* 0x000fe4000fffe03f */
[----:B------:R1:W5:Y:S04]  /*30a0*/  @!P0 LDG.E.64 R40, [R6.64+0x20] ;  /* 0x0000200806288981 */ /* 0x000368000c1e1b00 */
[----:B------:R1:W5:Y:S02]  /*30b0*/  @!P0 LDG.E.64 R12, [R4.64+0x20] ;  /* 0x00002008040c8981 */ /* 0x000364000c1e1b00 */
.L_x_221:
[----:B------:R-:W-:Y:S05]  /*30c0*/  BSYNC B0 ;  /* 0x0000000000007941 */ /* 0x000fea0003800000 */
.L_x_220:
[----:B------:R-:W-:Y:S01]  /*30d0*/  ISETP.GE.AND P3, PT, R141, R67, PT ;  /* 0x000000438d00720c */ /* 0x000fe20003f66270 */
[----:B-1---5:R-:W-:Y:S01]  /*30e0*/  IMAD.MOV.U32 R4, RZ, RZ, R40 ;  /* 0x000000ffff047224 */ /* 0x022fe200078e0028 */
[----:B------:R-:W-:Y:S01]  /*30f0*/  BSSY B0, `(.L_x_222) ;  /* 0x0000025000007945 */ /* 0x000fe20003800000 */
[----:B------:R-:W-:Y:S01]  /*3100*/  IMAD.MOV.U32 R7, RZ, RZ, R41 ;  /* 0x000000ffff077224 */ /* 0x000fe200078e0029 */
[----:B------:R-:W-:Y:S01]  /*3110*/  CS2R R42, SRZ ;  /* 0x00000000002a7805 */ /* 0x000fe2000001ff00 */
[----:B------:R-:W-:Y:S01]  /*3120*/  IMAD.MOV.U32 R6, RZ, RZ, R34 ;  /* 0x000000ffff067224 */ /* 0x000fe200078e0022 */
[----:B------:R-:W-:Y:S01]  /*3130*/  CS2R R16, SRZ ;  /* 0x0000000000107805 */ /* 0x000fe2000001ff00 */
[----:B------:R-:W-:Y:S01]  /*3140*/  IMAD.MOV.U32 R5, RZ, RZ, R35 ;  /* 0x000000ffff057224 */ /* 0x000fe200078e0023 */
[----:B------:R-:W-:Y:S01]  /*3150*/  PRMT R50, R4, 0x5410, R7 ;  /* 0x0000541004327816 */ /* 0x000fe20000000007 */
[----:B------:R-:W-:Y:S01]  /*3160*/  CS2R R14, SRZ ;  /* 0x00000000000e7805 */ /* 0x000fe2000001ff00 */
[----:B------:R-:W-:Y:S02]  /*3170*/  MOV R4, R12 ;  /* 0x0000000c00047202 */ /* 0x000fe40000000f00 */
[----:B------:R-:W-:Y:S01]  /*3180*/  PRMT R38, R6, 0x5410, R5 ;  /* 0x0000541006267816 */ /* 0x000fe20000000005 */
[----:B------:R-:W-:Y:S01]  /*3190*/  IMAD.MOV.U32 R6, RZ, RZ, R13 ;  /* 0x000000ffff067224 */ /* 0x000fe200078e000d */
[----:B------:R-:W-:Y:S01]  /*31a0*/  PRMT R19, R4, 0x7610, R19 ;  /* 0x0000761004137816 */ /* 0x000fe20000000013 */
[----:B------:R-:W-:Y:S01]  /*31b0*/  IMAD.MOV.U32 R5, RZ, RZ, R2 ;  /* 0x000000ffff057224 */ /* 0x000fe200078e0002 */
[----:B------:R-:W-:Y:S02]  /*31c0*/  MOV R4, R3 ;  /* 0x0000000300047202 */ /* 0x000fe40000000f00 */
[----:B------:R-:W-:Y:S02]  /*31d0*/  PRMT R19, R19, 0x5410, R6 ;  /* 0x0000541013137816 */ /* 0x000fe40000000006 */
[----:B------:R-:W-:Y:S01]  /*31e0*/  PRMT R18, R5, 0x5410, R4 ;  /* 0x0000541005127816 */ /* 0x000fe20000000004 */
[----:B------:R-:W-:-:S05]  /*31f0*/  @P3 BRA `(.L_x_223) ;  /* 0x0000014000003947 */ /* 0x000fca0003800000 */
[----:B------:R-:W-:Y:S01]  /*3200*/  IADD3 R4, P1, P0, R100, R8, R176 ;  /* 0x0000000864047210 */ /* 0x000fe2000783e0b0 */
[----:B------:R-:W-:Y:S01]  /*3210*/  CS2R R42, SRZ ;  /* 0x00000000002a7805 */ /* 0x000fe2000001ff00 */
[----:B------:R-:W-:Y:S01]  /*3220*/  CS2R R44, SRZ ;  /* 0x00000000002c7805 */ /* 0x000fe2000001ff00 */
[----:B------:R-:W-:Y:S01]  /*3230*/  CS2R R16, SRZ ;  /* 0x0000000000107805 */ /* 0x000fe2000001ff00 */
[----:B------:R-:W-:Y:S02]  /*3240*/  IADD3.X R7, R112, R26, R158, P1, P0 ;  /* 0x0000001a70077210 */ /* 0x000fe40000fe049e */
[----:B------:R-:W-:Y:S04]  /*3250*/  IADD3 R5, P1, P0, R98, R10, R177 ;  /* 0x0000000a62057210 */ /* 0x000fe8000783e0b1 */
[----:B------:R-:W-:Y:S02]  /*3260*/  IADD3.X R14, R110, R31, R159, P1, P0 ;  /* 0x0000001f6e0e7210 */ /* 0x000fe40000fe049f */
        /* <DEDUP_REMOVED lines=13> */
.L_x_223:
[----:B------:R-:W-:Y:S05]  /*3340*/  BSYNC B0 ;  /* 0x0000000000007941 */ /* 0x000fea0003800000 */
.L_x_222:
[----:B------:R-:W-:Y:S01]  /*3350*/  ISETP.GE.AND P2, PT, R151, R67, PT ;  /* 0x000000439700720c */ /* 0x000fe20003f46270 */
[----:B-1---5:R-:W-:Y:S01]  /*3360*/  IMAD.MOV.U32 R7, RZ, RZ, R44 ;  /* 0x000000ffff077224 */ /* 0x022fe200078e002c */
[----:B------:R-:W-:Y:S01]  /*3370*/  MOV R5, R42 ;  /* 0x0000002a00057202 */ /* 0x000fe20000000f00 */
[----:B------:R-:W-:Y:S01]  /*3380*/  IMAD.MOV.U32 R6, RZ, RZ, R45 ;  /* 0x000000ffff067224 */ /* 0x000fe200078e002d */
[----:B------:R-:W-:Y:S01]  /*3390*/  BSSY B0, `(.L_x_224) ;  /* 0x0000021000007945 */ /* 0x000fe20003800000 */
[----:B------:R-:W-:Y:S01]  /*33a0*/  IMAD.MOV.U32 R4, RZ, RZ, R43 ;  /* 0x000000ffff047224 */ /* 0x000fe200078e002b */
[----:B------:R-:W-:Y:S01]  /*33b0*/  CS2R R48, SRZ ;  /* 0x0000000000307805 */ /* 0x000fe2000001ff00 */
[----:B------:R-:W-:Y:S01]  /*33c0*/  CS2R R46, SRZ ;  /* 0x00000000002e7805 */ /* 0x000fe2000001ff00 */
[----:B------:R-:W-:Y:S01]  /*33d0*/  PRMT R52, R7, 0x5410, R6 ;  /* 0x0000541007347816 */ /* 0x000fe20000000006 */
[----:B------:R-:W-:Y:S01]  /*33e0*/  IMAD.MOV.U32 R7, RZ, RZ, R16 ;  /* 0x000000ffff077224 */ /* 0x000fe200078e0010 */
[----:B------:R-:W-:Y:S01]  /*33f0*/  PRMT R51, R5, 0x5410, R4 ;  /* 0x0000541005337816 */ /* 0x000fe20000000004 */
[----:B------:R-:W-:Y:S01]  /*3400*/  IMAD.MOV.U32 R5, RZ, RZ, R14 ;  /* 0x000000ffff057224 */ /* 0x000fe200078e000e */
[----:B------:R-:W-:Y:S01]  /*3410*/  MOV R6, R17 ;  /* 0x0000001100067202 */ /* 0x000fe20000000f00 */
[----:B------:R-:W-:Y:S01]  /*3420*/  CS2R R22, SRZ ;  /* 0x0000000000167805 */ /* 0x000fe2000001ff00 */
[----:B------:R-:W-:Y:S01]  /*3430*/  MOV R4, R15 ;  /* 0x0000000f00047202 */ /* 0x000fe20000000f00 */
[----:B------:R-:W-:Y:S01]  /*3440*/  CS2R R20, SRZ ;  /* 0x0000000000147805 */ /* 0x000fe2000001ff00 */
[----:B------:R-:W-:Y:S02]  /*3450*/  PRMT R25, R7, 0x5410, R6 ;  /* 0x0000541007197816 */ /* 0x000fe40000000006 */
[----:B------:R-:W-:Y:S01]  /*3460*/  PRMT R24, R5, 0x5410, R4 ;  /* 0x0000541005187816 */ /* 0x000fe20000000004 */
[----:B------:R-:W-:-:S05]  /*3470*/  @P2 BRA `(.L_x_225) ;  /* 0x0000012000002947 */ /* 0x000fca0003800000 */
[----:B------:R-:W-:Y:S01]  /*3480*/  IADD3 R4, P1, P0, R100, R174, R8 ;  /* 0x000000ae64047210 */ /* 0x000fe2000783e008 */
[----:B------:R-:W-:Y:S01]  /*3490*/  CS2R R48, SRZ ;  /* 0x0000000000307805 */ /* 0x000fe2000001ff00 */
[----:B------:R-:W-:Y:S02]  /*34a0*/  CS2R R22, SRZ ;  /* 0x0000000000167805 */ /* 0x000fe4000001ff00 */
[----:B------:R-:W-:Y:S02]  /*34b0*/  IADD3.X R7, R112, R156, R26, P1, P0 ;  /* 0x0000009c70077210 */ /* 0x000fe40000fe041a */
[----:B------:R-:W-:Y:S04]  /*34c0*/  IADD3 R5, P1, P0, R98, R175, R10 ;  /* 0x000000af62057210 */ /* 0x000fe8000783e00a */
[----:B------:R-:W-:Y:S02]  /*34d0*/  IADD3.X R8, R110, R157, R31, P1, P0 ;  /* 0x0000009d6e087210 */ /* 0x000fe40000fe041f */
[C---:B------:R-:W-:Y:S04]  /*34e0*/  LEA R6, P0, R4.reuse, c[0x0][0x270], 0x1 ;  /* 0x00009c0004067a11 */ /* 0x040fe800078008ff */
[----:B------:R-:W-:Y:S02]  /*34f0*/  LEA.HI.X R7, R4, c[0x0][0x274], R7, 0x1, P0 ;  /* 0x00009d0004077a11 */ /* 0x000fe400000f0c07 */
[C---:B------:R-:W-:Y:S04]  /*3500*/  LEA R4, P0, R5.reuse, c[0x0][0x288], 0x1 ;  /* 0x0000a20005047a11 */ /* 0x040fe800078008ff */
[----:B------:R-:W-:Y:S02]  /*3510*/  LEA.HI.X R5, R5, c[0x0][0x28c], R8, 0x1, P0 ;  /* 0x0000a30005057a11 */ /* 0x000fe400000f0c08 */
[----:B------:R-:W-:Y:S11]  /*3520*/  ISETP.GE.AND P0, PT, R28, c[0x0][0x27c], PT ;  /* 0x00009f001c007a0c */ /* 0x000ff60003f06270 */
[----:B------:R-:W-:Y:S02]  /*3530*/  @!UPT UIADD3 URZ, URZ, URZ, URZ ;  /* 0x0000003f3f3ff290 */ /* 0x000fe4000fffe03f */
[----:B------:R1:W5:Y:S04]  /*3540*/  @!P0 LDG.E.64 R46, [R6.64] ;  /* 0x00000008062e8981 */ /* 0x000368000c1e1b00 */
[----:B------:R1:W5:Y:S01]  /*3550*/  @!P0 LDG.E.64 R20, [R4.64] ;  /* 0x0000000804148981 */ /* 0x000362000c1e1b00 */
[----:B------:R-:W-:Y:S11]  /*3560*/  ISETP.GE.AND P0, PT, R30, c[0x0][0x27c], PT ;  /* 0x00009f001e007a0c */ /* 0x000ff60003f06270 */
[----:B------:R-:W-:Y:S02]  /*3570*/  @!UPT UIADD3 URZ, URZ, URZ, URZ ;  /* 0x0000003f3f3ff290 */ /* 0x000fe4000fffe03f */
[----:B------:R1:W5:Y:S04]  /*3580*/  @!P0 LDG.E.64 R48, [R6.64+0x20] ;  /* 0x0000200806308981 */ /* 0x000368000c1e1b00 */
[----:B------:R1:W5:Y:S02]  /*3590*/  @!P0 LDG.E.64 R22, [R4.64+0x20] ;  /* 0x0000200804168981 */ /* 0x000364000c1e1b00 */
.L_x_225:
[----:B------:R-:W-:Y:S05]  /*35a0*/  BSYNC B0 ;  /* 0x0000000000007941 */ /* 0x000fea0003800000 */
.L_x_224:
[----:B-1---5:R-:W-:Y:S01]  /*35b0*/  MOV R5, R46 ;  /* 0x0000002e00057202 */ /* 0x022fe20000000f00 */
[----:B------:R-:W-:Y:S01]  /*35c0*/  IMAD.MOV.U32 R7, RZ, RZ, R48 ;  /* 0x000000ffff077224 */ /* 0x000fe200078e0030 */
[----:B------:R-:W-:Y:S01]  /*35d0*/  BSSY B1, `(.L_x_226) ;  /* 0x000007a000017945 */ /* 0x000fe20003800000 */
[----:B------:R-:W-:Y:S02]  /*35e0*/  IMAD.MOV.U32 R6, RZ, RZ, R49 ;  /* 0x000000ffff067224 */ /* 0x000fe400078e0031 */
[----:B------:R-:W-:Y:S03]  /*35f0*/  IMAD.MOV.U32 R4, RZ, RZ, R47 ;  /* 0x000000ffff047224 */ /* 0x000fe600078e002f */
[----:B------:R-:W-:Y:S01]  /*3600*/  PRMT R54, R7, 0x5410, R6 ;  /* 0x0000541007367816 */ /* 0x000fe20000000006 */
[----:B------:R-:W-:Y:S01]  /*3610*/  IMAD.MOV.U32 R7, RZ, RZ, R22 ;  /* 0x000000ffff077224 */ /* 0x000fe200078e0016 */
[----:B------:R-:W-:Y:S01]  /*3620*/  PRMT R53, R5, 0x5410, R4 ;  /* 0x0000541005357816 */ /* 0x000fe20000000004 */
[----:B------:R-:W-:Y:S01]  /*3630*/  IMAD.MOV.U32 R5, RZ, RZ, R20 ;  /* 0x000000ffff057224 */ /* 0x000fe200078e0014 */
[----:B------:R-:W-:Y:S02]  /*3640*/  MOV R6, R23 ;  /* 0x0000001700067202 */ /* 0x000fe40000000f00 */
[----:B------:R-:W-:Y:S02]  /*3650*/  MOV R4, R21 ;  /* 0x0000001500047202 */ /* 0x000fe40000000f00 */
[----:B------:R-:W-:Y:S02]  /*3660*/  PRMT R27, R7, 0x5410, R6 ;  /* 0x00005410071b7816 */ /* 0x000fe40000000006 */
[----:B------:R-:W-:Y:S01]  /*3670*/  PRMT R26, R5, 0x5410, R4 ;  /* 0x00005410051a7816 */ /* 0x000fe20000000004 */
[----:B------:R-:W-:-:S05]  /*3680*/  @P4 BRA `(.L_x_227) ;  /* 0x000006e000004947 */ /* 0x000fca0003800000 */
[----:B------:R-:W-:Y:S01]  /*3690*/  BSSY B0, `(.L_x_228) ;  /* 0x0000036000007945 */ /* 0x000fe20003800000 */
[----:B------:R-:W-:-:S05]  /*36a0*/  @P6 BRA `(.L_x_229) ;  /* 0x0000034000006947 */ /* 0x000fca0003800000 */
[----:B------:R-:W-:Y:S01]  /*36b0*/  ISETP.GE.AND P0, PT, R28, c[0x0][0x27c], PT ;  /* 0x00009f001c007a0c */ /* 0x000fe20003f06270 */
[----:B------:R-:W1:Y:S11]  /*36c0*/  LDS.128 R8, [R81+0x2800] ;  /* 0x0028000051087984 */ /* 0x000e760000000c00 */
[----:B------:R-:W-:Y:S01]  /*36d0*/  @!UPT UIADD3 URZ, URZ, URZ, URZ ;  /* 0x0000003f3f3ff290 */ /* 0x000fe2000fffe03f */
[----:B------:R-:W-:Y:S01]  /*36e0*/  @!P0 SHF.R.U64 R6, R2, 0x10, R3 ;  /* 0x0000001002068819 */ /* 0x000fe20000001203 */
[----:B------:R-:W-:Y:S01]  /*36f0*/  @!P0 HADD2.F32 R2, -RZ, R18.H0_H0 ;  /* 0x20000012ff028230 */ /* 0x000fe20000004100 */
[----:B------:R-:W-:Y:S01]  /*3700*/  @!P0 SHF.R.U64 R37, R34, 0x10, R35 ;  /* 0x0000001022258819 */ /* 0x000fe20000001223 */
[----:B------:R-:W-:Y:S01]  /*3710*/  @!P0 HADD2.F32 R34, -RZ, R38.H0_H0 ;  /* 0x20000026ff228230 */ /* 0x000fe20000004100 */
[----:B------:R-:W-:Y:S02]  /*3720*/  @!P0 SHF.R.U32.HI R7, RZ, 0x10, R3 ;  /* 0x00000010ff078819 */ /* 0x000fe40000011603 */
[----:B------:R-:W-:Y:S01]  /*3730*/  @!P0 SHF.R.U32.HI R39, RZ, 0x10, R35 ;  /* 0x00000010ff278819 */ /* 0x000fe20000011623 */
[----:B------:R-:W-:Y:S04]  /*3740*/  @!P0 HADD2.F32 R37, -RZ, R37.H0_H0 ;  /* 0x20000025ff258230 */ /* 0x000fe80000004100 */
[----:B------:R-:W-:Y:S01]  /*3750*/  @!P0 HADD2.F32 R39, -RZ, R39.H0_H0 ;  /* 0x20000027ff278230 */ /* 0x000fe20000004100 */
[----:B-1----:R-:W-:Y:S02]  /*3760*/  @!P0 MOV R5, R8 ;  /* 0x0000000800058202 */ /* 0x002fe40000000f00 */
[----:B------:R-:W-:Y:S03]  /*3770*/  @!P0 MOV R4, R9 ;  /* 0x0000000900048202 */ /* 0x000fe60000000f00 */
[--C-:B------:R-:W-:Y:S02]  /*3780*/  @!P0 HADD2.F32 R31, -RZ, R5.reuse.H1_H1 ;  /* 0x30000005ff1f8230 */ /* 0x100fe40000004100 */
[----:B------:R-:W-:Y:S02]  /*3790*/  @!P0 HADD2.F32 R3, -RZ, R5.H0_H0 ;  /* 0x20000005ff038230 */ /* 0x000fe40000004100 */
[----:B------:R-:W-:Y:S01]  /*37a0*/  @!P0 HADD2.F32 R5, -RZ, R6.H0_H0 ;  /* 0x20000006ff058230 */ /* 0x000fe20000004100 */
[-C--:B------:R-:W-:Y:S01]  /*37b0*/  @!P0 FMUL.FTZ R55, R31, R2.reuse ;  /* 0x000000021f378220 */ /* 0x080fe20000410000 */
[--C-:B------:R-:W-:Y:S01]  /*37c0*/  @!P0 HADD2.F32 R35, -RZ, R4.reuse.H1_H1 ;  /* 0x30000004ff238230 */ /* 0x100fe20000004100 */
[C---:B------:R-:W-:Y:S01]  /*37d0*/  @!P0 FMUL.FTZ R2, R3.reuse, R2 ;  /* 0x0000000203028220 */ /* 0x040fe20000410000 */
[----:B------:R-:W-:Y:S01]  /*37e0*/  @!P0 HADD2.F32 R4, -RZ, R4.H0_H0 ;  /* 0x20000004ff048230 */ /* 0x000fe20000004100 */
[----:B------:R-:W-:Y:S01]  /*37f0*/  @!P0 FFMA.FTZ R62, R3, R34, -R55 ;  /* 0x00000022033e8223 */ /* 0x000fe20000010837 */
[----:B------:R-:W-:Y:S01]  /*3800*/  @!P0 MOV R6, R10 ;  /* 0x0000000a00068202 */ /* 0x000fe20000000f00 */
[-C--:B------:R-:W-:Y:S02]  /*3810*/  @!P0 FMUL.FTZ R55, R35, R5.reuse ;  /* 0x0000000523378220 */ /* 0x080fe40000410000 */
[C---:B------:R-:W-:Y:S01]  /*3820*/  @!P0 FMUL.FTZ R3, R4.reuse, R5 ;  /* 0x0000000504038220 */ /* 0x040fe20000410000 */
[----:B------:R-:W-:Y:S01]  /*3830*/  @!P0 MOV R5, R11 ;  /* 0x0000000b00058202 */ /* 0x000fe20000000f00 */
[----:B------:R-:W-:Y:S01]  /*3840*/  @!P0 FFMA.FTZ R2, R31, R34, R2 ;  /* 0x000000221f028223 */ /* 0x000fe20000010002 */
[----:B------:R-:W-:Y:S01]  /*3850*/  @!P0 HADD2.F32 R31, -RZ, R6.H1_H1 ;  /* 0x30000006ff1f8230 */ /* 0x000fe20000004100 */
[-C--:B------:R-:W-:Y:S01]  /*3860*/  @!P0 FFMA.FTZ R59, R4, R37.reuse, -R55 ;  /* 0x00000025043b8223 */ /* 0x080fe20000010837 */
[----:B------:R-:W-:Y:S01]  /*3870*/  @!P0 HADD2.F32 R4, -RZ, R18.H1_H1 ;  /* 0x30000012ff048230 */ /* 0x000fe20000004100 */
[----:B------:R-:W-:Y:S01]  /*3880*/  @!P0 FFMA.FTZ R3, R35, R37, R3 ;  /* 0x0000002523038223 */ /* 0x000fe20000010003 */
[----:B------:R-:W-:Y:S02]  /*3890*/  @!P0 HADD2.F32 R18, -RZ, R7.H0_H0 ;  /* 0x20000007ff128230 */ /* 0x000fe40000004100 */
[----:B------:R-:W-:Y:S02]  /*38a0*/  @!P0 HADD2.F32 R7, -RZ, R6.H0_H0 ;  /* 0x20000006ff078230 */ /* 0x000fe40000004100 */
[--C-:B------:R-:W-:Y:S02]  /*38b0*/  @!P0 HADD2.F32 R6, -RZ, R5.reuse.H0_H0 ;  /* 0x20000005ff068230 */ /* 0x100fe40000004100 */
[----:B------:R-:W-:Y:S02]  /*38c0*/  @!P0 HADD2.F32 R34, -RZ, R38.H1_H1 ;  /* 0x30000026ff228230 */ /* 0x000fe40000004100 */
[----:B------:R-:W-:Y:S01]  /*38d0*/  @!P0 HADD2.F32 R38, -RZ, R5.H1_H1 ;  /* 0x30000005ff268230 */ /* 0x000fe20000004100 */
[-C--:B------:R-:W-:Y:S02]  /*38e0*/  @!P0 FMUL.FTZ R5, R31, R4.reuse ;  /* 0x000000041f058220 */ /* 0x080fe40000410000 */
[C---:B------:R-:W-:Y:S02]  /*38f0*/  @!P0 FMUL.FTZ R4, R7.reuse, R4 ;  /* 0x0000000407048220 */ /* 0x040fe40000410000 */
[----:B------:R-:W-:Y:S01]  /*3900*/  @!P0 FFMA.FTZ R58, R7, R34, -R5 ;  /* 0x00000022073a8223 */ /* 0x000fe20000010805 */
[----:B------:R-:W-:Y:S01]  /*3910*/  @!P0 F2FP.PACK_AB R7, R2, R62 ;  /* 0x0000003e0207823e */ /* 0x000fe200000000ff */
[-C--:B------:R-:W-:Y:S02]  /*3920*/  @!P0 FMUL.FTZ R5, R6, R18.reuse ;  /* 0x0000001206058220 */ /* 0x080fe40000410000 */
[----:B------:R-:W-:Y:S01]  /*3930*/  @!P0 FMUL.FTZ R55, R38, R18 ;  /* 0x0000001226378220 */ /* 0x000fe20000410000 */
[----:B------:R-:W-:Y:S01]  /*3940*/  @!P0 MOV R8, R7 ;  /* 0x0000000700088202 */ /* 0x000fe20000000f00 */
[----:B------:R-:W-:Y:S02]  /*3950*/  @!P0 FFMA.FTZ R4, R31, R34, R4 ;  /* 0x000000221f048223 */ /* 0x000fe40000010004 */
[----:B------:R-:W-:Y:S01]  /*3960*/  @!P0 FFMA.FTZ R55, R6, R39, -R55 ;  /* 0x0000002706378223 */ /* 0x000fe20000010837 */
[----:B------:R-:W-:Y:S01]  /*3970*/  @!P0 F2FP.PACK_AB R6, R3, R59 ;  /* 0x0000003b0306823e */ /* 0x000fe200000000ff */
[----:B------:R-:W-:Y:S01]  /*3980*/  @!P0 FFMA.FTZ R5, R38, R39, R5 ;  /* 0x0000002726058223 */ /* 0x000fe20000010005 */
[----:B------:R-:W-:Y:S02]  /*3990*/  @!P0 F2FP.PACK_AB R3, R4, R58 ;  /* 0x0000003a0403823e */ /* 0x000fe400000000ff */
[----:B------:R-:W-:Y:S02]  /*39a0*/  @!P0 MOV R9, R6 ;  /* 0x0000000600098202 */ /* 0x000fe40000000f00 */
[----:B------:R-:W-:Y:S02]  /*39b0*/  @!P0 F2FP.PACK_AB R2, R5, R55 ;  /* 0x000000370502823e */ /* 0x000fe400000000ff */
[----:B------:R-:W-:Y:S02]  /*39c0*/  @!P0 MOV R10, R3 ;  /* 0x00000003000a8202 */ /* 0x000fe40000000f00 */
[----:B------:R-:W-:Y:S05]  /*39d0*/  @!P0 MOV R11, R2 ;  /* 0x00000002000b8202 */ /* 0x000fea0000000f00 */
[----:B------:R1:W-:Y:S02]  /*39e0*/  STG.E.128 [R56.64], R8 ;  /* 0x0000000838007986 */ /* 0x0003e4000c101d08 */
.L_x_229:
[----:B------:R-:W-:Y:S05]  /*39f0*/  BSYNC B0 ;  /* 0x0000000000007941 */ /* 0x000fea0003800000 */
.L_x_228:
[----:B------:R-:W-:Y:S11]  /*3a00*/  ISETP.NE.AND P0, PT, R91, RZ, PT ;  /* 0x000000ff5b00720c */ /* 0x000ff60003f05270 */
[----:B------:R-:W-:Y:S02]  /*3a10*/  @!UPT UIADD3 URZ, URZ, URZ, URZ ;  /* 0x0000003f3f3ff290 */ /* 0x000fe4000fffe03f */
[----:B------:R-:W-:-:S05]  /*3a20*/  @P0 BRA `(.L_x_227) ;  /* 0x0000034000000947 */ /* 0x000fca0003800000 */
[----:B------:R-:W-:Y:S01]  /*3a30*/  ISETP.GE.AND P0, PT, R30, c[0x0][0x27c], PT ;  /* 0x00009f001e007a0c */ /* 0x000fe20003f06270 */
[----:B-1----:R-:W1:Y:S11]  /*3a40*/  LDS.128 R8, [R82+0x2800] ;  /* 0x0028000052087984 */ /* 0x002e760000000c00 */
[----:B------:R-:W-:Y:S01]  /*3a50*/  @!UPT UIADD3 URZ, URZ, URZ, URZ ;  /* 0x0000003f3f3ff290 */ /* 0x000fe2000fffe03f */
[----:B------:R-:W-:Y:S01]  /*3a60*/  @!P0 HADD2.F32 R2, -RZ, R19.H0_H0 ;  /* 0x20000013ff028230 */ /* 0x000fe20000004100 */
[----:B------:R-:W-:Y:S01]  /*3a70*/  @!P0 SHF.R.U64 R5, R12, 0x10, R13 ;  /* 0x000000100c058819 */ /* 0x000fe2000000120d */
[----:B------:R-:W-:Y:S01]  /*3a80*/  @!P0 HADD2.F32 R12, -RZ, R50.H0_H0 ;  /* 0x20000032ff0c8230 */ /* 0x000fe20000004100 */
[----:B------:R-:W-:Y:S02]  /*3a90*/  @!P0 SHF.R.U64 R18, R40, 0x10, R41 ;  /* 0x0000001028128819 */ /* 0x000fe40000001229 */
[----:B------:R-:W-:Y:S01]  /*3aa0*/  @!P0 SHF.R.U32.HI R7, RZ, 0x10, R13 ;  /* 0x00000010ff078819 */ /* 0x000fe2000001160d */
[----:B------:R-:W-:Y:S01]  /*3ab0*/  @!P0 HADD2.F32 R5, -RZ, R5.H0_H0 ;  /* 0x20000005ff058230 */ /* 0x000fe20000004100 */
[----:B------:R-:W-:Y:S01]  /*3ac0*/  @!P0 SHF.R.U32.HI R35, RZ, 0x10, R41 ;  /* 0x00000010ff238819 */ /* 0x000fe20000011629 */
[----:B------:R-:W-:Y:S04]  /*3ad0*/  @!P0 HADD2.F32 R18, -RZ, R18.H0_H0 ;  /* 0x20000012ff128230 */ /* 0x000fe80000004100 */
[----:B------:R-:W-:Y:S01]  /*3ae0*/  @!P0 HADD2.F32 R35, -RZ, R35.H0_H0 ;  /* 0x20000023ff238230 */ /* 0x000fe20000004100 */
[----:B-1----:R-:W-:Y:S02]  /*3af0*/  @!P0 MOV R3, R8 ;  /* 0x0000000800038202 */ /* 0x002fe40000000f00 */
[----:B------:R-:W-:Y:S03]  /*3b00*/  @!P0 MOV R4, R9 ;  /* 0x0000000900048202 */ /* 0x000fe60000000f00 */
[--C-:B------:R-:W-:Y:S02]  /*3b10*/  @!P0 HADD2.F32 R6, -RZ, R3.reuse.H1_H1 ;  /* 0x30000003ff068230 */ /* 0x100fe40000004100 */
[----:B------:R-:W-:Y:S02]  /*3b20*/  @!P0 HADD2.F32 R3, -RZ, R3.H0_H0 ;  /* 0x20000003ff038230 */ /* 0x000fe40000004100 */
[--C-:B------:R-:W-:Y:S01]  /*3b30*/  @!P0 HADD2.F32 R13, -RZ, R4.reuse.H1_H1 ;  /* 0x30000004ff0d8230 */ /* 0x100fe20000004100 */
[CC--:B------:R-:W-:Y:S01]  /*3b40*/  @!P0 FMUL.FTZ R31, R6.reuse, R2.reuse ;  /* 0x00000002061f8220 */ /* 0x0c0fe20000410000 */
[----:B------:R-:W-:Y:S01]  /*3b50*/  @!P0 HADD2.F32 R4, -RZ, R4.H0_H0 ;  /* 0x20000004ff048230 */ /* 0x000fe20000004100 */
[C---:B------:R-:W-:Y:S02]  /*3b60*/  @!P0 FMUL.FTZ R2, R3.reuse, R2 ;  /* 0x0000000203028220 */ /* 0x040fe40000410000 */
[-C--:B------:R-:W-:Y:S02]  /*3b70*/  @!P0 FFMA.FTZ R40, R3, R12.reuse, -R31 ;  /* 0x0000000c03288223 */ /* 0x080fe4000001081f */
[----:B------:R-:W-:Y:S01]  /*3b80*/  @!P0 FFMA.FTZ R2, R6, R12, R2 ;  /* 0x0000000c06028223 */ /* 0x000fe20000010002 */
[----:B------:R-:W-:Y:S01]  /*3b90*/  @!P0 MOV R6, R10 ;  /* 0x0000000a00068202 */ /* 0x000fe20000000f00 */
[CC--:B------:R-:W-:Y:S01]  /*3ba0*/  @!P0 FMUL.FTZ R31, R13.reuse, R5.reuse ;  /* 0x000000050d1f8220 */ /* 0x0c0fe20000410000 */
[----:B------:R-:W-:Y:S01]  /*3bb0*/  @!P0 HADD2.F32 R12, -RZ, R7.H0_H0 ;  /* 0x20000007ff0c8230 */ /* 0x000fe20000004100 */
[C---:B------:R-:W-:Y:S01]  /*3bc0*/  @!P0 FMUL.FTZ R3, R4.reuse, R5 ;  /* 0x0000000504038220 */ /* 0x040fe20000410000 */
[----:B------:R-:W-:Y:S01]  /*3bd0*/  @!P0 MOV R5, R11 ;  /* 0x0000000b00058202 */ /* 0x000fe20000000f00 */
[-C--:B------:R-:W-:Y:S01]  /*3be0*/  @!P0 FFMA.FTZ R39, R4, R18.reuse, -R31 ;  /* 0x0000001204278223 */ /* 0x080fe2000001081f */
[----:B------:R-:W-:Y:S01]  /*3bf0*/  @!P0 HADD2.F32 R4, -RZ, R19.H1_H1 ;  /* 0x30000013ff048230 */ /* 0x000fe20000004100 */
[----:B------:R-:W-:Y:S01]  /*3c00*/  @!P0 FFMA.FTZ R3, R13, R18, R3 ;  /* 0x000000120d038223 */ /* 0x000fe20000010003 */
[--C-:B------:R-:W-:Y:S02]  /*3c10*/  @!P0 HADD2.F32 R19, -RZ, R6.reuse.H1_H1 ;  /* 0x30000006ff138230 */ /* 0x100fe40000004100 */
        /* <DEDUP_REMOVED lines=20> */
[----:B------:R1:W-:Y:S02]  /*3d60*/  STG.E.128 [R56.64+0x40], R8 ;  /* 0x0000400838007986 */ /* 0x0003e4000c101d08 */
.L_x_227:
[----:B------:R-:W-:Y:S05]  /*3d70*/  BSYNC B1 ;  /* 0x0000000000017941 */ /* 0x000fea0003800000 */
.L_x_226:
[----:B------:R-:W-:Y:S01]  /*3d80*/  BSSY B1, `(.L_x_230) ;  /* 0x0000070000017945 */ /* 0x000fe20003800000 */
[----:B------:R-:W-:-:S05]  /*3d90*/  @P3 BRA `(.L_x_231) ;  /* 0x000006e000003947 */ /* 0x000fca0003800000 */
[----:B------:R-:W-:Y:S01]  /*3da0*/  BSSY B0, `(.L_x_232) ;  /* 0x0000036000007945 */ /* 0x000fe20003800000 */
[----:B------:R-:W-:-:S05]  /*3db0*/  @P6 BRA `(.L_x_233) ;  /* 0x0000034000006947 */ /* 0x000fca0003800000 */
[----:B------:R-:W-:Y:S01]  /*3dc0*/  ISETP.GE.AND P0, PT, R28, c[0x0][0x27c], PT ;  /* 0x00009f001c007a0c */ /* 0x000fe20003f06270 */
[----:B-1----:R-:W1:Y:S11]  /*3dd0*/  LDS.128 R8, [R81+0x3800] ;  /* 0x0038000051087984 */ /* 0x002e760000000c00 */
[----:B------:R-:W-:Y:S01]  /*3de0*/  @!UPT UIADD3 URZ, URZ, URZ, URZ ;  /* 0x0000003f3f3ff290 */ /* 0x000fe2000fffe03f */
[----:B------:R-:W-:Y:S01]  /*3df0*/  @!P0 HADD2.F32 R2, -RZ, R24.H0_H0 ;  /* 0x20000018ff028230 */ /* 0x000fe20000004100 */
[----:B------:R-:W-:Y:S01]  /*3e00*/  @!P0 SHF.R.U64 R5, R14, 0x10, R15 ;  /* 0x000000100e058819 */ /* 0x000fe2000000120f */
[--C-:B------:R-:W-:Y:S01]  /*3e10*/  @!P0 HADD2.F32 R12, -RZ, R51.reuse.H0_H0 ;  /* 0x20000033ff0c8230 */ /* 0x100fe20000004100 */
[----:B------:R-:W-:Y:S01]  /*3e20*/  @!P0 SHF.R.U64 R14, R42, 0x10, R43 ;  /* 0x000000102a0e8819 */ /* 0x000fe2000000122b */
[----:B------:R-:W-:Y:S01]  /*3e30*/  @!P0 HADD2.F32 R18, -RZ, R51.H1_H1 ;  /* 0x30000033ff128230 */ /* 0x000fe20000004100 */
[----:B------:R-:W-:Y:S01]  /*3e40*/  @!P0 SHF.R.U32.HI R7, RZ, 0x10, R15 ;  /* 0x00000010ff078819 */ /* 0x000fe2000001160f */
[----:B------:R-:W-:Y:S01]  /*3e50*/  @!P0 HADD2.F32 R5, -RZ, R5.H0_H0 ;  /* 0x20000005ff058230 */ /* 0x000fe20000004100 */
[----:B------:R-:W-:Y:S01]  /*3e60*/  @!P0 SHF.R.U32.HI R31, RZ, 0x10, R43 ;  /* 0x00000010ff1f8819 */ /* 0x000fe2000001162b */
        /* <DEDUP_REMOVED lines=22> */
[----:B------:R-:W-:Y:S01]  /*3fd0*/  @!P0 HADD2.F32 R19, -RZ, R5.H1_H1 ;  /* 0x30000005ff138230 */ /* 0x000fe20000004100 */
[-C--:B------:R-:W-:Y:S01]  /*3fe0*/  @!P0 FMUL.FTZ R5, R15, R4.reuse ;  /* 0x000000040f058220 */ /* 0x080fe20000410000 */
[----:B------:R-:W-:Y:S01]  /*3ff0*/  @!P0 HADD2.F32 R24, -RZ, R31.H0_H0 ;  /* 0x2000001fff188230 */ /* 0x000fe20000004100 */
[C---:B------:R-:W-:Y:S02]  /*4000*/  @!P0 FMUL.FTZ R4, R7.reuse, R4 ;  /* 0x0000000407048220 */ /* 0x040fe40000410000 */
[----:B------:R-:W-:Y:S01]  /*4010*/  @!P0 FFMA.FTZ R34, R7, R18, -R5 ;  /* 0x0000001207228223 */ /* 0x000fe20000010805 */
[----:B------:R-:W-:Y:S01]  /*4020*/  @!P0 F2FP.PACK_AB R7, R2, R37 ;  /* 0x000000250207823e */ /* 0x000fe200000000ff */
[CC--:B------:R-:W-:Y:S02]  /*4030*/  @!P0 FMUL.FTZ R5, R6.reuse, R12.reuse ;  /* 0x0000000c06058220 */ /* 0x0c0fe40000410000 */
[----:B------:R-:W-:Y:S01]  /*4040*/  @!P0 FMUL.FTZ R31, R19, R12 ;  /* 0x0000000c131f8220 */ /* 0x000fe20000410000 */
[----:B------:R-:W-:Y:S01]  /*4050*/  @!P0 MOV R8, R7 ;  /* 0x0000000700088202 */ /* 0x000fe20000000f00 */
[----:B------:R-:W-:Y:S02]  /*4060*/  @!P0 FFMA.FTZ R4, R15, R18, R4 ;  /* 0x000000120f048223 */ /* 0x000fe40000010004 */
[-C--:B------:R-:W-:Y:S01]  /*4070*/  @!P0 FFMA.FTZ R31, R6, R24.reuse, -R31 ;  /* 0x00000018061f8223 */ /* 0x080fe2000001081f */
        /* <DEDUP_REMOVED lines=8> */
.L_x_233:
[----:B------:R-:W-:Y:S05]  /*4100*/  BSYNC B0 ;  /* 0x0000000000007941 */ /* 0x000fea0003800000 */
.L_x_232:
        /* <DEDUP_REMOVED lines=38> */
[-C--:B------:R-:W-:Y:S02]  /*4370*/  @!P0 FMUL.FTZ R5, R15, R4.reuse ;  /* 0x000000040f058220 */ /* 0x080fe40000410000 */
        /* <DEDUP_REMOVED lines=16> */
.L_x_231:
[----:B------:R-:W-:Y:S05]  /*4480*/  BSYNC B1 ;  /* 0x0000000000017941 */ /* 0x000fea0003800000 */
.L_x_230:
        /* <DEDUP_REMOVED lines=55> */
.L_x_236:
[----:B------:R-:W-:Y:S05]  /*4800*/  BSYNC B0 ;  /* 0x0000000000007941 */ /* 0x000fea0003800000 */
.L_x_235:
        /* <DEDUP_REMOVED lines=54> */
[----:B------:R1:W-:Y:S01]  /*4b70*/  STG.E.128 [R64.64+0x40], R8 ;  /* 0x0000400840007986 */ /* 0x0003e2000c101d08 */
[----:B------:R-:W-:-:S05]  /*4b80*/  BRA `(.L_x_234) ;  /* 0x00001c9000007947 */ /* 0x000fca0003800000 */
.L_x_219:
[----:B------:R-:W-:Y:S01]  /*4b90*/  ISETP.GE.AND P0, PT, R141, R67, PT ;  /* 0x000000438d00720c */ /* 0x000fe20003f06270 */
[----:B------:R-:W-:Y:S01]  /*4ba0*/  CS2R R58, SRZ ;  /* 0x00000000003a7805 */ /* 0x000fe2000001ff00 */
[----:B------:R-:W-:Y:S01]  /*4bb0*/  CS2R R56, SRZ ;  /* 0x0000000000387805 */ /* 0x000fe2000001ff00 */
[----:B------:R-:W-:Y:S01]  /*4bc0*/  CS2R R22, SRZ ;  /* 0x0000000000167805 */ /* 0x000fe2000001ff00 */
[----:B------:R-:W-:Y:S01]  /*4bd0*/  ISETP.GE.OR P3, PT, R32, c[0x0][0x27c], P0 ;  /* 0x00009f0020007a0c */ /* 0x000fe20000766670 */
[----:B------:R-:W-:Y:S01]  /*4be0*/  CS2R R20, SRZ ;  /* 0x0000000000147805 */ /* 0x000fe2000001ff00 */
[----:B------:R-:W-:Y:S01]  /*4bf0*/  CS2R R62, SRZ ;  /* 0x00000000003e7805 */ /* 0x000fe2000001ff00 */
[----:B------:R-:W-:Y:S01]  /*4c00*/  CS2R R60, SRZ ;  /* 0x00000000003c7805 */ /* 0x000fe2000001ff00 */
[----:B------:R-:W-:Y:S01]  /*4c10*/  CS2R R24, SRZ ;  /* 0x0000000000187805 */ /* 0x000fe2000001ff00 */
[----:B------:R-:W-:Y:S01]  /*4c20*/  CS2R R42, SRZ ;  /* 0x00000000002a7805 */ /* 0x000fe2000001ff00 */
[----:B------:R-:W-:Y:S01]  /*4c30*/  CS2R R40, SRZ ;  /* 0x0000000000287805 */ /* 0x000fe2000001ff00 */
[----:B------:R-:W-:Y:S06]  /*4c40*/  BSSY B0, `(.L_x_237) ;  /* 0x00000b9000007945 */ /* 0x000fec0003800000 */
[----:B------:R-:W-:Y:S04]  /*4c50*/  @!P3 IADD3 R3, P1, P0, R96, R8, R176 ;  /* 0x000000086003b210 */ /* 0x000fe8000783e0b0 */
[----:B------:R-:W-:Y:S02]  /*4c60*/  @!P3 IADD3.X R6, R109, R26, R158, P1, P0 ;  /* 0x0000001a6d06b210 */ /* 0x000fe40000fe049e */
[----:B------:R-:W-:Y:S04]  /*4c70*/  @!P3 IADD3 R4, P1, P0, R94, R10, R177 ;  /* 0x0000000a5e04b210 */ /* 0x000fe8000783e0b1 */
[----:B------:R-:W-:Y:S02]  /*4c80*/  @!P3 IADD3.X R7, R108, R31, R159, P1, P0 ;  /* 0x0000001f6c07b210 */ /* 0x000fe40000fe049f */
[----:B------:R-:W-:Y:S04]  /*4c90*/  ISETP.GE.AND P0, PT, R151, R67, PT ;  /* 0x000000439700720c */ /* 0x000fe80003f06270 */
[----:B------:R-:W-:Y:S11]  /*4ca0*/  ISETP.GE.OR P2, PT, R32, c[0x0][0x27c], P0 ;  /* 0x00009f0020007a0c */ /* 0x000ff60000746670 */
[----:B------:R-:W-:Y:S02]  /*4cb0*/  @!UPT UIADD3 URZ, URZ, URZ, URZ ;  /* 0x0000003f3f3ff290 */ /* 0x000fe4000fffe03f */
[----:B------:R-:W-:Y:S04]  /*4cc0*/  @!P2 IADD3 R5, P1, P0, R96, R174, R8 ;  /* 0x000000ae6005a210 */ /* 0x000fe8000783e008 */
[----:B------:R-:W-:Y:S02]  /*4cd0*/  @!P2 IADD3.X R11, R109, R156, R26, P1, P0 ;  /* 0x0000009c6d0ba210 */ /* 0x000fe40000fe041a */
[----:B------:R-:W-:Y:S04]  /*4ce0*/  @!P2 IADD3 R9, P1, P0, R94, R175, R10 ;  /* 0x000000af5e09a210 */ /* 0x000fe8000783e00a */
[----:B------:R-:W-:Y:S02]  /*4cf0*/  @!P2 IADD3.X R15, R108, R157, R31, P1, P0 ;  /* 0x0000009d6c0fa210 */ /* 0x000fe40000fe041f */
[C---:B------:R-:W-:Y:S04]  /*4d00*/  @!P3 LEA R2, P0, R3.reuse, c[0x0][0x270], 0x1 ;  /* 0x00009c000302ba11 */ /* 0x040fe800078008ff */
[----:B------:R-:W-:Y:S02]  /*4d10*/  @!P3 LEA.HI.X R3, R3, c[0x0][0x274], R6, 0x1, P0 ;  /* 0x00009d000303ba11 */ /* 0x000fe400000f0c06 */
[C---:B------:R-:W-:Y:S03]  /*4d20*/  @!P3 LEA R6, P0, R4.reuse, c[0x0][0x288], 0x1 ;  /* 0x0000a2000406ba11 */ /* 0x040fe600078008ff */
[----:B------:R1:W2:Y:S01]  /*4d30*/  @!P3 LDG.E.128 R56, [R2.64] ;  /* 0x000000080238b981 */ /* 0x0002a2000c1e1d00 */
[----:B------:R-:W-:Y:S02]  /*4d40*/  @!P3 LEA.HI.X R7, R4, c[0x0][0x28c], R7, 0x1, P0 ;  /* 0x0000a3000407ba11 */ /* 0x000fe400000f0c07 */
[C---:B------:R-:W-:Y:S04]  /*4d50*/  @!P2 LEA R12, P0, R5.reuse, c[0x0][0x270], 0x1 ;  /* 0x00009c00050caa11 */ /* 0x040fe800078008ff */
[----:B------:R-:W-:Y:S01]  /*4d60*/  @!P2 LEA.HI.X R13, R5, c[0x0][0x274], R11, 0x1, P0 ;  /* 0x00009d00050daa11 */ /* 0x000fe200000f0c0b */
[----:B------:R3:W4:Y:S01]  /*4d70*/  @!P3 LDG.E.128 R20, [R6.64] ;  /* 0x000000080614b981 */ /* 0x000722000c1e1d00 */
[C---:B------:R-:W-:Y:S04]  /*4d80*/  @!P2 LEA R14, P0, R9.reuse, c[0x0][0x288], 0x1 ;  /* 0x0000a200090eaa11 */ /* 0x040fe800078008ff */
[----:B------:R-:W-:Y:S02]  /*4d90*/  @!P2 LEA.HI.X R15, R9, c[0x0][0x28c], R15, 0x1, P0 ;  /* 0x0000a300090faa11 */ /* 0x000fe400000f0c0f */
[-C--:B------:R-:W-:Y:S01]  /*4da0*/  ISETP.GE.AND P0, PT, R191, R67.reuse, PT ;  /* 0x00000043bf00720c */ /* 0x080fe20003f06270 */
[----:B------:R-:W4:Y:S03]  /*4db0*/  @!P2 LDG.E.128 R60, [R12.64] ;  /* 0x000000080c3ca981 */ /* 0x000f26000c1e1d00 */
[----:B------:R-:W-:Y:S11]  /*4dc0*/  ISETP.GE.OR P0, PT, R32, c[0x0][0x27c], P0 ;  /* 0x00009f0020007a0c */ /* 0x000ff60000706670 */
[----:B------:R-:W-:Y:S02]  /*4dd0*/  @!UPT UIADD3 URZ, URZ, URZ, URZ ;  /* 0x0000003f3f3ff290 */ /* 0x000fe4000fffe03f */
[----:B------:R-:W-:Y:S01]  /*4de0*/  @!P0 IADD3 R4, P1, R96, R8, RZ ;  /* 0x0000000860048210 */ /* 0x000fe20007f3e0ff */
[----:B---3--:R-:W-:Y:S04]  /*4df0*/  CS2R R6, SRZ ;  /* 0x0000000000067805 */ /* 0x008fe8000001ff00 */
[----:B------:R-:W-:Y:S01]  /*4e00*/  @!P0 IMAD.X R5, R26, 0x1, R109, P1 ;  /* 0x000000011a058824 */ /* 0x000fe200008e066d */
[C---:B------:R-:W-:Y:S01]  /*4e10*/  @!P0 LEA R8, P1, R4.reuse, c[0x0][0x270], 0x1 ;  /* 0x00009c0004088a11 */ /* 0x040fe200078208ff */
[----:B------:R-:W-:Y:S03]  /*4e20*/  CS2R R26, SRZ ;  /* 0x00000000001a7805 */ /* 0x000fe6000001ff00 */
[----:B------:R-:W-:Y:S02]  /*4e30*/  @!P0 LEA.HI.X R9, R4, c[0x0][0x274], R5, 0x1, P1 ;  /* 0x00009d0004098a11 */ /* 0x000fe400008f0c05 */
[----:B-1----:R-:W-:Y:S01]  /*4e40*/  @!P0 IADD3 R3, P1, R94, R10, RZ ;  /* 0x0000000a5e038210 */ /* 0x002fe20007f3e0ff */
[----:B------:R1:W3:Y:S04]  /*4e50*/  @!P2 LDG.E.128 R24, [R14.64] ;  /* 0x000000080e18a981 */ /* 0x0002e8000c1e1d00 */
[----:B------:R-:W-:Y:S01]  /*4e60*/  @!P0 IMAD.X R4, R31, 0x1, R108, P1 ;  /* 0x000000011f048824 */ /* 0x000fe200008e066c */
[C---:B------:R-:W-:Y:S03]  /*4e70*/  @!P0 LEA R2, P1, R3.reuse, c[0x0][0x288], 0x1 ;  /* 0x0000a20003028a11 */ /* 0x040fe600078208ff */
[----:B------:R2:W5:Y:S01]  /*4e80*/  @!P0 LDG.E.128 R40, [R8.64] ;  /* 0x0000000808288981 */ /* 0x000562000c1e1d00 */
[----:B------:R-:W-:Y:S02]  /*4e90*/  @!P0 LEA.HI.X R3, R3, c[0x0][0x28c], R4, 0x1, P1 ;  /* 0x0000a30003038a11 */ /* 0x000fe400008f0c04 */
[----:B------:R-:W-:Y:S01]  /*4ea0*/  CS2R R4, SRZ ;  /* 0x0000000000047805 */ /* 0x000fe2000001ff00 */
[----:B------:R-:W-:Y:S05]  /*4eb0*/  ISETP.GE.OR P1, PT, R191, R67, P6 ;  /* 0x00000043bf00720c */ /* 0x000fea0003726670 */
[----:B------:R1:W5:Y:S01]  /*4ec0*/  @!P0 LDG.E.128 R4, [R2.64] ;  /* 0x0000000802048981 */ /* 0x000362000c1e1d00 */
[----:B------:R-:W-:Y:S01]  /*4ed0*/  ISETP.GE.AND P0, PT, R32, c[0x0][0x27c], PT ;  /* 0x00009f0020007a0c */ /* 0x000fe20003f06270 */
[----:B--2---:R-:W-:Y:S02]  /*4ee0*/  IMAD.MOV.U32 R9, RZ, RZ, R58 ;  /* 0x000000ffff097224 */ /* 0x004fe400078e003a */
[----:B------:R-:W-:Y:S02]  /*4ef0*/  IMAD.MOV.U32 R8, RZ, RZ, R59 ;  /* 0x000000ffff087224 */ /* 0x000fe400078e003b */
[----:B-1----:R-:W-:Y:S02]  /*4f00*/  IMAD.MOV.U32 R3, RZ, RZ, R56 ;  /* 0x000000ffff037224 */ /* 0x002fe400078e0038 */
[----:B------:R-:W-:Y:S01]  /*4f10*/  IMAD.MOV.U32 R2, RZ, RZ, R57 ;  /* 0x000000ffff027224 */ /* 0x000fe200078e0039 */
[----:B------:R-:W-:Y:S01]  /*4f20*/  PRMT R64, R8, 0x5410, R9 ;  /* 0x0000541008407816 */ /* 0x000fe20000000009 */
[----:B----4-:R-:W-:Y:S02]  /*4f30*/  IMAD.MOV.U32 R9, RZ, RZ, R22 ;  /* 0x000000ffff097224 */ /* 0x010fe400078e0016 */
[----:B------:R-:W-:Y:S01]  /*4f40*/  IMAD.MOV.U32 R8, RZ, RZ, R23 ;  /* 0x000000ffff087224 */ /* 0x000fe200078e0017 */
[----:B------:R-:W-:Y:S01]  /*4f50*/  PRMT R51, R3, 0x5410, R2 ;  /* 0x0000541003337816 */ /* 0x000fe20000000002 */
[----:B------:R-:W-:Y:S02]  /*4f60*/  IMAD.MOV.U32 R3, RZ, RZ, R20 ;  /* 0x000000ffff037224 */ /* 0x000fe400078e0014 */
[----:B------:R-:W-:Y:S01]  /*4f70*/  IMAD.MOV.U32 R2, RZ, RZ, R21 ;  /* 0x000000ffff027224 */ /* 0x000fe200078e0015 */
[----:B------:R-:W-:Y:S01]  /*4f80*/  PRMT R31, R8, 0x5410, R9 ;  /* 0x00005410081f7816 */ /* 0x000fe20000000009 */
[----:B------:R-:W-:Y:S02]  /*4f90*/  IMAD.MOV.U32 R9, RZ, RZ, R62 ;  /* 0x000000ffff097224 */ /* 0x000fe400078e003e */
[----:B------:R-:W-:Y:S01]  /*4fa0*/  IMAD.MOV.U32 R8, RZ, RZ, R63 ;  /* 0x000000ffff087224 */ /* 0x000fe200078e003f */
[----:B------:R-:W-:Y:S01]  /*4fb0*/  PRMT R15, R3, 0x5410, R2 ;  /* 0x00005410030f7816 */ /* 0x000fe20000000002 */
[----:B------:R-:W-:Y:S02]  /*4fc0*/  IMAD.MOV.U32 R3, RZ, RZ, R60 ;  /* 0x000000ffff037224 */ /* 0x000fe400078e003c */
[----:B------:R-:W-:Y:S01]  /*4fd0*/  IMAD.MOV.U32 R2, RZ, RZ, R61 ;  /* 0x000000ffff027224 */ /* 0x000fe200078e003d */
[----:B------:R-:W-:Y:S04]  /*4fe0*/  PRMT R66, R8, 0x5410, R9 ;  /* 0x0000541008427816 */ /* 0x000fe80000000009 */
[----:B------:R-:W-:Y:S01]  /*4ff0*/  PRMT R65, R2, 0x5410, R3 ;  /* 0x0000541002417816 */ /* 0x000fe20000000003 */
[----:B---3--:R-:W-:Y:S02]  /*5000*/  IMAD.MOV.U32 R9, RZ, RZ, R26 ;  /* 0x000000ffff097224 */ /* 0x008fe400078e001a */
[----:B------:R-:W-:Y:S02]  /*5010*/  IMAD.MOV.U32 R8, RZ, RZ, R27 ;  /* 0x000000ffff087224 */ /* 0x000fe400078e001b */
[----:B------:R-:W-:Y:S02]  /*5020*/  IMAD.MOV.U32 R3, RZ, RZ, R24 ;  /* 0x000000ffff037224 */ /* 0x000fe400078e0018 */
[----:B------:R-:W-:Y:S01]  /*5030*/  IMAD.MOV.U32 R2, RZ, RZ, R25 ;  /* 0x000000ffff027224 */ /* 0x000fe200078e0019 */
[----:B------:R-:W-:Y:S04]  /*5040*/  PRMT R35, R8, 0x5410, R9 ;  /* 0x0000541008237816 */ /* 0x000fe80000000009 */
[----:B------:R-:W-:Y:S01]  /*5050*/  PRMT R34, R2, 0x5410, R3 ;  /* 0x0000541002227816 */ /* 0x000fe20000000003 */
[----:B------:R-:W-:-:S05]  /*5060*/  @P1 BRA `(.L_x_238) ;  /* 0x0000076000001947 */ /* 0x000fca0003800000 */
[--C-:B-----5:R-:W-:Y:S01]  /*5070*/  IMAD.MOV.U32 R49, RZ, RZ, R43.reuse ;  /* 0x000000ffff317224 */ /* 0x120fe200078e002b */
[----:B------:R-:W-:Y:S01]  /*5080*/  IADD3 R2, P1, R182, R68, RZ ;  /* 0x00000044b6027210 */ /* 0x000fe20007f3e0ff */
[----:B------:R-:W-:Y:S01]  /*5090*/  LDS.128 R52, [R120+0x2900] ;  /* 0x0029000078347984 */ /* 0x000fe20000000c00 */
[----:B------:R-:W-:Y:S01]  /*50a0*/  @!P0 SHF.R.U64 R47, R42, 0x10, R43 ;  /* 0x000000102a2f8819 */ /* 0x000fe2000000122b */
[----:B------:R-:W-:Y:S01]  /*50b0*/  IMAD.MOV.U32 R13, RZ, RZ, R7 ;  /* 0x000000ffff0d7224 */ /* 0x000fe200078e0007 */
[----:B------:R-:W-:Y:S02]  /*50c0*/  IADD3.X R3, R70, R121, RZ, P1, !PT ;  /* 0x0000007946037210 */ /* 0x000fe40000ffe4ff */
[-C--:B------:R-:W-:Y:S02]  /*50d0*/  IADD3 R8, P2, P1, R84, R2.reuse, R104 ;  /* 0x0000000254087210 */ /* 0x080fe4000795e068 */
[----:B------:R-:W-:Y:S01]  /*50e0*/  @!P0 SHF.R.U32.HI R50, RZ, 0x10, R43 ;  /* 0x00000010ff328819 */ /* 0x000fe2000001162b */
[----:B------:R-:W1:Y:S01]  /*50f0*/  LDS.128 R16, [R125+0x2900] ;  /* 0x002900007d107984 */ /* 0x000e620000000c00 */
[----:B------:R-:W-:Y:S02]  /*5100*/  IADD3.X R9, R88, R3, R106, P2, P1 ;  /* 0x0000000358097210 */ /* 0x000fe400017e246a */
[----:B------:R-:W-:Y:S02]  /*5110*/  ISETP.GE.AND P1, PT, R83, c[0x0][0x1d4], PT ;  /* 0x0000750053007a0c */ /* 0x000fe40003f26270 */
[--C-:B------:R-:W-:Y:S02]  /*5120*/  @!P0 SHF.R.U32.HI R11, RZ, 0x10, R5.reuse ;  /* 0x00000010ff0b8819 */ /* 0x100fe40000011605 */
[----:B------:R-:W-:Y:S02]  /*5130*/  @!P0 SHF.R.U64 R10, R4, 0x10, R5 ;  /* 0x00000010040a8819 */ /* 0x000fe40000001205 */
[----:B------:R-:W-:Y:S02]  /*5140*/  MOV R44, R41 ;  /* 0x00000029002c7202 */ /* 0x000fe40000000f00 */
[--C-:B------:R-:W-:Y:S02]  /*5150*/  @!P0 SHF.R.U32.HI R14, RZ, 0x10, R7.reuse ;  /* 0x00000010ff0e8819 */ /* 0x100fe40000011607 */
[----:B------:R-:W-:Y:S01]  /*5160*/  @!P0 SHF.R.U64 R12, R6, 0x10, R7 ;  /* 0x00000010060c8819 */ /* 0x000fe20000001207 */
[----:B------:R-:W-:Y:S01]  /*5170*/  @!P0 HADD2.F32 R6, -RZ, R6.H0_H0 ;  /* 0x20000006ff068230 */ /* 0x000fe20000004100 */
[----:B------:R-:W-:Y:S02]  /*5180*/  @!P0 SHF.R.U64 R46, R40, 0x10, R41 ;  /* 0x00000010282e8819 */ /* 0x000fe40000001229 */
[----:B------:R-:W-:Y:S02]  /*5190*/  @!P1 IADD3 R2, P3, P2, R84, R2, R83 ;  /* 0x0000000254029210 */ /* 0x000fe40007a7e053 */
[----:B------:R-:W-:Y:S02]  /*51a0*/  @!P0 SHF.R.U32.HI R45, RZ, 0x10, R41 ;  /* 0x00000010ff2d8819 */ /* 0x000fe40000011629 */
[----:B------:R-:W-:Y:S02]  /*51b0*/  @!P1 IADD3.X R3, R88, R3, R105, P3, P2 ;  /* 0x0000000358039210 */ /* 0x000fe40001fe4469 */
[C---:B------:R-:W-:Y:S02]  /*51c0*/  LEA R74, P2, R8.reuse, c[0x0][0x1c8], 0x1 ;  /* 0x00007200084a7a11 */ /* 0x040fe400078408ff */
[----:B------:R-:W-:Y:S02]  /*51d0*/  MOV R48, R42 ;  /* 0x0000002a00307202 */ /* 0x000fe40000000f00 */
[----:B------:R-:W-:Y:S02]  /*51e0*/  LEA.HI.X R75, R8, c[0x0][0x1cc], R9, 0x1, P2 ;  /* 0x00007300084b7a11 */ /* 0x000fe400010f0c09 */
[C---:B------:R-:W-:Y:S04]  /*51f0*/  @!P1 LEA R72, P2, R2.reuse, c[0x0][0x1c8], 0x1 ;  /* 0x0000720002489a11 */ /* 0x040fe800078408ff */
[----:B------:R-:W-:Y:S01]  /*5200*/  @!P1 LEA.HI.X R73, R2, c[0x0][0x1cc], R3, 0x1, P2 ;  /* 0x0000730002499a11 */ /* 0x000fe200010f0c03 */
[----:B------:R-:W-:Y:S01]  /*5210*/  IMAD.MOV.U32 R2, RZ, RZ, R4 ;  /* 0x000000ffff027224 */ /* 0x000fe200078e0004 */
[----:B------:R-:W-:Y:S01]  /*5220*/  MOV R3, R5 ;  /* 0x0000000500037202 */ /* 0x000fe20000000f00 */
[----:B------:R-:W-:Y:S01]  /*5230*/  IMAD.MOV.U32 R5, RZ, RZ, R40 ;  /* 0x000000ffff057224 */ /* 0x000fe200078e0028 */
[----:B------:R-:W-:Y:S02]  /*5240*/  @!P0 HADD2.F32 R40, -RZ, R44.H0_H0 ;  /* 0x2000002cff288230 */ /* 0x000fe40000004100 */
[----:B------:R-:W-:Y:S01]  /*5250*/  @!P0 HADD2.F32 R44, -RZ, R48.H0_H0 ;  /* 0x20000030ff2c8230 */ /* 0x000fe20000004100 */
[----:B-1----:R-:W-:Y:S01]  /*5260*/  @!P0 IMAD.MOV.U32 R9, RZ, RZ, R16 ;  /* 0x000000ffff098224 */ /* 0x002fe200078e0010 */
[----:B------:R-:W-:Y:S01]  /*5270*/  @!P0 MOV R43, R52 ;  /* 0x00000034002b8202 */ /* 0x000fe20000000f00 */
[----:B------:R-:W-:Y:S01]  /*5280*/  @!P0 HADD2.F32 R2, -RZ, R2.H0_H0 ;  /* 0x20000002ff028230 */ /* 0x000fe20000004100 */
[----:B------:R-:W-:Y:S01]  /*5290*/  @!P0 MOV R38, R53 ;  /* 0x0000003500268202 */ /* 0x000fe20000000f00 */
[----:B------:R-:W-:Y:S01]  /*52a0*/  @!P0 HADD2.F32 R3, -RZ, R3.H0_H0 ;  /* 0x20000003ff038230 */ /* 0x000fe20000004100 */
[----:B------:R-:W-:Y:S01]  /*52b0*/  @!P0 MOV R8, R17 ;  /* 0x0000001100088202 */ /* 0x000fe20000000f00 */
[----:B------:R-:W-:Y:S02]  /*52c0*/  @!P0 HADD2.F32 R7, -RZ, R43.H0_H0 ;  /* 0x2000002bff078230 */ /* 0x000fe40000004100 */
[----:B------:R-:W-:Y:S02]  /*52d0*/  @!P0 HADD2.F32 R39, -RZ, R38.H0_H0 ;  /* 0x20000026ff278230 */ /* 0x000fe40000004100 */
[----:B------:R-:W-:Y:S01]  /*52e0*/  @!P0 HADD2.F32 R4, -RZ, R9.H0_H0 ;  /* 0x20000009ff048230 */ /* 0x000fe20000004100 */
[-C--:B------:R-:W-:Y:S01]  /*52f0*/  @!P0 FMUL.FTZ R42, R7, R2.reuse ;  /* 0x00000002072a8220 */ /* 0x080fe20000410000 */
[----:B------:R-:W-:Y:S01]  /*5300*/  @!P0 HADD2.F32 R37, -RZ, R5.H0_H0 ;  /* 0x20000005ff258230 */ /* 0x000fe20000004100 */
[----:B------:R-:W-:Y:S01]  /*5310*/  @!P0 FMUL.FTZ R41, R39, R3 ;  /* 0x0000000327298220 */ /* 0x000fe20000410000 */
[--C-:B------:R-:W-:Y:S01]  /*5320*/  @!P0 HADD2.F32 R5, -RZ, R8.reuse.H0_H0 ;  /* 0x20000008ff058230 */ /* 0x100fe20000004100 */
[C---:B------:R-:W-:Y:S01]  /*5330*/  @!P0 FMUL.FTZ R2, R4.reuse, R2 ;  /* 0x0000000204028220 */ /* 0x040fe20000410000 */
[----:B------:R-:W-:Y:S01]  /*5340*/  @!P0 HADD2.F32 R8, -RZ, R8.H1_H1 ;  /* 0x30000008ff088230 */ /* 0x000fe20000004100 */
[----:B------:R-:W-:Y:S01]  /*5350*/  @!P0 FFMA.FTZ R80, R4, R37, -R42 ;  /* 0x0000002504508223 */ /* 0x000fe2000001082a */
[----:B------:R-:W-:Y:S01]  /*5360*/  @!P0 HADD2.F32 R42, -RZ, R45.H0_H0 ;  /* 0x2000002dff2a8230 */ /* 0x000fe20000004100 */
[C---:B------:R-:W-:Y:S01]  /*5370*/  @!P0 FMUL.FTZ R4, R5.reuse, R3 ;  /* 0x0000000305048220 */ /* 0x040fe20000410000 */
[----:B------:R-:W-:Y:S01]  /*5380*/  @!P0 HADD2.F32 R3, -RZ, R11.H0_H0 ;  /* 0x2000000bff038230 */ /* 0x000fe20000004100 */
[----:B------:R-:W-:Y:S01]  /*5390*/  @!P0 FFMA.FTZ R79, R5, R40, -R41 ;  /* 0x00000028054f8223 */ /* 0x000fe20000010829 */
[----:B------:R-:W-:Y:S01]  /*53a0*/  @!P0 HADD2.F32 R41, -RZ, R38.H1_H1 ;  /* 0x30000026ff298230 */ /* 0x000fe20000004100 */
[----:B------:R-:W-:Y:S01]  /*53b0*/  @!P0 FFMA.FTZ R2, R7, R37, R2 ;  /* 0x0000002507028223 */ /* 0x000fe20000010002 */
[----:B------:R-:W-:Y:S01]  /*53c0*/  @!P0 HADD2.F32 R7, -RZ, R10.H0_H0 ;  /* 0x2000000aff078230 */ /* 0x000fe20000004100 */
[CC--:B------:R-:W-:Y:S01]  /*53d0*/  @!P0 FMUL.FTZ R5, R8.reuse, R3.reuse ;  /* 0x0000000308058220 */ /* 0x0c0fe20000410000 */
[----:B------:R-:W-:Y:S01]  /*53e0*/  @!P0 HADD2.F32 R37, -RZ, R43.H1_H1 ;  /* 0x3000002bff258230 */ /* 0x000fe20000004100 */
[----:B------:R-:W-:Y:S01]  /*53f0*/  @!P0 FMUL.FTZ R10, R41, R3 ;  /* 0x00000003290a8220 */ /* 0x000fe20000410000 */
[----:B------:R-:W-:Y:S02]  /*5400*/  @!P0 HADD2.F32 R9, -RZ, R9.H1_H1 ;  /* 0x30000009ff098230 */ /* 0x000fe40000004100 */
[----:B------:R-:W-:Y:S01]  /*5410*/  @!P0 HADD2.F32 R38, -RZ, R46.H0_H0 ;  /* 0x2000002eff268230 */ /* 0x000fe20000004100 */
[----:B------:R-:W-:Y:S01]  /*5420*/  @!P0 FFMA.FTZ R78, R8, R42, -R10 ;  /* 0x0000002a084e8223 */ /* 0x000fe2000001080a */
[----:B------:R-:W-:Y:S01]  /*5430*/  @!P0 MOV R8, R18 ;  /* 0x0000001200088202 */ /* 0x000fe20000000f00 */
[----:B------:R-:W-:Y:S01]  /*5440*/  @!P0 IMAD.MOV.U32 R10, RZ, RZ, R54 ;  /* 0x000000ffff0a8224 */ /* 0x000fe200078e0036 */
[----:B------:R-:W-:Y:S01]  /*5450*/  @!P0 HADD2.F32 R46, -RZ, R47.H0_H0 ;  /* 0x2000002fff2e8230 */ /* 0x000fe20000004100 */
[-C--:B------:R-:W-:Y:S01]  /*5460*/  @!P0 FMUL.FTZ R11, R37, R7.reuse ;  /* 0x00000007250b8220 */ /* 0x080fe20000410000 */
[----:B------:R-:W-:Y:S01]  /*5470*/  @!P0 HADD2.F32 R48, -RZ, R50.H0_H0 ;  /* 0x20000032ff308230 */ /* 0x000fe20000004100 */
[C---:B------:R-:W-:Y:S01]  /*5480*/  @!P0 FMUL.FTZ R3, R9.reuse, R7 ;  /* 0x0000000709038220 */ /* 0x040fe20000410000 */
[----:B------:R-:W-:Y:S01]  /*5490*/  @!P0 HADD2.F32 R7, -RZ, R12.H0_H0 ;  /* 0x2000000cff078230 */ /* 0x000fe20000004100 */
[-C--:B------:R-:W-:Y:S01]  /*54a0*/  @!P0 FFMA.FTZ R77, R9, R38.reuse, -R11 ;  /* 0x00000026094d8223 */ /* 0x080fe2000001080b */
[--C-:B------:R-:W-:Y:S01]  /*54b0*/  @!P0 HADD2.F32 R45, -RZ, R10.reuse.H1_H1 ;  /* 0x3000000aff2d8230 */ /* 0x100fe20000004100 */
[----:B------:R-:W-:Y:S01]  /*54c0*/  @!P0 FFMA.FTZ R3, R37, R38, R3 ;  /* 0x0000002625038223 */ /* 0x000fe20000010003 */
[----:B------:R-:W-:Y:S01]  /*54d0*/  @!P0 HADD2.F32 R43, -RZ, R10.H0_H0 ;  /* 0x2000000aff2b8230 */ /* 0x000fe20000004100 */
[----:B------:R-:W-:Y:S01]  /*54e0*/  @!P0 FFMA.FTZ R4, R39, R40, R4 ;  /* 0x0000002827048223 */ /* 0x000fe20000010004 */
[--C-:B------:R-:W-:Y:S01]  /*54f0*/  @!P0 HADD2.F32 R9, -RZ, R8.reuse.H1_H1 ;  /* 0x30000008ff098230 */ /* 0x100fe20000004100 */
[----:B------:R-:W-:Y:S01]  /*5500*/  @!P0 FMUL.FTZ R10, R45, R7 ;  /* 0x000000072d0a8220 */ /* 0x000fe20000410000 */
[----:B------:R-:W-:Y:S01]  /*5510*/  @!P0 MOV R11, R55 ;  /* 0x00000037000b8202 */ /* 0x000fe20000000f00 */
[----:B------:R-:W-:Y:S01]  /*5520*/  @!P0 FMUL.FTZ R12, R43, R6 ;  /* 0x000000062b0c8220 */ /* 0x000fe20000410000 */
[----:B------:R-:W-:Y:S01]  /*5530*/  @!P0 HADD2.F32 R8, -RZ, R8.H0_H0 ;  /* 0x20000008ff088230 */ /* 0x000fe20000004100 */
[C---:B------:R-:W-:Y:S02]  /*5540*/  @!P0 FMUL.FTZ R7, R9.reuse, R7 ;  /* 0x0000000709078220 */ /* 0x040fe40000410000 */
[----:B------:R-:W-:Y:S01]  /*5550*/  @!P0 FFMA.FTZ R76, R9, R46, -R10 ;  /* 0x0000002e094c8223 */ /* 0x000fe2000001080a */
[----:B------:R-:W-:Y:S01]  /*5560*/  @!P0 HADD2.F32 R10, -RZ, R14.H0_H0 ;  /* 0x2000000eff0a8230 */ /* 0x000fe20000004100 */
[----:B------:R-:W-:Y:S01]  /*5570*/  @!P0 IMAD.MOV.U32 R9, RZ, RZ, R19 ;  /* 0x000000ffff098224 */ /* 0x000fe200078e0013 */
[----:B------:R-:W-:Y:S01]  /*5580*/  @!P0 HADD2.F32 R47, -RZ, R11.H1_H1 ;  /* 0x3000000bff2f8230 */ /* 0x000fe20000004100 */
[C---:B------:R-:W-:Y:S01]  /*5590*/  @!P0 FMUL.FTZ R6, R8.reuse, R6 ;  /* 0x0000000608068220 */ /* 0x040fe20000410000 */
[----:B------:R-:W-:Y:S01]  /*55a0*/  @!P0 HADD2.F32 R14, -RZ, R49.H0_H0 ;  /* 0x20000031ff0e8230 */ /* 0x000fe20000004100 */
[----:B------:R-:W-:Y:S01]  /*55b0*/  @!P0 FFMA.FTZ R71, R8, R44, -R12 ;  /* 0x0000002c08478223 */ /* 0x000fe2000001080c */
[----:B------:R-:W-:Y:S01]  /*55c0*/  @!P0 HADD2.F32 R8, -RZ, R13.H0_H0 ;  /* 0x2000000dff088230 */ /* 0x000fe20000004100 */
[----:B------:R-:W-:Y:S01]  /*55d0*/  @!P0 FMUL.FTZ R49, R47, R10 ;  /* 0x0000000a2f318220 */ /* 0x000fe20000410000 */
[----:B------:R-:W-:Y:S01]  /*55e0*/  @!P0 HADD2.F32 R13, -RZ, R11.H0_H0 ;  /* 0x2000000bff0d8230 */ /* 0x000fe20000004100 */
[----:B------:R-:W-:Y:S01]  /*55f0*/  @!P0 FFMA.FTZ R5, R41, R42, R5 ;  /* 0x0000002a29058223 */ /* 0x000fe20000010005 */
[--C-:B------:R-:W-:Y:S01]  /*5600*/  @!P0 HADD2.F32 R12, -RZ, R9.reuse.H0_H0 ;  /* 0x20000009ff0c8230 */ /* 0x100fe20000004100 */
[----:B------:R-:W-:Y:S01]  /*5610*/  @!P0 FFMA.FTZ R6, R43, R44, R6 ;  /* 0x0000002c2b068223 */ /* 0x000fe20000010006 */
[----:B------:R-:W-:Y:S01]  /*5620*/  @!P0 HADD2.F32 R11, -RZ, R9.H1_H1 ;  /* 0x30000009ff0b8230 */ /* 0x000fe20000004100 */
[----:B------:R-:W-:Y:S01]  /*5630*/  @!P0 FMUL.FTZ R9, R13, R8 ;  /* 0x000000080d098220 */ /* 0x000fe20000410000 */
[----:B------:R-:W-:Y:S01]  /*5640*/  @!P0 F2FP.PACK_AB R4, R5, R4 ;  /* 0x000000040504823e */ /* 0x000fe200000000ff */
[C---:B------:R-:W-:Y:S02]  /*5650*/  @!P0 FMUL.FTZ R8, R12.reuse, R8 ;  /* 0x000000080c088220 */ /* 0x040fe40000410000 */
[----:B------:R-:W-:Y:S01]  /*5660*/  @!P0 FFMA.FTZ R50, R12, R14, -R9 ;  /* 0x0000000e0c328223 */ /* 0x000fe20000010809 */
[----:B------:R-:W-:Y:S01]  /*5670*/  @!P0 F2FP.PACK_AB R12, R76, R71 ;  /* 0x000000474c0c823e */ /* 0x000fe200000000ff */
[C---:B------:R-:W-:Y:S02]  /*5680*/  @!P0 FFMA.FTZ R49, R11.reuse, R48, -R49 ;  /* 0x000000300b318223 */ /* 0x040fe40000010831 */
[----:B------:R-:W-:Y:S01]  /*5690*/  @!P0 FMUL.FTZ R9, R11, R10 ;  /* 0x0000000a0b098220 */ /* 0x000fe20000410000 */
[----:B------:R-:W-:Y:S01]  /*56a0*/  @!P0 F2FP.PACK_AB R11, R78, R79 ;  /* 0x0000004f4e0b823e */ /* 0x000fe200000000ff */
[----:B------:R-:W-:Y:S01]  /*56b0*/  @!P0 FFMA.FTZ R7, R45, R46, R7 ;  /* 0x0000002e2d078223 */ /* 0x000fe20000010007 */
[----:B------:R-:W-:Y:S01]  /*56c0*/  @!P0 F2FP.PACK_AB R10, R77, R80 ;  /* 0x000000504d0a823e */ /* 0x000fe200000000ff */
[----:B------:R-:W-:Y:S01]  /*56d0*/  @!P0 IMAD.MOV.U32 R18, RZ, RZ, R12 ;  /* 0x000000ffff128224 */ /* 0x000fe200078e000c */
[----:B------:R-:W-:Y:S01]  /*56e0*/  @!P0 F2FP.PACK_AB R37, R49, R50 ;  /* 0x000000323125823e */ /* 0x000fe200000000ff */
[----:B------:R-:W-:Y:S01]  /*56f0*/  @!P0 FFMA.FTZ R8, R13, R14, R8 ;  /* 0x0000000e0d088223 */ /* 0x000fe20000010008 */
[----:B------:R-:W-:Y:S01]  /*5700*/  @!P0 MOV R16, R10 ;  /* 0x0000000a00108202 */ /* 0x000fe20000000f00 */
[----:B------:R-:W-:Y:S01]  /*5710*/  @!P0 FFMA.FTZ R9, R47, R48, R9 ;  /* 0x000000302f098223 */ /* 0x000fe20000010009 */
[----:B------:R-:W-:Y:S01]  /*5720*/  @!P0 MOV R17, R11 ;  /* 0x0000000b00118202 */ /* 0x000fe20000000f00 */
[----:B------:R-:W-:Y:S01]  /*5730*/  @!P0 IMAD.MOV.U32 R53, RZ, RZ, R4 ;  /* 0x000000ffff358224 */ /* 0x000fe200078e0004 */
[----:B------:R-:W-:Y:S02]  /*5740*/  @!P0 MOV R19, R37 ;  /* 0x0000002500138202 */ /* 0x000fe40000000f00 */
[----:B------:R-:W-:Y:S02]  /*5750*/  @!P0 F2FP.PACK_AB R10, R3, R2 ;  /* 0x00000002030a823e */ /* 0x000fe400000000ff */
[----:B------:R-:W-:Y:S01]  /*5760*/  @!P0 F2FP.PACK_AB R3, R7, R6 ;  /* 0x000000060703823e */ /* 0x000fe200000000ff */
[----:B------:R1:W-:Y:S01]  /*5770*/  STG.E.128 [R74.64], R16 ;  /* 0x000000104a007986 */ /* 0x0003e2000c101d08 */
[----:B------:R-:W-:Y:S02]  /*5780*/  @!P0 F2FP.PACK_AB R2, R9, R8 ;  /* 0x000000080902823e */ /* 0x000fe400000000ff */
[----:B------:R-:W-:Y:S02]  /*5790*/  @!P0 MOV R52, R10 ;  /* 0x0000000a00348202 */ /* 0x000fe40000000f00 */
[----:B------:R-:W-:Y:S02]  /*57a0*/  @!P0 MOV R54, R3 ;  /* 0x0000000300368202 */ /* 0x000fe40000000f00 */
[----:B------:R-:W-:Y:S05]  /*57b0*/  @!P0 MOV R55, R2 ;  /* 0x0000000200378202 */ /* 0x000fea0000000f00 */
[----:B------:R1:W-:Y:S02]  /*57c0*/  @!P1 STG.E.128 [R72.64], R52 ;  /* 0x0000003448009986 */ /* 0x0003e4000c101d08 */
.L_x_238:
[----:B------:R-:W-:Y:S05]  /*57d0*/  BSYNC B0 ;  /* 0x0000000000007941 */ /* 0x000fea0003800000 */
.L_x_237:
[----:B------:R-:W-:Y:S01]  /*57e0*/  ISETP.GE.OR P1, PT, R141, R67, P6 ;  /* 0x000000438d00720c */ /* 0x000fe20003726670 */
[----:B------:R-:W-:Y:S01]  /*57f0*/  @!UPT UIADD3 URZ, URZ, URZ, URZ ;  /* 0x0000003f3f3ff290 */ /* 0x000fe2000fffe03f */
[----:B------:R-:W-:Y:S11]  /*5800*/  BSSY B0, `(.L_x_239) ;  /* 0x0000071000007945 */ /* 0x000ff60003800000 */
[----:B------:R-:W-:-:S05]  /*5810*/  @P1 BRA `(.L_x_240) ;  /* 0x000006f000001947 */ /* 0x000fca0003800000 */
[----:B------:R-:W-:Y:S01]  /*5820*/  IADD3 R2, P1, R180, R68, RZ ;  /* 0x00000044b4027210 */ /* 0x000fe20007f3e0ff */
[----:B------:R-:W-:Y:S01]  /*5830*/  LDS.128 R44, [R119+0x2900] ;  /* 0x00290000772c7984 */ /* 0x000fe20000000c00 */
[--C-:B------:R-:W-:Y:S01]  /*5840*/  @!P0 SHF.R.U32.HI R10, RZ, 0x10, R23.reuse ;  /* 0x00000010ff0a8819 */ /* 0x100fe20000011617 */
[--C-:B------:R-:W-:Y:S01]  /*5850*/  @!P0 HADD2.F32 R13, -RZ, R51.reuse.H0_H0 ;  /* 0x20000033ff0d8230 */ /* 0x100fe20000004100 */
[----:B------:R-:W-:Y:S01]  /*5860*/  IADD3.X R3, R70, R127, RZ, P1, !PT ;  /* 0x0000007f46037210 */ /* 0x000fe20000ffe4ff */
[----:B-----5:R-:W-:Y:S01]  /*5870*/  @!P0 HADD2.F32 R40, -RZ, R64.H0_H0 ;  /* 0x20000040ff288230 */ /* 0x020fe20000004100 */
[-C--:B------:R-:W-:Y:S02]  /*5880*/  IADD3 R4, P2, P1, R84, R2.reuse, R104 ;  /* 0x0000000254047210 */ /* 0x080fe4000795e068 */
[----:B------:R-:W-:Y:S01]  /*5890*/  @!P0 SHF.R.U64 R11, R22, 0x10, R23 ;  /* 0x00000010160b8819 */ /* 0x000fe20000001217 */
[----:B-1----:R-:W1:Y:S01]  /*58a0*/  LDS.128 R16, [R124+0x2900] ;  /* 0x002900007c107984 */ /* 0x002e620000000c00 */
[-C--:B------:R-:W-:Y:S02]  /*58b0*/  IADD3.X R5, R88, R3.reuse, R106, P2, P1 ;  /* 0x0000000358057210 */ /* 0x080fe400017e246a */
[----:B------:R-:W-:Y:S02]  /*58c0*/  ISETP.GE.AND P1, PT, R83, c[0x0][0x1d4], PT ;  /* 0x0000750053007a0c */ /* 0x000fe40003f26270 */
[--C-:B------:R-:W-:Y:S02]  /*58d0*/  @!P0 SHF.R.U32.HI R37, RZ, 0x10, R57.reuse ;  /* 0x00000010ff258819 */ /* 0x100fe40000011639 */
[----:B------:R-:W-:Y:S02]  /*58e0*/  @!P0 SHF.R.U64 R38, R56, 0x10, R57 ;  /* 0x0000001038268819 */ /* 0x000fe40000001239 */
[----:B------:R-:W-:Y:S02]  /*58f0*/  @!P0 SHF.R.U64 R43, R58, 0x10, R59 ;  /* 0x000000103a2b8819 */ /* 0x000fe4000000123b */
[--C-:B------:R-:W-:Y:S02]  /*5900*/  @!P0 SHF.R.U32.HI R9, RZ, 0x10, R21.reuse ;  /* 0x00000010ff098819 */ /* 0x100fe40000011615 */
[----:B------:R-:W-:Y:S01]  /*5910*/  @!P0 SHF.R.U64 R6, R20, 0x10, R21 ;  /* 0x0000001014068819 */ /* 0x000fe20000001215 */
[----:B------:R-:W-:Y:S01]  /*5920*/  @!P0 HADD2.F32 R20, -RZ, R51.H1_H1 ;  /* 0x30000033ff148230 */ /* 0x000fe20000004100 */
[----:B------:R-:W-:Y:S02]  /*5930*/  @!P0 SHF.R.U32.HI R42, RZ, 0x10, R59 ;  /* 0x00000010ff2a8819 */ /* 0x000fe4000001163b */
[----:B------:R-:W-:Y:S01]  /*5940*/  @!P1 IADD3 R2, P3, P2, R84, R2, R83 ;  /* 0x0000000254029210 */ /* 0x000fe20007a7e053 */
[----:B------:R-:W-:Y:S02]  /*5950*/  @!P0 HADD2.F32 R6, -RZ, R6.H0_H0 ;  /* 0x20000006ff068230 */ /* 0x000fe40000004100 */
[----:B------:R-:W-:Y:S01]  /*5960*/  @!P0 HADD2.F32 R42, -RZ, R42.H0_H0 ;  /* 0x2000002aff2a8230 */ /* 0x000fe20000004100 */
[----:B------:R-:W-:Y:S02]  /*5970*/  @!P1 IADD3.X R3, R88, R3, R105, P3, P2 ;  /* 0x0000000358039210 */ /* 0x000fe40001fe4469 */
[C---:B------:R-:W-:Y:S04]  /*5980*/  LEA R54, P2, R4.reuse, c[0x0][0x1c8], 0x1 ;  /* 0x0000720004367a11 */ /* 0x040fe800078408ff */
[----:B------:R-:W-:Y:S02]  /*5990*/  LEA.HI.X R55, R4, c[0x0][0x1cc], R5, 0x1, P2 ;  /* 0x0000730004377a11 */ /* 0x000fe400010f0c05 */
[C---:B------:R-:W-:Y:S04]  /*59a0*/  @!P1 LEA R52, P2, R2.reuse, c[0x0][0x1c8], 0x1 ;  /* 0x0000720002349a11 */ /* 0x040fe800078408ff */
[----:B------:R-:W-:Y:S01]  /*59b0*/  @!P1 LEA.HI.X R53, R2, c[0x0][0x1cc], R3, 0x1, P2 ;  /* 0x0000730002359a11 */ /* 0x000fe200010f0c03 */
[--C-:B------:R-:W-:Y:S02]  /*59c0*/  @!P0 HADD2.F32 R2, -RZ, R15.reuse.H0_H0 ;  /* 0x2000000fff028230 */ /* 0x100fe40000004100 */
[----:B------:R-:W-:Y:S01]  /*59d0*/  @!P0 HADD2.F32 R3, -RZ, R15.H1_H1 ;  /* 0x3000000fff038230 */ /* 0x000fe20000004100 */
[----:B-1----:R-:W-:Y:S01]  /*59e0*/  @!P0 IMAD.MOV.U32 R8, RZ, RZ, R16 ;  /* 0x000000ffff088224 */ /* 0x002fe200078e0010 */
[----:B------:R-:W-:Y:S02]  /*59f0*/  @!P0 MOV R23, R44 ;  /* 0x0000002c00178202 */ /* 0x000fe40000000f00 */
[----:B------:R-:W-:Y:S02]  /*5a00*/  @!P0 MOV R14, R45 ;  /* 0x0000002d000e8202 */ /* 0x000fe40000000f00 */
[----:B------:R-:W-:Y:S01]  /*5a10*/  @!P0 MOV R7, R17 ;  /* 0x0000001100078202 */ /* 0x000fe20000000f00 */
[----:B------:R-:W-:Y:S02]  /*5a20*/  @!P0 HADD2.F32 R12, -RZ, R23.H0_H0 ;  /* 0x20000017ff0c8230 */ /* 0x000fe40000004100 */
[----:B------:R-:W-:Y:S02]  /*5a30*/  @!P0 HADD2.F32 R15, -RZ, R14.H0_H0 ;  /* 0x2000000eff0f8230 */ /* 0x000fe40000004100 */
[--C-:B------:R-:W-:Y:S01]  /*5a40*/  @!P0 HADD2.F32 R4, -RZ, R8.reuse.H0_H0 ;  /* 0x20000008ff048230 */ /* 0x100fe20000004100 */
[-C--:B------:R-:W-:Y:S01]  /*5a50*/  @!P0 FMUL.FTZ R22, R12, R2.reuse ;  /* 0x000000020c168220 */ /* 0x080fe20000410000 */
[--C-:B------:R-:W-:Y:S01]  /*5a60*/  @!P0 HADD2.F32 R5, -RZ, R7.reuse.H0_H0 ;  /* 0x20000007ff058230 */ /* 0x100fe20000004100 */
[----:B------:R-:W-:Y:S01]  /*5a70*/  @!P0 FMUL.FTZ R21, R15, R3 ;  /* 0x000000030f158220 */ /* 0x000fe20000410000 */
[----:B------:R-:W-:Y:S01]  /*5a80*/  @!P0 HADD2.F32 R7, -RZ, R7.H1_H1 ;  /* 0x30000007ff078230 */ /* 0x000fe20000004100 */
        /* <DEDUP_REMOVED lines=9> */
[----:B------:R-:W-:Y:S01]  /*5b20*/  @!P0 HADD2.F32 R13, -RZ, R23.H1_H1 ;  /* 0x30000017ff0d8230 */ /* 0x000fe20000004100 */
[----:B------:R-:W-:Y:S01]  /*5b30*/  @!P0 IMAD.MOV.U32 R12, RZ, RZ, R47 ;  /* 0x000000ffff0c8224 */ /* 0x000fe200078e002f */
[----:B------:R-:W-:Y:S01]  /*5b40*/  @!P0 HADD2.F32 R14, -RZ, R38.H0_H0 ;  /* 0x20000026ff0e8230 */ /* 0x000fe20000004100 */
[-C--:B------:R-:W-:Y:S01]  /*5b50*/  @!P0 FMUL.FTZ R9, R21, R3.reuse ;  /* 0x0000000315098220 */ /* 0x080fe20000410000 */
[----:B------:R-:W-:Y:S01]  /*5b60*/  @!P0 HADD2.F32 R38, -RZ, R43.H0_H0 ;  /* 0x2000002bff268230 */ /* 0x000fe20000004100 */
[C---:B------:R-:W-:Y:S01]  /*5b70*/  @!P0 FMUL.FTZ R5, R7.reuse, R3 ;  /* 0x0000000307058220 */ /* 0x040fe20000410000 */
[----:B------:R-:W-:Y:S01]  /*5b80*/  @!P0 HADD2.F32 R39, -RZ, R12.H0_H0 ;  /* 0x2000000cff278230 */ /* 0x000fe20000004100 */
[----:B------:R-:W-:Y:S01]  /*5b90*/  @!P0 FFMA.FTZ R56, R7, R22, -R9 ;  /* 0x0000001607388223 */ /* 0x000fe20000010809 */
[----:B------:R-:W-:Y:S01]  /*5ba0*/  @!P0 MOV R7, R19 ;  /* 0x0000001300078202 */ /* 0x000fe20000000f00 */
[CC--:B------:R-:W-:Y:S01]  /*5bb0*/  @!P0 FMUL.FTZ R23, R13.reuse, R6.reuse ;  /* 0x000000060d178220 */ /* 0x0c0fe20000410000 */
[----:B------:R-:W-:Y:S01]  /*5bc0*/  @!P0 HADD2.F32 R9, -RZ, R10.H0_H0 ;  /* 0x2000000aff098230 */ /* 0x000fe20000004100 */
[C---:B------:R-:W-:Y:S01]  /*5bd0*/  @!P0 FMUL.FTZ R3, R8.reuse, R6 ;  /* 0x0000000608038220 */ /* 0x040fe20000410000 */
[----:B------:R-:W-:Y:S01]  /*5be0*/  @!P0 HADD2.F32 R6, -RZ, R31.H0_H0 ;  /* 0x2000001fff068230 */ /* 0x000fe20000004100 */
[-C--:B------:R-:W-:Y:S01]  /*5bf0*/  @!P0 FFMA.FTZ R51, R8, R14.reuse, -R23 ;  /* 0x0000000e08338223 */ /* 0x080fe20000010817 */
[--C-:B------:R-:W-:Y:S01]  /*5c00*/  @!P0 HADD2.F32 R10, -RZ, R7.reuse.H0_H0 ;  /* 0x20000007ff0a8230 */ /* 0x100fe20000004100 */
[----:B------:R-:W-:Y:S01]  /*5c10*/  @!P0 FFMA.FTZ R3, R13, R14, R3 ;  /* 0x0000000e0d038223 */ /* 0x000fe20000010003 */
[----:B------:R-:W-:Y:S01]  /*5c20*/  @!P0 HADD2.F32 R41, -RZ, R12.H1_H1 ;  /* 0x3000000cff298230 */ /* 0x000fe20000004100 */
[-C--:B------:R-:W-:Y:S01]  /*5c30*/  @!P0 FMUL.FTZ R12, R39, R6.reuse ;  /* 0x00000006270c8220 */ /* 0x080fe20000410000 */
[----:B------:R-:W-:Y:S01]  /*5c40*/  @!P0 HADD2.F32 R7, -RZ, R7.H1_H1 ;  /* 0x30000007ff078230 */ /* 0x000fe20000004100 */
[C---:B------:R-:W-:Y:S02]  /*5c50*/  @!P0 FMUL.FTZ R8, R10.reuse, R6 ;  /* 0x000000060a088220 */ /* 0x040fe40000410000 */
[-C--:B------:R-:W-:Y:S02]  /*5c60*/  @!P0 FMUL.FTZ R6, R41, R9.reuse ;  /* 0x0000000929068220 */ /* 0x080fe40000410000 */
[----:B------:R-:W-:Y:S01]  /*5c70*/  @!P0 FFMA.FTZ R50, R10, R40, -R12 ;  /* 0x000000280a328223 */ /* 0x000fe2000001080c */
[----:B------:R-:W-:Y:S01]  /*5c80*/  @!P0 MOV R12, R46 ;  /* 0x0000002e000c8202 */ /* 0x000fe20000000f00 */
[C---:B------:R-:W-:Y:S01]  /*5c90*/  @!P0 FMUL.FTZ R9, R7.reuse, R9 ;  /* 0x0000000907098220 */ /* 0x040fe20000410000 */
[----:B------:R-:W-:Y:S01]  /*5ca0*/  @!P0 HADD2.F32 R10, -RZ, R11.H0_H0 ;  /* 0x2000000bff0a8230 */ /* 0x000fe20000004100 */
[----:B------:R-:W-:Y:S01]  /*5cb0*/  @!P0 FFMA.FTZ R49, R7, R42, -R6 ;  /* 0x0000002a07318223 */ /* 0x000fe20000010806 */
[----:B------:R-:W-:Y:S01]  /*5cc0*/  @!P0 HADD2.F32 R6, -RZ, R31.H1_H1 ;  /* 0x3000001fff068230 */ /* 0x000fe20000004100 */
[----:B------:R-:W-:Y:S01]  /*5cd0*/  @!P0 IMAD.MOV.U32 R7, RZ, RZ, R18 ;  /* 0x000000ffff078224 */ /* 0x000fe200078e0012 */
[--C-:B------:R-:W-:Y:S01]  /*5ce0*/  @!P0 HADD2.F32 R23, -RZ, R12.reuse.H0_H0 ;  /* 0x2000000cff178230 */ /* 0x100fe20000004100 */
[----:B------:R-:W-:Y:S01]  /*5cf0*/  @!P0 FFMA.FTZ R4, R15, R20, R4 ;  /* 0x000000140f048223 */ /* 0x000fe20000010004 */
[----:B------:R-:W-:Y:S01]  /*5d00*/  @!P0 F2FP.PACK_AB R13, R49, R50 ;  /* 0x00000032310d823e */ /* 0x000fe200000000ff */
[----:B------:R-:W-:Y:S01]  /*5d10*/  @!P0 HADD2.F32 R37, -RZ, R12.H1_H1 ;  /* 0x3000000cff258230 */ /* 0x000fe20000004100 */
[----:B------:R-:W-:Y:S01]  /*5d20*/  @!P0 FFMA.FTZ R5, R21, R22, R5 ;  /* 0x0000001615058223 */ /* 0x000fe20000010005 */
[--C-:B------:R-:W-:Y:S01]  /*5d30*/  @!P0 HADD2.F32 R12, -RZ, R7.reuse.H0_H0 ;  /* 0x20000007ff0c8230 */ /* 0x100fe20000004100 */
[----:B------:R-:W-:Y:S01]  /*5d40*/  @!P0 MOV R19, R13 ;  /* 0x0000000d00138202 */ /* 0x000fe20000000f00 */
[----:B------:R-:W-:Y:S01]  /*5d50*/  @!P0 HADD2.F32 R11, -RZ, R7.H1_H1 ;  /* 0x30000007ff0b8230 */ /* 0x000fe20000004100 */
[----:B------:R-:W-:Y:S01]  /*5d60*/  @!P0 FMUL.FTZ R43, R37, R10 ;  /* 0x0000000a252b8220 */ /* 0x000fe20000410000 */
[----:B------:R-:W-:Y:S01]  /*5d70*/  @!P0 F2FP.PACK_AB R4, R5, R4 ;  /* 0x000000040504823e */ /* 0x000fe200000000ff */
[----:B------:R-:W-:Y:S01]  /*5d80*/  @!P0 HADD2.F32 R31, -RZ, R64.H1_H1 ;  /* 0x30000040ff1f8230 */ /* 0x000fe20000004100 */
[-C--:B------:R-:W-:Y:S02]  /*5d90*/  @!P0 FMUL.FTZ R7, R23, R6.reuse ;  /* 0x0000000617078220 */ /* 0x080fe40000410000 */
[C---:B------:R-:W-:Y:S02]  /*5da0*/  @!P0 FMUL.FTZ R6, R12.reuse, R6 ;  /* 0x000000060c068220 */ /* 0x040fe40000410000 */
[----:B------:R-:W-:Y:S02]  /*5db0*/  @!P0 FFMA.FTZ R48, R12, R31, -R7 ;  /* 0x0000001f0c308223 */ /* 0x000fe40000010807 */
[C---:B------:R-:W-:Y:S02]  /*5dc0*/  @!P0 FFMA.FTZ R12, R11.reuse, R38, -R43 ;  /* 0x000000260b0c8223 */ /* 0x040fe4000001082b */
[----:B------:R-:W-:Y:S01]  /*5dd0*/  @!P0 FMUL.FTZ R7, R11, R10 ;  /* 0x0000000a0b078220 */ /* 0x000fe20000410000 */
[----:B------:R-:W-:Y:S01]  /*5de0*/  @!P0 F2FP.PACK_AB R11, R56, R57 ;  /* 0x00000039380b823e */ /* 0x000fe200000000ff */
[----:B------:R-:W-:Y:S01]  /*5df0*/  @!P0 FFMA.FTZ R6, R23, R31, R6 ;  /* 0x0000001f17068223 */ /* 0x000fe20000010006 */
[----:B------:R-:W-:Y:S01]  /*5e00*/  @!P0 F2FP.PACK_AB R12, R12, R48 ;  /* 0x000000300c0c823e */ /* 0x000fe200000000ff */
[----:B------:R-:W-:Y:S01]  /*5e10*/  @!P0 FFMA.FTZ R7, R37, R38, R7 ;  /* 0x0000002625078223 */ /* 0x000fe20000010007 */
[----:B------:R-:W-:Y:S01]  /*5e20*/  @!P0 F2FP.PACK_AB R10, R51, R58 ;  /* 0x0000003a330a823e */ /* 0x000fe200000000ff */
[----:B------:R-:W-:Y:S01]  /*5e30*/  @!P0 FFMA.FTZ R8, R39, R40, R8 ;  /* 0x0000002827088223 */ /* 0x000fe20000010008 */
[----:B------:R-:W-:Y:S01]  /*5e40*/  @!P0 MOV R17, R11 ;  /* 0x0000000b00118202 */ /* 0x000fe20000000f00 */
[----:B------:R-:W-:Y:S01]  /*5e50*/  @!P0 FFMA.FTZ R9, R41, R42, R9 ;  /* 0x0000002a29098223 */ /* 0x000fe20000010009 */
[----:B------:R-:W-:Y:S01]  /*5e60*/  @!P0 MOV R16, R10 ;  /* 0x0000000a00108202 */ /* 0x000fe20000000f00 */
[----:B------:R-:W-:Y:S01]  /*5e70*/  @!P0 IMAD.MOV.U32 R18, RZ, RZ, R12 ;  /* 0x000000ffff128224 */ /* 0x000fe200078e000c */
[----:B------:R-:W-:Y:S01]  /*5e80*/  @!P0 F2FP.PACK_AB R10, R3, R2 ;  /* 0x00000002030a823e */ /* 0x000fe200000000ff */
[----:B------:R-:W-:Y:S01]  /*5e90*/  @!P0 IMAD.MOV.U32 R45, RZ, RZ, R4 ;  /* 0x000000ffff2d8224 */ /* 0x000fe200078e0004 */
[----:B------:R-:W-:Y:S02]  /*5ea0*/  @!P0 F2FP.PACK_AB R3, R7, R6 ;  /* 0x000000060703823e */ /* 0x000fe400000000ff */
[----:B------:R1:W-:Y:S01]  /*5eb0*/  STG.E.128 [R54.64], R16 ;  /* 0x0000001036007986 */ /* 0x0003e2000c101d08 */
[----:B------:R-:W-:Y:S02]  /*5ec0*/  @!P0 F2FP.PACK_AB R2, R9, R8 ;  /* 0x000000080902823e */ /* 0x000fe400000000ff */
[----:B------:R-:W-:Y:S02]  /*5ed0*/  @!P0 MOV R44, R10 ;  /* 0x0000000a002c8202 */ /* 0x000fe40000000f00 */
[----:B------:R-:W-:Y:S02]  /*5ee0*/  @!P0 MOV R46, R3 ;  /* 0x00000003002e8202 */ /* 0x000fe40000000f00 */
[----:B------:R-:W-:Y:S05]  /*5ef0*/  @!P0 MOV R47, R2 ;  /* 0x00000002002f8202 */ /* 0x000fea0000000f00 */
[----:B------:R1:W-:Y:S02]  /*5f00*/  @!P1 STG.E.128 [R52.64], R44 ;  /* 0x0000002c34009986 */ /* 0x0003e4000c101d08 */
.L_x_240:
[----:B------:R-:W-:Y:S05]  /*5f10*/  BSYNC B0 ;  /* 0x0000000000007941 */ /* 0x000fea0003800000 */
.L_x_239:
[----:B------:R-:W-:Y:S05]  /*5f20*/  IADD3 R56, P1, R178, R68, RZ ;  /* 0x00000044b2387210 */ /* 0x000fea0007f3e0ff */
[----:B-1----:R-:W-:Y:S01]  /*5f30*/  IMAD.X R55, R70, 0x1, R126, P1 ;  /* 0x0000000146377824 */ /* 0x002fe200008e067e */
[----:B------:R-:W-:Y:S11]  /*5f40*/  ISETP.GE.OR P1, PT, R151, R67, P6 ;  /* 0x000000439700720c */ /* 0x000ff60003726670 */
[----:B------:R-:W-:Y:S02]  /*5f50*/  @!UPT UIADD3 URZ, URZ, URZ, URZ ;  /* 0x0000003f3f3ff290 */ /* 0x000fe4000fffe03f */
[----:B------:R-:W-:-:S05]  /*5f60*/  @P1 BRA `(.L_x_234) ;  /* 0x000008b000001947 */ /* 0x000fca0003800000 */
[--C-:B-----5:R-:W-:Y:S01]  /*5f70*/  @!P0 SHF.R.U64 R5, R24, 0x10, R25.reuse ;  /* 0x0000001018058819 */ /* 0x120fe20000001219 */
[----:B------:R-:W-:Y:S01]  /*5f80*/  LDS.128 R44, [R118+0x2900] ;  /* 0x00290000762c7984 */ /* 0x000fe20000000c00 */
[----:B------:R-:W-:Y:S01]  /*5f90*/  @!P0 SHF.R.U32.HI R10, RZ, 0x10, R25 ;  /* 0x00000010ff0a8819 */ /* 0x000fe20000011619 */
[----:B------:R-:W-:Y:S01]  /*5fa0*/  @!P0 HADD2.F32 R2, -RZ, R34.H0_H0 ;  /* 0x20000022ff028230 */ /* 0x000fe20000004100 */
[----:B------:R-:W-:Y:S01]  /*5fb0*/  IADD3 R4, P2, P1, R84, R56, R104 ;  /* 0x0000003854047210 */ /* 0x000fe2000795e068 */
[----:B------:R-:W-:Y:S01]  /*5fc0*/  @!P0 HADD2.F32 R24, -RZ, R65.H0_H0 ;  /* 0x20000041ff188230 */ /* 0x000fe20000004100 */
[----:B------:R-:W-:Y:S01]  /*5fd0*/  @!P0 SHF.R.U64 R9, R60, 0x10, R61 ;  /* 0x000000103c098819 */ /* 0x000fe2000000123d */
[----:B------:R-:W-:Y:S01]  /*5fe0*/  @!P0 HADD2.F32 R5, -RZ, R5.H0_H0 ;  /* 0x20000005ff058230 */ /* 0x000fe20000004100 */
[----:B------:R-:W-:Y:S01]  /*5ff0*/  IADD3.X R6, R88, R55, R106, P2, P1 ;  /* 0x0000003758067210 */ /* 0x000fe200017e246a */
[----:B------:R-:W1:Y:S01]  /*6000*/  LDS.128 R12, [R122+0x2900] ;  /* 0x002900007a0c7984 */ /* 0x000e620000000c00 */
[----:B------:R-:W-:Y:S01]  /*6010*/  LEA R50, P1, R4, c[0x0][0x1c8], 0x1 ;  /* 0x0000720004327a11 */ /* 0x000fe200078208ff */
[----:B------:R-:W-:Y:S01]  /*6020*/  @!P0 HADD2.F32 R20, -RZ, R65.H1_H1 ;  /* 0x30000041ff148230 */ /* 0x000fe20000004100 */
[----:B------:R-:W-:Y:S01]  /*6030*/  @!P0 SHF.R.U64 R16, R26, 0x10, R27 ;  /* 0x000000101a108819 */ /* 0x000fe2000000121b */
[----:B------:R-:W-:Y:S01]  /*6040*/  @!P0 HADD2.F32 R22, -RZ, R9.H0_H0 ;  /* 0x20000009ff168230 */ /* 0x000fe20000004100 */
[----:B------:R-:W-:Y:S01]  /*6050*/  LEA.HI.X R51, R4, c[0x0][0x1cc], R6, 0x1, P1 ;  /* 0x0000730004337a11 */ /* 0x000fe200008f0c06 */
[--C-:B------:R-:W-:Y:S01]  /*6060*/  @!P0 HADD2.F32 R38, -RZ, R66.reuse.H0_H0 ;  /* 0x20000042ff268230 */ /* 0x100fe20000004100 */
[----:B------:R-:W-:Y:S01]  /*6070*/  @!P0 SHF.R.U64 R37, R62, 0x10, R63 ;  /* 0x000000103e258819 */ /* 0x000fe2000000123f */
[----:B------:R-:W-:Y:S01]  /*6080*/  @!P0 HADD2.F32 R31, -RZ, R66.H1_H1 ;  /* 0x30000042ff1f8230 */ /* 0x000fe20000004100 */
[----:B------:R-:W-:Y:S01]  /*6090*/  @!P0 SHF.R.U32.HI R17, RZ, 0x10, R61 ;  /* 0x00000010ff118819 */ /* 0x000fe2000001163d */
[----:B------:R-:W-:Y:S01]  /*60a0*/  @!P0 HADD2.F32 R11, -RZ, R35.H0_H0 ;  /* 0x20000023ff0b8230 */ /* 0x000fe20000004100 */
[----:B------:R-:W-:Y:S02]  /*60b0*/  @!P0 SHF.R.U32.HI R18, RZ, 0x10, R27 ;  /* 0x00000010ff128819 */ /* 0x000fe4000001161b */
[----:B------:R-:W-:Y:S01]  /*60c0*/  @!P0 SHF.R.U32.HI R27, RZ, 0x10, R63 ;  /* 0x00000010ff1b8819 */ /* 0x000fe2000001163f */
[----:B------:R-:W-:Y:S01]  /*60d0*/  @!P0 HADD2.F32 R26, -RZ, R17.H0_H0 ;  /* 0x20000011ff1a8230 */ /* 0x000fe20000004100 */
[----:B------:R-:W-:Y:S01]  /*60e0*/  ISETP.GE.AND P1, PT, R83, c[0x0][0x1d4], PT ;  /* 0x0000750053007a0c */ /* 0x000fe20003f26270 */
[----:B------:R-:W-:Y:S02]  /*60f0*/  @!P0 HADD2.F32 R18, -RZ, R18.H0_H0 ;  /* 0x20000012ff128230 */ /* 0x000fe40000004100 */
[----:B------:R-:W-:Y:S01]  /*6100*/  @!P0 HADD2.F32 R40, -RZ, R27.H0_H0 ;  /* 0x2000001bff288230 */ /* 0x000fe20000004100 */
[----:B-1----:R-:W-:Y:S02]  /*6110*/  @!P0 MOV R8, R13 ;  /* 0x0000000d00088202 */ /* 0x002fe40000000f00 */
[----:B------:R-:W-:Y:S02]  /*6120*/  @!P0 MOV R25, R45 ;  /* 0x0000002d00198202 */ /* 0x000fe40000000f00 */
[----:B------:R-:W-:Y:S01]  /*6130*/  @!P0 MOV R6, R44 ;  /* 0x0000002c00068202 */ /* 0x000fe20000000f00 */
[--C-:B------:R-:W-:Y:S01]  /*6140*/  @!P0 HADD2.F32 R3, -RZ, R8.reuse.H0_H0 ;  /* 0x20000008ff038230 */ /* 0x100fe20000004100 */
[----:B------:R-:W-:Y:S01]  /*6150*/  @!P0 MOV R27, R47 ;  /* 0x0000002f001b8202 */ /* 0x000fe20000000f00 */
[----:B------:R-:W-:Y:S02]  /*6160*/  @!P0 HADD2.F32 R8, -RZ, R8.H1_H1 ;  /* 0x30000008ff088230 */ /* 0x000fe40000004100 */
[--C-:B------:R-:W-:Y:S01]  /*6170*/  @!P0 HADD2.F32 R19, -RZ, R6.reuse.H0_H0 ;  /* 0x20000006ff138230 */ /* 0x100fe20000004100 */
[-C--:B------:R-:W-:Y:S01]  /*6180*/  @!P0 FMUL.FTZ R4, R3, R2.reuse ;  /* 0x0000000203048220 */ /* 0x080fe20000410000 */
[----:B------:R-:W-:Y:S02]  /*6190*/  @!P0 HADD2.F32 R23, -RZ, R25.H0_H0 ;  /* 0x20000019ff178230 */ /* 0x000fe40000004100 */
[----:B------:R-:W-:Y:S02]  /*61a0*/  @!P0 HADD2.F32 R21, -RZ, R6.H1_H1 ;  /* 0x30000006ff158230 */ /* 0x000fe40000004100 */
[----:B------:R-:W-:Y:S01]  /*61b0*/  @!P0 HADD2.F32 R39, -RZ, R27.H1_H1 ;  /* 0x3000001bff278230 */ /* 0x000fe20000004100 */
[----:B------:R-:W-:Y:S01]  /*61c0*/  @!P0 FMUL.FTZ R7, R23, R2 ;  /* 0x0000000217078220 */ /* 0x000fe20000410000 */
[----:B------:R-:W-:Y:S01]  /*61d0*/  @!P0 HADD2.F32 R2, -RZ, R34.H1_H1 ;  /* 0x30000022ff028230 */ /* 0x000fe20000004100 */
[-C--:B------:R-:W-:Y:S01]  /*61e0*/  @!P0 FMUL.FTZ R9, R21, R5.reuse ;  /* 0x0000000515098220 */ /* 0x080fe20000410000 */
[----:B------:R-:W-:Y:S01]  /*61f0*/  @!P0 HADD2.F32 R25, -RZ, R25.H1_H1 ;  /* 0x30000019ff198230 */ /* 0x000fe20000004100 */
[----:B------:R-:W-:Y:S01]  /*6200*/  @!P0 FFMA.FTZ R58, R3, R24, -R7 ;  /* 0x00000018033a8223 */ /* 0x000fe20000010807 */
[----:B------:R-:W-:Y:S01]  /*6210*/  @!P0 MOV R3, R12 ;  /* 0x0000000c00038202 */ /* 0x000fe20000000f00 */
[----:B------:R-:W-:Y:S02]  /*6220*/  @!P0 IMAD.MOV.U32 R34, RZ, RZ, R46 ;  /* 0x000000ffff228224 */ /* 0x000fe400078e002e */
[----:B------:R-:W-:Y:S02]  /*6230*/  @!P0 FMUL.FTZ R41, R39, R18 ;  /* 0x0000001227298220 */ /* 0x000fe40000410000 */
[--C-:B------:R-:W-:Y:S02]  /*6240*/  @!P0 HADD2.F32 R7, -RZ, R3.reuse.H0_H0 ;  /* 0x20000003ff078230 */ /* 0x100fe40000004100 */
[----:B------:R-:W-:Y:S01]  /*6250*/  @!P0 HADD2.F32 R6, -RZ, R3.H1_H1 ;  /* 0x30000003ff068230 */ /* 0x000fe20000004100 */
[-C--:B------:R-:W-:Y:S02]  /*6260*/  @!P0 FMUL.FTZ R3, R19, R2.reuse ;  /* 0x0000000213038220 */ /* 0x080fe40000410000 */
[C---:B------:R-:W-:Y:S02]  /*6270*/  @!P0 FMUL.FTZ R2, R7.reuse, R2 ;  /* 0x0000000207028220 */ /* 0x040fe40000410000 */
[----:B------:R-:W-:Y:S01]  /*6280*/  @!P0 FFMA.FTZ R57, R7, R20, -R3 ;  /* 0x0000001407398223 */ /* 0x000fe20000010803 */
[----:B------:R-:W-:Y:S01]  /*6290*/  @!P0 MOV R7, R14 ;  /* 0x0000000e00078202 */ /* 0x000fe20000000f00 */
[C---:B------:R-:W-:Y:S01]  /*62a0*/  @!P0 FMUL.FTZ R3, R6.reuse, R5 ;  /* 0x0000000506038220 */ /* 0x040fe20000410000 */
[----:B------:R-:W-:Y:S01]  /*62b0*/  @!P0 HADD2.F32 R5, -RZ, R10.H0_H0 ;  /* 0x2000000aff058230 */ /* 0x000fe20000004100 */
[----:B------:R-:W-:Y:S01]  /*62c0*/  @!P0 FFMA.FTZ R54, R6, R22, -R9 ;  /* 0x0000001606368223 */ /* 0x000fe20000010809 */
[----:B------:R-:W-:Y:S01]  /*62d0*/  @!P0 MOV R6, R15 ;  /* 0x0000000f00068202 */ /* 0x000fe20000000f00 */
[----:B------:R-:W-:Y:S01]  /*62e0*/  @!P0 FFMA.FTZ R2, R19, R20, R2 ;  /* 0x0000001413028223 */ /* 0x000fe20000010002 */
[----:B------:R-:W-:Y:S01]  /*62f0*/  @!P0 HADD2.F32 R9, -RZ, R35.H1_H1 ;  /* 0x30000023ff098230 */ /* 0x000fe20000004100 */
[-C--:B------:R-:W-:Y:S01]  /*6300*/  @!P0 FMUL.FTZ R49, R25, R5.reuse ;  /* 0x0000000519318220 */ /* 0x080fe20000410000 */
[----:B------:R-:W-:Y:S01]  /*6310*/  @!P0 HADD2.F32 R35, -RZ, R37.H0_H0 ;  /* 0x20000025ff238230 */ /* 0x000fe20000004100 */
[C---:B------:R-:W-:Y:S01]  /*6320*/  @!P0 FMUL.FTZ R5, R8.reuse, R5 ;  /* 0x0000000508058220 */ /* 0x040fe20000410000 */
[----:B------:R-:W-:Y:S01]  /*6330*/  @!P0 HADD2.F32 R37, -RZ, R27.H0_H0 ;  /* 0x2000001bff258230 */ /* 0x000fe20000004100 */
[----:B------:R-:W-:Y:S01]  /*6340*/  @!P0 FFMA.FTZ R53, R8, R26, -R49 ;  /* 0x0000001a08358223 */ /* 0x000fe20000010831 */
[----:B------:R-:W-:Y:S01]  /*6350*/  @!P0 HADD2.F32 R10, -RZ, R16.H0_H0 ;  /* 0x20000010ff0a8230 */ /* 0x000fe20000004100 */
[----:B------:R-:W-:Y:S01]  /*6360*/  @!P0 FFMA.FTZ R3, R21, R22, R3 ;  /* 0x0000001615038223 */ /* 0x000fe20000010003 */
[--C-:B------:R-:W-:Y:S01]  /*6370*/  @!P0 HADD2.F32 R27, -RZ, R34.reuse.H0_H0 ;  /* 0x20000022ff1b8230 */ /* 0x100fe20000004100 */
[----:B------:R-:W-:Y:S01]  /*6380*/  @!P0 FMUL.FTZ R42, R37, R11 ;  /* 0x0000000b252a8220 */ /* 0x000fe20000410000 */
[----:B------:R-:W-:Y:S01]  /*6390*/  @!P0 HADD2.F32 R34, -RZ, R34.H1_H1 ;  /* 0x30000022ff228230 */ /* 0x000fe20000004100 */
[----:B------:R-:W-:Y:S01]  /*63a0*/  @!P0 FFMA.FTZ R4, R23, R24, R4 ;  /* 0x0000001817048223 */ /* 0x000fe20000010004 */
[--C-:B------:R-:W-:Y:S01]  /*63b0*/  @!P0 HADD2.F32 R17, -RZ, R6.reuse.H0_H0 ;  /* 0x20000006ff118230 */ /* 0x100fe20000004100 */
[----:B------:R-:W-:Y:S01]  /*63c0*/  @!P0 FMUL.FTZ R48, R27, R9 ;  /* 0x000000091b308220 */ /* 0x000fe20000410000 */
[----:B------:R-:W-:Y:S01]  /*63d0*/  @!P0 HADD2.F32 R16, -RZ, R6.H1_H1 ;  /* 0x30000006ff108230 */ /* 0x000fe20000004100 */
[----:B------:R-:W-:Y:S01]  /*63e0*/  @!P0 FMUL.FTZ R43, R34, R10 ;  /* 0x0000000a222b8220 */ /* 0x000fe20000410000 */
[--C-:B------:R-:W-:Y:S01]  /*63f0*/  @!P0 HADD2.F32 R6, -RZ, R7.reuse.H0_H0 ;  /* 0x20000007ff068230 */ /* 0x100fe20000004100 */
[----:B------:R-:W-:Y:S01]  /*6400*/  @!P0 FFMA.FTZ R42, R17, R38, -R42 ;  /* 0x00000026112a8223 */ /* 0x000fe2000001082a */
[----:B------:R-:W-:Y:S01]  /*6410*/  @!P0 HADD2.F32 R7, -RZ, R7.H1_H1 ;  /* 0x30000007ff078230 */ /* 0x000fe20000004100 */
[----:B------:R-:W-:Y:S02]  /*6420*/  @!P0 FFMA.FTZ R41, R16, R40, -R41 ;  /* 0x0000002810298223 */ /* 0x000fe40000010829 */
[C---:B------:R-:W-:Y:S01]  /*6430*/  @!P0 FFMA.FTZ R52, R6.reuse, R31, -R48 ;  /* 0x0000001f06348223 */ /* 0x040fe20000010830 */
[----:B------:R-:W-:Y:S01]  /*6440*/  @!P0 F2FP.PACK_AB R48, R53, R58 ;  /* 0x0000003a3530823e */ /* 0x000fe200000000ff */
[----:B------:R-:W-:Y:S01]  /*6450*/  @!P0 FFMA.FTZ R49, R7, R35, -R43 ;  /* 0x0000002307318223 */ /* 0x000fe2000001082b */
[----:B------:R-:W-:Y:S01]  /*6460*/  @!P0 F2FP.PACK_AB R42, R41, R42 ;  /* 0x0000002a292a823e */ /* 0x000fe200000000ff */
[----:B------:R-:W-:Y:S01]  /*6470*/  @!P0 FMUL.FTZ R6, R6, R9 ;  /* 0x0000000906068220 */ /* 0x000fe20000410000 */
[----:B------:R-:W-:Y:S01]  /*6480*/  @!P0 F2FP.PACK_AB R43, R54, R57 ;  /* 0x00000039362b823e */ /* 0x000fe200000000ff */
[----:B------:R-:W-:Y:S01]  /*6490*/  @!P0 FMUL.FTZ R7, R7, R10 ;  /* 0x0000000a07078220 */ /* 0x000fe20000410000 */
[----:B------:R-:W-:Y:S01]  /*64a0*/  @!P0 F2FP.PACK_AB R41, R49, R52 ;  /* 0x000000343129823e */ /* 0x000fe200000000ff */
[----:B------:R-:W-:Y:S01]  /*64b0*/  @!P0 IMAD.MOV.U32 R15, RZ, RZ, R42 ;  /* 0x000000ffff0f8224 */ /* 0x000fe200078e002a */
[----:B------:R-:W-:Y:S01]  /*64c0*/  @!P0 MOV R12, R43 ;  /* 0x0000002b000c8202 */ /* 0x000fe20000000f00 */
[----:B------:R-:W-:Y:S01]  /*64d0*/  @!P0 FFMA.FTZ R5, R25, R26, R5 ;  /* 0x0000001a19058223 */ /* 0x000fe20000010005 */
[----:B------:R-:W-:Y:S01]  /*64e0*/  @!P0 MOV R13, R48 ;  /* 0x00000030000d8202 */ /* 0x000fe20000000f00 */
[----:B------:R-:W-:Y:S01]  /*64f0*/  @!P0 FMUL.FTZ R8, R17, R11 ;  /* 0x0000000b11088220 */ /* 0x000fe20000410000 */
[----:B------:R-:W-:Y:S01]  /*6500*/  @!P0 MOV R14, R41 ;  /* 0x00000029000e8202 */ /* 0x000fe20000000f00 */
[----:B------:R-:W-:Y:S01]  /*6510*/  @!P0 FFMA.FTZ R6, R27, R31, R6 ;  /* 0x0000001f1b068223 */ /* 0x000fe20000010006 */
[----:B------:R-:W-:Y:S01]  /*6520*/  @!P0 F2FP.PACK_AB R10, R3, R2 ;  /* 0x00000002030a823e */ /* 0x000fe200000000ff */
[----:B------:R-:W-:Y:S01]  /*6530*/  @!P0 FMUL.FTZ R9, R16, R18 ;  /* 0x0000001210098220 */ /* 0x000fe20000410000 */
[----:B------:R-:W-:Y:S01]  /*6540*/  @!P0 F2FP.PACK_AB R4, R5, R4 ;  /* 0x000000040504823e */ /* 0x000fe200000000ff */
[----:B------:R1:W-:Y:S01]  /*6550*/  STG.E.128 [R50.64], R12 ;  /* 0x0000000c32007986 */ /* 0x0003e2000c101d08 */
[----:B------:R-:W-:Y:S01]  /*6560*/  @!P0 MOV R44, R10 ;  /* 0x0000000a002c8202 */ /* 0x000fe20000000f00 */
[----:B------:R-:W-:Y:S01]  /*6570*/  @!P0 FFMA.FTZ R7, R34, R35, R7 ;  /* 0x0000002322078223 */ /* 0x000fe20000010007 */
[----:B------:R-:W-:Y:S01]  /*6580*/  @!P0 MOV R45, R4 ;  /* 0x00000004002d8202 */ /* 0x000fe20000000f00 */
[----:B------:R-:W-:Y:S02]  /*6590*/  @!P0 FFMA.FTZ R8, R37, R38, R8 ;  /* 0x0000002625088223 */ /* 0x000fe40000010008 */
[----:B------:R-:W-:Y:S01]  /*65a0*/  @!P0 FFMA.FTZ R9, R39, R40, R9 ;  /* 0x0000002827098223 */ /* 0x000fe20000010009 */
[----:B------:R-:W-:Y:S04]  /*65b0*/  @!P0 F2FP.PACK_AB R3, R7, R6 ;  /* 0x000000060703823e */ /* 0x000fe800000000ff */
[----:B------:R-:W-:Y:S02]  /*65c0*/  @!P0 F2FP.PACK_AB R2, R9, R8 ;  /* 0x000000080902823e */ /* 0x000fe400000000ff */
[----:B------:R-:W-:Y:S02]  /*65d0*/  @!P0 MOV R46, R3 ;  /* 0x00000003002e8202 */ /* 0x000fe40000000f00 */
[----:B------:R-:W-:Y:S01]  /*65e0*/  @!P0 MOV R47, R2 ;  /* 0x00000002002f8202 */ /* 0x000fe20000000f00 */
[----:B------:R-:W-:-:S05]  /*65f0*/  @P1 BRA `(.L_x_234) ;  /* 0x0000022000001947 */ /* 0x000fca0003800000 */
[----:B------:R-:W-:Y:S04]  /*6600*/  IADD3 R3, P1, P0, R84, R56, R83 ;  /* 0x0000003854037210 */ /* 0x000fe8000783e053 */
[----:B------:R-:W-:Y:S02]  /*6610*/  IADD3.X R4, R88, R55, R105, P1, P0 ;  /* 0x0000003758047210 */ /* 0x000fe40000fe0469 */
[C---:B------:R-:W-:Y:S04]  /*6620*/  LEA R2, P0, R3.reuse, c[0x0][0x1c8], 0x1 ;  /* 0x0000720003027a11 */ /* 0x040fe800078008ff */
[----:B------:R-:W-:Y:S05]  /*6630*/  LEA.HI.X R3, R3, c[0x0][0x1cc], R4, 0x1, P0 ;  /* 0x0000730003037a11 */ /* 0x000fea00000f0c04 */
[----:B------:R2:W-:Y:S01]  /*6640*/  STG.E.128 [R2.64], R44 ;  /* 0x0000002c02007986 */ /* 0x0005e2000c101d08 */
[----:B------:R-:W-:-:S05]  /*6650*/  BRA `(.L_x_234) ;  /* 0x000001c000007947 */ /* 0x000fca0003800000 */
.L_x_218:
[----:B------:R-:W-:Y:S01]  /*6660*/  ISETP.NE.AND P1, PT, R91, RZ, PT ;  /* 0x000000ff5b00720c */ /* 0x000fe20003f25270 */
[----:B------:R-:W-:Y:S01]  /*6670*/  IMAD R2, R36, -0x50, R0 ;  /* 0xffffffb024027824 */ /* 0x000fe200078e0200 */
[----:B------:R-:W-:Y:S04]  /*6680*/  BSSY B0, `(.L_x_241) ;  /* 0x0000009000007945 */ /* 0x000fe80003800000 */
[----:B------:R-:W-:Y:S04]  /*6690*/  IMNMX R2, R2, 0x50, PT ;  /* 0x0000005002027817 */ /* 0x000fe80003800200 */
[----:B------:R-:W-:Y:S11]  /*66a0*/  ISETP.GE.AND P0, PT, R191, R2, PT ;  /* 0x00000002bf00720c */ /* 0x000ff60003f06270 */
[----:B------:R-:W-:Y:S02]  /*66b0*/  @!UPT UIADD3 URZ, URZ, URZ, URZ ;  /* 0x0000003f3f3ff290 */ /* 0x000fe4000fffe03f */
[----:B------:R-:W-:-:S05]  /*66c0*/  @P0 BRA `(.L_x_242) ;  /* 0x0000004000000947 */ /* 0x000fca0003800000 */
[----:B------:R-:W1:Y:S04]  /*66d0*/  @!P6 LDS.128 R8, [R81+0x2800] ;  /* 0x002800005108e984 */ /* 0x000e680000000c00 */
[----:B------:R-:W2:Y:S04]  /*66e0*/  @!P1 LDS.128 R4, [R82+0x2800] ;  /* 0x0028000052049984 */ /* 0x000ea80000000c00 */
[----:B-1----:R1:W-:Y:S04]  /*66f0*/  @!P6 STG.E.128 [R56.64], R8 ;  /* 0x000000083800e986 */ /* 0x0023e8000c101d08 */
[----:B--2---:R1:W-:Y:S02]  /*6700*/  @!P1 STG.E.128 [R56.64+0x40], R4 ;  /* 0x0000400438009986 */ /* 0x0043e4000c101d08 */
.L_x_242:
[----:B------:R-:W-:Y:S05]  /*6710*/  BSYNC B0 ;  /* 0x0000000000007941 */ /* 0x000fea0003800000 */
.L_x_241:
[----:B------:R-:W-:Y:S01]  /*6720*/  ISETP.GE.AND P0, PT, R141, R2, PT ;  /* 0x000000028d00720c */ /* 0x000fe20003f06270 */
[----:B------:R-:W-:Y:S01]  /*6730*/  @!UPT UIADD3 URZ, URZ, URZ, URZ ;  /* 0x0000003f3f3ff290 */ /* 0x000fe2000fffe03f */
[----:B------:R-:W-:Y:S11]  /*6740*/  BSSY B0, `(.L_x_243) ;  /* 0x0000006000007945 */ /* 0x000ff60003800000 */
[----:B------:R-:W-:-:S05]  /*6750*/  @P0 BRA `(.L_x_244) ;  /* 0x0000004000000947 */ /* 0x000fca0003800000 */
[----:B-1----:R-:W1:Y:S04]  /*6760*/  @!P6 LDS.128 R8, [R81+0x3800] ;  /* 0x003800005108e984 */ /* 0x002e680000000c00 */
[----:B------:R-:W2:Y:S04]  /*6770*/  @!P1 LDS.128 R4, [R82+0x3800] ;  /* 0x0038000052049984 */ /* 0x000ea80000000c00 */
[----:B-1----:R1:W-:Y:S04]  /*6780*/  @!P6 STG.E.128 [R60.64], R8 ;  /* 0x000000083c00e986 */ /* 0x0023e8000c101d08 */
[----:B--2---:R1:W-:Y:S02]  /*6790*/  @!P1 STG.E.128 [R60.64+0x40], R4 ;  /* 0x000040043c009986 */ /* 0x0043e4000c101d08 */
.L_x_244:
[----:B------:R-:W-:Y:S05]  /*67a0*/  BSYNC B0 ;  /* 0x0000000000007941 */ /* 0x000fea0003800000 */
.L_x_243:
[----:B------:R-:W-:Y:S11]  /*67b0*/  ISETP.GE.AND P0, PT, R151, R2, PT ;  /* 0x000000029700720c */ /* 0x000ff60003f06270 */
[----:B------:R-:W-:Y:S02]  /*67c0*/  @!UPT UIADD3 URZ, URZ, URZ, URZ ;  /* 0x0000003f3f3ff290 */ /* 0x000fe4000fffe03f */
[----:B------:R-:W-:-:S05]  /*67d0*/  @P0 BRA `(.L_x_234) ;  /* 0x0000004000000947 */ /* 0x000fca0003800000 */
[----:B-1----:R-:W1:Y:S04]  /*67e0*/  @!P6 LDS.128 R8, [R81+0x4800] ;  /* 0x004800005108e984 */ /* 0x002e680000000c00 */
[----:B------:R-:W2:Y:S04]  /*67f0*/  @!P1 LDS.128 R4, [R82+0x4800] ;  /* 0x0048000052049984 */ /* 0x000ea80000000c00 */
[----:B-1----:R1:W-:Y:S04]  /*6800*/  @!P6 STG.E.128 [R64.64], R8 ;  /* 0x000000084000e986 */ /* 0x0023e8000c101d08 */
[----:B--2---:R1:W-:Y:S02]  /*6810*/  @!P1 STG.E.128 [R64.64+0x40], R4 ;  /* 0x0000400440009986 */ /* 0x0043e4000c101d08 */
.L_x_234:
[----:B------:R-:W-:Y:S05]  /*6820*/  BSYNC B2 ;  /* 0x0000000000027941 */ /* 0x000fea0003800000 */
.L_x_217:
[C---:B-1----:R-:W-:Y:S01]  /*6830*/  IMAD R15, R36.reuse, -0x50, RZ ;  /* 0xffffffb0240f7824 */ /* 0x042fe200078e02ff */
[----:B------:R-:W-:Y:S01]  /*6840*/  BSSY B0, `(.L_x_245) ;  /* 0x000005e000007945 */ /* 0x000fe20003800000 */
[----:B--2---:R-:W-:Y:S02]  /*6850*/  IMAD R2, R89, 0x50, RZ ;  /* 0x0000005059027824 */ /* 0x004fe400078e02ff */
[----:B-----5:R-:W-:Y:S02]  /*6860*/  IMAD.IADD R4, R113, 0x1, R15 ;  /* 0x0000000171047824 */ /* 0x020fe400078e020f */
[----:B------:R-:W-:Y:S03]  /*6870*/  IMAD.WIDE.U32 R16, R36, 0x50, RZ ;  /* 0x0000005024107825 */ /* 0x000fe600078e00ff */
[C---:B------:R-:W-:Y:S01]  /*6880*/  ISETP.GE.AND P4, PT, R4.reuse, 0x11, PT ;  /* 0x000000110400780c */ /* 0x040fe20003f86270 */
[----:B------:R-:W-:Y:S01]  /*6890*/  IMAD.IADD R17, R17, 0x1, R2 ;  /* 0x0000000111117824 */ /* 0x000fe200078e0202 */
[C---:B------:R-:W-:Y:S02]  /*68a0*/  ISETP.GE.AND P3, PT, R4.reuse, 0x1, PT ;  /* 0x000000010400780c */ /* 0x040fe40003f66270 */
[----:B------:R-:W-:Y:S02]  /*68b0*/  IADD3 R2, P0, R123, R16, RZ ;  /* 0x000000107b027210 */ /* 0x000fe40007f1e0ff */
[C---:B------:R-:W-:Y:S02]  /*68c0*/  ISETP.GE.AND P2, PT, R4.reuse, 0x21, PT ;  /* 0x000000210400780c */ /* 0x040fe40003f46270 */
[----:B------:R-:W-:Y:S02]  /*68d0*/  IADD3.X R3, R17, R132, RZ, P0, !PT ;  /* 0x0000008411037210 */ /* 0x000fe400007fe4ff */
[----:B------:R-:W-:Y:S03]  /*68e0*/  ISETP.GE.AND P1, PT, R4, 0x31, PT ;  /* 0x000000310400780c */ /* 0x000fe60003f26270 */
[C---:B------:R-:W-:Y:S02]  /*68f0*/  @P4 IADD3 R5, P0, R2.reuse, 0x10, RZ ;  /* 0x0000001002054810 */ /* 0x040fe40007f1e0ff */
[----:B------:R-:W-:Y:S01]  /*6900*/  @P3 IMAD R9, R3, c[0x0][0x258], RZ ;  /* 0x0000960003093a24 */ /* 0x000fe200078e02ff */
[-C--:B------:R-:W-:Y:S01]  /*6910*/  @P3 MOV R6, R86.reuse ;  /* 0x0000005600063202 */ /* 0x080fe20000000f00 */
[----:B------:R-:W-:Y:S02]  /*6920*/  @P3 IMAD.MOV.U32 R7, RZ, RZ, R90 ;  /* 0x000000ffff073224 */ /* 0x000fe400078e005a */
[----:B------:R-:W-:Y:S01]  /*6930*/  @P4 IMAD.X R10, RZ, RZ, R3, P0 ;  /* 0x000000ffff0a4224 */ /* 0x000fe200000e0603 */
[C---:B------:R-:W-:Y:S01]  /*6940*/  @P2 IADD3 R8, P0, R2.reuse, 0x20, RZ ;  /* 0x0000002002082810 */ /* 0x040fe20007f1e0ff */
[C---:B------:R-:W-:Y:S04]  /*6950*/  @P3 IMAD.WIDE.U32 R6, R2.reuse, c[0x0][0x258], R6 ;  /* 0x0000960002063a25 */ /* 0x040fe800078e0006 */
[----:B------:R-:W-:Y:S02]  /*6960*/  @P3 IMAD R9, R2, c[0x0][0x25c], R9 ;  /* 0x0000970002093a24 */ /* 0x000fe400078e0209 */
[----:B------:R-:W-:Y:S01]  /*6970*/  @P2 IMAD.X R14, RZ, RZ, R3, P0 ;  /* 0x000000ffff0e2224 */ /* 0x000fe200000e0603 */
[----:B------:R-:W-:Y:S01]  /*6980*/  @P3 LEA R12, P0, R6, c[0x0][0x250], 0x1 ;  /* 0x00009400060c3a11 */ /* 0x000fe200078008ff */
[----:B------:R-:W-:Y:S02]  /*6990*/  @P3 IMAD.IADD R7, R7, 0x1, R9 ;  /* 0x0000000107073824 */ /* 0x000fe400078e0209 */
[----:B------:R-:W-:Y:S03]  /*69a0*/  @P4 IMAD R9, R10, c[0x0][0x258], RZ ;  /* 0x000096000a094a24 */ /* 0x000fe600078e02ff */
[----:B------:R-:W-:Y:S01]  /*69b0*/  @P3 LEA.HI.X R13, R6, c[0x0][0x254], R7, 0x1, P0 ;  /* 0x00009500060d3a11 */ /* 0x000fe200000f0c07 */
[----:B------:R-:W-:Y:S01]  /*69c0*/  @P4 IMAD.MOV.U32 R7, RZ, RZ, R90 ;  /* 0x000000ffff074224 */ /* 0x000fe200078e005a */
[-C--:B------:R-:W-:Y:S05]  /*69d0*/  @P4 MOV R6, R86.reuse ;  /* 0x0000005600064202 */ /* 0x080fea0000000f00 */
[C---:B------:R-:W-:Y:S04]  /*69e0*/  @P4 IMAD.WIDE.U32 R6, R5.reuse, c[0x0][0x258], R6 ;  /* 0x0000960005064a25 */ /* 0x040fe800078e0006 */
[----:B------:R-:W-:Y:S01]  /*69f0*/  @P4 IMAD R5, R5, c[0x0][0x25c], R9 ;  /* 0x0000970005054a24 */ /* 0x000fe200078e0209 */
[C---:B------:R-:W-:Y:S03]  /*6a00*/  @P4 LEA R10, P0, R6.reuse, c[0x0][0x250], 0x1 ;  /* 0x00009400060a4a11 */ /* 0x040fe600078008ff */
[----:B------:R-:W-:Y:S02]  /*6a10*/  @P4 IMAD.IADD R5, R7, 0x1, R5 ;  /* 0x0000000107054824 */ /* 0x000fe400078e0205 */
[----:B------:R-:W-:Y:S03]  /*6a20*/  @P2 IMAD.MOV.U32 R7, RZ, RZ, R90 ;  /* 0x000000ffff072224 */ /* 0x000fe600078e005a */
[----:B------:R-:W-:Y:S01]  /*6a30*/  @P4 LEA.HI.X R11, R6, c[0x0][0x254], R5, 0x1, P0 ;  /* 0x00009500060b4a11 */ /* 0x000fe200000f0c05 */
[----:B------:R-:W-:Y:S01]  /*6a40*/  @P2 IMAD R5, R14, c[0x0][0x258], RZ ;  /* 0x000096000e052a24 */ /* 0x000fe200078e02ff */
[----:B------:R-:W-:Y:S03]  /*6a50*/  @P2 MOV R6, R86 ;  /* 0x0000005600062202 */ /* 0x000fe60000000f00 */
[C---:B------:R-:W-:Y:S02]  /*6a60*/  @P2 IMAD R5, R8.reuse, c[0x0][0x25c], R5 ;  /* 0x0000970008052a24 */ /* 0x040fe400078e0205 */
[----:B------:R-:W-:Y:S05]  /*6a70*/  @P2 IMAD.WIDE.U32 R6, R8, c[0x0][0x258], R6 ;  /* 0x0000960008062a25 */ /* 0x000fea00078e0006 */
[C---:B------:R-:W-:Y:S02]  /*6a80*/  @P2 LEA R8, P0, R6.reuse, c[0x0][0x250], 0x1 ;  /* 0x0000940006082a11 */ /* 0x040fe400078008ff */
[----:B------:R-:W-:Y:S04]  /*6a90*/  @P2 IADD3 R5, R7, R5, RZ ;  /* 0x0000000507052210 */ /* 0x000fe80007ffe0ff */
[----:B------:R-:W-:Y:S02]  /*6aa0*/  @P2 LEA.HI.X R9, R6, c[0x0][0x254], R5, 0x1, P0 ;  /* 0x0000950006092a11 */ /* 0x000fe400000f0c05 */
[----:B------:R-:W-:Y:S05]  /*6ab0*/  @P1 IADD3 R5, P0, R2, 0x30, RZ ;  /* 0x0000003002051810 */ /* 0x000fea0007f1e0ff */
[----:B------:R-:W-:Y:S01]  /*6ac0*/  @P1 IMAD.X R6, RZ, RZ, R3, P0 ;  /* 0x000000ffff061224 */ /* 0x000fe200000e0603 */
[----:B------:R-:W-:Y:S03]  /*6ad0*/  ISETP.GE.AND P0, PT, R4, 0x41, PT ;  /* 0x000000410400780c */ /* 0x000fe60003f06270 */
[----:B------:R-:W-:Y:S10]  /*6ae0*/  @P1 IMAD R6, R6, c[0x0][0x258], RZ ;  /* 0x0000960006061a24 */ /* 0x000ff400078e02ff */
[----:B------:R-:W-:Y:S01]  /*6af0*/  @P0 IADD3 R4, P5, R2, 0x40, RZ ;  /* 0x0000004002040810 */ /* 0x000fe20007fbe0ff */
[----:B------:R-:W-:Y:S03]  /*6b00*/  @P1 IMAD.MOV.U32 R2, RZ, RZ, R86 ;  /* 0x000000ffff021224 */ /* 0x000fe600078e0056 */
[----:B------:R-:W-:Y:S02]  /*6b10*/  @P0 IADD3.X R14, RZ, R3, RZ, P5, !PT ;  /* 0x00000003ff0e0210 */ /* 0x000fe40002ffe4ff */
[----:B------:R-:W-:Y:S05]  /*6b20*/  @P1 MOV R3, R90 ;  /* 0x0000005a00031202 */ /* 0x000fea0000000f00 */
[C---:B------:R-:W-:Y:S04]  /*6b30*/  @P1 IMAD.WIDE.U32 R2, R5.reuse, c[0x0][0x258], R2 ;  /* 0x0000960005021a25 */ /* 0x040fe800078e0002 */
[----:B------:R-:W-:Y:S01]  /*6b40*/  @P1 IMAD R5, R5, c[0x0][0x25c], R6 ;  /* 0x0000970005051a24 */ /* 0x000fe200078e0206 */
[----:B------:R-:W-:Y:S03]  /*6b50*/  @P1 LEA R6, P5, R2, c[0x0][0x250], 0x1 ;  /* 0x0000940002061a11 */ /* 0x000fe600078a08ff */
[----:B------:R-:W-:Y:S02]  /*6b60*/  @P1 IMAD.IADD R3, R3, 0x1, R5 ;  /* 0x0000000103031824 */ /* 0x000fe400078e0205 */
[----:B------:R-:W-:Y:S03]  /*6b70*/  @P0 IMAD R5, R14, c[0x0][0x258], RZ ;  /* 0x000096000e050a24 */ /* 0x000fe600078e02ff */
[----:B------:R-:W-:Y:S01]  /*6b80*/  @P1 LEA.HI.X R7, R2, c[0x0][0x254], R3, 0x1, P5 ;  /* 0x0000950002071a11 */ /* 0x000fe200028f0c03 */
[----:B------:R-:W-:Y:S01]  /*6b90*/  @P0 IMAD.MOV.U32 R3, RZ, RZ, R90 ;  /* 0x000000ffff030224 */ /* 0x000fe200078e005a */
[----:B------:R-:W-:Y:S05]  /*6ba0*/  @P0 MOV R2, R86 ;  /* 0x0000005600020202 */ /* 0x000fea0000000f00 */
[C---:B------:R-:W-:Y:S04]  /*6bb0*/  @P0 IMAD.WIDE.U32 R2, R4.reuse, c[0x0][0x258], R2 ;  /* 0x0000960004020a25 */ /* 0x040fe800078e0002 */
[----:B------:R-:W-:Y:S05]  /*6bc0*/  @P0 IMAD R4, R4, c[0x0][0x25c], R5 ;  /* 0x0000970004040a24 */ /* 0x000fea00078e0205 */
[----:B------:R-:W-:Y:S02]  /*6bd0*/  @P0 IADD3 R3, R3, R4, RZ ;  /* 0x0000000403030210 */ /* 0x000fe40007ffe0ff */
[C---:B------:R-:W-:Y:S04]  /*6be0*/  @P0 LEA R4, P5, R2.reuse, c[0x0][0x250], 0x1 ;  /* 0x0000940002040a11 */ /* 0x040fe800078a08ff */
[----:B------:R-:W-:Y:S01]  /*6bf0*/  @P0 LEA.HI.X R5, R2, c[0x0][0x254], R3, 0x1, P5 ;  /* 0x0000950002050a11 */ /* 0x000fe200028f0c03 */
[----:B------:R-:W-:Y:S01]  /*6c00*/  IMAD.IADD R2, R15, 0x1, R0 ;  /* 0x000000010f027824 */ /* 0x000fe200078e0200 */
[----:B------:R-:W-:Y:S11]  /*6c10*/  ISETP.NE.AND P5, PT, R133, RZ, PT ;  /* 0x000000ff8500720c */ /* 0x000ff60003fa5270 */
[----:B------:R-:W-:Y:S02]  /*6c20*/  @!UPT UIADD3 URZ, URZ, URZ, URZ ;  /* 0x0000003f3f3ff290 */ /* 0x000fe4000fffe03f */
[----:B------:R-:W-:Y:S01]  /*6c30*/  @!PT LDS RZ, [RZ] ;  /* 0x00000000fffff984 */ /* 0x000fe20000000800 */
[----:B------:R-:W-:Y:S01]  /*6c40*/  @!PT LDS RZ, [RZ] ;  /* 0x00000000fffff984 */ /* 0x000fe20000000800 */
[----:B------:R-:W-:Y:S01]  /*6c50*/  @!PT LDS RZ, [RZ] ;  /* 0x00000000fffff984 */ /* 0x000fe20000000800 */
[----:B------:R1:W-:Y:S08]  /*6c60*/  @P3 LDGSTS.E.BYPASS.LTC128B.128 [R216+0x100], [R12.64], !P5 ;  /* 0x001000000cd83fae */ /* 0x0003f0000e901d48 */
[----:B------:R1:W-:Y:S08]  /*6c70*/  @P4 LDGSTS.E.BYPASS.LTC128B.128 [R216+0x900], [R10.64], !P5 ;  /* 0x009000000ad84fae */ /* 0x0003f0000e901d48 */
[----:B------:R2:W-:Y:S08]  /*6c80*/  @P2 LDGSTS.E.BYPASS.LTC128B.128 [R216+0x1100], [R8.64], !P5 ;  /* 0x0110000008d82fae */ /* 0x0005f0000e901d48 */
[----:B------:R3:W-:Y:S08]  /*6c90*/  @P1 LDGSTS.E.BYPASS.LTC128B.128 [R216+0x1900], [R6.64], !P5 ;  /* 0x0190000006d81fae */ /* 0x0007f0000e901d48 */
[----:B------:R1:W-:Y:S08]  /*6ca0*/  @P0 LDGSTS.E.BYPASS.LTC128B.128 [R216+0x2100], [R4.64], !P5 ;  /* 0x0210000004d80fae */ /* 0x0003f0000e901d48 */
[----:B------:R-:W0:Y:S01]  /*6cb0*/  LDGDEPBAR ;  /* 0x00000000000079af */ /* 0x000e220000000000 */
[----:B---3--:R-:W-:Y:S02]  /*6cc0*/  IMNMX R7, R2, 0x50, PT ;  /* 0x0000005002077817 */ /* 0x008fe40003800200 */
[----:B------:R-:W-:Y:S02]  /*6cd0*/  IADD3 R6, P0, R131, R16, RZ ;  /* 0x0000001083067210 */ /* 0x000fe40007f1e0ff */
[----:B------:R-:W-:Y:S02]  /*6ce0*/  ISETP.GE.AND P1, PT, R191, R7, PT ;  /* 0x00000007bf00720c */ /* 0x000fe40003f26270 */
[----:B--2---:R-:W-:Y:S01]  /*6cf0*/  IADD3.X R8, R17, R130, RZ, P0, !PT ;  /* 0x0000008211087210 */ /* 0x004fe200007fe4ff */
[----:B------:R-:W-:Y:S04]  /*6d00*/  DEPBAR.LE SB0, 0x0 ;  /* 0x000080000000791a */ /* 0x000fe80000000000 */
[----:B------:R-:W-:Y:S06]  /*6d10*/  BAR.SYNC.DEFER_BLOCKING 0x0 ;  /* 0x0000000000007b1d */ /* 0x000fec0000010000 */
[----:B------:R-:W-:-:S05]  /*6d20*/  @P1 BRA `(.L_x_246) ;  /* 0x000000f000001947 */ /* 0x000fca0003800000 */
[----:B-1----:R-:W-:Y:S01]  /*6d30*/  MOV R5, R103 ;  /* 0x0000006700057202 */ /* 0x002fe20000000f00 */
[----:B------:R-:W-:Y:S01]  /*6d40*/  IMAD R2, R8, c[0x0][0x208], RZ ;  /* 0x0000820008027a24 */ /* 0x000fe200078e02ff */
[----:B------:R-:W-:Y:S01]  /*6d50*/  ISETP.GE.AND P1, PT, R32, c[0x0][0x1d4], PT ;  /* 0x0000750020007a0c */ /* 0x000fe20003f26270 */
[----:B------:R-:W-:Y:S02]  /*6d60*/  IMAD.MOV.U32 R4, RZ, RZ, R92 ;  /* 0x000000ffff047224 */ /* 0x000fe400078e005c */
[C---:B------:R-:W-:Y:S02]  /*6d70*/  IMAD R2, R6.reuse, c[0x0][0x20c], R2 ;  /* 0x0000830006027a24 */ /* 0x040fe400078e0202 */
[----:B------:R-:W-:Y:S04]  /*6d80*/  IMAD.WIDE.U32 R4, R6, c[0x0][0x208], R4 ;  /* 0x0000820006047a25 */ /* 0x000fe800078e0004 */
[----:B------:R-:W-:Y:S01]  /*6d90*/  IMAD.IADD R3, R5, 0x1, R2 ;  /* 0x0000000105037824 */ /* 0x000fe200078e0202 */
[C---:B------:R-:W-:Y:S03]  /*6da0*/  LEA R2, P0, R4.reuse, c[0x0][0x1f8], 0x1 ;  /* 0x00007e0004027a11 */ /* 0x040fe600078008ff */
[----:B------:R-:W1:Y:S01]  /*6db0*/  @!P1 LDS.128 R16, [R81] ;  /* 0x0000000051109984 */ /* 0x000e620000000c00 */
[----:B------:R-:W-:Y:S02]  /*6dc0*/  LEA.HI.X R3, R4, c[0x0][0x1fc], R3, 0x1, P0 ;  /* 0x00007f0004037a11 */ /* 0x000fe400000f0c03 */
[----:B------:R-:W-:Y:S11]  /*6dd0*/  ISETP.GE.AND P0, PT, R102, c[0x0][0x1d4], PT ;  /* 0x0000750066007a0c */ /* 0x000ff60003f06270 */
[----:B------:R-:W-:Y:S02]  /*6de0*/  @!UPT UIADD3 URZ, URZ, URZ, URZ ;  /* 0x0000003f3f3ff290 */ /* 0x000fe4000fffe03f */
[----:B------:R-:W2:Y:S04]  /*6df0*/  @!P0 LDS.128 R12, [R82] ;  /* 0x00000000520c8984 */ /* 0x000ea80000000c00 */
[----:B-1----:R1:W-:Y:S04]  /*6e00*/  @!P1 STG.E.128 [R2.64], R16 ;  /* 0x0000001002009986 */ /* 0x0023e8000c101d08 */
[----:B--2---:R1:W-:Y:S02]  /*6e10*/  @!P0 STG.E.128 [R2.64+0x40], R12 ;  /* 0x0000400c02008986 */ /* 0x0043e4000c101d08 */
.L_x_246:
[----:B-1----:R-:W-:Y:S05]  /*6e20*/  BSYNC B0 ;  /* 0x0000000000007941 */ /* 0x002fea0003800000 */
.L_x_245:
[----:B------:R-:W-:Y:S01]  /*6e30*/  ISETP.GE.AND P0, PT, R141, R7, PT ;  /* 0x000000078d00720c */ /* 0x000fe20003f06270 */
[----:B------:R-:W-:Y:S01]  /*6e40*/  @!UPT UIADD3 URZ, URZ, URZ, URZ ;  /* 0x0000003f3f3ff290 */ /* 0x000fe2000fffe03f */
[----:B------:R-:W-:Y:S11]  /*6e50*/  BSSY B0, `(.L_x_247) ;  /* 0x0000013000007945 */ /* 0x000ff60003800000 */
[----:B------:R-:W-:-:S05]  /*6e60*/  @P0 BRA `(.L_x_248) ;  /* 0x0000011000000947 */ /* 0x000fca0003800000 */
[----:B------:R-:W-:Y:S01]  /*6e70*/  IADD3 R2, P0, R6, 0x20, RZ ;  /* 0x0000002006027810 */ /* 0x000fe20007f1e0ff */
[----:B------:R-:W-:Y:S01]  /*6e80*/  IMAD.MOV.U32 R4, RZ, RZ, R92 ;  /* 0x000000ffff047224 */ /* 0x000fe200078e005c */
[----:B------:R-:W-:Y:S02]  /*6e90*/  MOV R5, R103 ;  /* 0x0000006700057202 */ /* 0x000fe40000000f00 */
[----:B------:R-:W-:Y:S01]  /*6ea0*/  ISETP.GE.AND P1, PT, R32, c[0x0][0x1d4], PT ;  /* 0x0000750020007a0c */ /* 0x000fe20003f26270 */
[----:B------:R-:W-:Y:S02]  /*6eb0*/  IMAD.X R3, RZ, RZ, R8, P0 ;  /* 0x000000ffff037224 */ /* 0x000fe400000e0608 */
[C---:B------:R-:W-:Y:S04]  /*6ec0*/  IMAD.WIDE.U32 R4, R2.reuse, c[0x0][0x208], R4 ;  /* 0x0000820002047a25 */ /* 0x040fe800078e0004 */
[----:B------:R-:W-:Y:S04]  /*6ed0*/  IMAD R3, R3, c[0x0][0x208], RZ ;  /* 0x0000820003037a24 */ /* 0x000fe800078e02ff */
[----:B------:R-:W-:Y:S01]  /*6ee0*/  IMAD R3, R2, c[0x0][0x20c], R3 ;  /* 0x0000830002037a24 */ /* 0x000fe200078e0203 */
[C---:B------:R-:W-:Y:S01]  /*6ef0*/  LEA R2, P0, R4.reuse, c[0x0][0x1f8], 0x1 ;  /* 0x00007e0004027a11 */ /* 0x040fe200078008ff */
[----:B------:R-:W1:Y:S02]  /*6f00*/  @!P1 LDS.128 R16, [R81+0x1000] ;  /* 0x0010000051109984 */ /* 0x000e640000000c00 */
[----:B------:R-:W-:Y:S05]  /*6f10*/  IMAD.IADD R3, R5, 0x1, R3 ;  /* 0x0000000105037824 */ /* 0x000fea00078e0203 */
[----:B------:R-:W-:Y:S02]  /*6f20*/  LEA.HI.X R3, R4, c[0x0][0x1fc], R3, 0x1, P0 ;  /* 0x00007f0004037a11 */ /* 0x000fe400000f0c03 */
[----:B------:R-:W-:Y:S11]  /*6f30*/  ISETP.GE.AND P0, PT, R102, c[0x0][0x1d4], PT ;  /* 0x0000750066007a0c */ /* 0x000ff60003f06270 */
[----:B------:R-:W-:Y:S02]  /*6f40*/  @!UPT UIADD3 URZ, URZ, URZ, URZ ;  /* 0x0000003f3f3ff290 */ /* 0x000fe4000fffe03f */
[----:B------:R-:W2:Y:S04]  /*6f50*/  @!P0 LDS.128 R12, [R82+0x1000] ;  /* 0x00100000520c8984 */ /* 0x000ea80000000c00 */
[----:B-1----:R1:W-:Y:S04]  /*6f60*/  @!P1 STG.E.128 [R2.64], R16 ;  /* 0x0000001002009986 */ /* 0x0023e8000c101d08 */
[----:B--2---:R1:W-:Y:S02]  /*6f70*/  @!P0 STG.E.128 [R2.64+0x40], R12 ;  /* 0x0000400c02008986 */ /* 0x0043e4000c101d08 */
.L_x_248:
[----:B------:R-:W-:Y:S05]  /*6f80*/  BSYNC B0 ;  /* 0x0000000000007941 */ /* 0x000fea0003800000 */
.L_x_247:
[----:B------:R-:W-:Y:S01]  /*6f90*/  ISETP.GE.AND P0, PT, R151, R7, PT ;  /* 0x000000079700720c */ /* 0x000fe20003f06270 */
[----:B------:R-:W-:Y:S01]  /*6fa0*/  @!UPT UIADD3 URZ, URZ, URZ, URZ ;  /* 0x0000003f3f3ff290 */ /* 0x000fe2000fffe03f */
[----:B------:R-:W-:Y:S11]  /*6fb0*/  BSSY B0, `(.L_x_249) ;  /* 0x0000013000007945 */ /* 0x000ff60003800000 */
[----:B------:R-:W-:-:S05]  /*6fc0*/  @P0 BRA `(.L_x_250) ;  /* 0x0000011000000947 */ /* 0x000fca0003800000 */
[----:B-1----:R-:W-:Y:S01]  /*6fd0*/  IADD3 R2, P0, R6, 0x40, RZ ;  /* 0x0000004006027810 */ /* 0x002fe20007f1e0ff */
        /* <DEDUP_REMOVED lines=16> */
.L_x_250:
[----:B------:R-:W-:Y:S05]  /*70e0*/  BSYNC B0 ;  /* 0x0000000000007941 */ /* 0x000fea0003800000 */
.L_x_249:
[C---:B------:R-:W-:Y:S02]  /*70f0*/  ISETP.GT.AND P0, PT, R36.reuse, R128, PT ;  /* 0x000000802400720c */ /* 0x040fe40003f04270 */
[----:B------:R-:W-:Y:S11]  /*7100*/  IADD3 R36, R36, -0x1, RZ ;  /* 0xffffffff24247810 */ /* 0x000ff60007ffe0ff */
[----:B-1----:R-:W-:Y:S01]  /*7110*/  @P0 SHF.R.S32.HI R5, RZ, 0x1f, R36 ;  /* 0x0000001fff050819 */ /* 0x002fe20000011424 */
[----:B------:R-:W-:Y:S02]  /*7120*/  @P0 IMAD R4, R172, R36, RZ ;  /* 0x00000024ac040224 */ /* 0x000fe400078e02ff */
[----:B------:R-:W-:Y:S02]  /*7130*/  @P0 IMAD.MOV.U32 R2, RZ, RZ, R116 ;  /* 0x000000ffff020224 */ /* 0x000fe400078e0074 */
[----:B------:R-:W-:Y:S02]  /*7140*/  @P0 IMAD.MOV.U32 R3, RZ, RZ, R115 ;  /* 0x000000ffff030224 */ /* 0x000fe400078e0073 */
[-C--:B------:R-:W-:Y:S02]  /*7150*/  @P0 IMAD R4, R5, R148.reuse, R4 ;  /* 0x0000009405040224 */ /* 0x080fe400078e0204 */
[----:B------:R-:W-:Y:S04]  /*7160*/  @P0 IMAD.WIDE.U32 R2, R36, R148, R2 ;  /* 0x0000009424020225 */ /* 0x000fe800078e0002 */
[----:B------:R-:W-:Y:S01]  /*7170*/  @P0 IMAD.IADD R3, R3, 0x1, R4 ;  /* 0x0000000103030824 */ /* 0x000fe200078e0204 */
[C---:B------:R-:W-:Y:S04]  /*7180*/  @P0 LEA R8, P1, R2.reuse, c[0x0][0x220], 0x1 ;  /* 0x0000880002080a11 */ /* 0x040fe800078208ff */
[----:B------:R-:W-:Y:S02]  /*7190*/  @P0 LEA.HI.X R9, R2, c[0x0][0x224], R3, 0x1, P1 ;  /* 0x0000890002090a11 */ /* 0x000fe400008f0c03 */
[----:B------:R-:W-:Y:S03]  /*71a0*/  @P0 IADD3 R6, P1, R8, R155, RZ ;  /* 0x0000009b08060210 */ /* 0x000fe60007f3e0ff */
[----:B------:R-:W-:Y:S01]  /*71b0*/  @!PT LDS RZ, [RZ] ;  /* 0x00000000fffff984 */ /* 0x000fe20000000800 */
[----:B------:R-:W-:Y:S01]  /*71c0*/  @!PT LDS RZ, [RZ] ;  /* 0x00000000fffff984 */ /* 0x000fe20000000800 */
[----:B------:R-:W-:Y:S01]  /*71d0*/  @!PT LDS RZ, [RZ] ;  /* 0x00000000fffff984 */ /* 0x000fe20000000800 */
[----:B------:R1:W-:Y:S01]  /*71e0*/  @P0 LDGSTS.E.BYPASS.LTC128B.128 [R216+0x2900], [R8.64], !P5 ;  /* 0x0290000008d80fae */ /* 0x0003e2000e901d48 */
[----:B------:R-:W-:Y:S02]  /*71f0*/  @P0 IADD3.X R7, R9, R139, RZ, P1, !PT ;  /* 0x0000008b09070210 */ /* 0x000fe40000ffe4ff */
[-C--:B------:R-:W-:Y:S03]  /*7200*/  @P0 IADD3 R4, P1, R6, R155.reuse, RZ ;  /* 0x0000009b06040210 */ /* 0x080fe60007f3e0ff */
[----:B------:R1:W-:Y:S02]  /*7210*/  @P0 LDGSTS.E.BYPASS.LTC128B.128 [R216+0x3100], [R6.64], !P5 ;  /* 0x0310000006d80fae */ /* 0x0003e4000e901d48 */
[--C-:B------:R-:W-:Y:S01]  /*7220*/  @P0 IMAD.X R5, R7, 0x1, R139.reuse, P1 ;  /* 0x0000000107050824 */ /* 0x100fe200008e068b */
[-C--:B------:R-:W-:Y:S04]  /*7230*/  @P0 IADD3 R2, P1, R4, R155.reuse, RZ ;  /* 0x0000009b04020210 */ /* 0x080fe80007f3e0ff */
[----:B------:R1:W-:Y:S01]  /*7240*/  @P0 LDGSTS.E.BYPASS.LTC128B.128 [R216+0x3900], [R4.64], !P5 ;  /* 0x0390000004d80fae */ /* 0x0003e2000e901d48 */
[----:B------:R-:W-:Y:S01]  /*7250*/  @P0 IMAD.X R3, R5, 0x1, R139, P1 ;  /* 0x0000000105030824 */ /* 0x000fe200008e068b */
[----:B------:R-:W-:Y:S04]  /*7260*/  @P0 IADD3 R10, P1, R2, R155, RZ ;  /* 0x0000009b020a0210 */ /* 0x000fe80007f3e0ff */
[----:B------:R1:W-:Y:S01]  /*7270*/  @P0 LDGSTS.E.BYPASS.LTC128B.128 [R216+0x4100], [R2.64], !P5 ;  /* 0x0410000002d80fae */ /* 0x0003e2000e901d48 */
[----:B------:R-:W-:Y:S05]  /*7280*/  @P0 IADD3.X R11, R3, R139, RZ, P1, !PT ;  /* 0x0000008b030b0210 */ /* 0x000fea0000ffe4ff */
[----:B------:R1:W-:Y:S04]  /*7290*/  @P0 LDGSTS.E.BYPASS.LTC128B.128 [R216+0x4900], [R10.64], !P5 ;  /* 0x049000000ad80fae */ /* 0x0003e8000e901d48 */
[----:B------:R-:W0:Y:S01]  /*72a0*/  LDGDEPBAR ;  /* 0x00000000000079af */ /* 0x000e220000000000 */
[----:B------:R-:W-:-:S05]  /*72b0*/  @P0 BRA `(.L_x_251) ;  /* 0xffffb9d000000947 */ /* 0x000fca000383ffff */
[----:B------:R-:W-:Y:S01]  /*72c0*/  WARPSYNC 0xffffffff ;  /* 0xffffffff00007948 */ /* 0x000fe20003800000 */
[----:B------:R-:W-:Y:S06]  /*72d0*/  BAR.SYNC.DEFER_BLOCKING 0x0 ;  /* 0x0000000000007b1d */ /* 0x000fec0000010000 */
.L_x_216:
[----:B------:R-:W-:Y:S01]  /*72e0*/  ISETP.GE.AND P0, PT, R173, 0x1, PT ;  /* 0x00000001ad00780c */ /* 0x000fe20003f06270 */
[----:B------:R-:W-:Y:S01]  /*72f0*/  BSSY B0, `(.L_x_252) ;  /* 0x0000020000007945 */ /* 0x000fe20003800000 */
[----:B-1----:R-:W-:Y:S01]  /*7300*/  IMAD.IADD R9, R161, 0x1, R162 ;  /* 0x00000001a1097824 */ /* 0x002fe200078e02a2 */
[----:B------:R-:W-:-:S10]  /*7310*/  MOV R0, RZ ;  /* 0x000000ff00007202 */ /* 0x000fd40000000f00 */
[----:B------:R-:W-:Y:S05]  /*7320*/  @!P0 BRA `(.L_x_253) ;  /* 0x000001c000008947 */ /* 0x000fea0003800000 */
[----:B------:R-:W-:Y:S01]  /*7330*/  IABS R2, R136 ;  /* 0x0000008800027213 */ /* 0x000fe20000000000 */
[----:B------:R-:W-:Y:S01]  /*7340*/  IMAD.MOV.U32 R4, RZ, RZ, RZ ;  /* 0x000000ffff047224 */ /* 0x000fe200078e00ff */
[----:B------:R-:W-:Y:S02]  /*7350*/  IADD3 R6, R153, -0x1, R136 ;  /* 0xffffffff99067810 */ /* 0x000fe40007ffe088 */
[----:B------:R-:W1:Y:S02]  /*7360*/  I2F.RP R0, R2 ;  /* 0x0000000200007306 */ /* 0x000e640000209400 */
[----:B------:R-:W-:-:S06]  /*7370*/  IABS R8, R6 ;  /* 0x0000000600087213 */ /* 0x000fcc0000000000 */
[----:B-1----:R-:W1:Y:S02]  /*7380*/  MUFU.RCP R0, R0 ;  /* 0x0000000000007308 */ /* 0x002e640000001000 */
[----:B-1----:R-:W-:-:S06]  /*7390*/  IADD3 R0, R0, 0xffffffe, RZ ;  /* 0x0ffffffe00007810 */ /* 0x002fcc0007ffe0ff */
[----:B------:R-:W1:Y:S02]  /*73a0*/  F2I.FTZ.U32.TRUNC.NTZ R5, R0 ;  /* 0x0000000000057305 */ /* 0x000e64000021f000 */
        /* <DEDUP_REMOVED lines=20> */
.L_x_253:
[----:B------:R-:W-:Y:S05]  /*74f0*/  BSYNC B0 ;  /* 0x0000000000007941 */ /* 0x000fea0003800000 */
.L_x_252:
[----:B------:R-:W2:Y:S01]  /*7500*/  LDL R2, [R1+0x4c] ;  /* 0x00004c0001027983 */ /* 0x000ea20000100800 */
[----:B------:R-:W-:Y:S01]  /*7510*/  MOV R26, RZ ;  /* 0x000000ff001a7202 */ /* 0x000fe20000000f00 */
[----:B------:R-:W-:Y:S01]  /*7520*/  CS2R R34, SRZ ;  /* 0x0000000000227805 */ /* 0x000fe2000001ff00 */
[----:B------:R-:W-:Y:S01]  /*7530*/  IMAD.MOV.U32 R31, RZ, RZ, RZ ;  /* 0x000000ffff1f7224 */ /* 0x000fe200078e00ff */
        /* <DEDUP_REMOVED lines=32> */
[----:B--2---:R-:W-:-:S04]  /*7740*/  IMAD R3, R2, R0, RZ ;  /* 0x0000000002037224 */ /* 0x004fc800078e02ff */
[--C-:B------:R-:W-:Y:S01]  /*7750*/  IMAD.IADD R2, R3, 0x1, R0.reuse ;  /* 0x0000000103027824 */ /* 0x100fe200078e0200 */
[----:B------:R1:W-:Y:S01]  /*7760*/  STL [R1+0x28], R3 ;  /* 0x0000280301007387 */ /* 0x0003e20000100800 */
[----:B------:R-:W-:-:S03]  /*7770*/  PRMT R0, RZ, 0x7610, R0 ;  /* 0x00007610ff007816 */ /* 0x000fc60000000000 */
[----:B------:R-:W-:-:S04]  /*7780*/  IMNMX R242, R153, R2, PT ;  /* 0x0000000299f27217 */ /* 0x000fc80003800200 */
[----:B------:R-:W-:-:S13]  /*7790*/  ISETP.GT.AND P0, PT, R242, R3, PT ;  /* 0x00000003f200720c */ /* 0x000fda0003f04270 */
[----:B------:R-:W-:Y:S05]  /*77a0*/  @!P0 BRA `(.L_x_254) ;  /* 0x0000c20000008947 */ /* 0x000fea0003800000 */
[----:B------:R-:W2:Y:S04]  /*77b0*/  LDL R16, [R1+0x10] ;  /* 0x0000100001107983 */ /* 0x000ea80000100800 */
[----:B------:R-:W3:Y:S01]  /*77c0*/  LDL R18, [R1+0x34] ;  /* 0x0000340001127983 */ /* 0x000ee20000100800 */
[----:B------:R-:W-:-:S03]  /*77d0*/  ISETP.NE.U32.AND P0, PT, RZ, c[0x0][0x340], PT ;  /* 0x0000d000ff007a0c */ /* 0x000fc60003f05070 */
[----:B------:R-:W4:Y:S01]  /*77e0*/  LDL R17, [R1+0x40] ;  /* 0x0000400001117983 */ /* 0x000f220000100800 */
[----:B------:R-:W-:-:S13]  /*77f0*/  ISETP.NE.AND.EX P2, PT, RZ, c[0x0][0x344], PT, P0 ;  /* 0x0000d100ff007a0c */ /* 0x000fda0003f45300 */
[----:B------:R-:W-:Y:S02]  /*7800*/  @P2 MOV R2, 0x4 ;  /* 0x0000000400022802 */ /* 0x000fe40000000f00 */
[----:B------:R-:W-:-:S04]  /*7810*/  MOV R0, c[0x0][0x2c4] ;  /* 0x0000b10000007a02 */ /* 0x000fc80000000f00 */
[----:B------:R-:W-:Y:S02]  /*7820*/  ISETP.NE.AND P1, PT, R0, 0x1, PT ;  /* 0x000000010000780c */ /* 0x000fe40003f25270 */
[----:B------:R-:W-:Y:S01]  /*7830*/  LEA R0, R166, R140, 0x4 ;  /* 0x0000008ca6007211 */ /* 0x000fe200078e20ff */
[----:B-12---:R-:W-:-:S05]  /*7840*/  @P2 IMAD.WIDE R2, R16, R2, c[0x0][0x340] ;  /* 0x0000d00010022625 */ /* 0x006fca00078e0202 */
[----:B------:R1:W2:Y:S01]  /*7850*/  @P2 LDG.E R13, [R2.64] ;  /* 0x00000008020d2981 */ /* 0x0002a2000c1e1900 */
[----:B---3--:R-:W-:-:S04]  /*7860*/  IMAD R12, R18, 0x80, R0 ;  /* 0x00000080120c7824 */ /* 0x008fc800078e0200 */
[----:B------:R-:W-:Y:S01]  /*7870*/  @P1 IMAD.HI.U32 R5, R12, c[0x0][0x2c8], RZ ;  /* 0x0000b2000c051a27 */ /* 0x000fe200078e00ff */
[----:B------:R-:W-:Y:S02]  /*7880*/  MOV R0, R12 ;  /* 0x0000000c00007202 */ /* 0x000fe40000000f00 */
[----:B------:R-:W-:Y:S02]  /*7890*/  MOV R6, R134 ;  /* 0x0000008600067202 */ /* 0x000fe40000000f00 */
[----:B------:R-:W-:Y:S01]  /*78a0*/  @P1 SHF.R.U32.HI R0, RZ, c[0x0][0x2cc], R5 ;  /* 0x0000b300ff001a19 */ /* 0x000fe20000011605 */
[----:B------:R-:W-:Y:S01]  /*78b0*/  IMAD.MOV.U32 R7, RZ, RZ, R135 ;  /* 0x000000ffff077224 */ /* 0x000fe200078e0087 */
[----:B-1----:R-:W-:Y:S02]  /*78c0*/  SHF.R.S32.HI R3, RZ, 0x1f, R160 ;  /* 0x0000001fff037819 */ /* 0x002fe400000114a0 */
[----:B------:R-:W-:-:S03]  /*78d0*/  IADD3 R2, P0, R140, R9, RZ ;  /* 0x000000098c027210 */ /* 0x000fc60007f1e0ff */
[----:B------:R-:W-:Y:S01]  /*78e0*/  IMAD R4, R3, c[0x0][0x178], RZ ;  /* 0x00005e0003047a24 */ /* 0x000fe200078e02ff */
[----:B------:R-:W-:-:S03]  /*78f0*/  LEA.HI.X.SX32 R3, R9, R186, 0x1, P0 ;  /* 0x000000ba09037211 */ /* 0x000fc600000f0eff */
[C---:B------:R-:W-:Y:S02]  /*7900*/  IMAD R8, R160.reuse, c[0x0][0x17c], R4 ;  /* 0x00005f00a0087a24 */ /* 0x040fe400078e0204 */
[----:B------:R-:W-:Y:S01]  /*7910*/  IMAD.WIDE.U32 R4, R160, c[0x0][0x178], RZ ;  /* 0x00005e00a0047a25 */ /* 0x000fe200078e00ff */
[----:B------:R-:W-:-:S03]  /*7920*/  ISETP.NE.U32.AND P0, PT, RZ, c[0x0][0x348], PT ;  /* 0x0000d200ff007a0c */ /* 0x000fc60003f05070 */
[C---:B------:R-:W-:Y:S02]  /*7930*/  IMAD R15, R3.reuse, c[0x0][0x1e0], RZ ;  /* 0x00007800030f7a24 */ /* 0x040fe400078e02ff */
[----:B------:R-:W-:Y:S01]  /*7940*/  IMAD R14, R3, c[0x0][0x208], RZ ;  /* 0x00008200030e7a24 */ /* 0x000fe200078e02ff */
[----:B------:R-:W-:Y:S01]  /*7950*/  IADD3 R3, R5, R8, RZ ;  /* 0x0000000805037210 */ /* 0x000fe20007ffe0ff */
[----:B------:R-:W-:Y:S01]  /*7960*/  IMAD.WIDE.U32 R10, R2, c[0x0][0x1e0], R6 ;  /* 0x00007800020a7a25 */ /* 0x000fe200078e0006 */
[----:B------:R-:W-:-:S03]  /*7970*/  ISETP.NE.AND.EX P0, PT, RZ, c[0x0][0x34c], PT, P0 ;  /* 0x0000d300ff007a0c */ /* 0x000fc60003f05300 */
[----:B------:R-:W-:-:S04]  /*7980*/  IMAD.WIDE.U32 R8, R2, c[0x0][0x208], R6 ;  /* 0x0000820002087a25 */ /* 0x000fc800078e0006 */
[C---:B------:R-:W-:Y:S02]  /*7990*/  IMAD R6, R2.reuse, c[0x0][0x1e4], R15 ;  /* 0x0000790002067a24 */ /* 0x040fe400078e020f */
[----:B------:R-:W-:Y:S01]  /*79a0*/  IMAD R5, R2, c[0x0][0x20c], R14 ;  /* 0x0000830002057a24 */ /* 0x000fe200078e020e */
[----:B------:R-:W-:Y:S02]  /*79b0*/  MOV R2, R4 ;  /* 0x0000000400027202 */ /* 0x000fe40000000f00 */
[----:B------:R-:W-:Y:S01]  /*79c0*/  SEL R4, R138, RZ, !P0 ;  /* 0x000000ff8a047207 */ /* 0x000fe20004000000 */
[----:B------:R-:W-:Y:S01]  /*79d0*/  IMAD.IADD R7, R11, 0x1, R6 ;  /* 0x000000010b077824 */ /* 0x000fe200078e0206 */
[----:B------:R-:W-:Y:S01]  /*79e0*/  IADD3 R5, R9, R5, RZ ;  /* 0x0000000509057210 */ /* 0x000fe20007ffe0ff */
[----:B----4-:R-:W-:Y:S01]  /*79f0*/  IMAD.WIDE.U32 R2, R17, c[0x0][0x1b8], R2 ;  /* 0x00006e0011027a25 */ /* 0x010fe200078e0002 */
[----:B------:R-:W-:Y:S02]  /*7a00*/  SEL R9, R16, RZ, !P0 ;  /* 0x000000ff10097207 */ /* 0x000fe40004000000 */
[----:B------:R-:W-:Y:S01]  /*7a10*/  MOV R6, R10 ;  /* 0x0000000a00067202 */ /* 0x000fe20000000f00 */
[----:B------:R-:W-:-:S02]  /*7a20*/  IMAD R11, R4, c[0x0][0x1c0], RZ ;  /* 0x00007000040b7a24 */ /* 0x000fc400078e02ff */
[----:B------:R-:W-:Y:S02]  /*7a30*/  IMAD R3, R17, c[0x0][0x1bc], R3 ;  /* 0x00006f0011037a24 */ /* 0x000fe400078e0203 */
[----:B------:R-:W-:Y:S02]  /*7a40*/  IMAD.MOV.U32 R4, RZ, RZ, R8 ;  /* 0x000000ffff047224 */ /* 0x000fe400078e0008 */
[C---:B------:R-:W-:Y:S02]  /*7a50*/  IMAD R14, R9.reuse, c[0x0][0x1c4], R11 ;  /* 0x00007100090e7a24 */ /* 0x040fe400078e020b */
[----:B------:R-:W-:Y:S01]  /*7a60*/  IMAD.WIDE.U32 R8, R9, c[0x0][0x1c0], R2 ;  /* 0x0000700009087a25 */ /* 0x000fe200078e0002 */
[----:B------:R-:W-:-:S03]  /*7a70*/  IADD3 R10, -R0, RZ, RZ ;  /* 0x000000ff000a7210 */ /* 0x000fc60007ffe1ff */
[----:B------:R-:W-:Y:S01]  /*7a80*/  IMAD.WIDE.U32 R2, R17, c[0x0][0x1e8], R6 ;  /* 0x00007a0011027a25 */ /* 0x000fe200078e0006 */
[----:B------:R-:W-:-:S03]  /*7a90*/  SHF.R.S32.HI R11, RZ, 0x1f, R0 ;  /* 0x0000001fff0b7819 */ /* 0x000fc60000011400 */
[----:B------:R-:W-:Y:S01]  /*7aa0*/  IMAD.WIDE.U32 R6, R17, c[0x0][0x210], R4 ;  /* 0x0000840011067a25 */ /* 0x000fe200078e0004 */
[----:B------:R-:W-:-:S03]  /*7ab0*/  MOV R4, R2 ;  /* 0x0000000200047202 */ /* 0x000fc60000000f00 */
[----:B------:R-:W-:Y:S01]  /*7ac0*/  IMAD R5, R17, c[0x0][0x1ec], R3 ;  /* 0x00007b0011057a24 */ /* 0x000fe200078e0203 */
[----:B------:R-:W-:Y:S01]  /*7ad0*/  IADD3 R3, R9, R14, RZ ;  /* 0x0000000e09037210 */ /* 0x000fe20007ffe0ff */
[----:B------:R-:W-:Y:S02]  /*7ae0*/  IMAD R9, R10, c[0x0][0x2c4], R12 ;  /* 0x0000b1000a097a24 */ /* 0x000fe400078e020c */
[----:B------:R-:W-:Y:S02]  /*7af0*/  IMAD R10, R11, c[0x0][0x1b0], RZ ;  /* 0x00006c000b0a7a24 */ /* 0x000fe400078e02ff */
[----:B------:R-:W-:Y:S01]  /*7b00*/  IMAD.MOV.U32 R2, RZ, RZ, R8 ;  /* 0x000000ffff027224 */ /* 0x000fe200078e0008 */
[----:B------:R-:W-:Y:S01]  /*7b10*/  ISETP.NE.U32.AND P0, PT, RZ, c[0x0][0x350], PT ;  /* 0x0000d400ff007a0c */ /* 0x000fe20003f05070 */
[C---:B------:R-:W-:Y:S01]  /*7b20*/  IMAD R10, R0.reuse, c[0x0][0x1b4], R10 ;  /* 0x00006d00000a7a24 */ /* 0x040fe200078e020a */
[----:B------:R-:W-:Y:S01]  /*7b30*/  SHF.R.S32.HI R8, RZ, 0x1f, R9 ;  /* 0x0000001fff087819 */ /* 0x000fe20000011409 */
[----:B------:R-:W-:Y:S01]  /*7b40*/  IMAD.WIDE.U32 R2, R0, c[0x0][0x1b0], R2 ;  /* 0x00006c0000027a25 */ /* 0x000fe200078e0002 */
[----:B------:R-:W-:-:S04]  /*7b50*/  ISETP.NE.AND.EX P0, PT, RZ, c[0x0][0x354], PT, P0 ;  /* 0x0000d500ff007a0c */ /* 0x000fc80003f05300 */
[----:B------:R-:W-:Y:S01]  /*7b60*/  IADD3 R3, R3, R10, RZ ;  /* 0x0000000a03037210 */ /* 0x000fe20007ffe0ff */
[----:B------:R-:W-:Y:S02]  /*7b70*/  IMAD R10, R8, c[0x0][0x1a8], RZ ;  /* 0x00006a00080a7a24 */ /* 0x000fe400078e02ff */
[----:B------:R-:W-:Y:S02]  /*7b80*/  IMAD R7, R17, c[0x0][0x214], R7 ;  /* 0x0000850011077a24 */ /* 0x000fe400078e0207 */
[C---:B------:R-:W-:Y:S02]  /*7b90*/  IMAD R10, R9.reuse, c[0x0][0x1ac], R10 ;  /* 0x00006b00090a7a24 */ /* 0x040fe400078e020a */
[----:B------:R-:W-:-:S04]  /*7ba0*/  IMAD.WIDE.U32 R2, R9, c[0x0][0x1a8], R2 ;  /* 0x00006a0009027a25 */ /* 0x000fc800078e0002 */
[----:B------:R-:W-:Y:S01]  /*7bb0*/  IMAD.IADD R3, R3, 0x1, R10 ;  /* 0x0000000103037824 */ /* 0x000fe200078e020a */
[----:B------:R-:W-:Y:S02]  /*7bc0*/  IADD3 R111, R242, -0x1, RZ ;  /* 0xfffffffff26f7810 */ /* 0x000fe40007ffe0ff */
[----:B--2---:R-:W-:Y:S02]  /*7bd0*/  @P2 SHF.R.S32.HI R0, RZ, 0x1f, R13 ;  /* 0x0000001fff002819 */ /* 0x004fe4000001140d */
[----:B------:R-:W-:Y:S02]  /*7be0*/  @!P2 MOV R0, R138 ;  /* 0x0000008a0000a202 */ /* 0x000fe40000000f00 */
[----:B------:R-:W-:Y:S02]  /*7bf0*/  @!P2 MOV R13, R16 ;  /* 0x00000010000da202 */ /* 0x000fe40000000f00 */
[----:B------:R-:W-:Y:S02]  /*7c00*/  SEL R8, R0, RZ, !P0 ;  /* 0x000000ff00087207 */ /* 0x000fe40004000000 */
[----:B------:R-:W-:-:S03]  /*7c10*/  SEL R0, R13, RZ, !P0 ;  /* 0x000000ff0d007207 */ /* 0x000fc60004000000 */
[C---:B------:R-:W-:Y:S02]  /*7c20*/  IMAD R9, R8.reuse, c[0x0][0x1f0], RZ ;  /* 0x00007c0008097a24 */ /* 0x040fe400078e02ff */
[----:B------:R-:W-:Y:S02]  /*7c30*/  IMAD R8, R8, c[0x0][0x218], RZ ;  /* 0x0000860008087a24 */ /* 0x000fe400078e02ff */
[----:B------:R-:W-:Y:S01]  /*7c40*/  IMAD.WIDE.U32 R16, R0, c[0x0][0x1f0], R4 ;  /* 0x00007c0000107a25 */ /* 0x000fe200078e0004 */
[----:B------:R-:W-:-:S03]  /*7c50*/  LEA R5, P0, R2, c[0x0][0x160], 0x1 ;  /* 0x0000580002057a11 */ /* 0x000fc600078008ff */
[----:B------:R-:W-:-:S04]  /*7c60*/  IMAD.WIDE.U32 R14, R0, c[0x0][0x218], R6 ;  /* 0x00008600000e7a25 */ /* 0x000fc800078e0006 */
[C---:B------:R-:W-:Y:S02]  /*7c70*/  IMAD R6, R0.reuse, c[0x0][0x21c], R8 ;  /* 0x0000870000067a24 */ /* 0x040fe400078e0208 */
[----:B------:R-:W-:Y:S01]  /*7c80*/  IMAD R7, R0, c[0x0][0x1f4], R9 ;  /* 0x00007d0000077a24 */ /* 0x000fe200078e0209 */
[----:B------:R-:W-:Y:S02]  /*7c90*/  LEA.HI.X R4, R2, c[0x0][0x164], R3, 0x1, P0 ;  /* 0x0000590002047a11 */ /* 0x000fe400000f0c03 */
[----:B------:R-:W-:Y:S02]  /*7ca0*/  IADD3 R2, R15, R6, RZ ;  /* 0x000000060f027210 */ /* 0x000fe40007ffe0ff */
[----:B------:R-:W-:Y:S01]  /*7cb0*/  IADD3 R3, R17, R7, RZ ;  /* 0x0000000711037210 */ /* 0x000fe20007ffe0ff */
[----:B------:R1:W-:Y:S04]  /*7cc0*/  STL.64 [R1+0x20], R16 ;  /* 0x0000201001007387 */ /* 0x0003e80000100a00 */
[----:B------:R1:W-:Y:S04]  /*7cd0*/  STL.64 [R1+0x18], R14 ;  /* 0x0000180e01007387 */ /* 0x0003e80000100a00 */
[----:B------:R1:W-:Y:S04]  /*7ce0*/  STL [R1+0x2c], R2 ;  /* 0x00002c0201007387 */ /* 0x0003e80000100800 */
[----:B------:R1:W-:Y:S01]  /*7cf0*/  STL [R1+0x38], R3 ;  /* 0x0000380301007387 */ /* 0x0003e20000100800 */
[----:B------:R-:W-:-:S02]  /*7d00*/  ISETP.GE.AND P2, PT, R134, c[0x0][0x198], PT ;  /* 0x0000660086007a0c */ /* 0x000fc40003f46270 */
[----:B------:R-:W-:Y:S01]  /*7d10*/  LEA R0, R18, R140, 0x7 ;  /* 0x0000008c12007211 */ /* 0x000fe200078e38ff */
[----:B------:R-:W-:Y:S08]  /*7d20*/  BRA.DIV ~URZ, `(.L_x_255) ;  /* 0x0000fba27f007947 */ /* 0x000ff0000b800000 */
[----:B------:R2:W3:Y:S02]  /*7d30*/  SHFL.IDX PT, R6, R4, RZ, 0x181f ;  /* 0x00181fff04067589 */ /* 0x0004e400000e0000 */
.L_x_385:
[----:B------:R-:W-:Y:S05]  /*7d40*/  BRA.DIV ~URZ, `(.L_x_256) ;  /* 0x0000fbf27f007947 */ /* 0x000fea000b800000 */
[----:B-1----:R1:W4:Y:S02]  /*7d50*/  SHFL.IDX PT, R2, R5, RZ, 0x181f ;  /* 0x00181fff05027589 */ /* 0x00232400000e0000 */
.L_x_386:
[----:B------:R-:W-:Y:S01]  /*7d60*/  IMAD R13, R165, c[0x0][0x2c4], RZ ;  /* 0x0000b100a50d7a24 */ /* 0x000fe200078e02ff */
[----:B------:R-:W-:Y:S04]  /*7d70*/  BSSY B0, `(.L_x_257) ;  /* 0x0000009000007945 */ /* 0x000fe80003800000 */
[----:B------:R-:W-:-:S13]  /*7d80*/  ISETP.GE.AND P0, PT, R0, R13, PT ;  /* 0x0000000d0000720c */ /* 0x000fda0003f06270 */
[----:B------:R-:W-:Y:S05]  /*7d90*/  @P0 BRA `(.L_x_258) ;  /* 0x0000006000000947 */ /* 0x000fea0003800000 */
[----:B----4-:R-:W-:-:S04]  /*7da0*/  LEA R2, P0, R134, R2, 0x1 ;  /* 0x0000000286027211 */ /* 0x010fc800078008ff */
[----:B---3--:R-:W-:-:S05]  /*7db0*/  LEA.HI.X R3, R134, R6, R135, 0x1, P0 ;  /* 0x0000000686037211 */ /* 0x008fca00000f0c87 */
[----:B------:R-:W-:Y:S01]  /*7dc0*/  @!PT LDS RZ, [RZ] ;  /* 0x00000000fffff984 */ /* 0x000fe20000000800 */
[----:B------:R-:W-:Y:S01]  /*7dd0*/  @!PT LDS RZ, [RZ] ;  /* 0x00000000fffff984 */ /* 0x000fe20000000800 */
[----:B------:R-:W-:Y:S01]  /*7de0*/  @!PT LDS RZ, [RZ] ;  /* 0x00000000fffff984 */ /* 0x000fe20000000800 */
[----:B------:R3:W-:Y:S04]  /*7df0*/  LDGSTS.E.BYPASS.LTC128B.128 [R216+0x5100], [R2.64], !P2 ;  /* 0x0510000002d87fae */ /* 0x0007e8000d101d48 */
.L_x_258:
[----:B------:R-:W-:Y:S05]  /*7e00*/  BSYNC B0 ;  /* 0x0000000000007941 */ /* 0x000fea0003800000 */
.L_x_257:
[----:B------:R-:W-:Y:S05]  /*7e10*/  BRA.DIV ~URZ, `(.L_x_259) ;  /* 0x0000fb927f007947 */ /* 0x000fea000b800000 */
[----:B---3--:R3:W1:Y:S04]  /*7e20*/  SHFL.IDX PT, R6, R4, 0x1, 0x181f ;  /* 0x00381f0004067f89 */ /* 0x00866800000e0000 */
[----:B----4-:R3:W4:Y:S02]  /*7e30*/  SHFL.IDX PT, R2, R5, 0x1, 0x181f ;  /* 0x00381f0005027f89 */ /* 0x01072400000e0000 */
.L_x_387:
[----:B------:R-:W-:Y:S01]  /*7e40*/  IADD3 R3, R0, 0x10, RZ ;  /* 0x0000001000037810 */ /* 0x000fe20007ffe0ff */
[----:B------:R-:W-:Y:S03]  /*7e50*/  BSSY B0, `(.L_x_260) ;  /* 0x0000009000007945 */ /* 0x000fe60003800000 */
[----:B------:R-:W-:-:S13]  /*7e60*/  ISETP.GE.AND P0, PT, R3, R13, PT ;  /* 0x0000000d0300720c */ /* 0x000fda0003f06270 */
[----:B------:R-:W-:Y:S05]  /*7e70*/  @P0 BRA `(.L_x_261) ;  /* 0x0000006000000947 */ /* 0x000fea0003800000 */
[----:B----4-:R-:W-:-:S04]  /*7e80*/  LEA R2, P0, R134, R2, 0x1 ;  /* 0x0000000286027211 */ /* 0x010fc800078008ff */
[----:B-1----:R-:W-:-:S05]  /*7e90*/  LEA.HI.X R3, R134, R6, R135, 0x1, P0 ;  /* 0x0000000686037211 */ /* 0x002fca00000f0c87 */
[----:B------:R-:W-:Y:S01]  /*7ea0*/  @!PT LDS RZ, [RZ] ;  /* 0x00000000fffff984 */ /* 0x000fe20000000800 */
[----:B------:R-:W-:Y:S01]  /*7eb0*/  @!PT LDS RZ, [RZ] ;  /* 0x00000000fffff984 */ /* 0x000fe20000000800 */
[----:B------:R-:W-:Y:S01]  /*7ec0*/  @!PT LDS RZ, [RZ] ;  /* 0x00000000fffff984 */ /* 0x000fe20000000800 */
[----:B------:R1:W-:Y:S04]  /*7ed0*/  LDGSTS.E.BYPASS.LTC128B.128 [R216+0x5900], [R2.64], !P2 ;  /* 0x0590000002d87fae */ /* 0x0003e8000d101d48 */
.L_x_261:
[----:B------:R-:W-:Y:S05]  /*7ee0*/  BSYNC B0 ;  /* 0x0000000000007941 */ /* 0x000fea0003800000 */
.L_x_260:
[----:B------:R-:W-:Y:S05]  /*7ef0*/  BRA.DIV ~URZ, `(.L_x_262) ;  /* 0x0000fb827f007947 */ /* 0x000fea000b800000 */
[----:B-1----:R1:W2:Y:S02]  /*7f00*/  SHFL.IDX PT, R6, R4, 0x2, 0x181f ;  /* 0x00581f0004067f89 */ /* 0x0022a400000e0000 */
.L_x_388:
[----:B------:R-:W-:Y:S05]  /*7f10*/  BRA.DIV ~URZ, `(.L_x_263) ;  /* 0x0000fbd27f007947 */ /* 0x000fea000b800000 */
[----:B----4-:R4:W1:Y:S02]  /*7f20*/  SHFL.IDX PT, R2, R5, 0x2, 0x181f ;  /* 0x00581f0005027f89 */ /* 0x01086400000e0000 */
.L_x_389:
[----:B------:R-:W-:Y:S01]  /*7f30*/  IADD3 R3, R0, 0x20, RZ ;  /* 0x0000002000037810 */ /* 0x000fe20007ffe0ff */
[----:B------:R-:W-:Y:S03]  /*7f40*/  BSSY B0, `(.L_x_264) ;  /* 0x0000009000007945 */ /* 0x000fe60003800000 */
[----:B------:R-:W-:-:S13]  /*7f50*/  ISETP.GE.AND P0, PT, R3, R13, PT ;  /* 0x0000000d0300720c */ /* 0x000fda0003f06270 */
[----:B------:R-:W-:Y:S05]  /*7f60*/  @P0 BRA `(.L_x_265) ;  /* 0x0000006000000947 */ /* 0x000fea0003800000 */
[----:B-1----:R-:W-:-:S04]  /*7f70*/  LEA R2, P0, R134, R2, 0x1 ;  /* 0x0000000286027211 */ /* 0x002fc800078008ff */
[----:B--2---:R-:W-:-:S05]  /*7f80*/  LEA.HI.X R3, R134, R6, R135, 0x1, P0 ;  /* 0x0000000686037211 */ /* 0x004fca00000f0c87 */
[----:B------:R-:W-:Y:S01]  /*7f90*/  @!PT LDS RZ, [RZ] ;  /* 0x00000000fffff984 */ /* 0x000fe20000000800 */
[----:B------:R-:W-:Y:S01]  /*7fa0*/  @!PT LDS RZ, [RZ] ;  /* 0x00000000fffff984 */ /* 0x000fe20000000800 */
[----:B------:R-:W-:Y:S01]  /*7fb0*/  @!PT LDS RZ, [RZ] ;  /* 0x00000000fffff984 */ /* 0x000fe20000000800 */
[----:B------:R1:W-:Y:S04]  /*7fc0*/  LDGSTS.E.BYPASS.LTC128B.128 [R216+0x6100], [R2.64], !P2 ;  /* 0x0610000002d87fae */ /* 0x0003e8000d101d48 */
.L_x_265:
[----:B------:R-:W-:Y:S05]  /*7fd0*/  BSYNC B0 ;  /* 0x0000000000007941 */ /* 0x000fea0003800000 */
.L_x_264:
[----:B------:R-:W-:Y:S05]  /*7fe0*/  BRA.DIV ~URZ, `(.L_x_266) ;  /* 0x0000fb727f007947 */ /* 0x000fea000b800000 */
[----:B--2---:R2:W3:Y:S04]  /*7ff0*/  SHFL.IDX PT, R6, R4, 0x3, 0x181f ;  /* 0x00781f0004067f89 */ /* 0x0044e800000e0000 */
[----:B-1----:R2:W1:Y:S02]  /*8000*/  SHFL.IDX PT, R2, R5, 0x3, 0x181f ;  /* 0x00781f0005027f89 */ /* 0x00246400000e0000 */
.L_x_390:
[----:B------:R-:W-:Y:S01]  /*8010*/  IADD3 R3, R0, 0x30, RZ ;  /* 0x0000003000037810 */ /* 0x000fe20007ffe0ff */
[----:B------:R-:W-:Y:S03]  /*8020*/  BSSY B0, `(.L_x_267) ;  /* 0x0000009000007945 */ /* 0x000fe60003800000 */
[----:B------:R-:W-:-:S13]  /*8030*/  ISETP.GE.AND P0, PT, R3, R13, PT ;  /* 0x0000000d0300720c */ /* 0x000fda0003f06270 */
[----:B------:R-:W-:Y:S05]  /*8040*/  @P0 BRA `(.L_x_268) ;  /* 0x0000006000000947 */ /* 0x000fea0003800000 */
[----:B-1----:R-:W-:-:S04]  /*8050*/  LEA R2, P0, R134, R2, 0x1 ;  /* 0x0000000286027211 */ /* 0x002fc800078008ff */
[----:B---3--:R-:W-:-:S05]  /*8060*/  LEA.HI.X R3, R134, R6, R135, 0x1, P0 ;  /* 0x0000000686037211 */ /* 0x008fca00000f0c87 */
[----:B------:R-:W-:Y:S01]  /*8070*/  @!PT LDS RZ, [RZ] ;  /* 0x00000000fffff984 */ /* 0x000fe20000000800 */
[----:B------:R-:W-:Y:S01]  /*8080*/  @!PT LDS RZ, [RZ] ;  /* 0x00000000fffff984 */ /* 0x000fe20000000800 */
[----:B------:R-:W-:Y:S01]  /*8090*/  @!PT LDS RZ, [RZ] ;  /* 0x00000000fffff984 */ /* 0x000fe20000000800 */
[----:B------:R1:W-:Y:S04]  /*80a0*/  LDGSTS.E.BYPASS.LTC128B.128 [R216+0x6900], [R2.64], !P2 ;  /* 0x0690000002d87fae */ /* 0x0003e8000d101d48 */
.L_x_268:
[----:B------:R-:W-:Y:S05]  /*80b0*/  BSYNC B0 ;  /* 0x0000000000007941 */ /* 0x000fea0003800000 */
.L_x_267:
[----:B------:R-:W-:Y:S05]  /*80c0*/  BRA.DIV ~URZ, `(.L_x_269) ;  /* 0x0000fb627f007947 */ /* 0x000fea000b800000 */
[----:B---3--:R3:W2:Y:S02]  /*80d0*/  SHFL.IDX PT, R6, R4, 0x4, 0x181f ;  /* 0x00981f0004067f89 */ /* 0x0086a400000e0000 */
.L_x_391:
[----:B------:R-:W-:Y:S05]  /*80e0*/  BRA.DIV ~URZ, `(.L_x_270) ;  /* 0x0000fbb27f007947 */ /* 0x000fea000b800000 */
[----:B-1----:R1:W3:Y:S02]  /*80f0*/  SHFL.IDX PT, R2, R5, 0x4, 0x181f ;  /* 0x00981f0005027f89 */ /* 0x0022e400000e0000 */
.L_x_392:
[----:B------:R-:W-:Y:S01]  /*8100*/  IADD3 R3, R0, 0x40, RZ ;  /* 0x0000004000037810 */ /* 0x000fe20007ffe0ff */
[----:B------:R-:W-:Y:S03]  /*8110*/  BSSY B0, `(.L_x_271) ;  /* 0x0000009000007945 */ /* 0x000fe60003800000 */
[----:B------:R-:W-:-:S13]  /*8120*/  ISETP.GE.AND P0, PT, R3, R13, PT ;  /* 0x0000000d0300720c */ /* 0x000fda0003f06270 */
[----:B------:R-:W-:Y:S05]  /*8130*/  @P0 BRA `(.L_x_272) ;  /* 0x0000006000000947 */ /* 0x000fea0003800000 */
[----:B---3--:R-:W-:-:S04]  /*8140*/  LEA R2, P0, R134, R2, 0x1 ;  /* 0x0000000286027211 */ /* 0x008fc800078008ff */
[----:B--2---:R-:W-:-:S05]  /*8150*/  LEA.HI.X R3, R134, R6, R135, 0x1, P0 ;  /* 0x0000000686037211 */ /* 0x004fca00000f0c87 */
[----:B------:R-:W-:Y:S01]  /*8160*/  @!PT LDS RZ, [RZ] ;  /* 0x00000000fffff984 */ /* 0x000fe20000000800 */
[----:B------:R-:W-:Y:S01]  /*8170*/  @!PT LDS RZ, [RZ] ;  /* 0x00000000fffff984 */ /* 0x000fe20000000800 */
[----:B------:R-:W-:Y:S01]  /*8180*/  @!PT LDS RZ, [RZ] ;  /* 0x00000000fffff984 */ /* 0x000fe20000000800 */
[----:B------:R2:W-:Y:S04]  /*8190*/  LDGSTS.E.BYPASS.LTC128B.128 [R216+0x7100], [R2.64], !P2 ;  /* 0x0710000002d87fae */ /* 0x0005e8000d101d48 */
.L_x_272:
[----:B------:R-:W-:Y:S05]  /*81a0*/  BSYNC B0 ;  /* 0x0000000000007941 */ /* 0x000fea0003800000 */
.L_x_271:
[----:B------:R-:W-:Y:S05]  /*81b0*/  BRA.DIV ~URZ, `(.L_x_273) ;  /* 0x0000fb527f007947 */ /* 0x000fea000b800000 */
[----:B--2---:R2:W1:Y:S04]  /*81c0*/  SHFL.IDX PT, R6, R4, 0x5, 0x181f ;  /* 0x00b81f0004067f89 */ /* 0x00446800000e0000 */
[----:B---3--:R2:W3:Y:S02]  /*81d0*/  SHFL.IDX PT, R2, R5, 0x5, 0x181f ;  /* 0x00b81f0005027f89 */ /* 0x0084e400000e0000 */
.L_x_393:
[----:B------:R-:W-:Y:S01]  /*81e0*/  IADD3 R3, R0, 0x50, RZ ;  /* 0x0000005000037810 */ /* 0x000fe20007ffe0ff */
[----:B------:R-:W-:Y:S03]  /*81f0*/  BSSY B0, `(.L_x_274) ;  /* 0x0000009000007945 */ /* 0x000fe60003800000 */
[----:B------:R-:W-:-:S13]  /*8200*/  ISETP.GE.AND P0, PT, R3, R13, PT ;  /* 0x0000000d0300720c */ /* 0x000fda0003f06270 */
[----:B------:R-:W-:Y:S05]  /*8210*/  @P0 BRA `(.L_x_275) ;  /* 0x0000006000000947 */ /* 0x000fea0003800000 */
[----:B---3--:R-:W-:-:S04]  /*8220*/  LEA R2, P0, R134, R2, 0x1 ;  /* 0x0000000286027211 */ /* 0x008fc800078008ff */
[----:B-1----:R-:W-:-:S05]  /*8230*/  LEA.HI.X R3, R134, R6, R135, 0x1, P0 ;  /* 0x0000000686037211 */ /* 0x002fca00000f0c87 */
[----:B------:R-:W-:Y:S01]  /*8240*/  @!PT LDS RZ, [RZ] ;  /* 0x00000000fffff984 */ /* 0x000fe20000000800 */
[----:B------:R-:W-:Y:S01]  /*8250*/  @!PT LDS RZ, [RZ] ;  /* 0x00000000fffff984 */ /* 0x000fe20000000800 */
[----:B------:R-:W-:Y:S01]  /*8260*/  @!PT LDS RZ, [RZ] ;  /* 0x00000000fffff984 */ /* 0x000fe20000000800 */
[----:B------:R1:W-:Y:S04]  /*8270*/  LDGSTS.E.BYPASS.LTC128B.128 [R216+0x7900], [R2.64], !P2 ;  /* 0x0790000002d87fae */ /* 0x0003e8000d101d48 */
.L_x_275:
[----:B------:R-:W-:Y:S05]  /*8280*/  BSYNC B0 ;  /* 0x0000000000007941 */ /* 0x000fea0003800000 */
.L_x_274:
[----:B------:R-:W-:Y:S05]  /*8290*/  BRA.DIV ~URZ, `(.L_x_276) ;  /* 0x0000fb427f007947 */ /* 0x000fea000b800000 */
[----:B-1----:R1:W2:Y:S02]  /*82a0*/  SHFL.IDX PT, R6, R4, 0x6, 0x181f ;  /* 0x00d81f0004067f89 */ /* 0x0022a400000e0000 */
.L_x_394:
[----:B------:R-:W-:Y:S05]  /*82b0*/  BRA.DIV ~URZ, `(.L_x_277) ;  /* 0x0000fb927f007947 */ /* 0x000fea000b800000 */
[----:B---3--:R3:W1:Y:S02]  /*82c0*/  SHFL.IDX PT, R2, R5, 0x6, 0x181f ;  /* 0x00d81f0005027f89 */ /* 0x00866400000e0000 */
.L_x_395:
        /* <DEDUP_REMOVED lines=10> */
.L_x_279:
[----:B------:R-:W-:Y:S05]  /*8370*/  BSYNC B0 ;  /* 0x0000000000007941 */ /* 0x000fea0003800000 */
.L_x_278:
[----:B------:R-:W-:Y:S05]  /*8380*/  BRA.DIV ~URZ, `(.L_x_280) ;  /* 0x0000fb327f007947 */ /* 0x000fea000b800000 */
[----:B-12---:R-:W1:Y:S04]  /*8390*/  SHFL.IDX PT, R4, R4, 0x7, 0x181f ;  /* 0x00f81f0004047f89 */ /* 0x006e6800000e0000 */
[----:B------:R2:W3:Y:S02]  /*83a0*/  SHFL.IDX PT, R2, R5, 0x7, 0x181f ;  /* 0x00f81f0005027f89 */ /* 0x0004e400000e0000 */
.L_x_396:
[----:B------:R-:W-:-:S04]  /*83b0*/  IADD3 R0, R0, 0x70, RZ ;  /* 0x0000007000007810 */ /* 0x000fc80007ffe0ff */
[----:B------:R-:W-:-:S13]  /*83c0*/  ISETP.GE.AND P0, PT, R0, R13, PT ;  /* 0x0000000d0000720c */ /* 0x000fda0003f06270 */
[----:B---3--:R-:W-:-:S04]  /*83d0*/  @!P0 LEA R2, P1, R134, R2, 0x1 ;  /* 0x0000000286028211 */ /* 0x008fc800078208ff */
[C---:B-1----:R-:W-:Y:S02]  /*83e0*/  @!P0 LEA.HI.X R3, R134.reuse, R4, R135, 0x1, P1 ;  /* 0x0000000486038211 */ /* 0x042fe400008f0c87 */
[----:B------:R-:W-:-:S03]  /*83f0*/  ISETP.GE.AND P1, PT, R134, c[0x0][0x1d4], PT ;  /* 0x0000750086007a0c */ /* 0x000fc60003f26270 */
[----:B------:R-:W-:Y:S01]  /*8400*/  @!PT LDS RZ, [RZ] ;  /* 0x00000000fffff984 */ /* 0x000fe20000000800 */
[----:B------:R-:W-:Y:S01]  /*8410*/  @!PT LDS RZ, [RZ] ;  /* 0x00000000fffff984 */ /* 0x000fe20000000800 */
[----:B------:R-:W-:Y:S01]  /*8420*/  @!PT LDS RZ, [RZ] ;  /* 0x00000000fffff984 */ /* 0x000fe20000000800 */
[----:B------:R1:W-:Y:S04]  /*8430*/  @!P0 LDGSTS.E.BYPASS.LTC128B.128 [R216+0x8900], [R2.64], !P2 ;  /* 0x0890000002d88fae */ /* 0x0003e8000d101d48 */
[----:B------:R-:W0:Y:S01]  /*8440*/  LDGDEPBAR ;  /* 0x00000000000079af */ /* 0x000e220000000000 */
[----:B------:R-:W-:Y:S03]  /*8450*/  WARPSYNC 0xffffffff ;  /* 0xffffffff00007948 */ /* 0x000fe60003800000 */
[----:B--2-4-:R-:W2:Y:S04]  /*8460*/  LDL R5, [R1+0x38] ;  /* 0x0000380001057983 */ /* 0x014ea80000100800 */
[----:B------:R-:W3:Y:S01]  /*8470*/  LDL.64 R6, [R1+0x20] ;  /* 0x0000200001067983 */ /* 0x000ee20000100a00 */
[----:B------:R-:W-:Y:S01]  /*8480*/  IMAD.MOV.U32 R148, RZ, RZ, -0x50 ;  /* 0xffffffb0ff947424 */ /* 0x000fe200078e00ff */
[----:B------:R-:W-:Y:S01]  /*8490*/  SHF.R.S32.HI R48, RZ, 0x1f, R111 ;  /* 0x0000001fff307819 */ /* 0x000fe2000001146f */
[----:B-1----:R-:W-:Y:S01]  /*84a0*/  IMAD.WIDE.U32 R2, R111, c[0x0][0x1e0], RZ ;  /* 0x000078006f027a25 */ /* 0x002fe200078e00ff */
[----:B------:R-:W-:Y:S03]  /*84b0*/  BSSY B0, `(.L_x_281) ;  /* 0x0000032000007945 */ /* 0x000fe60003800000 */
[----:B------:R-:W-:-:S02]  /*84c0*/  IMAD R148, R242, R148, 0x50 ;  /* 0x00000050f2947424 */ /* 0x000fc400078e0294 */
[----:B------:R-:W-:Y:S02]  /*84d0*/  IMAD R0, R48, c[0x0][0x1e0], RZ ;  /* 0x0000780030007a24 */ /* 0x000fe400078e02ff */
[----:B------:R-:W-:Y:S01]  /*84e0*/  IMAD.MOV.U32 R149, RZ, RZ, c[0x0][0x1e0] ;  /* 0x00007800ff957624 */ /* 0x000fe200078e00ff */
[----:B------:R-:W-:Y:S01]  /*84f0*/  IADD3 R52, R148, R173, -R140 ;  /* 0x000000ad94347210 */ /* 0x000fe20007ffe88c */
[----:B------:R-:W-:Y:S02]  /*8500*/  IMAD R0, R111, c[0x0][0x1e4], R0 ;  /* 0x000079006f007a24 */ /* 0x000fe400078e0200 */
[----:B------:R-:W-:Y:S01]  /*8510*/  IMAD.MOV.U32 R153, RZ, RZ, c[0x0][0x1e4] ;  /* 0x00007900ff997624 */ /* 0x000fe200078e00ff */
[C---:B------:R-:W-:Y:S01]  /*8520*/  ISETP.GE.AND P3, PT, R52.reuse, 0x11, PT ;  /* 0x000000113400780c */ /* 0x040fe20003f66270 */
[----:B------:R-:W-:Y:S01]  /*8530*/  IMAD.IADD R0, R3, 0x1, R0 ;  /* 0x0000000103007824 */ /* 0x000fe200078e0200 */
[----:B------:R-:W-:Y:S01]  /*8540*/  BAR.SYNC.DEFER_BLOCKING 0x0 ;  /* 0x0000000000007b1d */ /* 0x000fe20000010000 */
[C---:B------:R-:W-:Y:S01]  /*8550*/  ISETP.GE.AND P2, PT, R52.reuse, 0x21, PT ;  /* 0x000000213400780c */ /* 0x040fe20003f46270 */
[----:B------:R-:W-:Y:S01]  /*8560*/  IMAD.SHL.U32 R9, R153, 0x20, RZ ;  /* 0x0000002099097824 */ /* 0x000fe200078e00ff */
[----:B------:R-:W-:-:S02]  /*8570*/  ISETP.GE.AND P0, PT, R52, 0x31, PT ;  /* 0x000000313400780c */ /* 0x000fc40003f06270 */
[----:B------:R-:W-:Y:S01]  /*8580*/  ISETP.GE.AND P6, PT, R52, 0x1, PT ;  /* 0x000000013400780c */ /* 0x000fe20003fc6270 */
[----:B--2---:R-:W-:Y:S02]  /*8590*/  IMAD.MOV.U32 R147, RZ, RZ, R5 ;  /* 0x000000ffff937224 */ /* 0x004fe400078e0005 */
[----:B---3--:R-:W-:Y:S02]  /*85a0*/  IMAD.MOV.U32 R146, RZ, RZ, R6 ;  /* 0x000000ffff927224 */ /* 0x008fe400078e0006 */
[----:B------:R-:W-:-:S04]  /*85b0*/  IMAD.WIDE.U32 R6, R149, 0x20, RZ ;  /* 0x0000002095067825 */ /* 0x000fc800078e00ff */
[----:B------:R-:W-:-:S04]  /*85c0*/  IMAD.WIDE.U32 R4, R2, 0x50, R146 ;  /* 0x0000005002047825 */ /* 0x000fc800078e0092 */
[----:B------:R-:W-:Y:S01]  /*85d0*/  IMAD R2, R0, 0x50, RZ ;  /* 0x0000005000027824 */ /* 0x000fe200078e02ff */
[----:B------:R-:W-:-:S03]  /*85e0*/  @P3 LEA R0, P4, R149, R4, 0x4 ;  /* 0x0000000495003211 */ /* 0x000fc600078820ff */
[----:B------:R-:W-:Y:S01]  /*85f0*/  IMAD.IADD R3, R5, 0x1, R2 ;  /* 0x0000000105037824 */ /* 0x000fe200078e0202 */
[----:B------:R-:W-:-:S04]  /*8600*/  @P3 LEA R14, P5, R0, c[0x0][0x1c8], 0x1 ;  /* 0x00007200000e3a11 */ /* 0x000fc800078a08ff */
[----:B------:R-:W-:Y:S02]  /*8610*/  @P3 LEA.HI.X R2, R149, R3, R153, 0x4, P4 ;  /* 0x0000000395023211 */ /* 0x000fe400020f2499 */
[----:B------:R-:W-:Y:S02]  /*8620*/  @P2 IADD3 R8, P4, R4, R6, RZ ;  /* 0x0000000604082210 */ /* 0x000fe40007f9e0ff */
[----:B------:R-:W-:Y:S01]  /*8630*/  @P3 LEA.HI.X R15, R0, c[0x0][0x1cc], R2, 0x1, P5 ;  /* 0x00007300000f3a11 */ /* 0x000fe200028f0c02 */
[----:B------:R-:W-:Y:S01]  /*8640*/  @P0 IMAD.MOV.U32 R2, RZ, RZ, R4 ;  /* 0x000000ffff020224 */ /* 0x000fe200078e0004 */
[----:B------:R-:W-:Y:S01]  /*8650*/  @P2 IADD3.X R0, R3, R7, R9, P4, !PT ;  /* 0x0000000703002210 */ /* 0x000fe200027fe409 */
[----:B------:R-:W-:Y:S01]  /*8660*/  @P0 IMAD R9, R153, 0x30, RZ ;  /* 0x0000003099090824 */ /* 0x000fe200078e02ff */
[----:B------:R-:W-:Y:S01]  /*8670*/  @P2 LEA R10, P4, R8, c[0x0][0x1c8], 0x1 ;  /* 0x00007200080a2a11 */ /* 0x000fe200078808ff */
[----:B------:R-:W-:Y:S01]  /*8680*/  @P0 IMAD.WIDE.U32 R6, R149, 0x30, R2 ;  /* 0x0000003095060825 */ /* 0x000fe200078e0002 */
[----:B------:R-:W-:-:S02]  /*8690*/  @P6 LEA R16, P5, R4, c[0x0][0x1c8], 0x1 ;  /* 0x0000720004106a11 */ /* 0x000fc400078a08ff */
[----:B------:R-:W-:Y:S01]  /*86a0*/  @P2 LEA.HI.X R11, R8, c[0x0][0x1cc], R0, 0x1, P4 ;  /* 0x00007300080b2a11 */ /* 0x000fe200020f0c00 */
[----:B------:R-:W-:Y:S01]  /*86b0*/  @P0 IMAD.IADD R0, R7, 0x1, R9 ;  /* 0x0000000107000824 */ /* 0x000fe200078e0209 */
[----:B------:R-:W-:Y:S02]  /*86c0*/  @P0 LEA R8, P4, R6, c[0x0][0x1c8], 0x1 ;  /* 0x0000720006080a11 */ /* 0x000fe400078808ff */
[----:B------:R-:W-:Y:S02]  /*86d0*/  @P6 LEA.HI.X R17, R4, c[0x0][0x1cc], R3, 0x1, P5 ;  /* 0x0000730004116a11 */ /* 0x000fe400028f0c03 */
[----:B------:R-:W-:-:S03]  /*86e0*/  @P0 LEA.HI.X R9, R6, c[0x0][0x1cc], R0, 0x1, P4 ;  /* 0x0000730006090a11 */ /* 0x000fc600020f0c00 */
[----:B------:R-:W-:Y:S01]  /*86f0*/  @!PT LDS RZ, [RZ] ;  /* 0x00000000fffff984 */ /* 0x000fe20000000800 */
[----:B------:R-:W-:Y:S01]  /*8700*/  @!PT LDS RZ, [RZ] ;  /* 0x00000000fffff984 */ /* 0x000fe20000000800 */
[----:B------:R-:W-:Y:S01]  /*8710*/  @!PT LDS RZ, [RZ] ;  /* 0x00000000fffff984 */ /* 0x000fe20000000800 */
[----:B------:R1:W-:Y:S04]  /*8720*/  @P6 LDGSTS.E.BYPASS.LTC128B.128 [R216+0x2900], [R16.64], !P1 ;  /* 0x0290000010d86fae */ /* 0x0003e8000c901d48 */
[----:B------:R1:W-:Y:S04]  /*8730*/  @P3 LDGSTS.E.BYPASS.LTC128B.128 [R216+0x3100], [R14.64], !P1 ;  /* 0x031000000ed83fae */ /* 0x0003e8000c901d48 */
[----:B------:R1:W-:Y:S04]  /*8740*/  @P2 LDGSTS.E.BYPASS.LTC128B.128 [R216+0x3900], [R10.64], !P1 ;  /* 0x039000000ad82fae */ /* 0x0003e8000c901d48 */
[----:B------:R1:W-:Y:S01]  /*8750*/  @P0 LDGSTS.E.BYPASS.LTC128B.128 [R216+0x4100], [R8.64], !P1 ;  /* 0x0410000008d80fae */ /* 0x0003e2000c901d48 */
[----:B------:R-:W-:-:S13]  /*8760*/  ISETP.GE.AND P0, PT, R52, 0x41, PT ;  /* 0x000000413400780c */ /* 0x000fda0003f06270 */
[----:B------:R-:W-:Y:S05]  /*8770*/  @!P0 BRA `(.L_x_282) ;  /* 0x0000005000008947 */ /* 0x000fea0003800000 */
[----:B------:R-:W-:-:S04]  /*8780*/  LEA R0, P0, R149, R4, 0x6 ;  /* 0x0000000495007211 */ /* 0x000fc800078030ff */
[----:B------:R-:W-:Y:S02]  /*8790*/  LEA.HI.X R3, R149, R3, R153, 0x6, P0 ;  /* 0x0000000395037211 */ /* 0x000fe400000f3499 */
[----:B------:R-:W-:-:S04]  /*87a0*/  LEA R2, P0, R0, c[0x0][0x1c8], 0x1 ;  /* 0x0000720000027a11 */ /* 0x000fc800078008ff */
[----:B------:R-:W-:-:S05]  /*87b0*/  LEA.HI.X R3, R0, c[0x0][0x1cc], R3, 0x1, P0 ;  /* 0x0000730000037a11 */ /* 0x000fca00000f0c03 */
[----:B------:R2:W-:Y:S04]  /*87c0*/  LDGSTS.E.BYPASS.LTC128B.128 [R216+0x4900], [R2.64], !P1 ;  /* 0x0490000002d87fae */ /* 0x0005e8000c901d48 */
.L_x_282:
[----:B------:R-:W-:Y:S05]  /*87d0*/  BSYNC B0 ;  /* 0x0000000000007941 */ /* 0x000fea0003800000 */
.L_x_281:
[----:B------:R-:W-:Y:S01]  /*87e0*/  ISETP.LT.AND P0, PT, RZ, c[0x0][0x27c], PT ;  /* 0x00009f00ff007a0c */ /* 0x000fe20003f01270 */
[----:B------:R-:W0:-:S12]  /*87f0*/  LDGDEPBAR ;  /* 0x00000000000079af */ /* 0x000e180000000000 */
[----:B------:R-:W-:Y:S05]  /*8800*/  @P0 BRA `(.L_x_283) ;  /* 0x0000002000000947 */ /* 0x000fea0003800000 */
[----:B------:R-:W-:-:S04]  /*8810*/  DEPBAR.LE SB0, 0x1 ;  /* 0x000080400000791a */ /* 0x000fc80000000000 */
[----:B------:R-:W-:Y:S05]  /*8820*/  BRA `(.L_x_284) ;  /* 0x0000344000007947 */ /* 0x000fea0003800000 */
.L_x_283:
[----:B------:R-:W3:Y:S01]  /*8830*/  LDL R26, [R1+0x34] ;  /* 0x00003400011a7983 */ /* 0x000ee20000100800 */
[----:B-----5:R-:W-:Y:S01]  /*8840*/  SHF.R.S32.HI R0, RZ, 0x1f, R137 ;  /* 0x0000001fff007819 */ /* 0x020fe20000011489 */
[----:B------:R-:W-:Y:S01]  /*8850*/  ULDC.U8 UR4, c[0x0][0x298] ;  /* 0x0000a60000047ab9 */ /* 0x000fe20000000000 */
[C---:B--2---:R-:W-:Y:S01]  /*8860*/  IMAD.WIDE.U32 R2, R137.reuse, c[0x0][0x280], RZ ;  /* 0x0000a00089027a25 */ /* 0x044fe200078e00ff */
[----:B-1----:R-:W1:Y:S01]  /*8870*/  S2R R9, SR_TID.X ;  /* 0x0000000000097919 */ /* 0x002e620000002100 */
[----:B------:R-:W-:Y:S01]  /*8880*/  ISETP.NE.AND P3, PT, RZ, UR4, PT ;  /* 0x00000004ff007c0c */ /* 0x000fe2000bf65270 */
[----:B------:R-:W-:Y:S01]  /*8890*/  BSSY B2, `(.L_x_284) ;  /* 0x000033d000027945 */ /* 0x000fe20003800000 */
[C---:B------:R-:W-:Y:S02]  /*88a0*/  IMAD R6, R0.reuse, c[0x0][0x280], RZ ;  /* 0x0000a00000067a24 */ /* 0x040fe400078e02ff */
[----:B------:R-:W-:Y:S02]  /*88b0*/  IMAD R0, R0, c[0x0][0x290], RZ ;  /* 0x0000a40000007a24 */ /* 0x000fe400078e02ff */
[C---:B------:R-:W-:Y:S01]  /*88c0*/  IMAD R8, R137.reuse, c[0x0][0x284], R6 ;  /* 0x0000a10089087a24 */ /* 0x040fe200078e0206 */
[----:B------:R-:W-:Y:S01]  /*88d0*/  LEA R6, P2, R2, c[0x0][0x270], 0x1 ;  /* 0x00009c0002067a11 */ /* 0x000fe200078408ff */
[----:B------:R-:W-:-:S04]  /*88e0*/  IMAD.WIDE.U32 R4, R137, c[0x0][0x290], RZ ;  /* 0x0000a40089047a25 */ /* 0x000fc800078e00ff */
[----:B------:R-:W-:Y:S01]  /*88f0*/  IMAD R0, R137, c[0x0][0x294], R0 ;  /* 0x0000a50089007a24 */ /* 0x000fe200078e0200 */
[----:B------:R-:W-:Y:S01]  /*8900*/  LEA R7, P0, R4, c[0x0][0x288], 0x1 ;  /* 0x0000a20004077a11 */ /* 0x000fe200078008ff */
[----:B------:R-:W-:Y:S02]  /*8910*/  IMAD.IADD R3, R8, 0x1, R3 ;  /* 0x0000000108037824 */ /* 0x000fe400078e0203 */
[----:B------:R-:W-:-:S03]  /*8920*/  IMAD.IADD R5, R0, 0x1, R5 ;  /* 0x0000000100057824 */ /* 0x000fc600078e0205 */
[----:B------:R-:W-:Y:S02]  /*8930*/  LEA.HI.X R0, R2, c[0x0][0x274], R3, 0x1, P2 ;  /* 0x00009d0002007a11 */ /* 0x000fe400010f0c03 */
[----:B------:R-:W-:Y:S02]  /*8940*/  LEA.HI.X R2, R4, c[0x0][0x28c], R5, 0x1, P0 ;  /* 0x0000a30004027a11 */ /* 0x000fe400000f0c05 */
[----:B-1----:R-:W-:-:S04]  /*8950*/  SHF.R.S32.HI R25, RZ, 0x1f, R9 ;  /* 0x0000001fff197819 */ /* 0x002fc80000011409 */
[----:B------:R-:W-:-:S04]  /*8960*/  LEA.HI R25, R25, R9, RZ, 0x2 ;  /* 0x0000000919197211 */ /* 0x000fc800078f10ff */
[----:B------:R-:W-:-:S04]  /*8970*/  SHF.R.S32.HI R25, RZ, 0x2, R25 ;  /* 0x00000002ff197819 */ /* 0x000fc80000011419 */
[----:B------:R-:W-:Y:S01]  /*8980*/  IADD3 R49, R25, 0x60, RZ ;  /* 0x0000006019317810 */ /* 0x000fe20007ffe0ff */
[----:B---3--:R-:W-:Y:S01]  /*8990*/  IMAD R3, R26, 0x80, R25 ;  /* 0x000000801a037824 */ /* 0x008fe200078e0219 */
[----:B------:R-:W-:Y:S05]  /*89a0*/  @!P3 BRA `(.L_x_285) ;  /* 0x000019000000b947 */ /* 0x000fea0003800000 */
[----:B------:R-:W-:Y:S01]  /*89b0*/  ISETP.GE.AND P0, PT, R3, R13, PT ;  /* 0x0000000d0300720c */ /* 0x000fe20003f06270 */
[----:B------:R-:W1:Y:S01]  /*89c0*/  SHFL.IDX PT, R11, R0, RZ, 0x1c1f ;  /* 0x001c1fff000b7589 */ /* 0x000e6200000e0000 */
[----:B------:R-:W-:Y:S01]  /*89d0*/  BSSY B0, `(.L_x_286) ;  /* 0x000001a000007945 */ /* 0x000fe20003800000 */
[----:B------:R-:W-:Y:S01]  /*89e0*/  CS2R R4, SRZ ;  /* 0x0000000000047805 */ /* 0x000fe2000001ff00 */
[----:B------:R-:W-:Y:S01]  /*89f0*/  CS2R R8, SRZ ;  /* 0x0000000000087805 */ /* 0x000fe2000001ff00 */
[----:B------:R-:W2:Y:S04]  /*8a00*/  SHFL.IDX PT, R10, R6, RZ, 0x1c1f ;  /* 0x001c1fff060a7589 */ /* 0x000ea800000e0000 */
[----:B------:R3:W4:Y:S04]  /*8a10*/  SHFL.IDX PT, R15, R2, RZ, 0x1c1f ;  /* 0x001c1fff020f7589 */ /* 0x00072800000e0000 */
[----:B------:R5:W1:Y:S01]  /*8a20*/  SHFL.IDX PT, R14, R7, RZ, 0x1c1f ;  /* 0x001c1fff070e7589 */ /* 0x000a6200000e0000 */
[----:B---3--:R-:W-:Y:S01]  /*8a30*/  CS2R R2, SRZ ;  /* 0x0000000000027805 */ /* 0x008fe2000001ff00 */
[----:B-----5:R-:W-:Y:S01]  /*8a40*/  CS2R R6, SRZ ;  /* 0x0000000000067805 */ /* 0x020fe2000001ff00 */
[----:B------:R-:W-:Y:S05]  /*8a50*/  @P0 BRA `(.L_x_287) ;  /* 0x0000011000000947 */ /* 0x000fea0003800000 */
[----:B-12-4-:R-:W-:Y:S01]  /*8a60*/  ISETP.GE.AND P2, PT, R28, c[0x0][0x27c], PT ;  /* 0x00009f001c007a0c */ /* 0x016fe20003f46270 */
[C---:B------:R-:W-:Y:S01]  /*8a70*/  IMAD.SHL.U32 R0, R30.reuse, 0x2, RZ ;  /* 0x000000021e007824 */ /* 0x040fe200078e00ff */
[----:B------:R-:W-:-:S02]  /*8a80*/  ISETP.GE.AND P0, PT, R30, c[0x0][0x27c], PT ;  /* 0x00009f001e007a0c */ /* 0x000fc40003f06270 */
[----:B------:R-:W-:-:S04]  /*8a90*/  SHF.R.S32.HI R2, RZ, 0x1f, R30 ;  /* 0x0000001fff027819 */ /* 0x000fc8000001141e */
[----:B------:R-:W-:-:S05]  /*8aa0*/  SHF.L.U64.HI R2, R30, 0x1, R2 ;  /* 0x000000011e027819 */ /* 0x000fca0000010202 */
[----:B------:R-:W-:Y:S02]  /*8ab0*/  @!P2 IMAD.WIDE R4, R28, 0x2, R10 ;  /* 0x000000021c04a825 */ /* 0x000fe400078e020a */
[-C--:B------:R-:W-:Y:S02]  /*8ac0*/  @!P0 IADD3 R16, P4, R10, R0.reuse, RZ ;  /* 0x000000000a108210 */ /* 0x080fe40007f9e0ff */
[----:B------:R-:W-:Y:S01]  /*8ad0*/  @!P0 IADD3 R10, P3, R14, R0, RZ ;  /* 0x000000000e0a8210 */ /* 0x000fe20007f7e0ff */
[----:B------:R1:W5:Y:S01]  /*8ae0*/  @!P2 LD.E.64 R8, [R4.64] ;  /* 0x000000080408a980 */ /* 0x000362000c101b00 */
[----:B------:R-:W-:-:S04]  /*8af0*/  @!P2 IMAD.WIDE R18, R28, 0x2, R14 ;  /* 0x000000021c12a825 */ /* 0x000fc800078e020e */
[--C-:B------:R-:W-:Y:S01]  /*8b00*/  @!P0 IMAD.X R17, R11, 0x1, R2.reuse, P4 ;  /* 0x000000010b118824 */ /* 0x100fe200020e0602 */
[----:B------:R2:W5:Y:S01]  /*8b10*/  @!P2 LD.E.64 R6, [R18.64] ;  /* 0x000000081206a980 */ /* 0x000562000c101b00 */
[----:B------:R-:W-:Y:S02]  /*8b20*/  @!P0 IMAD.X R11, R15, 0x1, R2, P3 ;  /* 0x000000010f0b8824 */ /* 0x000fe400018e0602 */
[----:B------:R-:W-:-:S06]  /*8b30*/  CS2R R2, SRZ ;  /* 0x0000000000027805 */ /* 0x000fcc000001ff00 */
[----:B------:R2:W5:Y:S01]  /*8b40*/  @!P0 LD.E.64 R2, [R10.64] ;  /* 0x000000080a028980 */ /* 0x000562000c101b00 */
[----:B-1----:R-:W-:-:S06]  /*8b50*/  CS2R R4, SRZ ;  /* 0x0000000000047805 */ /* 0x002fcc000001ff00 */
[----:B------:R2:W5:Y:S02]  /*8b60*/  @!P0 LD.E.64 R4, [R16.64] ;  /* 0x0000000810048980 */ /* 0x000564000c101b00 */
.L_x_287:
[----:B-12-4-:R-:W-:Y:S05]  /*8b70*/  BSYNC B0 ;  /* 0x0000000000007941 */ /* 0x016fea0003800000 */
.L_x_286:
[----:B-----5:R-:W-:Y:S01]  /*8b80*/  IMAD.MOV.U32 R18, RZ, RZ, R8 ;  /* 0x000000ffff127224 */ /* 0x020fe200078e0008 */
[--C-:B------:R-:W-:Y:S01]  /*8b90*/  SHF.R.U64 R0, R8, 0x10, R9.reuse ;  /* 0x0000001008007819 */ /* 0x100fe20000001209 */
[--C-:B------:R-:W-:Y:S01]  /*8ba0*/  IMAD.MOV.U32 R17, RZ, RZ, R9.reuse ;  /* 0x000000ffff117224 */ /* 0x100fe200078e0009 */
[----:B------:R-:W-:Y:S01]  /*8bb0*/  SHF.R.U32.HI R14, RZ, 0x10, R9 ;  /* 0x00000010ff0e7819 */ /* 0x000fe20000011609 */
[----:B------:R-:W-:Y:S01]  /*8bc0*/  IMAD.MOV.U32 R15, RZ, RZ, R5 ;  /* 0x000000ffff0f7224 */ /* 0x000fe200078e0005 */
[----:B------:R-:W-:Y:S01]  /*8bd0*/  PRMT R19, R0, 0x5410, R18 ;  /* 0x0000541000137816 */ /* 0x000fe20000000012 */
[----:B------:R-:W-:Y:S01]  /*8be0*/  IMAD R0, R26, -0x80, R13 ;  /* 0xffffff801a007824 */ /* 0x000fe200078e020d */
[----:B------:R-:W-:Y:S01]  /*8bf0*/  PRMT R20, R14, 0x5410, R17 ;  /* 0x000054100e147816 */ /* 0x000fe20000000011 */
[----:B------:R-:W-:Y:S01]  /*8c00*/  IMAD.MOV.U32 R16, RZ, RZ, R4 ;  /* 0x000000ffff107224 */ /* 0x000fe200078e0004 */
[----:B------:R-:W-:Y:S01]  /*8c10*/  SHF.R.U64 R12, R4, 0x10, R5 ;  /* 0x00000010040c7819 */ /* 0x000fe20000001205 */
[----:B------:R-:W-:Y:S01]  /*8c20*/  IMAD.MOV.U32 R11, RZ, RZ, R6 ;  /* 0x000000ffff0b7224 */ /* 0x000fe200078e0006 */
[----:B------:R-:W-:Y:S01]  /*8c30*/  IMNMX R17, R0, 0x80, PT ;  /* 0x0000008000117817 */ /* 0x000fe20003800200 */
[----:B------:R-:W-:Y:S01]  /*8c40*/  IMAD.MOV.U32 R10, RZ, RZ, R7 ;  /* 0x000000ffff0a7224 */ /* 0x000fe200078e0007 */
[----:B------:R-:W-:Y:S01]  /*8c50*/  SHF.R.U32.HI R9, RZ, 0x10, R5 ;  /* 0x00000010ff097819 */ /* 0x000fe20000011605 */
[----:B------:R-:W-:-:S04]  /*8c60*/  DEPBAR.LE SB0, 0x1 ;  /* 0x000080400000791a */ /* 0x000fc80000000000 */
[----:B------:R-:W-:Y:S01]  /*8c70*/  BAR.SYNC.DEFER_BLOCKING 0x0 ;  /* 0x0000000000007b1d */ /* 0x000fe20000010000 */
[----:B------:R-:W-:Y:S02]  /*8c80*/  ISETP.GE.AND P0, PT, R25, R17, PT ;  /* 0x000000111900720c */ /* 0x000fe40003f06270 */
[----:B------:R-:W-:Y:S01]  /*8c90*/  SHF.R.U64 R8, R6, 0x10, R7 ;  /* 0x0000001006087819 */ /* 0x000fe20000001207 */
[----:B------:R-:W-:Y:S01]  /*8ca0*/  IMAD.MOV.U32 R6, RZ, RZ, R3 ;  /* 0x000000ffff067224 */ /* 0x000fe200078e0003 */
[----:B------:R-:W-:Y:S01]  /*8cb0*/  SHF.R.U32.HI R5, RZ, 0x10, R7 ;  /* 0x00000010ff057819 */ /* 0x000fe20000011607 */
[----:B------:R-:W-:Y:S01]  /*8cc0*/  IMAD.MOV.U32 R7, RZ, RZ, R2 ;  /* 0x000000ffff077224 */ /* 0x000fe200078e0002 */
[--C-:B------:R-:W-:Y:S01]  /*8cd0*/  SHF.R.U64 R4, R2, 0x10, R3.reuse ;  /* 0x0000001002047819 */ /* 0x100fe20000001203 */
[----:B------:R-:W-:Y:S01]  /*8ce0*/  BSSY B1, `(.L_x_288) ;  /* 0x000005b000017945 */ /* 0x000fe20003800000 */
[----:B------:R-:W-:Y:S02]  /*8cf0*/  SHF.R.U32.HI R2, RZ, 0x10, R3 ;  /* 0x00000010ff027819 */ /* 0x000fe40000011603 */
[----:B------:R-:W-:-:S02]  /*8d00*/  PRMT R23, R12, 0x5410, R16 ;  /* 0x000054100c177816 */ /* 0x000fc40000000010 */
[----:B------:R-:W-:Y:S02]  /*8d10*/  PRMT R24, R9, 0x5410, R15 ;  /* 0x0000541009187816 */ /* 0x000fe4000000000f */
[----:B------:R-:W-:Y:S02]  /*8d20*/  PRMT R16, R11, 0x5410, R8 ;  /* 0x000054100b107816 */ /* 0x000fe40000000008 */
[----:B------:R-:W-:Y:S02]  /*8d30*/  PRMT R18, R5, 0x5410, R10 ;  /* 0x0000541005127816 */ /* 0x000fe4000000000a */
[----:B------:R-:W-:Y:S02]  /*8d40*/  PRMT R21, R7, 0x5410, R4 ;  /* 0x0000541007157816 */ /* 0x000fe40000000004 */
[----:B------:R-:W-:Y:S01]  /*8d50*/  PRMT R22, R2, 0x5410, R6 ;  /* 0x0000541002167816 */ /* 0x000fe20000000006 */
[----:B------:R-:W-:Y:S05]  /*8d60*/  @P0 BRA `(.L_x_289) ;  /* 0x0000052000000947 */ /* 0x000fea0003800000 */
[----:B------:R-:W-:Y:S01]  /*8d70*/  ISETP.GE.AND P0, PT, R28, c[0x0][0x27c], PT ;  /* 0x00009f001c007a0c */ /* 0x000fe20003f06270 */
[----:B------:R-:W-:-:S12]  /*8d80*/  BSSY B0, `(.L_x_290) ;  /* 0x0000028000007945 */ /* 0x000fd80003800000 */
[----:B------:R-:W-:Y:S05]  /*8d90*/  @P0 BRA `(.L_x_291) ;  /* 0x0000026000000947 */ /* 0x000fea0003800000 */
[----:B------:R-:W1:Y:S01]  /*8da0*/  LDS.128 R4, [R81+0x5000] ;  /* 0x0050000051047984 */ /* 0x000e620000000c00 */
[--C-:B------:R-:W-:Y:S02]  /*8db0*/  HADD2.F32 R9, -RZ, R16.reuse.H0_H0 ;  /* 0x20000010ff097230 */ /* 0x100fe40000004100 */
[----:B------:R-:W-:Y:S02]  /*8dc0*/  HADD2.F32 R0, -RZ, R16.H1_H1 ;  /* 0x30000010ff007230 */ /* 0x000fe40000004100 */
[--C-:B------:R-:W-:Y:S02]  /*8dd0*/  HADD2.F32 R3, -RZ, R19.reuse.H1_H1 ;  /* 0x30000013ff037230 */ /* 0x100fe40000004100 */
[----:B------:R-:W-:Y:S02]  /*8de0*/  HADD2.F32 R2, -RZ, R19.H0_H0 ;  /* 0x20000013ff027230 */ /* 0x000fe40000004100 */
[--C-:B-1----:R-:W-:Y:S02]  /*8df0*/  HADD2.F32 R10, -RZ, R4.reuse.H0_H0 ;  /* 0x20000004ff0a7230 */ /* 0x102fe40000004100 */
[----:B------:R-:W-:-:S02]  /*8e00*/  HADD2.F32 R8, -RZ, R4.H1_H1 ;  /* 0x30000004ff087230 */ /* 0x000fc40000004100 */
[--C-:B------:R-:W-:Y:S01]  /*8e10*/  HADD2.F32 R4, -RZ, R5.reuse.H0_H0 ;  /* 0x20000005ff047230 */ /* 0x100fe20000004100 */
[-C--:B------:R-:W-:Y:S01]  /*8e20*/  FMUL.FTZ R13, R10, R9.reuse ;  /* 0x000000090a0d7220 */ /* 0x080fe20000410000 */
[----:B------:R-:W-:Y:S01]  /*8e30*/  HADD2.F32 R5, -RZ, R5.H1_H1 ;  /* 0x30000005ff057230 */ /* 0x000fe20000004100 */
[----:B------:R-:W-:Y:S01]  /*8e40*/  FMUL.FTZ R14, R8, R9 ;  /* 0x00000009080e7220 */ /* 0x000fe20000410000 */
[--C-:B------:R-:W-:Y:S02]  /*8e50*/  HADD2.F32 R12, -RZ, R6.reuse.H0_H0 ;  /* 0x20000006ff0c7230 */ /* 0x100fe40000004100 */
[----:B------:R-:W-:Y:S01]  /*8e60*/  HADD2.F32 R11, -RZ, R6.H1_H1 ;  /* 0x30000006ff0b7230 */ /* 0x000fe20000004100 */
[-C--:B------:R-:W-:Y:S01]  /*8e70*/  FMUL.FTZ R9, R5, R0.reuse ;  /* 0x0000000005097220 */ /* 0x080fe20000410000 */
[--C-:B------:R-:W-:Y:S01]  /*8e80*/  HADD2.F32 R6, -RZ, R7.reuse.H0_H0 ;  /* 0x20000007ff067230 */ /* 0x100fe20000004100 */
[----:B------:R-:W-:Y:S01]  /*8e90*/  FMUL.FTZ R0, R4, R0 ;  /* 0x0000000004007220 */ /* 0x000fe20000410000 */
[----:B------:R-:W-:Y:S01]  /*8ea0*/  HADD2.F32 R7, -RZ, R7.H1_H1 ;  /* 0x30000007ff077230 */ /* 0x000fe20000004100 */
[----:B------:R-:W-:-:S02]  /*8eb0*/  FFMA.FTZ R15, R10, R3, -R14 ;  /* 0x000000030a0f7223 */ /* 0x000fc4000001080e */
[----:B------:R-:W-:Y:S01]  /*8ec0*/  FFMA.FTZ R14, R8, R3, R13 ;  /* 0x00000003080e7223 */ /* 0x000fe2000001000d */
[----:B------:R-:W-:Y:S01]  /*8ed0*/  HADD2.F32 R3, -RZ, R20.H1_H1 ;  /* 0x30000014ff037230 */ /* 0x000fe20000004100 */
[-C--:B------:R-:W-:Y:S01]  /*8ee0*/  FFMA.FTZ R13, R4, R2.reuse, -R9 ;  /* 0x00000002040d7223 */ /* 0x080fe20000010809 */
[--C-:B------:R-:W-:Y:S01]  /*8ef0*/  HADD2.F32 R4, -RZ, R18.reuse.H1_H1 ;  /* 0x30000012ff047230 */ /* 0x100fe20000004100 */
[----:B------:R-:W-:Y:S01]  /*8f00*/  FFMA.FTZ R10, R5, R2, R0 ;  /* 0x00000002050a7223 */ /* 0x000fe20000010000 */
[----:B------:R-:W-:Y:S02]  /*8f10*/  HADD2.F32 R0, -RZ, R18.H0_H0 ;  /* 0x20000012ff007230 */ /* 0x000fe40000004100 */
[----:B------:R-:W-:Y:S01]  /*8f20*/  HADD2.F32 R2, -RZ, R20.H0_H0 ;  /* 0x20000014ff027230 */ /* 0x000fe20000004100 */
[----:B------:R-:W-:Y:S02]  /*8f30*/  FMUL.FTZ R9, R11, R4 ;  /* 0x000000040b097220 */ /* 0x000fe40000410000 */
[----:B------:R-:W-:-:S02]  /*8f40*/  FMUL.FTZ R8, R7, R0 ;  /* 0x0000000007087220 */ /* 0x000fc40000410000 */
[----:B------:R-:W-:Y:S02]  /*8f50*/  FMUL.FTZ R4, R12, R4 ;  /* 0x000000040c047220 */ /* 0x000fe40000410000 */
[----:B------:R-:W-:Y:S02]  /*8f60*/  FMUL.FTZ R5, R6, R0 ;  /* 0x0000000006057220 */ /* 0x000fe40000410000 */
[-C--:B------:R-:W-:Y:S02]  /*8f70*/  FFMA.FTZ R9, R12, R3.reuse, -R9 ;  /* 0x000000030c097223 */ /* 0x080fe40000010809 */
[-C--:B------:R-:W-:Y:S02]  /*8f80*/  FFMA.FTZ R0, R6, R2.reuse, -R8 ;  /* 0x0000000206007223 */ /* 0x080fe40000010808 */
[----:B------:R-:W-:Y:S01]  /*8f90*/  FFMA.FTZ R3, R11, R3, R4 ;  /* 0x000000030b037223 */ /* 0x000fe20000010004 */
[----:B------:R-:W-:Y:S01]  /*8fa0*/  F2FP.PACK_AB R4, R14, R15 ;  /* 0x0000000f0e04723e */ /* 0x000fe200000000ff */
[----:B------:R-:W-:Y:S01]  /*8fb0*/  FFMA.FTZ R2, R7, R2, R5 ;  /* 0x0000000207027223 */ /* 0x000fe20000010005 */
[----:B------:R-:W-:-:S02]  /*8fc0*/  F2FP.PACK_AB R5, R10, R13 ;  /* 0x0000000d0a05723e */ /* 0x000fc400000000ff */
[----:B------:R-:W-:Y:S02]  /*8fd0*/  F2FP.PACK_AB R6, R3, R9 ;  /* 0x000000090306723e */ /* 0x000fe400000000ff */
[----:B------:R-:W-:-:S05]  /*8fe0*/  F2FP.PACK_AB R7, R2, R0 ;  /* 0x000000000207723e */ /* 0x000fca00000000ff */
[----:B------:R1:W-:Y:S02]  /*8ff0*/  STS.128 [R81+0x5000], R4 ;  /* 0x0050000451007388 */ /* 0x0003e40000000c00 */
.L_x_291:
[----:B------:R-:W-:Y:S05]  /*9000*/  BSYNC B0 ;  /* 0x0000000000007941 */ /* 0x000fea0003800000 */
.L_x_290:
[----:B------:R-:W-:-:S13]  /*9010*/  ISETP.GE.AND P0, PT, R30, c[0x0][0x27c], PT ;  /* 0x00009f001e007a0c */ /* 0x000fda0003f06270 */
[----:B------:R-:W-:Y:S05]  /*9020*/  @P0 BRA `(.L_x_289) ;  /* 0x0000026000000947 */ /* 0x000fea0003800000 */
[----:B-1----:R-:W1:Y:S01]  /*9030*/  LDS.128 R4, [R82+0x5000] ;  /* 0x0050000052047984 */ /* 0x002e620000000c00 */
        /* <DEDUP_REMOVED lines=37> */
.L_x_289:
[----:B------:R-:W-:Y:S05]  /*9290*/  BSYNC B1 ;  /* 0x0000000000017941 */ /* 0x000fea0003800000 */
.L_x_288:
[----:B------:R-:W-:Y:S01]  /*92a0*/  ISETP.GE.AND P0, PT, R141, R17, PT ;  /* 0x000000118d00720c */ /* 0x000fe20003f06270 */
[----:B------:R-:W-:-:S12]  /*92b0*/  BSSY B1, `(.L_x_292) ;  /* 0x0000054000017945 */ /* 0x000fd80003800000 */
[----:B------:R-:W-:Y:S05]  /*92c0*/  @P0 BRA `(.L_x_293) ;  /* 0x0000052000000947 */ /* 0x000fea0003800000 */
[----:B------:R-:W-:Y:S01]  /*92d0*/  ISETP.GE.AND P0, PT, R28, c[0x0][0x27c], PT ;  /* 0x00009f001c007a0c */ /* 0x000fe20003f06270 */
[----:B------:R-:W-:-:S12]  /*92e0*/  BSSY B0, `(.L_x_294) ;  /* 0x0000028000007945 */ /* 0x000fd80003800000 */
        /* <DEDUP_REMOVED lines=9> */
[C---:B------:R-:W-:Y:S01]  /*9380*/  FMUL.FTZ R13, R9.reuse, R10 ;  /* 0x0000000a090d7220 */ /* 0x040fe20000410000 */
[----:B------:R-:W-:Y:S01]  /*9390*/  HADD2.F32 R5, -RZ, R5.H1_H1 ;  /* 0x30000005ff057230 */ /* 0x000fe20000004100 */
[----:B------:R-:W-:Y:S01]  /*93a0*/  FMUL.FTZ R14, R9, R8 ;  /* 0x00000008090e7220 */ /* 0x000fe20000410000 */
[--C-:B------:R-:W-:Y:S02]  /*93b0*/  HADD2.F32 R12, -RZ, R6.reuse.H0_H0 ;  /* 0x20000006ff0c7230 */ /* 0x100fe40000004100 */
[----:B------:R-:W-:Y:S01]  /*93c0*/  HADD2.F32 R11, -RZ, R6.H1_H1 ;  /* 0x30000006ff0b7230 */ /* 0x000fe20000004100 */
[C---:B------:R-:W-:Y:S01]  /*93d0*/  FMUL.FTZ R9, R0.reuse, R5 ;  /* 0x0000000500097220 */ /* 0x040fe20000410000 */
[--C-:B------:R-:W-:Y:S01]  /*93e0*/  HADD2.F32 R6, -RZ, R7.reuse.H0_H0 ;  /* 0x20000007ff067230 */ /* 0x100fe20000004100 */
[----:B------:R-:W-:Y:S01]  /*93f0*/  FMUL.FTZ R0, R0, R4 ;  /* 0x0000000400007220 */ /* 0x000fe20000410000 */
[----:B------:R-:W-:Y:S01]  /*9400*/  HADD2.F32 R7, -RZ, R7.H1_H1 ;  /* 0x30000007ff077230 */ /* 0x000fe20000004100 */
[----:B------:R-:W-:-:S02]  /*9410*/  FFMA.FTZ R15, R3, R10, -R14 ;  /* 0x0000000a030f7223 */ /* 0x000fc4000001080e */
[----:B------:R-:W-:Y:S01]  /*9420*/  FFMA.FTZ R14, R3, R8, R13 ;  /* 0x00000008030e7223 */ /* 0x000fe2000001000d */
[----:B------:R-:W-:Y:S01]  /*9430*/  HADD2.F32 R3, -RZ, R20.H1_H1 ;  /* 0x30000014ff037230 */ /* 0x000fe20000004100 */
[C---:B------:R-:W-:Y:S01]  /*9440*/  FFMA.FTZ R13, R2.reuse, R4, -R9 ;  /* 0x00000004020d7223 */ /* 0x040fe20000010809 */
        /* <DEDUP_REMOVED lines=8> */
[C---:B------:R-:W-:Y:S02]  /*94d0*/  FFMA.FTZ R9, R3.reuse, R12, -R9 ;  /* 0x0000000c03097223 */ /* 0x040fe40000010809 */
[----:B------:R-:W-:Y:S02]  /*94e0*/  FFMA.FTZ R0, R2, R6, -R8 ;  /* 0x0000000602007223 */ /* 0x000fe40000010808 */
[----:B------:R-:W-:Y:S01]  /*94f0*/  FFMA.FTZ R3, R3, R11, R4 ;  /* 0x0000000b03037223 */ /* 0x000fe20000010004 */
[----:B------:R-:W-:Y:S01]  /*9500*/  F2FP.PACK_AB R4, R14, R15 ;  /* 0x0000000f0e04723e */ /* 0x000fe200000000ff */
[----:B------:R-:W-:Y:S01]  /*9510*/  FFMA.FTZ R2, R2, R7, R5 ;  /* 0x0000000702027223 */ /* 0x000fe20000010005 */
[----:B------:R-:W-:-:S02]  /*9520*/  F2FP.PACK_AB R5, R10, R13 ;  /* 0x0000000d0a05723e */ /* 0x000fc400000000ff */
[----:B------:R-:W-:Y:S02]  /*9530*/  F2FP.PACK_AB R6, R3, R9 ;  /* 0x000000090306723e */ /* 0x000fe400000000ff */
[----:B------:R-:W-:-:S05]  /*9540*/  F2FP.PACK_AB R7, R2, R0 ;  /* 0x000000000207723e */ /* 0x000fca00000000ff */
[----:B------:R1:W-:Y:S02]  /*9550*/  STS.128 [R81+0x6000], R4 ;  /* 0x0060000451007388 */ /* 0x0003e40000000c00 */
.L_x_295:
[----:B------:R-:W-:Y:S05]  /*9560*/  BSYNC B0 ;  /* 0x0000000000007941 */ /* 0x000fea0003800000 */
.L_x_294:
        /* <DEDUP_REMOVED lines=40> */
.L_x_293:
[----:B------:R-:W-:Y:S05]  /*97f0*/  BSYNC B1 ;  /* 0x0000000000017941 */ /* 0x000fea0003800000 */
.L_x_292:
        /* <DEDUP_REMOVED lines=44> */
.L_x_299:
[----:B------:R-:W-:Y:S05]  /*9ac0*/  BSYNC B0 ;  /* 0x0000000000007941 */ /* 0x000fea0003800000 */
.L_x_298:
        /* <DEDUP_REMOVED lines=40> */
.L_x_297:
[----:B------:R-:W-:Y:S05]  /*9d50*/  BSYNC B1 ;  /* 0x0000000000017941 */ /* 0x000fea0003800000 */
.L_x_296:
[----:B------:R-:W-:-:S13]  /*9d60*/  ISETP.GE.AND P0, PT, R49, R17, PT ;  /* 0x000000113100720c */ /* 0x000fda0003f06270 */
        /* <DEDUP_REMOVED lines=42> */
.L_x_302:
[----:B------:R-:W-:Y:S05]  /*a010*/  BSYNC B0 ;  /* 0x0000000000007941 */ /* 0x000fea0003800000 */
.L_x_301:
        /* <DEDUP_REMOVED lines=39> */
[----:B------:R1:W-:Y:S01]  /*a290*/  STS.128 [R82+0x8000], R4 ;  /* 0x0080000452007388 */ /* 0x0003e20000000c00 */
[----:B------:R-:W-:Y:S05]  /*a2a0*/  BRA `(.L_x_300) ;  /* 0x000019b000007947 */ /* 0x000fea0003800000 */
.L_x_285:
[----:B------:R-:W-:Y:S01]  /*a2b0*/  ISETP.GE.AND P0, PT, R3, R13, PT ;  /* 0x0000000d0300720c */ /* 0x000fe20003f06270 */
[----:B------:R-:W1:Y:S01]  /*a2c0*/  SHFL.IDX PT, R15, R0, RZ, 0x1c1f ;  /* 0x001c1fff000f7589 */ /* 0x000e6200000e0000 */
[----:B------:R-:W-:Y:S01]  /*a2d0*/  BSSY B0, `(.L_x_303) ;  /* 0x0000014000007945 */ /* 0x000fe20003800000 */
[----:B------:R-:W-:Y:S01]  /*a2e0*/  CS2R R4, SRZ ;  /* 0x0000000000047805 */ /* 0x000fe2000001ff00 */
[----:B------:R-:W-:Y:S01]  /*a2f0*/  CS2R R10, SRZ ;  /* 0x00000000000a7805 */ /* 0x000fe2000001ff00 */
[----:B------:R-:W2:Y:S01]  /*a300*/  SHFL.IDX PT, R14, R6, RZ, 0x1c1f ;  /* 0x001c1fff060e7589 */ /* 0x000ea200000e0000 */
[----:B------:R-:W-:-:S03]  /*a310*/  CS2R R8, SRZ ;  /* 0x0000000000087805 */ /* 0x000fc6000001ff00 */
[----:B------:R-:W3:Y:S04]  /*a320*/  SHFL.IDX PT, R16, R2, RZ, 0x1c1f ;  /* 0x001c1fff02107589 */ /* 0x000ee800000e0000 */
[----:B------:R4:W1:Y:S02]  /*a330*/  SHFL.IDX PT, R12, R7, RZ, 0x1c1f ;  /* 0x001c1fff070c7589 */ /* 0x00086400000e0000 */
[----:B----4-:R-:W-:Y:S01]  /*a340*/  CS2R R6, SRZ ;  /* 0x0000000000067805 */ /* 0x010fe2000001ff00 */
[----:B------:R-:W-:Y:S05]  /*a350*/  @P0 BRA `(.L_x_304) ;  /* 0x000000b000000947 */ /* 0x000fea0003800000 */
[C---:B-123--:R-:W-:Y:S01]  /*a360*/  ISETP.GE.AND P0, PT, R32.reuse, c[0x0][0x27c], PT ;  /* 0x00009f0020007a0c */ /* 0x04efe20003f06270 */
[C---:B------:R-:W-:Y:S01]  /*a370*/  IMAD.SHL.U32 R2, R32.reuse, 0x2, RZ ;  /* 0x0000000220027824 */ /* 0x040fe200078e00ff */
[----:B------:R-:W-:Y:S01]  /*a380*/  SHF.L.U64.HI R0, R32, 0x1, R33 ;  /* 0x0000000120007819 */ /* 0x000fe20000010221 */
[----:B------:R-:W-:-:S03]  /*a390*/  CS2R R6, SRZ ;  /* 0x0000000000067805 */ /* 0x000fc6000001ff00 */
[-C--:B------:R-:W-:Y:S02]  /*a3a0*/  IADD3 R14, P3, R14, R2.reuse, RZ ;  /* 0x000000020e0e7210 */ /* 0x080fe40007f7e0ff */
[----:B------:R-:W-:-:S03]  /*a3b0*/  IADD3 R2, P2, R12, R2, RZ ;  /* 0x000000020c027210 */ /* 0x000fc60007f5e0ff */
[--C-:B------:R-:W-:Y:S02]  /*a3c0*/  IMAD.X R15, R15, 0x1, R0.reuse, P3 ;  /* 0x000000010f0f7824 */ /* 0x100fe400018e0600 */
[----:B------:R-:W-:Y:S01]  /*a3d0*/  IMAD.X R3, R16, 0x1, R0, P2 ;  /* 0x0000000110037824 */ /* 0x000fe200010e0600 */
[----:B------:R-:W-:Y:S05]  /*a3e0*/  @P0 BRA `(.L_x_304) ;  /* 0x0000002000000947 */ /* 0x000fea0003800000 */
[----:B------:R1:W5:Y:S04]  /*a3f0*/  LD.E.128 R8, [R14.64] ;  /* 0x000000080e087980 */ /* 0x000368000c101d00 */
[----:B------:R1:W5:Y:S02]  /*a400*/  LD.E.128 R4, [R2.64] ;  /* 0x0000000802047980 */ /* 0x000364000c101d00 */
.L_x_304:
[----:B-123--:R-:W-:Y:S05]  /*a410*/  BSYNC B0 ;  /* 0x0000000000007941 */ /* 0x00efea0003800000 */
.L_x_303:
[--C-:B-----5:R-:W-:Y:S01]  /*a420*/  IMAD.MOV.U32 R18, RZ, RZ, R9.reuse ;  /* 0x000000ffff127224 */ /* 0x120fe200078e0009 */
[----:B------:R-:W-:Y:S01]  /*a430*/  SHF.R.U32.HI R0, RZ, 0x10, R9 ;  /* 0x00000010ff007819 */ /* 0x000fe20000011609 */
[----:B------:R-:W-:Y:S01]  /*a440*/  IMAD.MOV.U32 R16, RZ, RZ, R10 ;  /* 0x000000ffff107224 */ /* 0x000fe200078e000a */
[----:B------:R-:W-:Y:S01]  /*a450*/  ISETP.GE.AND P0, PT, R32, c[0x0][0x27c], PT ;  /* 0x00009f0020007a0c */ /* 0x000fe20003f06270 */
[----:B------:R-:W-:Y:S01]  /*a460*/  IMAD.MOV.U32 R15, RZ, RZ, R11 ;  /* 0x000000ffff0f7224 */ /* 0x000fe200078e000b */
[----:B------:R-:W-:Y:S01]  /*a470*/  PRMT R44, R18, 0x5410, R0 ;  /* 0x00005410122c7816 */ /* 0x000fe20000000000 */
[----:B------:R-:W-:Y:S01]  /*a480*/  IMAD R0, R26, -0x80, R13 ;  /* 0xffffff801a007824 */ /* 0x000fe200078e020d */
[----:B------:R-:W-:Y:S01]  /*a490*/  SHF.R.U64 R17, R8, 0x10, R9 ;  /* 0x0000001008117819 */ /* 0x000fe20000001209 */
[----:B------:R-:W-:Y:S01]  /*a4a0*/  IMAD.MOV.U32 R12, RZ, RZ, R4 ;  /* 0x000000ffff0c7224 */ /* 0x000fe200078e0004 */
[--C-:B------:R-:W-:Y:S01]  /*a4b0*/  SHF.R.U64 R14, R10, 0x10, R11.reuse ;  /* 0x000000100a0e7819 */ /* 0x100fe2000000120b */
[----:B------:R-:W-:Y:S01]  /*a4c0*/  IMAD.MOV.U32 R19, RZ, RZ, R8 ;  /* 0x000000ffff137224 */ /* 0x000fe200078e0008 */
[----:B------:R-:W-:Y:S01]  /*a4d0*/  IMNMX R39, R0, 0x80, PT ;  /* 0x0000008000277817 */ /* 0x000fe20003800200 */
[----:B------:R-:W-:Y:S01]  /*a4e0*/  IMAD.MOV.U32 R8, RZ, RZ, R6 ;  /* 0x000000ffff087224 */ /* 0x000fe200078e0006 */
[----:B------:R-:W-:Y:S01]  /*a4f0*/  SHF.R.U32.HI R10, RZ, 0x10, R11 ;  /* 0x00000010ff0a7819 */ /* 0x000fe2000001160b */
[----:B------:R-:W-:Y:S01]  /*a500*/  IMAD.MOV.U32 R11, RZ, RZ, R5 ;  /* 0x000000ffff0b7224 */ /* 0x000fe200078e0005 */
[----:B------:R-:W-:Y:S01]  /*a510*/  ISETP.GE.OR P2, PT, R25, R39, P0 ;  /* 0x000000271900720c */ /* 0x000fe20000746670 */
[----:B------:R-:W-:-:S04]  /*a520*/  DEPBAR.LE SB0, 0x1 ;  /* 0x000080400000791a */ /* 0x000fc80000000000 */
[--C-:B------:R-:W-:Y:S01]  /*a530*/  SHF.R.U64 R9, R4, 0x10, R5.reuse ;  /* 0x0000001004097819 */ /* 0x100fe20000001205 */
[----:B------:R-:W-:Y:S01]  /*a540*/  BSSY B0, `(.L_x_305) ;  /* 0x0000064000007945 */ /* 0x000fe20003800000 */
[----:B------:R-:W-:Y:S01]  /*a550*/  SHF.R.U32.HI R4, RZ, 0x10, R5 ;  /* 0x00000010ff047819 */ /* 0x000fe20000011605 */
[--C-:B------:R-:W-:Y:S01]  /*a560*/  IMAD.MOV.U32 R5, RZ, RZ, R7.reuse ;  /* 0x000000ffff057224 */ /* 0x100fe200078e0007 */
[--C-:B------:R-:W-:Y:S02]  /*a570*/  SHF.R.U64 R3, R6, 0x10, R7.reuse ;  /* 0x0000001006037819 */ /* 0x100fe40000001207 */
[----:B------:R-:W-:Y:S02]  /*a580*/  SHF.R.U32.HI R2, RZ, 0x10, R7 ;  /* 0x00000010ff027819 */ /* 0x000fe40000011607 */
[----:B------:R-:W-:Y:S02]  /*a590*/  PRMT R41, R19, 0x5410, R11 ;  /* 0x0000541013297816 */ /* 0x000fe4000000000b */
[----:B------:R-:W-:-:S02]  /*a5a0*/  PRMT R42, R4, 0x5410, R17 ;  /* 0x00005410042a7816 */ /* 0x000fc40000000011 */
[----:B------:R-:W-:Y:S02]  /*a5b0*/  PRMT R46, R14, 0x5410, R16 ;  /* 0x000054100e2e7816 */ /* 0x000fe40000000010 */
[----:B------:R-:W-:Y:S02]  /*a5c0*/  PRMT R47, R10, 0x5410, R15 ;  /* 0x000054100a2f7816 */ /* 0x000fe4000000000f */
[----:B------:R-:W-:Y:S02]  /*a5d0*/  PRMT R40, R9, 0x5410, R12 ;  /* 0x0000541009287816 */ /* 0x000fe4000000000c */
[----:B------:R-:W-:Y:S02]  /*a5e0*/  PRMT R43, R8, 0x5410, R3 ;  /* 0x00005410082b7816 */ /* 0x000fe40000000003 */
[----:B------:R-:W-:Y:S01]  /*a5f0*/  PRMT R45, R2, 0x5410, R5 ;  /* 0x00005410022d7816 */ /* 0x000fe20000000005 */
[----:B------:R-:W-:Y:S06]  /*a600*/  BAR.SYNC.DEFER_BLOCKING 0x0 ;  /* 0x0000000000007b1d */ /* 0x000fec0000010000 */
[----:B------:R-:W-:Y:S05]  /*a610*/  @P2 BRA `(.L_x_306) ;  /* 0x0000056000002947 */ /* 0x000fea0003800000 */
[----:B------:R-:W2:Y:S04]  /*a620*/  LDL R21, [R1+0x54] ;  /* 0x0000540001157983 */ /* 0x000ea80000100800 */
[----:B------:R-:W3:Y:S01]  /*a630*/  LDL R20, [R1+0x5c] ;  /* 0x00005c0001147983 */ /* 0x000ee20000100800 */
[----:B------:R-:W-:Y:S01]  /*a640*/  IADD3 R2, R32, c[0x0][0x27c], RZ ;  /* 0x00009f0020027a10 */ /* 0x000fe20007ffe0ff */
[----:B------:R-:W-:Y:S01]  /*a650*/  HADD2.F32 R13, -RZ, R41.H0_H0 ;  /* 0x20000029ff0d7230 */ /* 0x000fe20000004100 */
[----:B--2---:R-:W-:-:S02]  /*a660*/  LOP3.LUT R0, R21, 0x38, R32, 0xf8, !PT ;  /* 0x0000003815007812 */ /* 0x004fc400078ef820 */
[----:B------:R-:W-:Y:S02]  /*a670*/  LOP3.LUT R2, R21, 0x38, R2, 0xf8, !PT ;  /* 0x0000003815027812 */ /* 0x000fe400078ef802 */
[----:B---3--:R-:W-:-:S04]  /*a680*/  LOP3.LUT R0, R154, R0, R20, 0xf6, !PT ;  /* 0x000000009a007212 */ /* 0x008fc800078ef614 */
[----:B------:R-:W-:Y:S02]  /*a690*/  LEA R28, R0, 0x5100, 0x1 ;  /* 0x00005100001c7811 */ /* 0x000fe400078e08ff */
[----:B------:R-:W-:Y:S01]  /*a6a0*/  LOP3.LUT R0, R2, R20, RZ, 0x3c, !PT ;  /* 0x0000001402007212 */ /* 0x000fe200078e3cff */
[----:B------:R-:W-:Y:S02]  /*a6b0*/  HADD2.F32 R2, -RZ, R40.H1_H1 ;  /* 0x30000028ff027230 */ /* 0x000fe40000004100 */
[----:B------:R-:W1:Y:S01]  /*a6c0*/  LDS.128 R4, [R28] ;  /* 0x000000001c047984 */ /* 0x000e620000000c00 */
[----:B------:R-:W-:-:S04]  /*a6d0*/  IADD3 R0, R154, R0, RZ ;  /* 0x000000009a007210 */ /* 0x000fc80007ffe0ff */
[----:B------:R-:W-:Y:S01]  /*a6e0*/  SHF.L.U32 R27, R0, 0x1, RZ ;  /* 0x00000001001b7819 */ /* 0x000fe200000006ff */
[----:B------:R-:W-:-:S04]  /*a6f0*/  HADD2.F32 R0, -RZ, R40.H0_H0 ;  /* 0x20000028ff007230 */ /* 0x000fc80000004100 */
[----:B------:R-:W2:Y:S01]  /*a700*/  LDS.128 R8, [R27+0x5100] ;  /* 0x005100001b087984 */ /* 0x000ea20000000c00 */
[--C-:B-1----:R-:W-:Y:S02]  /*a710*/  HADD2.F32 R17, -RZ, R4.reuse.H0_H0 ;  /* 0x20000004ff117230 */ /* 0x102fe40000004100 */
[----:B------:R-:W-:Y:S02]  /*a720*/  HADD2.F32 R16, -RZ, R4.H1_H1 ;  /* 0x30000004ff107230 */ /* 0x000fe40000004100 */
[--C-:B------:R-:W-:Y:S02]  /*a730*/  HADD2.F32 R23, -RZ, R7.reuse.H0_H0 ;  /* 0x20000007ff177230 */ /* 0x100fe40000004100 */
[----:B------:R-:W-:Y:S01]  /*a740*/  HADD2.F32 R22, -RZ, R7.H1_H1 ;  /* 0x30000007ff167230 */ /* 0x000fe20000004100 */
[----:B------:R-:W-:Y:S01]  /*a750*/  FMUL.FTZ R7, R17, R2 ;  /* 0x0000000211077220 */ /* 0x000fe20000410000 */
[----:B------:R-:W-:Y:S02]  /*a760*/  HADD2.F32 R19, -RZ, R5.H0_H0 ;  /* 0x20000005ff137230 */ /* 0x000fe40000004100 */
[----:B--2---:R-:W-:-:S02]  /*a770*/  HADD2.F32 R4, -RZ, R8.H0_H0 ;  /* 0x20000008ff047230 */ /* 0x004fc40000004100 */
[--C-:B------:R-:W-:Y:S02]  /*a780*/  HADD2.F32 R15, -RZ, R11.reuse.H0_H0 ;  /* 0x2000000bff0f7230 */ /* 0x100fe40000004100 */
[----:B------:R-:W-:Y:S01]  /*a790*/  HADD2.F32 R14, -RZ, R11.H1_H1 ;  /* 0x3000000bff0e7230 */ /* 0x000fe20000004100 */
[----:B------:R-:W-:Y:S01]  /*a7a0*/  FMUL.FTZ R35, R4, R2 ;  /* 0x0000000204237220 */ /* 0x000fe20000410000 */
[----:B------:R-:W-:Y:S01]  /*a7b0*/  HADD2.F32 R18, -RZ, R5.H1_H1 ;  /* 0x30000005ff127230 */ /* 0x000fe20000004100 */
[-C--:B------:R-:W-:Y:S01]  /*a7c0*/  FMUL.FTZ R2, R16, R0.reuse ;  /* 0x0000000010027220 */ /* 0x080fe20000410000 */
[----:B------:R-:W-:Y:S01]  /*a7d0*/  HADD2.F32 R3, -RZ, R8.H1_H1 ;  /* 0x30000008ff037230 */ /* 0x000fe20000004100 */
[-C--:B------:R-:W-:Y:S01]  /*a7e0*/  FFMA.FTZ R38, R4, R13.reuse, R7 ;  /* 0x0000000d04267223 */ /* 0x080fe20000010007 */
[----:B------:R-:W-:Y:S01]  /*a7f0*/  HADD2.F32 R11, -RZ, R42.H1_H1 ;  /* 0x3000002aff0b7230 */ /* 0x000fe20000004100 */
[----:B------:R-:W-:Y:S01]  /*a800*/  FFMA.FTZ R13, R17, R13, -R35 ;  /* 0x0000000d110d7223 */ /* 0x000fe20000010823 */
[----:B------:R-:W-:Y:S01]  /*a810*/  HADD2.F32 R5, -RZ, R41.H1_H1 ;  /* 0x30000029ff057230 */ /* 0x000fe20000004100 */
[C---:B------:R-:W-:Y:S01]  /*a820*/  FMUL.FTZ R34, R3.reuse, R0 ;  /* 0x0000000003227220 */ /* 0x040fe20000410000 */
[--C-:B------:R-:W-:Y:S01]  /*a830*/  HADD2.F32 R21, -RZ, R6.reuse.H0_H0 ;  /* 0x20000006ff157230 */ /* 0x100fe20000004100 */
[----:B------:R-:W-:Y:S01]  /*a840*/  FFMA.FTZ R37, R3, R11, R2 ;  /* 0x0000000b03257223 */ /* 0x000fe20000010002 */
[----:B------:R-:W-:Y:S01]  /*a850*/  HADD2.F32 R20, -RZ, R6.H1_H1 ;  /* 0x30000006ff147230 */ /* 0x000fe20000004100 */
[----:B------:R-:W-:Y:S01]  /*a860*/  FMUL.FTZ R4, R19, R5 ;  /* 0x0000000513047220 */ /* 0x000fe20000410000 */
[----:B------:R-:W-:-:S02]  /*a870*/  HADD2.F32 R8, -RZ, R10.H0_H0 ;  /* 0x2000000aff087230 */ /* 0x000fc40000004100 */
[----:B------:R-:W-:Y:S02]  /*a880*/  HADD2.F32 R12, -RZ, R10.H1_H1 ;  /* 0x3000000aff0c7230 */ /* 0x000fe40000004100 */
[----:B------:R-:W-:Y:S02]  /*a890*/  HADD2.F32 R6, -RZ, R9.H0_H0 ;  /* 0x20000009ff067230 */ /* 0x000fe40000004100 */
[----:B------:R-:W-:Y:S02]  /*a8a0*/  HADD2.F32 R10, -RZ, R44.H0_H0 ;  /* 0x2000002cff0a7230 */ /* 0x000fe40000004100 */
[----:B------:R-:W-:Y:S01]  /*a8b0*/  HADD2.F32 R2, -RZ, R42.H0_H0 ;  /* 0x2000002aff027230 */ /* 0x000fe20000004100 */
[C---:B------:R-:W-:Y:S01]  /*a8c0*/  FMUL.FTZ R30, R6.reuse, R5 ;  /* 0x00000005061e7220 */ /* 0x040fe20000410000 */
[----:B------:R-:W-:Y:S01]  /*a8d0*/  HADD2.F32 R0, -RZ, R43.H0_H0 ;  /* 0x2000002bff007230 */ /* 0x000fe20000004100 */
[----:B------:R-:W-:Y:S01]  /*a8e0*/  FFMA.FTZ R36, R6, R10, R4 ;  /* 0x0000000a06247223 */ /* 0x000fe20000010004 */
[----:B------:R-:W-:Y:S01]  /*a8f0*/  HADD2.F32 R9, -RZ, R9.H1_H1 ;  /* 0x30000009ff097230 */ /* 0x000fe20000004100 */
[----:B------:R-:W-:Y:S01]  /*a900*/  FMUL.FTZ R5, R18, R2 ;  /* 0x0000000212057220 */ /* 0x000fe20000410000 */
[----:B------:R-:W-:Y:S01]  /*a910*/  HADD2.F32 R7, -RZ, R44.H1_H1 ;  /* 0x3000002cff077230 */ /* 0x000fe20000004100 */
[----:B------:R-:W-:Y:S01]  /*a920*/  FMUL.FTZ R4, R21, R0 ;  /* 0x0000000015047220 */ /* 0x000fe20000410000 */
[--C-:B------:R-:W-:Y:S01]  /*a930*/  HADD2.F32 R6, -RZ, R46.reuse.H1_H1 ;  /* 0x3000002eff067230 */ /* 0x100fe20000004100 */
[C---:B------:R-:W-:Y:S01]  /*a940*/  FMUL.FTZ R26, R9.reuse, R2 ;  /* 0x00000002091a7220 */ /* 0x040fe20000410000 */
[----:B------:R-:W-:Y:S01]  /*a950*/  HADD2.F32 R3, -RZ, R43.H1_H1 ;  /* 0x3000002bff037230 */ /* 0x000fe20000004100 */
[----:B------:R-:W-:Y:S01]  /*a960*/  FFMA.FTZ R31, R9, R7, R5 ;  /* 0x00000007091f7223 */ /* 0x000fe20000010005 */
[----:B------:R-:W-:Y:S01]  /*a970*/  HADD2.F32 R5, -RZ, R46.H0_H0 ;  /* 0x2000002eff057230 */ /* 0x000fe20000004100 */
[----:B------:R-:W-:Y:S01]  /*a980*/  FFMA.FTZ R29, R8, R6, R4 ;  /* 0x00000006081d7223 */ /* 0x000fe20000010004 */
[----:B------:R-:W-:Y:S01]  /*a990*/  HADD2.F32 R2, -RZ, R45.H1_H1 ;  /* 0x3000002dff027230 */ /* 0x000fe20000004100 */
[----:B------:R-:W-:-:S02]  /*a9a0*/  FMUL.FTZ R4, R20, R3 ;  /* 0x0000000314047220 */ /* 0x000fc40000410000 */
[----:B------:R-:W-:Y:S01]  /*a9b0*/  FMUL.FTZ R25, R8, R0 ;  /* 0x0000000008197220 */ /* 0x000fe20000410000 */
[----:B------:R-:W-:Y:S01]  /*a9c0*/  HADD2.F32 R0, -RZ, R45.H0_H0 ;  /* 0x2000002dff007230 */ /* 0x000fe20000004100 */
[C---:B------:R-:W-:Y:S01]  /*a9d0*/  FMUL.FTZ R24, R12.reuse, R3 ;  /* 0x000000030c187220 */ /* 0x040fe20000410000 */
[--C-:B------:R-:W-:Y:S01]  /*a9e0*/  HADD2.F32 R3, -RZ, R47.reuse.H0_H0 ;  /* 0x2000002fff037230 */ /* 0x100fe20000004100 */
[----:B------:R-:W-:Y:S01]  /*a9f0*/  FFMA.FTZ R12, R12, R5, R4 ;  /* 0x000000050c0c7223 */ /* 0x000fe20000010004 */
[----:B------:R-:W-:Y:S01]  /*aa00*/  HADD2.F32 R4, -RZ, R47.H1_H1 ;  /* 0x3000002fff047230 */ /* 0x000fe20000004100 */
[----:B------:R-:W-:Y:S02]  /*aa10*/  FMUL.FTZ R8, R23, R2 ;  /* 0x0000000217087220 */ /* 0x000fe40000410000 */
[----:B------:R-:W-:Y:S02]  /*aa20*/  FMUL.FTZ R9, R22, R0 ;  /* 0x0000000016097220 */ /* 0x000fe40000410000 */
[----:B------:R-:W-:-:S02]  /*aa30*/  FMUL.FTZ R2, R15, R2 ;  /* 0x000000020f027220 */ /* 0x000fc40000410000 */
[C---:B------:R-:W-:Y:S02]  /*aa40*/  FMUL.FTZ R0, R14.reuse, R0 ;  /* 0x000000000e007220 */ /* 0x040fe40000410000 */
[----:B------:R-:W-:Y:S02]  /*aa50*/  FFMA.FTZ R15, R15, R4, R8 ;  /* 0x000000040f0f7223 */ /* 0x000fe40000010008 */
[----:B------:R-:W-:Y:S02]  /*aa60*/  FFMA.FTZ R14, R14, R3, R9 ;  /* 0x000000030e0e7223 */ /* 0x000fe40000010009 */
[----:B------:R-:W-:Y:S02]  /*aa70*/  FFMA.FTZ R8, R16, R11, -R34 ;  /* 0x0000000b10087223 */ /* 0x000fe40000010822 */
[----:B------:R-:W-:Y:S02]  /*aa80*/  FFMA.FTZ R11, R19, R10, -R30 ;  /* 0x0000000a130b7223 */ /* 0x000fe4000001081e */
[----:B------:R-:W-:Y:S01]  /*aa90*/  FFMA.FTZ R9, R18, R7, -R26 ;  /* 0x0000000712097223 */ /* 0x000fe2000001081a */
[----:B------:R-:W-:Y:S01]  /*aaa0*/  F2FP.PACK_AB R8, R8, R13 ;  /* 0x0000000d0808723e */ /* 0x000fe200000000ff */
[----:B------:R-:W-:Y:S01]  /*aab0*/  FFMA.FTZ R10, R21, R6, -R25 ;  /* 0x00000006150a7223 */ /* 0x000fe20000010819 */
[----:B------:R-:W-:Y:S01]  /*aac0*/  F2FP.PACK_AB R6, R12, R29 ;  /* 0x0000001d0c06723e */ /* 0x000fe200000000ff */
[----:B------:R-:W-:Y:S01]  /*aad0*/  FFMA.FTZ R7, R20, R5, -R24 ;  /* 0x0000000514077223 */ /* 0x000fe20000010818 */
[----:B------:R-:W-:Y:S01]  /*aae0*/  F2FP.PACK_AB R9, R9, R11 ;  /* 0x0000000b0909723e */ /* 0x000fe200000000ff */
[----:B------:R-:W-:Y:S01]  /*aaf0*/  FFMA.FTZ R2, R23, R4, -R2 ;  /* 0x0000000417027223 */ /* 0x000fe20000010802 */
[----:B------:R-:W-:Y:S01]  /*ab00*/  F2FP.PACK_AB R4, R37, R38 ;  /* 0x000000262504723e */ /* 0x000fe200000000ff */
[----:B------:R-:W-:Y:S01]  /*ab10*/  FFMA.FTZ R3, R22, R3, -R0 ;  /* 0x0000000316037223 */ /* 0x000fe20000010800 */
[----:B------:R-:W-:-:S02]  /*ab20*/  F2FP.PACK_AB R10, R7, R10 ;  /* 0x0000000a070a723e */ /* 0x000fc400000000ff */
[----:B------:R-:W-:Y:S02]  /*ab30*/  F2FP.PACK_AB R5, R31, R36 ;  /* 0x000000241f05723e */ /* 0x000fe400000000ff */
[----:B------:R-:W-:Y:S02]  /*ab40*/  F2FP.PACK_AB R11, R3, R2 ;  /* 0x00000002030b723e */ /* 0x000fe400000000ff */
[----:B------:R-:W-:-:S03]  /*ab50*/  F2FP.PACK_AB R7, R14, R15 ;  /* 0x0000000f0e07723e */ /* 0x000fc600000000ff */
[----:B------:R1:W-:Y:S04]  /*ab60*/  STS.128 [R28], R8 ;  /* 0x000000081c007388 */ /* 0x0003e80000000c00 */
[----:B------:R1:W-:Y:S02]  /*ab70*/  STS.128 [R27+0x5100], R4 ;  /* 0x005100041b007388 */ /* 0x0003e40000000c00 */
.L_x_306:
[----:B------:R-:W-:Y:S05]  /*ab80*/  BSYNC B0 ;  /* 0x0000000000007941 */ /* 0x000fea0003800000 */
.L_x_305:
[----:B------:R-:W-:Y:S01]  /*ab90*/  ISETP.GE.OR P2, PT, R141, R39, P0 ;  /* 0x000000278d00720c */ /* 0x000fe20000746670 */
[----:B------:R-:W-:-:S12]  /*aba0*/  BSSY B0, `(.L_x_307) ;  /* 0x0000056000007945 */ /* 0x000fd80003800000 */
[----:B------:R-:W-:Y:S05]  /*abb0*/  @P2 BRA `(.L_x_308) ;  /* 0x0000054000002947 */ /* 0x000fea0003800000 */
[----:B------:R-:W-:Y:S01]  /*abc0*/  IADD3 R2, R32, c[0x0][0x27c], RZ ;  /* 0x00009f0020027a10 */ /* 0x000fe20007ffe0ff */
[----:B------:R-:W-:Y:S01]  /*abd0*/  HADD2.F32 R13, -RZ, R41.H0_H0 ;  /* 0x20000029ff0d7230 */ /* 0x000fe20000004100 */
[C---:B------:R-:W-:Y:S02]  /*abe0*/  LOP3.LUT R0, R150.reuse, 0x38, R32, 0xf8, !PT ;  /* 0x0000003896007812 */ /* 0x040fe400078ef820 */
[----:B------:R-:W-:Y:S02]  /*abf0*/  LOP3.LUT R2, R150, 0x38, R2, 0xf8, !PT ;  /* 0x0000003896027812 */ /* 0x000fe400078ef802 */
[C---:B------:R-:W-:Y:S02]  /*ac00*/  LOP3.LUT R0, R163.reuse, R0, R187, 0xf6, !PT ;  /* 0x00000000a3007212 */ /* 0x040fe400078ef6bb */
[----:B------:R-:W-:Y:S02]  /*ac10*/  LOP3.LUT R2, R2, R187, RZ, 0x3c, !PT ;  /* 0x000000bb02027212 */ /* 0x000fe400078e3cff */
[----:B-1----:R-:W-:Y:S01]  /*ac20*/  LEA R28, R0, 0x5100, 0x1 ;  /* 0x00005100001c7811 */ /* 0x002fe200078e08ff */
[----:B------:R-:W-:Y:S01]  /*ac30*/  HADD2.F32 R0, -RZ, R40.H0_H0 ;  /* 0x20000028ff007230 */ /* 0x000fe20000004100 */
[----:B------:R-:W-:-:S03]  /*ac40*/  IADD3 R2, R163, R2, RZ ;  /* 0x00000002a3027210 */ /* 0x000fc60007ffe0ff */
[----:B------:R-:W1:Y:S01]  /*ac50*/  LDS.128 R4, [R28] ;  /* 0x000000001c047984 */ /* 0x000e620000000c00 */
[----:B------:R-:W-:Y:S01]  /*ac60*/  SHF.L.U32 R27, R2, 0x1, RZ ;  /* 0x00000001021b7819 */ /* 0x000fe200000006ff */
[----:B------:R-:W-:-:S04]  /*ac70*/  HADD2.F32 R2, -RZ, R40.H1_H1 ;  /* 0x30000028ff027230 */ /* 0x000fc80000004100 */
[----:B------:R-:W2:Y:S01]  /*ac80*/  LDS.128 R8, [R27+0x5100] ;  /* 0x005100001b087984 */ /* 0x000ea20000000c00 */
[--C-:B-1----:R-:W-:Y:S02]  /*ac90*/  HADD2.F32 R17, -RZ, R4.reuse.H0_H0 ;  /* 0x20000004ff117230 */ /* 0x102fe40000004100 */
[----:B------:R-:W-:Y:S02]  /*aca0*/  HADD2.F32 R16, -RZ, R4.H1_H1 ;  /* 0x30000004ff107230 */ /* 0x000fe40000004100 */
[--C-:B------:R-:W-:Y:S02]  /*acb0*/  HADD2.F32 R23, -RZ, R7.reuse.H0_H0 ;  /* 0x20000007ff177230 */ /* 0x100fe40000004100 */
[--C-:B--2---:R-:W-:Y:S02]  /*acc0*/  HADD2.F32 R4, -RZ, R8.reuse.H0_H0 ;  /* 0x20000008ff047230 */ /* 0x104fe40000004100 */
[----:B------:R-:W-:Y:S01]  /*acd0*/  HADD2.F32 R22, -RZ, R7.H1_H1 ;  /* 0x30000007ff167230 */ /* 0x000fe20000004100 */
[CC--:B------:R-:W-:Y:S01]  /*ace0*/  FMUL.FTZ R7, R2.reuse, R17.reuse ;  /* 0x0000001102077220 */ /* 0x0c0fe20000410000 */
[--C-:B------:R-:W-:Y:S01]  /*acf0*/  HADD2.F32 R15, -RZ, R11.reuse.H0_H0 ;  /* 0x2000000bff0f7230 */ /* 0x100fe20000004100 */
[----:B------:R-:W-:Y:S01]  /*ad00*/  FMUL.FTZ R35, R2, R4 ;  /* 0x0000000402237220 */ /* 0x000fe20000410000 */
[----:B------:R-:W-:Y:S01]  /*ad10*/  HADD2.F32 R14, -RZ, R11.H1_H1 ;  /* 0x3000000bff0e7230 */ /* 0x000fe20000004100 */
[----:B------:R-:W-:Y:S01]  /*ad20*/  FMUL.FTZ R2, R0, R16 ;  /* 0x0000001000027220 */ /* 0x000fe20000410000 */
[--C-:B------:R-:W-:Y:S01]  /*ad30*/  HADD2.F32 R19, -RZ, R5.reuse.H0_H0 ;  /* 0x20000005ff137230 */ /* 0x100fe20000004100 */
[C---:B------:R-:W-:Y:S01]  /*ad40*/  FFMA.FTZ R38, R13.reuse, R4, R7 ;  /* 0x000000040d267223 */ /* 0x040fe20000010007 */
[----:B------:R-:W-:Y:S01]  /*ad50*/  HADD2.F32 R18, -RZ, R5.H1_H1 ;  /* 0x30000005ff127230 */ /* 0x000fe20000004100 */
[----:B------:R-:W-:Y:S01]  /*ad60*/  FFMA.FTZ R13, R13, R17, -R35 ;  /* 0x000000110d0d7223 */ /* 0x000fe20000010823 */
[----:B------:R-:W-:-:S02]  /*ad70*/  HADD2.F32 R3, -RZ, R8.H1_H1 ;  /* 0x30000008ff037230 */ /* 0x000fc40000004100 */
[----:B------:R-:W-:Y:S02]  /*ad80*/  HADD2.F32 R11, -RZ, R42.H1_H1 ;  /* 0x3000002aff0b7230 */ /* 0x000fe40000004100 */
[----:B------:R-:W-:Y:S01]  /*ad90*/  HADD2.F32 R5, -RZ, R41.H1_H1 ;  /* 0x30000029ff057230 */ /* 0x000fe20000004100 */
[-C--:B------:R-:W-:Y:S01]  /*ada0*/  FMUL.FTZ R34, R0, R3.reuse ;  /* 0x0000000300227220 */ /* 0x080fe20000410000 */
[--C-:B------:R-:W-:Y:S01]  /*adb0*/  HADD2.F32 R21, -RZ, R6.reuse.H0_H0 ;  /* 0x20000006ff157230 */ /* 0x100fe20000004100 */
[----:B------:R-:W-:Y:S01]  /*adc0*/  FFMA.FTZ R37, R11, R3, R2 ;  /* 0x000000030b257223 */ /* 0x000fe20000010002 */
[----:B------:R-:W-:Y:S01]  /*add0*/  HADD2.F32 R20, -RZ, R6.H1_H1 ;  /* 0x30000006ff147230 */ /* 0x000fe20000004100 */
[----:B------:R-:W-:Y:S01]  /*ade0*/  FMUL.FTZ R4, R5, R19 ;  /* 0x0000001305047220 */ /* 0x000fe20000410000 */
[--C-:B------:R-:W-:Y:S02]  /*adf0*/  HADD2.F32 R8, -RZ, R10.reuse.H0_H0 ;  /* 0x2000000aff087230 */ /* 0x100fe40000004100 */
[----:B------:R-:W-:-:S02]  /*ae00*/  HADD2.F32 R12, -RZ, R10.H1_H1 ;  /* 0x3000000aff0c7230 */ /* 0x000fc40000004100 */
[----:B------:R-:W-:Y:S02]  /*ae10*/  HADD2.F32 R6, -RZ, R9.H0_H0 ;  /* 0x20000009ff067230 */ /* 0x000fe40000004100 */
[----:B------:R-:W-:Y:S02]  /*ae20*/  HADD2.F32 R10, -RZ, R44.H0_H0 ;  /* 0x2000002cff0a7230 */ /* 0x000fe40000004100 */
[----:B------:R-:W-:Y:S01]  /*ae30*/  HADD2.F32 R2, -RZ, R42.H0_H0 ;  /* 0x2000002aff027230 */ /* 0x000fe20000004100 */
[-C--:B------:R-:W-:Y:S01]  /*ae40*/  FMUL.FTZ R30, R5, R6.reuse ;  /* 0x00000006051e7220 */ /* 0x080fe20000410000 */
[----:B------:R-:W-:Y:S01]  /*ae50*/  HADD2.F32 R0, -RZ, R43.H0_H0 ;  /* 0x2000002bff007230 */ /* 0x000fe20000004100 */
[----:B------:R-:W-:Y:S01]  /*ae60*/  FFMA.FTZ R36, R10, R6, R4 ;  /* 0x000000060a247223 */ /* 0x000fe20000010004 */
[----:B------:R-:W-:Y:S01]  /*ae70*/  HADD2.F32 R9, -RZ, R9.H1_H1 ;  /* 0x30000009ff097230 */ /* 0x000fe20000004100 */
[----:B------:R-:W-:Y:S01]  /*ae80*/  FMUL.FTZ R5, R2, R18 ;  /* 0x0000001202057220 */ /* 0x000fe20000410000 */
[----:B------:R-:W-:Y:S01]  /*ae90*/  HADD2.F32 R7, -RZ, R44.H1_H1 ;  /* 0x3000002cff077230 */ /* 0x000fe20000004100 */
[----:B------:R-:W-:Y:S01]  /*aea0*/  FMUL.FTZ R4, R0, R21 ;  /* 0x0000001500047220 */ /* 0x000fe20000410000 */
[--C-:B------:R-:W-:Y:S01]  /*aeb0*/  HADD2.F32 R6, -RZ, R46.reuse.H1_H1 ;  /* 0x3000002eff067230 */ /* 0x100fe20000004100 */
[-C--:B------:R-:W-:Y:S01]  /*aec0*/  FMUL.FTZ R26, R2, R9.reuse ;  /* 0x00000009021a7220 */ /* 0x080fe20000410000 */
        /* <DEDUP_REMOVED lines=8> */
[-C--:B------:R-:W-:Y:S01]  /*af50*/  FMUL.FTZ R24, R3, R12.reuse ;  /* 0x0000000c03187220 */ /* 0x080fe20000410000 */
[--C-:B------:R-:W-:Y:S01]  /*af60*/  HADD2.F32 R3, -RZ, R47.reuse.H0_H0 ;  /* 0x2000002fff037230 */ /* 0x100fe20000004100 */
[----:B------:R-:W-:Y:S01]  /*af70*/  FFMA.FTZ R12, R5, R12, R4 ;  /* 0x0000000c050c7223 */ /* 0x000fe20000010004 */
[----:B------:R-:W-:Y:S01]  /*af80*/  HADD2.F32 R4, -RZ, R47.H1_H1 ;  /* 0x3000002fff047230 */ /* 0x000fe20000004100 */
[----:B------:R-:W-:Y:S02]  /*af90*/  FMUL.FTZ R8, R2, R23 ;  /* 0x0000001702087220 */ /* 0x000fe40000410000 */
[----:B------:R-:W-:Y:S02]  /*afa0*/  FMUL.FTZ R9, R0, R22 ;  /* 0x0000001600097220 */ /* 0x000fe40000410000 */
[----:B------:R-:W-:-:S02]  /*afb0*/  FMUL.FTZ R2, R2, R15 ;  /* 0x0000000f02027220 */ /* 0x000fc40000410000 */
[-C--:B------:R-:W-:Y:S02]  /*afc0*/  FMUL.FTZ R0, R0, R14.reuse ;  /* 0x0000000e00007220 */ /* 0x080fe40000410000 */
        /* <DEDUP_REMOVED lines=19> */
.L_x_308:
[----:B------:R-:W-:Y:S05]  /*b100*/  BSYNC B0 ;  /* 0x0000000000007941 */ /* 0x000fea0003800000 */
.L_x_307:
[----:B------:R-:W-:Y:S01]  /*b110*/  ISETP.GE.OR P2, PT, R151, R39, P0 ;  /* 0x000000279700720c */ /* 0x000fe20000746670 */
[----:B------:R-:W-:-:S12]  /*b120*/  BSSY B0, `(.L_x_309) ;  /* 0x0000056000007945 */ /* 0x000fd80003800000 */
[----:B------:R-:W-:Y:S05]  /*b130*/  @P2 BRA `(.L_x_310) ;  /* 0x0000054000002947 */ /* 0x000fea0003800000 */
[----:B------:R-:W-:Y:S01]  /*b140*/  IADD3 R2, R32, c[0x0][0x27c], RZ ;  /* 0x00009f0020027a10 */ /* 0x000fe20007ffe0ff */
[----:B------:R-:W-:Y:S01]  /*b150*/  HADD2.F32 R13, -RZ, R41.H0_H0 ;  /* 0x20000029ff0d7230 */ /* 0x000fe20000004100 */
[C---:B------:R-:W-:Y:S02]  /*b160*/  LOP3.LUT R0, R152.reuse, 0x38, R32, 0xf8, !PT ;  /* 0x0000003898007812 */ /* 0x040fe400078ef820 */
[----:B------:R-:W-:Y:S02]  /*b170*/  LOP3.LUT R2, R152, 0x38, R2, 0xf8, !PT ;  /* 0x0000003898027812 */ /* 0x000fe400078ef802 */
[----:B------:R-:W-:Y:S02]  /*b180*/  LOP3.LUT R0, R164, R0, R188, 0xf6, !PT ;  /* 0x00000000a4007212 */ /* 0x000fe400078ef6bc */
        /* <DEDUP_REMOVED lines=79> */
.L_x_310:
[----:B------:R-:W-:Y:S05]  /*b680*/  BSYNC B0 ;  /* 0x0000000000007941 */ /* 0x000fea0003800000 */
.L_x_309:
[----:B------:R-:W-:-:S13]  /*b690*/  ISETP.GE.OR P0, PT, R49, R39, P0 ;  /* 0x000000273100720c */ /* 0x000fda0000706670 */
[----:B------:R-:W-:Y:S05]  /*b6a0*/  @P0 BRA `(.L_x_300) ;  /* 0x000005b000000947 */ /* 0x000fea0003800000 */
[----:B------:R-:W-:Y:S02]  /*b6b0*/  SHF.R.S32.HI R2, RZ, 0x1f, R49 ;  /* 0x0000001fff027819 */ /* 0x000fe40000011431 */
[----:B------:R-:W-:Y:S02]  /*b6c0*/  SHF.L.U32 R0, R49, 0x6, RZ ;  /* 0x0000000631007819 */ /* 0x000fe400000006ff */
[----:B------:R-:W-:Y:S02]  /*b6d0*/  LEA.HI R2, R2, R49, RZ, 0x3 ;  /* 0x0000003102027211 */ /* 0x000fe400078f18ff */
[----:B------:R-:W-:Y:S02]  /*b6e0*/  LOP3.LUT R0, R0, 0x1c0, RZ, 0xc0, !PT ;  /* 0x000001c000007812 */ /* 0x000fe400078ec0ff */
[----:B-1----:R-:W-:Y:S02]  /*b6f0*/  IADD3 R4, R32, c[0x0][0x27c], RZ ;  /* 0x00009f0020047a10 */ /* 0x002fe40007ffe0ff */
[----:B------:R-:W-:-:S02]  /*b700*/  SHF.L.U32 R2, R2, 0x6, RZ ;  /* 0x0000000602027819 */ /* 0x000fc400000006ff */
[C---:B------:R-:W-:Y:S02]  /*b710*/  LOP3.LUT R3, R0.reuse, 0x38, R32, 0xf8, !PT ;  /* 0x0000003800037812 */ /* 0x040fe400078ef820 */
[----:B------:R-:W-:Y:S02]  /*b720*/  SHF.R.U32.HI R5, RZ, 0x3, R0 ;  /* 0x00000003ff057819 */ /* 0x000fe40000011600 */
[----:B------:R-:W-:Y:S02]  /*b730*/  LOP3.LUT R0, R0, 0x38, R4, 0xf8, !PT ;  /* 0x0000003800007812 */ /* 0x000fe400078ef804 */
[----:B------:R-:W-:Y:S02]  /*b740*/  LOP3.LUT R2, R2, 0xfffffe00, RZ, 0xc0, !PT ;  /* 0xfffffe0002027812 */ /* 0x000fe400078ec0ff */
[----:B------:R-:W-:Y:S02]  /*b750*/  LOP3.LUT R0, R0, R5, RZ, 0x3c, !PT ;  /* 0x0000000500007212 */ /* 0x000fe400078e3cff */
[----:B------:R-:W-:-:S02]  /*b760*/  LOP3.LUT R3, R2, R3, R5, 0xf6, !PT ;  /* 0x0000000302037212 */ /* 0x000fc400078ef605 */
[----:B------:R-:W-:Y:S01]  /*b770*/  IADD3 R2, R2, R0, RZ ;  /* 0x0000000002027210 */ /* 0x000fe20007ffe0ff */
[--C-:B------:R-:W-:Y:S01]  /*b780*/  HADD2.F32 R0, -RZ, R40.reuse.H0_H0 ;  /* 0x20000028ff007230 */ /* 0x100fe20000004100 */
[----:B------:R-:W-:Y:S01]  /*b790*/  LEA R28, R3, 0x5100, 0x1 ;  /* 0x00005100031c7811 */ /* 0x000fe200078e08ff */
[----:B------:R-:W-:Y:S01]  /*b7a0*/  HADD2.F32 R3, -RZ, R41.H0_H0 ;  /* 0x20000029ff037230 */ /* 0x000fe20000004100 */
[----:B------:R-:W-:Y:S01]  /*b7b0*/  SHF.L.U32 R26, R2, 0x1, RZ ;  /* 0x00000001021a7819 */ /* 0x000fe200000006ff */
[----:B------:R-:W-:Y:S02]  /*b7c0*/  HADD2.F32 R2, -RZ, R40.H1_H1 ;  /* 0x30000028ff027230 */ /* 0x000fe40000004100 */
[----:B------:R-:W1:Y:S04]  /*b7d0*/  LDS.128 R4, [R28] ;  /* 0x000000001c047984 */ /* 0x000e680000000c00 */
[----:B------:R-:W2:Y:S01]  /*b7e0*/  LDS.128 R8, [R26+0x5100] ;  /* 0x005100001a087984 */ /* 0x000ea20000000c00 */
[----:B-1----:R-:W-:-:S02]  /*b7f0*/  HADD2.F32 R12, -RZ, R4.H0_H0 ;  /* 0x20000004ff0c7230 */ /* 0x002fc40000004100 */
[----:B------:R-:W-:Y:S02]  /*b800*/  HADD2.F32 R13, -RZ, R4.H1_H1 ;  /* 0x30000004ff0d7230 */ /* 0x000fe40000004100 */
[--C-:B--2---:R-:W-:Y:S02]  /*b810*/  HADD2.F32 R4, -RZ, R8.reuse.H0_H0 ;  /* 0x20000008ff047230 */ /* 0x104fe40000004100 */
[--C-:B------:R-:W-:Y:S02]  /*b820*/  HADD2.F32 R22, -RZ, R7.reuse.H0_H0 ;  /* 0x20000007ff167230 */ /* 0x100fe40000004100 */
[----:B------:R-:W-:Y:S02]  /*b830*/  HADD2.F32 R23, -RZ, R7.H1_H1 ;  /* 0x30000007ff177230 */ /* 0x000fe40000004100 */
[--C-:B------:R-:W-:Y:S02]  /*b840*/  HADD2.F32 R14, -RZ, R5.reuse.H0_H0 ;  /* 0x20000005ff0e7230 */ /* 0x100fe40000004100 */
[----:B------:R-:W-:Y:S01]  /*b850*/  HADD2.F32 R15, -RZ, R5.H1_H1 ;  /* 0x30000005ff0f7230 */ /* 0x000fe20000004100 */
[----:B------:R-:W-:Y:S01]  /*b860*/  FMUL.FTZ R5, R2, R4 ;  /* 0x0000000402057220 */ /* 0x000fe20000410000 */
[----:B------:R-:W-:-:S02]  /*b870*/  HADD2.F32 R7, -RZ, R8.H1_H1 ;  /* 0x30000008ff077230 */ /* 0x000fc40000004100 */
[--C-:B------:R-:W-:Y:S01]  /*b880*/  HADD2.F32 R19, -RZ, R6.reuse.H0_H0 ;  /* 0x20000006ff137230 */ /* 0x100fe20000004100 */
[CC--:B------:R-:W-:Y:S01]  /*b890*/  FFMA.FTZ R32, R3.reuse, R12.reuse, -R5 ;  /* 0x0000000c03207223 */ /* 0x0c0fe20000010805 */
[----:B------:R-:W-:Y:S02]  /*b8a0*/  HADD2.F32 R18, -RZ, R6.H1_H1 ;  /* 0x30000006ff127230 */ /* 0x000fe40000004100 */
[--C-:B------:R-:W-:Y:S02]  /*b8b0*/  HADD2.F32 R17, -RZ, R10.reuse.H0_H0 ;  /* 0x2000000aff117230 */ /* 0x100fe40000004100 */
[----:B------:R-:W-:Y:S01]  /*b8c0*/  HADD2.F32 R16, -RZ, R10.H1_H1 ;  /* 0x3000000aff107230 */ /* 0x000fe20000004100 */
[----:B------:R-:W-:Y:S01]  /*b8d0*/  FMUL.FTZ R10, R2, R12 ;  /* 0x0000000c020a7220 */ /* 0x000fe20000410000 */
[----:B------:R-:W-:Y:S01]  /*b8e0*/  HADD2.F32 R6, -RZ, R42.H1_H1 ;  /* 0x3000002aff067230 */ /* 0x000fe20000004100 */
[----:B------:R-:W-:Y:S01]  /*b8f0*/  FMUL.FTZ R2, R0, R7 ;  /* 0x0000000700027220 */ /* 0x000fe20000410000 */
[----:B------:R-:W-:Y:S01]  /*b900*/  HADD2.F32 R8, -RZ, R9.H0_H0 ;  /* 0x20000009ff087230 */ /* 0x000fe20000004100 */
[----:B------:R-:W-:Y:S01]  /*b910*/  FFMA.FTZ R31, R3, R4, R10 ;  /* 0x00000004031f7223 */ /* 0x000fe2000001000a */
[----:B------:R-:W-:Y:S01]  /*b920*/  HADD2.F32 R5, -RZ, R41.H1_H1 ;  /* 0x30000029ff057230 */ /* 0x000fe20000004100 */
[-C--:B------:R-:W-:Y:S01]  /*b930*/  FFMA.FTZ R30, R6, R13.reuse, -R2 ;  /* 0x0000000d061e7223 */ /* 0x080fe20000010802 */
[----:B------:R-:W-:Y:S01]  /*b940*/  HADD2.F32 R2, -RZ, R44.H0_H0 ;  /* 0x2000002cff027230 */ /* 0x000fe20000004100 */
[----:B------:R-:W-:Y:S01]  /*b950*/  FMUL.FTZ R4, R0, R13 ;  /* 0x0000000d00047220 */ /* 0x000fe20000410000 */
[----:B------:R-:W-:Y:S01]  /*b960*/  HADD2.F32 R9, -RZ, R9.H1_H1 ;  /* 0x30000009ff097230 */ /* 0x000fe20000004100 */
[C---:B------:R-:W-:Y:S01]  /*b970*/  FMUL.FTZ R3, R5.reuse, R8 ;  /* 0x0000000805037220 */ /* 0x040fe20000410000 */
[----:B------:R-:W-:Y:S01]  /*b980*/  HADD2.F32 R0, -RZ, R42.H0_H0 ;  /* 0x2000002aff007230 */ /* 0x000fe20000004100 */
[----:B------:R-:W-:Y:S01]  /*b990*/  FFMA.FTZ R29, R6, R7, R4 ;  /* 0x00000007061d7223 */ /* 0x000fe20000010004 */
[--C-:B------:R-:W-:Y:S01]  /*b9a0*/  HADD2.F32 R20, -RZ, R11.reuse.H0_H0 ;  /* 0x2000000bff147230 */ /* 0x100fe20000004100 */
[-C--:B------:R-:W-:Y:S01]  /*b9b0*/  FFMA.FTZ R27, R2, R14.reuse, -R3 ;  /* 0x0000000e021b7223 */ /* 0x080fe20000010803 */
[----:B------:R-:W-:Y:S01]  /*b9c0*/  HADD2.F32 R3, -RZ, R44.H1_H1 ;  /* 0x3000002cff037230 */ /* 0x000fe20000004100 */
[----:B------:R-:W-:Y:S01]  /*b9d0*/  FMUL.FTZ R5, R5, R14 ;  /* 0x0000000e05057220 */ /* 0x000fe20000410000 */
[----:B------:R-:W-:Y:S01]  /*b9e0*/  HADD2.F32 R21, -RZ, R11.H1_H1 ;  /* 0x3000000bff157230 */ /* 0x000fe20000004100 */
[----:B------:R-:W-:-:S02]  /*b9f0*/  FMUL.FTZ R4, R0, R9 ;  /* 0x0000000900047220 */ /* 0x000fc40000410000 */
[-C--:B------:R-:W-:Y:S02]  /*ba00*/  FMUL.FTZ R0, R0, R15.reuse ;  /* 0x0000000f00007220 */ /* 0x080fe40000410000 */
[----:B------:R-:W-:Y:S01]  /*ba10*/  FFMA.FTZ R25, R2, R8, R5 ;  /* 0x0000000802197223 */ /* 0x000fe20000010005 */
[--C-:B------:R-:W-:Y:S01]  /*ba20*/  HADD2.F32 R2, -RZ, R43.reuse.H0_H0 ;  /* 0x2000002bff027230 */ /* 0x100fe20000004100 */
[C---:B------:R-:W-:Y:S01]  /*ba30*/  FFMA.FTZ R24, R3.reuse, R15, -R4 ;  /* 0x0000000f03187223 */ /* 0x040fe20000010804 */
[--C-:B------:R-:W-:Y:S01]  /*ba40*/  HADD2.F32 R4, -RZ, R46.reuse.H0_H0 ;  /* 0x2000002eff047230 */ /* 0x100fe20000004100 */
[----:B------:R-:W-:Y:S01]  /*ba50*/  FFMA.FTZ R15, R3, R9, R0 ;  /* 0x00000009030f7223 */ /* 0x000fe20000010000 */
[----:B------:R-:W-:Y:S01]  /*ba60*/  HADD2.F32 R0, -RZ, R43.H1_H1 ;  /* 0x3000002bff007230 */ /* 0x000fe20000004100 */
[C---:B------:R-:W-:Y:S01]  /*ba70*/  FMUL.FTZ R6, R2.reuse, R17 ;  /* 0x0000001102067220 */ /* 0x040fe20000410000 */
[----:B------:R-:W-:Y:S01]  /*ba80*/  HADD2.F32 R3, -RZ, R46.H1_H1 ;  /* 0x3000002eff037230 */ /* 0x000fe20000004100 */
[----:B------:R-:W-:Y:S01]  /*ba90*/  FMUL.FTZ R5, R2, R19 ;  /* 0x0000001302057220 */ /* 0x000fe20000410000 */
[----:B------:R-:W-:Y:S01]  /*baa0*/  F2FP.PACK_AB R8, R30, R32 ;  /* 0x000000201e08723e */ /* 0x000fe200000000ff */
[----:B------:R-:W-:Y:S01]  /*bab0*/  FMUL.FTZ R2, R0, R16 ;  /* 0x0000001000027220 */ /* 0x000fe20000410000 */
[----:B------:R-:W-:Y:S01]  /*bac0*/  F2FP.PACK_AB R9, R24, R27 ;  /* 0x0000001b1809723e */ /* 0x000fe200000000ff */
[----:B------:R-:W-:-:S02]  /*bad0*/  FMUL.FTZ R0, R0, R18 ;  /* 0x0000001200007220 */ /* 0x000fc40000410000 */
[C---:B------:R-:W-:Y:S01]  /*bae0*/  FFMA.FTZ R10, R4.reuse, R18, -R2 ;  /* 0x00000012040a7223 */ /* 0x040fe20000010802 */
[--C-:B------:R-:W-:Y:S01]  /*baf0*/  HADD2.F32 R2, -RZ, R45.reuse.H1_H1 ;  /* 0x3000002dff027230 */ /* 0x100fe20000004100 */
[----:B------:R-:W-:Y:S01]  /*bb00*/  FFMA.FTZ R12, R4, R16, R0 ;  /* 0x00000010040c7223 */ /* 0x000fe20000010000 */
[----:B------:R-:W-:Y:S01]  /*bb10*/  HADD2.F32 R0, -RZ, R45.H0_H0 ;  /* 0x2000002dff007230 */ /* 0x000fe20000004100 */
[C---:B------:R-:W-:Y:S01]  /*bb20*/  FFMA.FTZ R14, R3.reuse, R19, -R6 ;  /* 0x00000013030e7223 */ /* 0x040fe20000010806 */
[--C-:B------:R-:W-:Y:S01]  /*bb30*/  HADD2.F32 R4, -RZ, R47.reuse.H1_H1 ;  /* 0x3000002fff047230 */ /* 0x100fe20000004100 */
[----:B------:R-:W-:Y:S01]  /*bb40*/  FFMA.FTZ R13, R3, R17, R5 ;  /* 0x00000011030d7223 */ /* 0x000fe20000010005 */
[----:B------:R-:W-:Y:S01]  /*bb50*/  HADD2.F32 R3, -RZ, R47.H0_H0 ;  /* 0x2000002fff037230 */ /* 0x000fe20000004100 */
[----:B------:R-:W-:Y:S01]  /*bb60*/  FMUL.FTZ R6, R2, R20 ;  /* 0x0000001402067220 */ /* 0x000fe20000410000 */
[----:B------:R-:W-:Y:S01]  /*bb70*/  F2FP.PACK_AB R10, R10, R14 ;  /* 0x0000000e0a0a723e */ /* 0x000fe200000000ff */
[----:B------:R-:W-:-:S02]  /*bb80*/  FMUL.FTZ R5, R2, R22 ;  /* 0x0000001602057220 */ /* 0x000fc40000410000 */
[C---:B------:R-:W-:Y:S02]  /*bb90*/  FMUL.FTZ R2, R0.reuse, R21 ;  /* 0x0000001500027220 */ /* 0x040fe40000410000 */
[----:B------:R-:W-:Y:S02]  /*bba0*/  FMUL.FTZ R0, R0, R23 ;  /* 0x0000001700007220 */ /* 0x000fe40000410000 */
[----:B------:R-:W-:Y:S01]  /*bbb0*/  FFMA.FTZ R11, R4, R22, -R6 ;  /* 0x00000016040b7223 */ /* 0x000fe20000010806 */
[----:B------:R-:W-:Y:S01]  /*bbc0*/  F2FP.PACK_AB R6, R12, R13 ;  /* 0x0000000d0c06723e */ /* 0x000fe200000000ff */
[----:B------:R-:W-:Y:S02]  /*bbd0*/  FFMA.FTZ R2, R3, R23, -R2 ;  /* 0x0000001703027223 */ /* 0x000fe40000010802 */
[----:B------:R-:W-:Y:S01]  /*bbe0*/  FFMA.FTZ R7, R4, R20, R5 ;  /* 0x0000001404077223 */ /* 0x000fe20000010005 */
[----:B------:R-:W-:Y:S01]  /*bbf0*/  F2FP.PACK_AB R4, R29, R31 ;  /* 0x0000001f1d04723e */ /* 0x000fe200000000ff */
[----:B------:R-:W-:Y:S01]  /*bc00*/  FFMA.FTZ R0, R3, R21, R0 ;  /* 0x0000001503007223 */ /* 0x000fe20000010000 */
[----:B------:R-:W-:-:S02]  /*bc10*/  F2FP.PACK_AB R11, R2, R11 ;  /* 0x0000000b020b723e */ /* 0x000fc400000000ff */
[----:B------:R-:W-:Y:S02]  /*bc20*/  F2FP.PACK_AB R5, R15, R25 ;  /* 0x000000190f05723e */ /* 0x000fe400000000ff */
[----:B------:R-:W-:Y:S01]  /*bc30*/  F2FP.PACK_AB R7, R0, R7 ;  /* 0x000000070007723e */ /* 0x000fe200000000ff */
[----:B------:R1:W-:Y:S04]  /*bc40*/  STS.128 [R28], R8 ;  /* 0x000000081c007388 */ /* 0x0003e80000000c00 */
[----:B------:R1:W-:Y:S02]  /*bc50*/  STS.128 [R26+0x5100], R4 ;  /* 0x005100041a007388 */ /* 0x0003e40000000c00 */
.L_x_300:
[----:B------:R-:W-:Y:S05]  /*bc60*/  BSYNC B2 ;  /* 0x0000000000027941 */ /* 0x000fea0003800000 */
.L_x_284:
[----:B-1----:R-:W3:Y:S01]  /*bc70*/  LDL R6, [R1+0x2c] ;  /* 0x00002c0001067983 */ /* 0x002ee20000100800 */
[----:B------:R-:W-:-:S04]  /*bc80*/  DEPBAR.LE SB0, 0x0 ;  /* 0x000080000000791a */ /* 0x000fc80000000000 */
[----:B------:R-:W3:Y:S01]  /*bc90*/  LDL.64 R4, [R1+0x18] ;  /* 0x0000180001047983 */ /* 0x000ee20000100a00 */
[----:B------:R-:W-:Y:S01]  /*bca0*/  IMAD R0, R48, c[0x0][0x208], RZ ;  /* 0x0000820030007a24 */ /* 0x000fe200078e02ff */
[----:B------:R-:W-:Y:S01]  /*bcb0*/  ISETP.GE.AND P0, PT, R134, c[0x0][0x1d4], PT ;  /* 0x0000750086007a0c */ /* 0x000fe20003f06270 */
[C---:B--2---:R-:W-:Y:S01]  /*bcc0*/  IMAD.WIDE.U32 R2, R111.reuse, c[0x0][0x208], RZ ;  /* 0x000082006f027a25 */ /* 0x044fe200078e00ff */
[----:B------:R-:W-:Y:S03]  /*bcd0*/  BAR.SYNC.DEFER_BLOCKING 0x0 ;  /* 0x0000000000007b1d */ /* 0x000fe60000010000 */
[----:B------:R-:W-:-:S03]  /*bce0*/  IMAD R0, R111, c[0x0][0x20c], R0 ;  /* 0x000083006f007a24 */ /* 0x000fc600078e0200 */
[----:B------:R-:W-:Y:S01]  /*bcf0*/  UMOV UR6, 0x5 ;  /* 0x0000000500067882 */ /* 0x000fe20000000000 */
[----:B------:R-:W2:Y:S01]  /*bd00*/  LDL R247, [R1+0x28] ;  /* 0x0000280001f77983 */ /* 0x000ea20000100800 */
[----:B------:R-:W-:Y:S01]  /*bd10*/  IADD3 R0, R3, R0, RZ ;  /* 0x0000000003007210 */ /* 0x000fe20007ffe0ff */
[----:B------:R-:W-:Y:S02]  /*bd20*/  ULDC.64 UR4, c[0x0][0x208] ;  /* 0x0000820000047ab9 */ /* 0x000fe40000000a00 */
[----:B------:R-:W-:Y:S04]  /*bd30*/  LDSM.16.M88.4 R32, [R207] ;  /* 0x00000000cf20783b */ /* 0x000fe80000000200 */
[----:B------:R-:W1:Y:S01]  /*bd40*/  LDSM.16.M88.4 R48, [R200] ;  /* 0x00000000c830783b */ /* 0x000e620000000200 */
[----:B------:R-:W-:Y:S01]  /*bd50*/  IMAD R0, R0, 0x50, RZ ;  /* 0x0000005000007824 */ /* 0x000fe200078e02ff */
[----:B------:R-:W-:-:S02]  /*bd60*/  USHF.L.U64.HI UR5, UR4, UR6, UR5 ;  /* 0x0000000604057299 */ /* 0x000fc40008010205 */
[----:B------:R-:W-:Y:S01]  /*bd70*/  LDSM.16.M88.4 R28, [R207+0x2000] ;  /* 0x00200000cf1c783b */ /* 0x000fe20000000200 */
[C---:B------:R-:W-:Y:S01]  /*bd80*/  ISETP.LT.OR P3, PT, R52.reuse, 0x11, P0 ;  /* 0x000000113400780c */ /* 0x040fe20000761670 */
[----:B------:R-:W-:Y:S01]  /*bd90*/  USHF.L.U32 UR4, UR4, 0x5, URZ ;  /* 0x0000000504047899 */ /* 0x000fe2000800063f */
[C---:B------:R-:W-:Y:S01]  /*bda0*/  ISETP.LT.OR P4, PT, R52.reuse, 0x1, P0 ;  /* 0x000000013400780c */ /* 0x040fe20000781670 */
[----:B------:R-:W-:Y:S01]  /*bdb0*/  LDSM.16.M88.4 R24, [R210] ;  /* 0x00000000d218783b */ /* 0x000fe20000000200 */
[C---:B------:R-:W-:Y:S02]  /*bdc0*/  ISETP.LT.OR P6, PT, R52.reuse, 0x21, P0 ;  /* 0x000000213400780c */ /* 0x040fe400007c1670 */
[----:B------:R-:W-:Y:S01]  /*bdd0*/  ISETP.LT.OR P5, PT, R52, 0x31, P0 ;  /* 0x000000313400780c */ /* 0x000fe200007a1670 */
[----:B------:R-:W4:Y:S04]  /*bde0*/  LDSM.16.M88.4 R44, [R211] ;  /* 0x00000000d32c783b */ /* 0x000f280000000200 */
[----:B------:R-:W-:Y:S04]  /*bdf0*/  LDSM.16.M88.4 R68, [R200+0x800] ;  /* 0x00080000c844783b */ /* 0x000fe80000000200 */
[----:B------:R-:W-:Y:S04]  /*be00*/  LDSM.16.M88.4 R84, [R200+0x1000] ;  /* 0x00100000c854783b */ /* 0x000fe80000000200 */
[----:B------:R-:W-:Y:S04]  /*be10*/  LDSM.16.M88.4 R92, [R200+0x1800] ;  /* 0x00180000c85c783b */ /* 0x000fe80000000200 */
[----:B------:R-:W-:Y:S04]  /*be20*/  LDSM.16.M88.4 R100, [R200+0x2000] ;  /* 0x00200000c864783b */ /* 0x000fe80000000200 */
[----:B------:R-:W2:Y:S04]  /*be30*/  LDSM.16.M88.4 R20, [R210+0x2000] ;  /* 0x00200000d214783b */ /* 0x000ea80000000200 */
[----:B------:R-:W-:Y:S04]  /*be40*/  LDSM.16.M88.4 R80, [R215] ;  /* 0x00000000d750783b */ /* 0x000fe80000000200 */
[----:B------:R-:W-:Y:S01]  /*be50*/  LDSM.16.M88.4 R88, [R214] ;  /* 0x00000000d658783b */ /* 0x000fe20000000200 */
[----:B-1----:R-:W-:Y:S03]  /*be60*/  HMMA.16816.F32 R12, R32, R48, RZ ;  /* 0x00000030200c723c */ /* 0x002fe600000018ff */
[----:B------:R-:W-:Y:S04]  /*be70*/  LDSM.16.M88.4 R96, [R213] ;  /* 0x00000000d560783b */ /* 0x000fe80000000200 */
[----:B------:R-:W-:Y:S11]  /*be80*/  LDSM.16.M88.4 R104, [R212] ;  /* 0x00000000d468783b */ /* 0x000ff60000000200 */
[----:B------:R-:W-:Y:S06]  /*be90*/  @!UPT UIADD3 URZ, URZ, URZ, URZ ;  /* 0x0000003f3f3ff290 */ /* 0x000fec000fffe03f */
[----:B----4-:R-:W-:Y:S08]  /*bea0*/  HMMA.16816.F32 R56, R24, R44, R12 ;  /* 0x0000002c1838723c */ /* 0x010ff0000000180c */
[----:B------:R-:W-:Y:S01]  /*beb0*/  HMMA.16816.F32 R64, R32, R50, RZ ;  /* 0x000000322040723c */ /* 0x000fe200000018ff */
[----:B---3--:R-:W-:-:S05]  /*bec0*/  MOV R5, R6 ;  /* 0x0000000600057202 */ /* 0x008fca0000000f00 */
[----:B------:R-:W-:Y:S01]  /*bed0*/  IMAD.WIDE.U32 R2, R2, 0x50, R4 ;  /* 0x0000005002027825 */ /* 0x000fe200078e0004 */
[----:B------:R-:W-:-:S04]  /*bee0*/  P2R R4, PR, RZ, 0x8 ;  /* 0x00000008ff047803 */ /* 0x000fc80000000000 */
[----:B------:R-:W-:Y:S02]  /*bef0*/  LEA R8, P2, R2, c[0x0][0x1f8], 0x1 ;  /* 0x00007e0002087a11 */ /* 0x000fe400078408ff */
[----:B------:R-:W-:Y:S02]  /*bf00*/  IADD3 R0, R3, R0, RZ ;  /* 0x0000000003007210 */ /* 0x000fe40007ffe0ff */
[----:B------:R-:W-:Y:S02]  /*bf10*/  ISETP.LT.OR P3, PT, R52, 0x41, P0 ;  /* 0x000000413400780c */ /* 0x000fe40000761670 */
[----:B------:R-:W-:Y:S02]  /*bf20*/  LEA.HI.X R9, R2, c[0x0][0x1fc], R0, 0x1, P2 ;  /* 0x00007f0002097a11 */ /* 0x000fe400010f0c00 */
[----:B------:R-:W-:Y:S02]  /*bf30*/  IADD3 R6, P0, R8, UR4, RZ ;  /* 0x0000000408067c10 */ /* 0x000fe4000ff1e0ff */
[----:B------:R-:W-:Y:S01]  /*bf40*/  ISETP.NE.AND P2, PT, R4, RZ, PT ;  /* 0x000000ff0400720c */ /* 0x000fe20003f45270 */
[----:B------:R-:W-:Y:S01]  /*bf50*/  @!PT LDS RZ, [RZ] ;  /* 0x00000000fffff984 */ /* 0x000fe20000000800 */
[----:B------:R-:W-:Y:S01]  /*bf60*/  @!PT LDS RZ, [RZ] ;  /* 0x00000000fffff984 */ /* 0x000fe20000000800 */
[----:B------:R-:W-:Y:S01]  /*bf70*/  @!PT LDS RZ, [RZ] ;  /* 0x00000000fffff984 */ /* 0x000fe20000000800 */
[----:B------:R1:W-:Y:S01]  /*bf80*/  LDGSTS.E.BYPASS.LTC128B.128 [R216+0x100], [R8.64], !P4 ;  /* 0x0010000008d87fae */ /* 0x0003e2000e101d48 */
[----:B------:R-:W-:-:S02]  /*bf90*/  IADD3.X R7, R9, UR5, RZ, P0, !PT ;  /* 0x0000000509077c10 */ /* 0x000fc400087fe4ff */
[----:B------:R-:W-:-:S04]  /*bfa0*/  IADD3 R4, P0, R6, UR4, RZ ;  /* 0x0000000406047c10 */ /* 0x000fc8000ff1e0ff */
[----:B------:R-:W-:Y:S02]  /*bfb0*/  IADD3.X R5, R7, UR5, RZ, P0, !PT ;  /* 0x0000000507057c10 */ /* 0x000fe400087fe4ff */
[----:B------:R-:W-:-:S03]  /*bfc0*/  IADD3 R2, P0, R4, UR4, RZ ;  /* 0x0000000404027c10 */ /* 0x000fc6000ff1e0ff */
[----:B------:R3:W-:Y:S01]  /*bfd0*/  LDGSTS.E.BYPASS.LTC128B.128 [R216+0x900], [R6.64], !P2 ;  /* 0x0090000006d87fae */ /* 0x0007e2000d101d48 */
[----:B------:R-:W-:-:S03]  /*bfe0*/  IADD3.X R3, R5, UR5, RZ, P0, !PT ;  /* 0x0000000505037c10 */ /* 0x000fc600087fe4ff */
[----:B------:R3:W-:Y:S04]  /*bff0*/  LDGSTS.E.BYPASS.LTC128B.128 [R216+0x1100], [R4.64], !P6 ;  /* 0x0110000004d87fae */ /* 0x0007e8000f101d48 */
[----:B------:R4:W-:Y:S01]  /*c000*/  LDGSTS.E.BYPASS.LTC128B.128 [R216+0x1900], [R2.64], !P5 ;  /* 0x0190000002d87fae */ /* 0x0009e2000e901d48 */
[----:B-1----:R-:W-:-:S04]  /*c010*/  IADD3 R8, P0, R2, UR4, RZ ;  /* 0x0000000402087c10 */ /* 0x002fc8000ff1e0ff */
[----:B------:R-:W-:-:S05]  /*c020*/  IADD3.X R9, R3, UR5, RZ, P0, !PT ;  /* 0x0000000503097c10 */ /* 0x000fca00087fe4ff */
[----:B------:R1:W-:Y:S04]  /*c030*/  LDGSTS.E.BYPASS.LTC128B.128 [R216+0x2100], [R8.64], !P3 ;  /* 0x0210000008d87fae */ /* 0x0003e8000d901d48 */
[----:B------:R-:W-:Y:S04]  /*c040*/  LDSM.16.M88.4 R36, [R206] ;  /* 0x00000000ce24783b */ /* 0x000fe80000000200 */
[----:B------:R-:W4:Y:S01]  /*c050*/  LDSM.16.M88.4 R16, [R208] ;  /* 0x00000000d010783b */ /* 0x000f220000000200 */
[----:B------:R-:W-:Y:S03]  /*c060*/  HMMA.16816.F32 R52, R28, R48, RZ ;  /* 0x000000301c34723c */ /* 0x000fe600000018ff */
[----:B------:R-:W4:Y:S04]  /*c070*/  LDSM.16.M88.4 R12, [R208+0x2000] ;  /* 0x00200000d00c783b */ /* 0x000f280000000200 */
[----:B------:R-:W-:Y:S04]  /*c080*/  LDSM.16.M88.4 R40, [R203] ;  /* 0x00000000cb28783b */ /* 0x000fe80000000200 */
[----:B---3--:R-:W-:Y:S04]  /*c090*/  LDSM.16.M88.4 R4, [R209+0x2000] ;  /* 0x00200000d104783b */ /* 0x008fe80000000200 */
[----:B------:R-:W0:Y:S04]  /*c0a0*/  LDGDEPBAR ;  /* 0x00000000000079af */ /* 0x000e280000000000 */
[----:B-1----:R-:W1:Y:S05]  /*c0b0*/  LDSM.16.M88.4 R8, [R209] ;  /* 0x00000000d108783b */ /* 0x002e6a0000000200 */
[----:B--2---:R-:W-:Y:S08]  /*c0c0*/  HMMA.16816.F32 R52, R20, R44, R52 ;  /* 0x0000002c1434723c */ /* 0x004ff00000001834 */
[----:B----4-:R-:W-:Y:S08]  /*c0d0*/  HMMA.16816.F32 R60, R16, R36, R56 ;  /* 0x00000024103c723c */ /* 0x010ff00000001838 */
[----:B------:R-:W-:Y:S08]  /*c0e0*/  HMMA.16816.F32 R56, R28, R50, RZ ;  /* 0x000000321c38723c */ /* 0x000ff000000018ff */
[----:B------:R-:W-:Y:S08]  /*c0f0*/  HMMA.16816.F32 R48, R12, R36, R52 ;  /* 0x000000240c30723c */ /* 0x000ff00000001834 */
[----:B------:R-:W-:Y:S08]  /*c100*/  HMMA.16816.F32 R52, R24, R46, R64 ;  /* 0x0000002e1834723c */ /* 0x000ff00000001840 */
[----:B-1----:R-:W-:Y:S08]  /*c110*/  HMMA.16816.F32 R64, R8, R40, R60 ;  /* 0x000000280840723c */ /* 0x002ff0000000183c */
        /* <DEDUP_REMOVED lines=47> */
[----:B------:R-:W2:Y:S07]  /*c410*/  LDSM.16.M88.4 R40, [R206+0x1000] ;  /* 0x00100000ce28783b */ /* 0x000eae0000000200 */
        /* <DEDUP_REMOVED lines=26> */
[----:B--2---:R-:W-:Y:S01]  /*c5c0*/  HMMA.16816.F32 R56, R16, R40, R56 ;  /* 0x000000281038723c */ /* 0x004fe20000001838 */
[----:B------:R1:W2:Y:S07]  /*c5d0*/  MUFU.TANH R119, R0 ;  /* 0x0000000000777308 */ /* 0x0002ae0000002400 */
        /* <DEDUP_REMOVED lines=19> */
[----:B------:R1:W1:Y:S03]  /*c710*/  MUFU.TANH R113, R0 ;  /* 0x0000000000717308 */ /* 0x0002660000002400 */
[----:B------:R-:W-:Y:S08]  /*c720*/  HMMA.16816.F32 R72, R4, R44, R36 ;  /* 0x0000002c0448723c */ /* 0x000ff00000001824 */
[----:B------:R-:W-:Y:S01]  /*c730*/  HMMA.16816.F32 R36, R16, R42, R48 ;  /* 0x0000002a1024723c */ /* 0x000fe20000001830 */
[----:B------:R-:W2:Y:S01]  /*c740*/  LDSM.16.M88.4 R48, [R206+0x1800] ;  /* 0x00180000ce30783b */ /* 0x000ea20000000200 */
        /* <DEDUP_REMOVED lines=20> */
[----:B-----5:R2:W1:Y:S06]  /*c890*/  MUFU.TANH R137, R0 ;  /* 0x0000000000897308 */ /* 0x02046c0000002400 */
[----:B------:R-:W-:Y:S01]  /*c8a0*/  HMMA.16816.F32 R44, R32, R94, RZ ;  /* 0x0000005e202c723c */ /* 0x000fe200000018ff */
[----:B--2---:R-:W-:-:S04]  /*c8b0*/  FMUL.FTZ R0, R72, c[0x0][0x320] ;  /* 0x0000c80048007a20 */ /* 0x004fc80000410000 */
[----:B------:R2:W1:Y:S03]  /*c8c0*/  MUFU.TANH R108, R0 ;  /* 0x00000000006c7308 */ /* 0x0004660000002400 */
[----:B------:R-:W-:Y:S01]  /*c8d0*/  HMMA.16816.F32 R52, R16, R48, R56 ;  /* 0x000000301034723c */ /* 0x000fe20000001838 */
        /* <DEDUP_REMOVED lines=131> */
[-C--:B------:R-:W-:Y:S02]  /*d110*/  IADD3 R6, P2, R8, R10.reuse, RZ ;  /* 0x0000000a08067210 */ /* 0x080fe40007f5e0ff */
        /* <DEDUP_REMOVED lines=16> */
.L_x_312:
[----:B--234-:R-:W-:Y:S05]  /*d220*/  BSYNC B0 ;  /* 0x0000000000007941 */ /* 0x01cfea0003800000 */
.L_x_311:
[----:B-1----:R-:W1:Y:S01]  /*d230*/  S2R R2, SR_TID.X ;  /* 0x0000000000027919 */ /* 0x002e620000002100 */
[----:B------:R-:W-:-:S03]  /*d240*/  LOP3.LUT R0, R190, 0xffffffe0, RZ, 0xc0, !PT ;  /* 0xffffffe0be007812 */ /* 0x000fc600078ec0ff */
[----:B------:R-:W0:Y:S02]  /*d250*/  LDGDEPBAR ;  /* 0x00000000000079af */ /* 0x000e240000000000 */
[----:B-1----:R-:W-:-:S05]  /*d260*/  IMAD.IADD R0, R2, 0x1, -R0 ;  /* 0x0000000102007824 */ /* 0x002fca00078e0a00 */
[----:B------:R-:W-:-:S04]  /*d270*/  SHF.R.S32.HI R2, RZ, 0x1f, R0 ;  /* 0x0000001fff027819 */ /* 0x000fc80000011400 */
[----:B------:R-:W-:-:S04]  /*d280*/  LEA.HI R2, R2, R0, RZ, 0x2 ;  /* 0x0000000002027211 */ /* 0x000fc800078f10ff */
[----:B------:R-:W-:-:S05]  /*d290*/  LOP3.LUT R2, R2, 0x7ffffffc, RZ, 0xc0, !PT ;  /* 0x7ffffffc02027812 */ /* 0x000fca00078ec0ff */
[----:B------:R-:W-:-:S04]  /*d2a0*/  IMAD.IADD R0, R0, 0x1, -R2 ;  /* 0x0000000100007824 */ /* 0x000fc800078e0a02 */
[----:B------:R-:W-:-:S05]  /*d2b0*/  IMAD.SHL.U32 R0, R0, 0x2, RZ ;  /* 0x0000000200007824 */ /* 0x000fca00078e00ff */
[----:B------:R-:W-:-:S04]  /*d2c0*/  IADD3 R0, -R0, R173, R148 ;  /* 0x000000ad00007210 */ /* 0x000fc80007ffe194 */
[C---:B------:R-:W-:Y:S02]  /*d2d0*/  ISETP.GT.AND P3, PT, R0.reuse, RZ, PT ;  /* 0x000000ff0000720c */ /* 0x040fe40003f64270 */
[C---:B------:R-:W-:Y:S02]  /*d2e0*/  ISETP.GT.AND P2, PT, R0.reuse, 0x1, PT ;  /* 0x000000010000780c */ /* 0x040fe40003f44270 */
[----:B------:R-:W-:Y:S02]  /*d2f0*/  ISETP.GT.AND P0, PT, R0, 0x8, PT ;  /* 0x000000080000780c */ /* 0x000fe40003f04270 */
[----:B------:R-:W-:Y:S02]  /*d300*/  FSEL R9, R145, -INF , P3 ;  /* 0xff80000091097808 */ /* 0x000fe40001800000 */
[----:B------:R-:W-:Y:S02]  /*d310*/  FSEL R25, R144, -INF , P2 ;  /* 0xff80000090197808 */ /* 0x000fe40001000000 */
[----:B------:R-:W-:-:S02]  /*d320*/  FSEL R10, R141, -INF , P3 ;  /* 0xff8000008d0a7808 */ /* 0x000fc40001800000 */
[----:B------:R-:W-:Y:S02]  /*d330*/  FSEL R11, R140, -INF , P2 ;  /* 0xff8000008c0b7808 */ /* 0x000fe40001000000 */
[----:B------:R-:W-:Y:S02]  /*d340*/  ISETP.GT.AND P5, PT, R0, 0x9, PT ;  /* 0x000000090000780c */ /* 0x000fe40003fa4270 */
[----:B------:R-:W-:Y:S02]  /*d350*/  FSEL R26, R139, -INF , P0 ;  /* 0xff8000008b1a7808 */ /* 0x000fe40000000000 */
[----:B------:R-:W-:Y:S02]  /*d360*/  FMNMX.FTZ R2, R9, R25, !PT ;  /* 0x0000001909027209 */ /* 0x000fe40007810000 */
[----:B------:R-:W-:Y:S02]  /*d370*/  FSEL R20, R125, -INF , P0 ;  /* 0xff8000007d147808 */ /* 0x000fe40000000000 */
[----:B------:R-:W-:-:S02]  /*d380*/  FSEL R12, R131, -INF , P0 ;  /* 0xff800000830c7808 */ /* 0x000fc40000000000 */
        /* <DEDUP_REMOVED lines=8> */
[----:B------:R-:W-:Y:S02]  /*d410*/  FMNMX.FTZ R3, R12, R3, !PT ;  /* 0x000000030c037209 */ /* 0x000fe40007810000 */
[----:B------:R-:W-:Y:S02]  /*d420*/  ISETP.GT.AND P5, PT, R0, 0x11, PT ;  /* 0x000000110000780c */ /* 0x000fe40003fa4270 */
[----:B------:R-:W-:Y:S02]  /*d430*/  FSEL R93, R128, -INF , P0 ;  /* 0xff800000805d7808 */ /* 0x000fe40000000000 */
[----:B------:R-:W-:-:S02]  /*d440*/  FMNMX.FTZ R2, R27, R2, !PT ;  /* 0x000000021b027209 */ /* 0x000fc40007810000 */
[----:B------:R-:W-:Y:S02]  /*d450*/  FSEL R15, R136, -INF , P2 ;  /* 0xff800000880f7808 */ /* 0x000fe40001000000 */
[----:B------:R-:W-:Y:S02]  /*d460*/  FSEL R33, R142, -INF , P2 ;  /* 0xff8000008e217808 */ /* 0x000fe40001000000 */
[----:B------:R-:W-:Y:S02]  /*d470*/  FSEL R71, R115, -INF , P0 ;  /* 0xff80000073477808 */ /* 0x000fe40000000000 */
[----:B------:R-:W-:Y:S02]  /*d480*/  FSEL R36, R122, -INF , P0 ;  /* 0xff8000007a247808 */ /* 0x000fe40000000000 */
[----:B------:R-:W-:Y:S02]  /*d490*/  FSEL R101, R124, -INF , P0 ;  /* 0xff8000007c657808 */ /* 0x000fe40000000000 */
[----:B------:R-:W-:-:S02]  /*d4a0*/  FMNMX.FTZ R3, R13, R3, !PT ;  /* 0x000000030d037209 */ /* 0x000fc40007810000 */
[C---:B------:R-:W-:Y:S02]  /*d4b0*/  ISETP.GT.AND P6, PT, R0.reuse, 0x18, PT ;  /* 0x000000180000780c */ /* 0x040fe40003fc4270 */
[C---:B------:R-:W-:Y:S02]  /*d4c0*/  ISETP.GT.AND P4, PT, R0.reuse, 0x19, PT ;  /* 0x000000190000780c */ /* 0x040fe40003f84270 */
[C---:B------:R-:W-:Y:S02]  /*d4d0*/  ISETP.GT.AND P2, PT, R0.reuse, 0x21, PT ;  /* 0x000000210000780c */ /* 0x040fe40003f44270 */
[----:B------:R-:W-:Y:S02]  /*d4e0*/  ISETP.GT.AND P0, PT, R0, 0x28, PT ;  /* 0x000000280000780c */ /* 0x000fe40003f04270 */
[----:B------:R-:W-:Y:S02]  /*d4f0*/  FSEL R94, R127, -INF , P5 ;  /* 0xff8000007f5e7808 */ /* 0x000fe40002800000 */
[----:B------:R-:W-:-:S02]  /*d500*/  FMNMX.FTZ R2, R93, R2, !PT ;  /* 0x000000025d027209 */ /* 0x000fc40007810000 */
[----:B------:R-:W-:Y:S02]  /*d510*/  FSEL R37, R119, -INF , P5 ;  /* 0xff80000077257808 */ /* 0x000fe40002800000 */
[----:B------:R-:W-:Y:S02]  /*d520*/  FSEL R102, R123, -INF , P5 ;  /* 0xff8000007b667808 */ /* 0x000fe40002800000 */
        /* <DEDUP_REMOVED lines=16> */
[----:B------:R-:W-:Y:S02]  /*d630*/  FMNMX.FTZ R2, R94, R2, !PT ;  /* 0x000000025e027209 */ /* 0x000fe40007810000 */
[C---:B------:R-:W-:Y:S02]  /*d640*/  ISETP.GT.AND P3, PT, R0.reuse, 0x20, PT ;  /* 0x000000200000780c */ /* 0x040fe40003f64270 */
[C---:B------:R-:W-:Y:S02]  /*d650*/  ISETP.GT.AND P4, PT, R0.reuse, 0x31, PT ;  /* 0x000000310000780c */ /* 0x040fe40003f84270 */
[C---:B------:R-:W-:Y:S02]  /*d660*/  ISETP.GT.AND P2, PT, R0.reuse, 0x29, PT ;  /* 0x000000290000780c */ /* 0x040fe40003f44270 */
[----:B------:R-:W-:Y:S02]  /*d670*/  ISETP.GT.AND P0, PT, R0, 0x30, PT ;  /* 0x000000300000780c */ /* 0x000fe40003f04270 */
[----:B------:R-:W-:-:S02]  /*d680*/  FSEL R38, R113, -INF , P6 ;  /* 0xff80000071267808 */ /* 0x000fc40003000000 */
[----:B------:R-:W-:Y:S02]  /*d690*/  FMNMX.FTZ R3, R37, R3, !PT ;  /* 0x0000000325037209 */ /* 0x000fe40007810000 */
[----:B------:R-:W-:Y:S02]  /*d6a0*/  FMNMX.FTZ R2, R95, R2, !PT ;  /* 0x000000025f027209 */ /* 0x000fe40007810000 */
        /* <DEDUP_REMOVED lines=46> */
[----:B------:R-:W-:Y:S02]  /*d990*/  FSEL R146, R52, -INF , P6 ;  /* 0xff80000034927808 */ /* 0x000fe40003000000 */
[----:B------:R-:W-:Y:S02]  /*d9a0*/  FMNMX.FTZ R0, R147, R0, !PT ;  /* 0x0000000093007209 */ /* 0x000fe40007810000 */
[----:B------:R-:W-:Y:S02]  /*d9b0*/  FSEL R152, R56, -INF , P5 ;  /* 0xff80000038987808 */ /* 0x000fe40002800000 */
[----:B------:R-:W-:Y:S02]  /*d9c0*/  FMNMX.FTZ R3, R135, R3, !PT ;  /* 0x0000000387037209 */ /* 0x000fe40007810000 */
[----:B------:R-:W-:Y:S02]  /*d9d0*/  FMNMX.FTZ R2, R92, R2, !PT ;  /* 0x000000025c027209 */ /* 0x000fe40007810000 */
[----:B------:R-:W-:-:S02]  /*d9e0*/  FSEL R145, R53, -INF , P5 ;  /* 0xff80000035917808 */ /* 0x000fc40002800000 */
[----:B------:R-:W-:Y:S02]  /*d9f0*/  FMNMX.FTZ R0, R146, R0, !PT ;  /* 0x0000000092007209 */ /* 0x000fe40007810000 */
[----:B------:R-:W-:Y:S02]  /*da00*/  FSEL R174, R31, -INF , P3 ;  /* 0xff8000001fae7808 */ /* 0x000fe40001800000 */
[----:B------:R-:W-:Y:S02]  /*da10*/  FMNMX.FTZ R3, R152, R3, !PT ;  /* 0x0000000398037209 */ /* 0x000fe40007810000 */
[----:B------:R-:W-:Y:S02]  /*da20*/  FMNMX.FTZ R2, R126, R2, !PT ;  /* 0x000000027e027209 */ /* 0x000fe40007810000 */
[----:B------:R-:W-:Y:S02]  /*da30*/  FSEL R196, R28, -INF , P3 ;  /* 0xff8000001cc47808 */ /* 0x000fe40001800000 */
[----:B------:R-:W-:-:S02]  /*da40*/  FMNMX.FTZ R0, R145, R0, !PT ;  /* 0x0000000091007209 */ /* 0x000fc40007810000 */
[----:B------:R-:W-:Y:S02]  /*da50*/  FSEL R177, R41, -INF , P2 ;  /* 0xff80000029b17808 */ /* 0x000fe40001000000 */
[----:B------:R-:W-:Y:S02]  /*da60*/  FMNMX.FTZ R3, R174, R3, !PT ;  /* 0x00000003ae037209 */ /* 0x000fe40007810000 */
[----:B------:R-:W-:Y:S02]  /*da70*/  FMNMX.FTZ R2, R127, R2, !PT ;  /* 0x000000027f027209 */ /* 0x000fe40007810000 */
[----:B------:R-:W-:Y:S02]  /*da80*/  FSEL R199, R21, -INF , P2 ;  /* 0xff80000015c77808 */ /* 0x000fe40001000000 */
[----:B------:R-:W-:Y:S02]  /*da90*/  FMNMX.FTZ R0, R196, R0, !PT ;  /* 0x00000000c4007209 */ /* 0x000fe40007810000 */
[----:B------:R-:W-:-:S02]  /*daa0*/  FSEL R176, R18, -INF , P0 ;  /* 0xff80000012b07808 */ /* 0x000fc40000000000 */
[----:B------:R-:W-:Y:S02]  /*dab0*/  FMNMX.FTZ R3, R177, R3, !PT ;  /* 0x00000003b1037209 */ /* 0x000fe40007810000 */
[----:B------:R-:W-:Y:S02]  /*dac0*/  FMNMX.FTZ R2, R128, R2, !PT ;  /* 0x0000000280027209 */ /* 0x000fe40007810000 */
[----:B------:R-:W-:Y:S02]  /*dad0*/  FSEL R194, R16, -INF , P0 ;  /* 0xff80000010c27808 */ /* 0x000fe40000000000 */
[----:B------:R-:W-:Y:S02]  /*dae0*/  FMNMX.FTZ R0, R199, R0, !PT ;  /* 0x00000000c7007209 */ /* 0x000fe40007810000 */
[----:B------:R-:W-:Y:S02]  /*daf0*/  FSEL R182, R19, -INF , P4 ;  /* 0xff80000013b67808 */ /* 0x000fe40002000000 */
[----:B------:R-:W-:-:S02]  /*db00*/  FMNMX.FTZ R3, R176, R3, !PT ;  /* 0x00000003b0037209 */ /* 0x000fc40007810000 */
[----:B------:R-:W-:Y:S02]  /*db10*/  FMNMX.FTZ R4, R129, R2, !PT ;  /* 0x0000000281047209 */ /* 0x000fe40007810000 */
[----:B------:R-:W-:Y:S02]  /*db20*/  FMNMX.FTZ R2, R194, R0, !PT ;  /* 0x00000000c2027209 */ /* 0x000fe40007810000 */
[----:B------:R-:W-:Y:S02]  /*db30*/  FMNMX.FTZ R0, R182, R3, !PT ;  /* 0x00000003b6007209 */ /* 0x000fe40007810000 */
[----:B------:R-:W-:Y:S02]  /*db40*/  FSEL R188, R17, -INF , P4 ;  /* 0xff80000011bc7808 */ /* 0x000fe40002000000 */
[----:B------:R-:W-:Y:S01]  /*db50*/  FMNMX.FTZ R4, R153, R4, !PT ;  /* 0x0000000499047209 */ /* 0x000fe20007810000 */
[----:B------:R-:W1:Y:S01]  /*db60*/  SHFL.BFLY PT, R6, R0, 0x2, 0x1f ;  /* 0x0c401f0000067f89 */ /* 0x000e6200000e0000 */
[----:B------:R-:W-:-:S02]  /*db70*/  FMNMX.FTZ R5, R32, R33, !PT ;  /* 0x0000002120057209 */ /* 0x000fc40007810000 */
[----:B------:R-:W-:Y:S01]  /*db80*/  FMNMX.FTZ R2, R188, R2, !PT ;  /* 0x00000002bc027209 */ /* 0x000fe20007810000 */
[----:B------:R-:W-:Y:S01]  /*db90*/  LDSM.16.MT88.4 R16, [R201] ;  /* 0x00000000c910783b */ /* 0x000fe20000004200 */
[----:B------:R-:W-:Y:S02]  /*dba0*/  FMNMX.FTZ R3, R154, R4, !PT ;  /* 0x000000049a037209 */ /* 0x000fe40007810000 */
[----:B------:R-:W-:Y:S02]  /*dbb0*/  FMNMX.FTZ R4, R34, R5, !PT ;  /* 0x0000000522047209 */ /* 0x000fe40007810000 */
[----:B------:R-:W-:Y:S01]  /*dbc0*/  FSEL R151, R40, -INF , P6 ;  /* 0xff80000028977808 */ /* 0x000fe20003000000 */
[----:B------:R-:W2:Y:S01]  /*dbd0*/  SHFL.BFLY PT, R5, R2, 0x2, 0x1f ;  /* 0x0c401f0002057f89 */ /* 0x000ea200000e0000 */
[----:B------:R-:W-:Y:S02]  /*dbe0*/  FMNMX.FTZ R4, R35, R4, !PT ;  /* 0x0000000423047209 */ /* 0x000fe40007810000 */
[----:B------:R-:W-:-:S02]  /*dbf0*/  FSEL R139, R48, -INF , P5 ;  /* 0xff800000308b7808 */ /* 0x000fc40002800000 */
[----:B------:R-:W-:Y:S02]  /*dc00*/  FMNMX.FTZ R3, R151, R3, !PT ;  /* 0x0000000397037209 */ /* 0x000fe40007810000 */
[----:B------:R-:W-:Y:S02]  /*dc10*/  FMNMX.FTZ R4, R101, R4, !PT ;  /* 0x0000000465047209 */ /* 0x000fe40007810000 */
[----:B------:R-:W-:Y:S02]  /*dc20*/  FSEL R187, R30, -INF , P3 ;  /* 0xff8000001ebb7808 */ /* 0x000fe40001800000 */
[----:B------:R-:W-:Y:S02]  /*dc30*/  FMNMX.FTZ R3, R139, R3, !PT ;  /* 0x000000038b037209 */ /* 0x000fe40007810000 */
[----:B------:R-:W-:Y:S02]  /*dc40*/  FMNMX.FTZ R4, R102, R4, !PT ;  /* 0x0000000466047209 */ /* 0x000fe40007810000 */
[----:B------:R-:W-:-:S02]  /*dc50*/  FSEL R190, R29, -INF , P2 ;  /* 0xff8000001dbe7808 */ /* 0x000fc40001000000 */
[----:B------:R-:W-:Y:S01]  /*dc60*/  FMNMX.FTZ R3, R187, R3, !PT ;  /* 0x00000003bb037209 */ /* 0x000fe20007810000 */
[----:B------:R-:W-:Y:S01]  /*dc70*/  LDSM.16.MT88.4 R28, [R202] ;  /* 0x00000000ca1c783b */ /* 0x000fe20000004200 */
[----:B------:R-:W-:Y:S02]  /*dc80*/  FMNMX.FTZ R4, R103, R4, !PT ;  /* 0x0000000467047209 */ /* 0x000fe40007810000 */
[----:B------:R-:W-:Y:S02]  /*dc90*/  FSEL R197, R23, -INF , P0 ;  /* 0xff80000017c57808 */ /* 0x000fe40000000000 */
[----:B------:R-:W-:Y:S02]  /*dca0*/  FMNMX.FTZ R3, R190, R3, !PT ;  /* 0x00000003be037209 */ /* 0x000fe40007810000 */
[----:B------:R-:W-:Y:S02]  /*dcb0*/  FMNMX.FTZ R4, R120, R4, !PT ;  /* 0x0000000478047209 */ /* 0x000fe40007810000 */
[----:B-1----:R-:W-:-:S02]  /*dcc0*/  FMNMX.FTZ R0, R0, R6, !PT ;  /* 0x0000000600007209 */ /* 0x002fc40007810000 */
[----:B------:R-:W-:Y:S02]  /*dcd0*/  FSEL R218, R22, -INF , P4 ;  /* 0xff80000016da7808 */ /* 0x000fe40002000000 */
[----:B------:R-:W-:Y:S01]  /*dce0*/  FMNMX.FTZ R3, R197, R3, !PT ;  /* 0x00000003c5037209 */ /* 0x000fe20007810000 */
[----:B------:R-:W1:Y:S01]  /*dcf0*/  SHFL.BFLY PT, R6, R0, 0x1, 0x1f ;  /* 0x0c201f0000067f89 */ /* 0x000e6200000e0000 */
[----:B------:R-:W-:Y:S02]  /*dd00*/  FMNMX.FTZ R4, R134, R4, !PT ;  /* 0x0000000486047209 */ /* 0x000fe40007810000 */
[----:B------:R-:W-:Y:S02]  /*dd10*/  FMNMX.FTZ R3, R218, R3, !PT ;  /* 0x00000003da037209 */ /* 0x000fe40007810000 */
[----:B--2---:R-:W-:Y:S02]  /*dd20*/  FMNMX.FTZ R2, R2, R5, !PT ;  /* 0x0000000502027209 */ /* 0x004fe40007810000 */
[----:B------:R-:W-:Y:S01]  /*dd30*/  FMNMX.FTZ R4, R137, R4, !PT ;  /* 0x0000000489047209 */ /* 0x000fe20007810000 */
[----:B------:R-:W2:Y:S01]  /*dd40*/  SHFL.BFLY PT, R5, R3, 0x2, 0x1f ;  /* 0x0c401f0003057f89 */ /* 0x000ea200000e0000 */
[----:B------:R-:W-:-:S02]  /*dd50*/  FSEL R149, R58, -INF , P6 ;  /* 0xff8000003a957808 */ /* 0x000fc40003000000 */
[----:B------:R-:W-:Y:S01]  /*dd60*/  FMNMX.FTZ R4, R138, R4, !PT ;  /* 0x000000048a047209 */ /* 0x000fe20007810000 */
[----:B------:R-:W3:Y:S01]  /*dd70*/  SHFL.BFLY PT, R7, R2, 0x1, 0x1f ;  /* 0x0c201f0002077f89 */ /* 0x000ee200000e0000 */
[----:B------:R-:W-:Y:S02]  /*dd80*/  FSEL R150, R54, -INF , P5 ;  /* 0xff80000036967808 */ /* 0x000fe40002800000 */
[----:B------:R-:W-:Y:S02]  /*dd90*/  FMNMX.FTZ R4, R144, R4, !PT ;  /* 0x0000000490047209 */ /* 0x000fe40007810000 */
[----:B------:R-:W-:Y:S02]  /*dda0*/  FSEL R195, R45, -INF , P3 ;  /* 0xff8000002dc37808 */ /* 0x000fe40001800000 */
[----:B------:R-:W-:Y:S02]  /*ddb0*/  FMNMX.FTZ R4, R217, R4, !PT ;  /* 0x00000004d9047209 */ /* 0x000fe40007810000 */
[----:B------:R-:W-:-:S02]  /*ddc0*/  FSEL R189, R44, -INF , P2 ;  /* 0xff8000002cbd7808 */ /* 0x000fc40001000000 */
[----:B------:R-:W-:Y:S02]  /*ddd0*/  FMNMX.FTZ R4, R191, R4, !PT ;  /* 0x00000004bf047209 */ /* 0x000fe40007810000 */
[----:B-1----:R-:W-:Y:S02]  /*dde0*/  FMNMX.FTZ R70, R0, R6, !PT ;  /* 0x0000000600467209 */ /* 0x002fe40007810000 */
[----:B------:R-:W-:Y:S02]  /*ddf0*/  FMNMX.FTZ R4, R149, R4, !PT ;  /* 0x0000000495047209 */ /* 0x000fe40007810000 */
[----:B------:R-:W-:Y:S02]  /*de00*/  FSETP.NEU.FTZ.AND P2, PT, R70, -INF , PT ;  /* 0xff8000004600780b */ /* 0x000fe40003f5d000 */
[----:B------:R-:W-:Y:S02]  /*de10*/  FMNMX.FTZ R0, R150, R4, !PT ;  /* 0x0000000496007209 */ /* 0x000fe40007810000 */
[----:B--2---:R-:W-:-:S02]  /*de20*/  FMNMX.FTZ R5, R3, R5, !PT ;  /* 0x0000000503057209 */ /* 0x004fc40007810000 */
[----:B------:R-:W-:Y:S02]  /*de30*/  FMNMX.FTZ R0, R195, R0, !PT ;  /* 0x00000000c3007209 */ /* 0x000fe40007810000 */
[----:B---3--:R-:W-:Y:S01]  /*de40*/  FMNMX.FTZ R68, R2, R7, !PT ;  /* 0x0000000702447209 */ /* 0x008fe20007810000 */
[----:B------:R-:W-:Y:S01]  /*de50*/  FMUL.FTZ R2, R70, c[0x0][0x2d0] ;  /* 0x0000b40046027a20 */ /* 0x000fe20000410000 */
[----:B------:R-:W-:Y:S01]  /*de60*/  FSEL R219, R42, -INF , P0 ;  /* 0xff8000002adb7808 */ /* 0x000fe20000000000 */
[----:B------:R-:W1:Y:S01]  /*de70*/  SHFL.BFLY PT, R8, R5, 0x1, 0x1f ;  /* 0x0c201f0005087f89 */ /* 0x000e6200000e0000 */
[----:B------:R-:W-:Y:S01]  /*de80*/  FMNMX.FTZ R0, R189, R0, !PT ;  /* 0x00000000bd007209 */ /* 0x000fe20007810000 */
[----:B------:R-:W-:Y:S01]  /*de90*/  FMUL.FTZ R3, R68, c[0x0][0x2d0] ;  /* 0x0000b40044037a20 */ /* 0x000fe20000410000 */
[----:B------:R-:W-:Y:S02]  /*dea0*/  FSEL R4, R2, RZ, P2 ;  /* 0x000000ff02047208 */ /* 0x000fe40001000000 */
[----:B------:R-:W-:-:S02]  /*deb0*/  FSEL R220, R43, -INF , P4 ;  /* 0xff8000002bdc7808 */ /* 0x000fc40002000000 */
[----:B------:R-:W-:Y:S01]  /*dec0*/  FMNMX.FTZ R2, R219, R0, !PT ;  /* 0x00000000db027209 */ /* 0x000fe20007810000 */
[----:B------:R-:W-:Y:S01]  /*ded0*/  FFMA.FTZ R0, R9, c[0x0][0x2d0], -R4 ;  /* 0x0000b40009007a23 */ /* 0x000fe20000010804 */
[----:B------:R-:W-:Y:S01]  /*dee0*/  FSETP.NEU.FTZ.AND P0, PT, R68, -INF , PT ;  /* 0xff8000004400780b */ /* 0x000fe20003f1d000 */
[----:B------:R-:W-:Y:S01]  /*def0*/  LDSM.16.MT88.4 R40, [R204] ;  /* 0x00000000cc28783b */ /* 0x000fe20000004200 */
[----:B------:R-:W-:Y:S01]  /*df00*/  FMNMX.FTZ R6, R220, R2, !PT ;  /* 0x00000002dc067209 */ /* 0x000fe20007810000 */
[----:B------:R2:W-:Y:S01]  /*df10*/  MUFU.EX2 R239, R0 ;  /* 0x0000000000ef7308 */ /* 0x0005e20000000800 */
[----:B------:R-:W-:-:S03]  /*df20*/  FSEL R3, R3, RZ, P0 ;  /* 0x000000ff03037208 */ /* 0x000fc60000000000 */
[----:B------:R-:W3:Y:S01]  /*df30*/  SHFL.BFLY PT, R7, R6, 0x2, 0x1f ;  /* 0x0c401f0006077f89 */ /* 0x000ee200000e0000 */
[----:B-1----:R-:W-:Y:S01]  /*df40*/  FMNMX.FTZ R2, R5, R8, !PT ;  /* 0x0000000805027209 */ /* 0x002fe20007810000 */
[--C-:B------:R-:W-:Y:S02]  /*df50*/  FFMA.FTZ R5, R12, c[0x0][0x2d0], -R3.reuse ;  /* 0x0000b4000c057a23 */ /* 0x100fe40000010803 */
[----:B--2---:R-:W-:Y:S02]  /*df60*/  FFMA.FTZ R0, R10, c[0x0][0x2d0], -R3 ;  /* 0x0000b4000a007a23 */ /* 0x004fe40000010803 */
[----:B------:R1:W-:Y:S01]  /*df70*/  MUFU.EX2 R240, R5 ;  /* 0x0000000500f07308 */ /* 0x0003e20000000800 */
[----:B------:R-:W-:-:S07]  /*df80*/  FSETP.NEU.FTZ.AND P0, PT, R2, -INF , PT ;  /* 0xff8000000200780b */ /* 0x000fce0003f1d000 */
[----:B------:R2:W-:Y:S01]  /*df90*/  MUFU.EX2 R238, R0 ;  /* 0x0000000000ee7308 */ /* 0x0005e20000000800 */
[----:B-1----:R-:W-:-:S07]  /*dfa0*/  FFMA.FTZ R5, R13, c[0x0][0x2d0], -R3 ;  /* 0x0000b4000d057a23 */ /* 0x002fce0000010803 */
[----:B------:R3:W1:Y:S01]  /*dfb0*/  MUFU.EX2 R241, R5 ;  /* 0x0000000500f17308 */ /* 0x0006620000000800 */
[----:B--2---:R-:W-:-:S07]  /*dfc0*/  FFMA.FTZ R0, R11, c[0x0][0x2d0], -R3 ;  /* 0x0000b4000b007a23 */ /* 0x004fce0000010803 */
[----:B------:R2:W4:Y:S01]  /*dfd0*/  MUFU.EX2 R237, R0 ;  /* 0x0000000000ed7308 */ /* 0x0005220000000800 */
[----:B---3--:R-:W-:Y:S02]  /*dfe0*/  FMNMX.FTZ R5, R6, R7, !PT ;  /* 0x0000000706057209 */ /* 0x008fe40007810000 */
[----:B-1----:R-:W-:-:S03]  /*dff0*/  F2FP.PACK_AB R10, R241, R240 ;  /* 0x000000f0f10a723e */ /* 0x002fc600000000ff */
[----:B------:R-:W1:Y:S01]  /*e000*/  SHFL.BFLY PT, R7, R5, 0x1, 0x1f ;  /* 0x0c201f0005077f89 */ /* 0x000e6200000e0000 */
[----:B--2---:R-:W-:Y:S01]  /*e010*/  FMUL.FTZ R0, R2, c[0x0][0x2d0] ;  /* 0x0000b40002007a20 */ /* 0x004fe20000410000 */
[----:B----4-:R-:W-:-:S04]  /*e020*/  F2FP.PACK_AB R8, R237, R238 ;  /* 0x000000eeed08723e */ /* 0x010fc800000000ff */
[----:B------:R-:W-:-:S05]  /*e030*/  FSEL R0, R0, RZ, P0 ;  /* 0x000000ff00007208 */ /* 0x000fca0000000000 */
[----:B------:R-:W-:-:S04]  /*e040*/  FFMA.FTZ R6, R14, c[0x0][0x2d0], -R0 ;  /* 0x0000b4000e067a23 */ /* 0x000fc80000010800 */
[----:B------:R2:W-:Y:S01]  /*e050*/  MUFU.EX2 R234, R6 ;  /* 0x0000000600ea7308 */ /* 0x0005e20000000800 */
[----:B-1----:R-:W-:Y:S01]  /*e060*/  FMNMX.FTZ R69, R5, R7, !PT ;  /* 0x0000000705457209 */ /* 0x002fe20007810000 */
[----:B------:R-:W-:-:S03]  /*e070*/  FFMA.FTZ R5, R26, c[0x0][0x2d0], -R4 ;  /* 0x0000b4001a057a23 */ /* 0x000fc60000010804 */
[----:B------:R-:W-:-:S03]  /*e080*/  FSETP.NEU.FTZ.AND P0, PT, R69, -INF , PT ;  /* 0xff8000004500780b */ /* 0x000fc60003f1d000 */
[----:B------:R-:W-:Y:S01]  /*e090*/  MUFU.EX2 R227, R5 ;  /* 0x0000000500e37308 */ /* 0x000fe20000000800 */
[----:B--2---:R-:W-:-:S07]  /*e0a0*/  FFMA.FTZ R6, R15, c[0x0][0x2d0], -R0 ;  /* 0x0000b4000f067a23 */ /* 0x004fce0000010800 */
[----:B------:R1:W2:Y:S02]  /*e0b0*/  MUFU.EX2 R233, R6 ;  /* 0x0000000600e97308 */ /* 0x0002a40000000800 */
[--C-:B-1----:R-:W-:Y:S01]  /*e0c0*/  FFMA.FTZ R6, R20, c[0x0][0x2d0], -R0.reuse ;  /* 0x0000b40014067a23 */ /* 0x102fe20000010800 */
[----:B--2---:R-:W-:Y:S01]  /*e0d0*/  F2FP.PACK_AB R9, R233, R234 ;  /* 0x000000eae909723e */ /* 0x004fe200000000ff */
[----:B------:R-:W1:Y:S04]  /*e0e0*/  LDSM.16.MT88.4 R20, [R205] ;  /* 0x00000000cd14783b */ /* 0x000e680000004200 */
[----:B------:R2:W-:Y:S02]  /*e0f0*/  MUFU.EX2 R235, R6 ;  /* 0x0000000600eb7308 */ /* 0x0005e40000000800 */
[----:B--2---:R-:W-:-:S06]  /*e100*/  FFMA.FTZ R6, R24, c[0x0][0x2d0], -R0 ;  /* 0x0000b40018067a23 */ /* 0x004fcc0000010800 */
[----:B------:R2:W3:Y:S02]  /*e110*/  MUFU.EX2 R236, R6 ;  /* 0x0000000600ec7308 */ /* 0x0004e40000000800 */
[----:B--2---:R-:W-:Y:S01]  /*e120*/  FFMA.FTZ R6, R25, c[0x0][0x2d0], -R4 ;  /* 0x0000b40019067a23 */ /* 0x004fe20000010804 */
[----:B---3--:R-:W-:-:S05]  /*e130*/  F2FP.PACK_AB R11, R236, R235 ;  /* 0x000000ebec0b723e */ /* 0x008fca00000000ff */
[----:B------:R2:W3:Y:S02]  /*e140*/  MUFU.EX2 R228, R6 ;  /* 0x0000000600e47308 */ /* 0x0004e40000000800 */
[C---:B------:R-:W-:Y:S08]  /*e150*/  HMMA.16816.F32 R80, R8.reuse, R16, RZ ;  /* 0x000000100850723c */ /* 0x040ff000000018ff */
[----:B------:R-:W-:Y:S01]  /*e160*/  HMMA.16816.F32 R64, R8, R18, RZ ;  /* 0x000000120840723c */ /* 0x000fe200000018ff */
[----:B--2---:R-:W-:Y:S01]  /*e170*/  FMUL.FTZ R6, R69, c[0x0][0x2d0] ;  /* 0x0000b40045067a20 */ /* 0x004fe20000410000 */
[----:B---3--:R-:W-:-:S06]  /*e180*/  F2FP.PACK_AB R12, R228, R239 ;  /* 0x000000efe40c723e */ /* 0x008fcc00000000ff */
[C---:B-1----:R-:W-:Y:S01]  /*e190*/  HMMA.16816.F32 R76, R8.reuse, R20, RZ ;  /* 0x00000014084c723c */ /* 0x042fe200000018ff */
        /* <DEDUP_REMOVED lines=355> */
.L_x_314:
[----:B------:R-:W5:Y:S01]  /*f7d0*/  LDL R2, [R1+0x2c] ;  /* 0x00002c0001027983 */ /* 0x000f620000100800 */
[----:B------:R-:W-:Y:S04]  /*f7e0*/  DEPBAR.LE SB0, 0x0 ;  /* 0x000080000000791a */ /* 0x000fe80000000000 */
[----:B------:R-:W5:Y:S01]  /*f7f0*/  LDL.64 R172, [R1+0x18] ;  /* 0x0000180001ac7983 */ /* 0x000f620000100a00 */
[----:B------:R-:W-:Y:S01]  /*f800*/  WARPSYNC 0xffffffff ;  /* 0xffffffff00007948 */ /* 0x000fe20003800000 */
[----:B--2---:R-:W-:Y:S04]  /*f810*/  SHF.R.S32.HI R0, RZ, 0x1f, R217 ;  /* 0x0000001fff007819 */ /* 0x004fe800000114d9 */
[----:B------:R-:W-:Y:S01]  /*f820*/  BAR.SYNC.DEFER_BLOCKING 0x0 ;  /* 0x0000000000007b1d */ /* 0x000fe20000010000 */
[----:B------:R-:W-:Y:S04]  /*f830*/  IMAD R0, R0, c[0x0][0x208], RZ ;  /* 0x0000820000007a24 */ /* 0x000fe800078e02ff */
[C---:B------:R-:W-:Y:S03]  /*f840*/  IMAD R0, R217.reuse, c[0x0][0x20c], R0 ;  /* 0x00008300d9007a24 */ /* 0x040fe600078e0200 */
        /* <DEDUP_REMOVED lines=37> */
[----:B------:R-:W-:Y:S03]  /*faa0*/  MOV R173, R2 ;  /* 0x0000000200ad7202 */ /* 0x000fe60000000f00 */
[----:B------:R-:W-:Y:S01]  /*fab0*/  IMAD.WIDE.U32 R160, R217, c[0x0][0x208], RZ ;  /* 0x00008200d9a07a25 */ /* 0x000fe200078e00ff */
[-C--:B------:R-:W-:Y:S01]  /*fac0*/  HMMA.16816.F32 R12, R164, R162.reuse, R12 ;  /* 0x000000a2a40c723c */ /* 0x080fe2000000180c */
[----:B------:R-:W-:Y:S03]  /*fad0*/  MOV R2, c[0x0][0x208] ;  /* 0x0000820000027a02 */ /* 0x000fe60000000f00 */
[----:B------:R-:W-:Y:S01]  /*fae0*/  IADD3 R0, R161, R0, RZ ;  /* 0x00000000a1007210 */ /* 0x000fe20007ffe0ff */
[----:B------:R-:W-:Y:S01]  /*faf0*/  IMAD.WIDE.U32 R172, R160, 0x50, R172 ;  /* 0x00000050a0ac7825 */ /* 0x000fe200078e00ac */
[----:B------:R-:W-:Y:S02]  /*fb00*/  SHF.L.U32 R87, R2, 0x5, RZ ;  /* 0x0000000502577819 */ /* 0x000fe400000006ff */
[C---:B------:R-:W-:Y:S01]  /*fb10*/  HMMA.16816.F32 R16, R156.reuse, R162, R16 ;  /* 0x000000a29c10723c */ /* 0x040fe20000001810 */
[----:B------:R-:W3:Y:S03]  /*fb20*/  LDSM.16.M88.4 R160, [R213] ;  /* 0x00000000d5a0783b */ /* 0x000ee60000000200 */
[----:B------:R-:W-:Y:S01]  /*fb30*/  IMAD R0, R0, 0x50, RZ ;  /* 0x0000005000007824 */ /* 0x000fe200078e02ff */
[----:B------:R-:W-:Y:S03]  /*fb40*/  LEA R180, P0, R172, c[0x0][0x1f8], 0x1 ;  /* 0x00007e00acb47a11 */ /* 0x000fe600078008ff */
[-C--:B------:R-:W-:Y:S04]  /*fb50*/  HMMA.16816.F32 R20, R156, R168.reuse, R20 ;  /* 0x000000a89c14723c */ /* 0x080fe80000001814 */
[----:B------:R-:W-:Y:S02]  /*fb60*/  IADD3 R0, R173, R0, RZ ;  /* 0x00000000ad007210 */ /* 0x000fe40007ffe0ff */
[-C--:B------:R-:W-:Y:S02]  /*fb70*/  IADD3 R178, P2, R180, R87.reuse, RZ ;  /* 0x00000057b4b27210 */ /* 0x080fe40007f5e0ff */
[C---:B------:R-:W-:Y:S04]  /*fb80*/  HMMA.16816.F32 R24, R164.reuse, R168, R24 ;  /* 0x000000a8a418723c */ /* 0x040fe80000001818 */
[----:B------:R-:W-:Y:S02]  /*fb90*/  LEA.HI.X R181, R172, c[0x0][0x1fc], R0, 0x1, P0 ;  /* 0x00007f00acb57a11 */ /* 0x000fe400000f0c00 */
[----:B------:R-:W4:Y:S01]  /*fba0*/  LDSM.16.M88.4 R172, [R212] ;  /* 0x00000000d4ac783b */ /* 0x000f220000000200 */
[----:B------:R-:W-:Y:S01]  /*fbb0*/  MOV R168, 0x5 ;  /* 0x0000000500a87802 */ /* 0x000fe20000000f00 */
[-C--:B------:R-:W-:Y:S04]  /*fbc0*/  HMMA.16816.F32 R28, R164, R170.reuse, R28 ;  /* 0x000000aaa41c723c */ /* 0x080fe8000000181c */
[----:B------:R-:W-:Y:S02]  /*fbd0*/  SHF.L.U64.HI R2, R2, R168, c[0x0][0x20c] ;  /* 0x0000830002027619 */ /* 0x000fe400000102a8 */
[----:B------:R-:W-:Y:S01]  /*fbe0*/  @!PT LDS RZ, [RZ] ;  /* 0x00000000fffff984 */ /* 0x000fe20000000800 */
[----:B------:R-:W-:Y:S01]  /*fbf0*/  @!PT LDS RZ, [RZ] ;  /* 0x00000000fffff984 */ /* 0x000fe20000000800 */
[----:B------:R-:W-:Y:S01]  /*fc00*/  @!PT LDS RZ, [RZ] ;  /* 0x00000000fffff984 */ /* 0x000fe20000000800 */
[----:B------:R5:W-:Y:S01]  /*fc10*/  LDGSTS.E.BYPASS.LTC128B.128 [R216+0x100], [R180.64], !P1 ;  /* 0x00100000b4d87fae */ /* 0x000be2000c901d48 */
[-C--:B------:R-:W-:Y:S01]  /*fc20*/  IADD3 R176, P0, R178, R87.reuse, RZ ;  /* 0x00000057b2b07210 */ /* 0x080fe20007f1e0ff */
[C---:B------:R-:W-:Y:S04]  /*fc30*/  HMMA.16816.F32 R32, R156.reuse, R170, R32 ;  /* 0x000000aa9c20723c */ /* 0x040fe80000001820 */
[-C--:B------:R-:W-:Y:S02]  /*fc40*/  IADD3.X R179, R181, R2.reuse, RZ, P2, !PT ;  /* 0x00000002b5b37210 */ /* 0x080fe400017fe4ff */
[-C--:B------:R-:W-:Y:S02]  /*fc50*/  IADD3 R168, P2, R176, R87.reuse, RZ ;  /* 0x00000057b0a87210 */ /* 0x080fe40007f5e0ff */
[-C--:B-1----:R-:W-:Y:S01]  /*fc60*/  HMMA.16816.F32 R36, R156, R152.reuse, R36 ;  /* 0x000000989c24723c */ /* 0x082fe20000001824 */
[----:B------:R1:W-:Y:S03]  /*fc70*/  LDGSTS.E.BYPASS.LTC128B.128 [R216+0x900], [R178.64], !P1 ;  /* 0x00900000b2d87fae */ /* 0x0003e6000c901d48 */
[-C--:B------:R-:W-:Y:S02]  /*fc80*/  IADD3.X R177, R179, R2.reuse, RZ, P0, !PT ;  /* 0x00000002b3b17210 */ /* 0x080fe400007fe4ff */
[----:B------:R-:W-:Y:S02]  /*fc90*/  IADD3 R170, P0, R168, R87, RZ ;  /* 0x00000057a8aa7210 */ /* 0x000fe40007f1e0ff */
[C---:B------:R-:W-:Y:S01]  /*fca0*/  HMMA.16816.F32 R40, R164.reuse, R152, R40 ;  /* 0x00000098a428723c */ /* 0x040fe20000001828 */
[----:B------:R1:W-:Y:S03]  /*fcb0*/  LDGSTS.E.BYPASS.LTC128B.128 [R216+0x1100], [R176.64], !P1 ;  /* 0x01100000b0d87fae */ /* 0x0003e6000c901d48 */
[-C--:B------:R-:W-:Y:S04]  /*fcc0*/  IADD3.X R169, R177, R2.reuse, RZ, P2, !PT ;  /* 0x00000002b1a97210 */ /* 0x080fe800017fe4ff */
[-C--:B------:R-:W-:Y:S01]  /*fcd0*/  HMMA.16816.F32 R44, R164, R154.reuse, R44 ;  /* 0x0000009aa42c723c */ /* 0x080fe2000000182c */
[----:B------:R4:W-:Y:S03]  /*fce0*/  LDGSTS.E.BYPASS.LTC128B.128 [R216+0x1900], [R168.64], !P1 ;  /* 0x01900000a8d87fae */ /* 0x0009e6000c901d48 */
[----:B------:R-:W-:Y:S04]  /*fcf0*/  IADD3.X R171, R169, R2, RZ, P0, !PT ;  /* 0x00000002a9ab7210 */ /* 0x000fe800007fe4ff */
[C---:B------:R-:W-:Y:S01]  /*fd00*/  HMMA.16816.F32 R48, R156.reuse, R154, R48 ;  /* 0x0000009a9c30723c */ /* 0x040fe20000001830 */
[----:B------:R4:W-:Y:S07]  /*fd10*/  LDGSTS.E.BYPASS.LTC128B.128 [R216+0x2100], [R170.64], !P1 ;  /* 0x02100000aad87fae */ /* 0x0009ee000c901d48 */
[-C--:B---3--:R-:W-:Y:S01]  /*fd20*/  HMMA.16816.F32 R52, R156, R160.reuse, R52 ;  /* 0x000000a09c34723c */ /* 0x088fe20000001834 */
[----:B-----5:R-:W-:Y:S07]  /*fd30*/  LDSM.16.M88.4 R180, [R208+0x2000] ;  /* 0x00200000d0b4783b */ /* 0x020fee0000000200 */
[C---:B------:R-:W-:Y:S01]  /*fd40*/  HMMA.16816.F32 R56, R164.reuse, R160, R56 ;  /* 0x000000a0a438723c */ /* 0x040fe20000001838 */
[----:B-1----:R-:W-:Y:S07]  /*fd50*/  LDSM.16.M88.4 R176, [R206] ;  /* 0x00000000ceb0783b */ /* 0x002fee0000000200 */
[-C--:B------:R-:W-:Y:S01]  /*fd60*/  HMMA.16816.F32 R60, R164, R162.reuse, R60 ;  /* 0x000000a2a43c723c */ /* 0x080fe2000000183c */
[----:B------:R-:W-:Y:S07]  /*fd70*/  LDSM.16.M88.4 R184, [R206+0x800] ;  /* 0x00080000ceb8783b */ /* 0x000fee0000000200 */
[C---:B------:R-:W-:Y:S01]  /*fd80*/  HMMA.16816.F32 R64, R156.reuse, R162, R64 ;  /* 0x000000a29c40723c */ /* 0x040fe20000001840 */
[----:B----4-:R-:W1:Y:S07]  /*fd90*/  LDSM.16.M88.4 R168, [R208] ;  /* 0x00000000d0a8783b */ /* 0x010e6e0000000200 */
[-C--:B------:R-:W-:Y:S01]  /*fda0*/  HMMA.16816.F32 R68, R156, R172.reuse, R68 ;  /* 0x000000ac9c44723c */ /* 0x080fe20000001844 */
[----:B------:R-:W3:Y:S02]  /*fdb0*/  LDSM.16.M88.4 R152, [R206+0x1000] ;  /* 0x00100000ce98783b */ /* 0x000ee40000000200 */
[C---:B--2---:R-:W-:Y:S02]  /*fdc0*/  ISETP.GT.AND P0, PT, R217.reuse, R222, PT ;  /* 0x000000ded900720c */ /* 0x044fe40003f04270 */
[----:B------:R-:W-:Y:S03]  /*fdd0*/  IADD3 R217, R217, -0x1, RZ ;  /* 0xffffffffd9d97810 */ /* 0x000fe60007ffe0ff */
[C---:B------:R-:W-:Y:S01]  /*fde0*/  HMMA.16816.F32 R72, R164.reuse, R172, R72 ;  /* 0x000000aca448723c */ /* 0x040fe20000001848 */
[----:B------:R-:W2:Y:S07]  /*fdf0*/  LDSM.16.M88.4 R188, [R206+0x1800] ;  /* 0x00180000cebc783b */ /* 0x000eae0000000200 */
[-C--:B------:R-:W-:Y:S01]  /*fe00*/  HMMA.16816.F32 R76, R164, R174.reuse, R76 ;  /* 0x000000aea44c723c */ /* 0x080fe2000000184c */
[----:B------:R-:W4:Y:S07]  /*fe10*/  LDSM.16.M88.4 R192, [R206+0x2000] ;  /* 0x00200000cec0783b */ /* 0x000f2e0000000200 */
[----:B------:R-:W-:Y:S01]  /*fe20*/  HMMA.16816.F32 R80, R156, R174, R80 ;  /* 0x000000ae9c50723c */ /* 0x000fe20000001850 */
[----:B------:R-:W-:Y:S07]  /*fe30*/  LDSM.16.M88.4 R160, [R209] ;  /* 0x00000000d1a0783b */ /* 0x000fee0000000200 */
[-C--:B-1----:R-:W-:Y:S01]  /*fe40*/  HMMA.16816.F32 R4, R168, R176.reuse, R4 ;  /* 0x000000b0a804723c */ /* 0x082fe20000001804 */
[----:B------:R-:W1:Y:S07]  /*fe50*/  LDSM.16.M88.4 R196, [R203] ;  /* 0x00000000cbc4783b */ /* 0x000e6e0000000200 */
[C---:B------:R-:W-:Y:S01]  /*fe60*/  HMMA.16816.F32 R8, R180.reuse, R176, R8 ;  /* 0x000000b0b408723c */ /* 0x040fe20000001808 */
[----:B------:R-:W5:Y:S07]  /*fe70*/  LDSM.16.M88.4 R156, [R209+0x2000] ;  /* 0x00200000d19c783b */ /* 0x000f6e0000000200 */
[-C--:B------:R-:W-:Y:S01]  /*fe80*/  HMMA.16816.F32 R12, R180, R178.reuse, R12 ;  /* 0x000000b2b40c723c */ /* 0x080fe2000000180c */
[----:B------:R-:W0:Y:S07]  /*fe90*/  LDGDEPBAR ;  /* 0x00000000000079af */ /* 0x000e2e0000000000 */
[C---:B------:R-:W-:Y:S08]  /*fea0*/  HMMA.16816.F32 R16, R168.reuse, R178, R16 ;  /* 0x000000b2a810723c */ /* 0x040ff00000001810 */
        /* <DEDUP_REMOVED lines=8> */
[-C--:B--2---:R-:W-:Y:S08]  /*ff30*/  HMMA.16816.F32 R52, R168, R188.reuse, R52 ;  /* 0x000000bca834723c */ /* 0x084ff00000001834 */
[C---:B------:R-:W-:Y:S08]  /*ff40*/  HMMA.16816.F32 R56, R180.reuse, R188, R56 ;  /* 0x000000bcb438723c */ /* 0x040ff00000001838 */
[-C--:B------:R-:W-:Y:S08]  /*ff50*/  HMMA.16816.F32 R60, R180, R190.reuse, R60 ;  /* 0x000000beb43c723c */ /* 0x080ff0000000183c */
[C---:B------:R-:W-:Y:S08]  /*ff60*/  HMMA.16816.F32 R64, R168.reuse, R190, R64 ;  /* 0x000000bea840723c */ /* 0x040ff00000001840 */
[-C--:B----4-:R-:W-:Y:S08]  /*ff70*/  HMMA.16816.F32 R68, R168, R192.reuse, R68 ;  /* 0x000000c0a844723c */ /* 0x090ff00000001844 */
[C---:B------:R-:W-:Y:S08]  /*ff80*/  HMMA.16816.F32 R72, R180.reuse, R192, R72 ;  /* 0x000000c0b448723c */ /* 0x040ff00000001848 */
[-C--:B------:R-:W-:Y:S08]  /*ff90*/  HMMA.16816.F32 R76, R180, R194.reuse, R76 ;  /* 0x000000c2b44c723c */ /* 0x080ff0000000184c */
[----:B------:R-:W-:Y:S08]  /*ffa0*/  HMMA.16816.F32 R80, R168, R194, R80 ;  /* 0x000000c2a850723c */ /* 0x000ff00000001850 */
[-C--:B-1----:R-:W-:Y:S08]  /*ffb0*/  HMMA.16816.F32 R4, R160, R196.reuse, R4 ;  /* 0x000000c4a004723c */ /* 0x082ff00000001804 */
[C---:B-----5:R-:W-:Y:S08]  /*ffc0*/  HMMA.16816.F32 R8, R156.reuse, R196, R8 ;  /* 0x000000c49c08723c */ /* 0x060ff00000001808 */
        /* <DEDUP_REMOVED lines=11> */
[----:B------:R1:W-:Y:S02]  /*10080*/  MUFU.TANH R169, R0 ;  /* 0x0000000000a97308 */ /* 0x0003e40000002400 */
[----:B-1----:R-:W-:Y:S02]  /*10090*/  FMUL.FTZ R0, R7, c[0x0][0x320] ;  /* 0x0000c80007007a20 */ /* 0x002fe40000410000 */
[----:B------:R-:W1:Y:S06]  /*100a0*/  LDSM.16.M88.4 R4, [R203+0x800] ;  /* 0x00080000cb04783b */ /* 0x000e6c0000000200 */
[----:B------:R2:W-:Y:S02]  /*100b0*/  MUFU.TANH R167, R0 ;  /* 0x0000000000a77308 */ /* 0x0005e40000002400 */
[----:B--2---:R-:W-:Y:S08]  /*100c0*/  FMUL.FTZ R0, R8, c[0x0][0x320] ;  /* 0x0000c80008007a20 */ /* 0x004ff00000410000 */
[----:B------:R2:W3:Y:S01]  /*100d0*/  MUFU.TANH R173, R0 ;  /* 0x0000000000ad7308 */ /* 0x0004e20000002400 */
[-C--:B-1----:R-:W-:Y:S08]  /*100e0*/  HMMA.16816.F32 R20, R160, R4.reuse, R20 ;  /* 0x00000004a014723c */ /* 0x082ff00000001814 */
[C---:B------:R-:W-:Y:S04]  /*100f0*/  HMMA.16816.F32 R24, R156.reuse, R4, R24 ;  /* 0x000000049c18723c */ /* 0x040fe80000001818 */
[----:B--2---:R-:W-:Y:S02]  /*10100*/  FMUL.FTZ R0, R9, c[0x0][0x320] ;  /* 0x0000c80009007a20 */ /* 0x004fe40000410000 */
[----:B------:R-:W1:Y:S02]  /*10110*/  LDSM.16.M88.4 R8, [R203+0x1000] ;  /* 0x00100000cb08783b */ /* 0x000e640000000200 */
[-C--:B------:R-:W-:Y:S01]  /*10120*/  HMMA.16816.F32 R28, R156, R6.reuse, R28 ;  /* 0x000000069c1c723c */ /* 0x080fe2000000181c */
[----:B------:R2:W4:Y:S07]  /*10130*/  MUFU.TANH R168, R0 ;  /* 0x0000000000a87308 */ /* 0x00052e0000002400 */
[C---:B------:R-:W-:Y:S08]  /*10140*/  HMMA.16816.F32 R32, R160.reuse, R6, R32 ;  /* 0x00000006a020723c */ /* 0x040ff00000001820 */
[----:B------:R-:W-:Y:S04]  /*10150*/  FMUL.FTZ R4, R26, c[0x0][0x320] ;  /* 0x0000c8001a047a20 */ /* 0x000fe80000410000 */
[----:B------:R-:W-:Y:S01]  /*10160*/  FMUL.FTZ R2, R27, c[0x0][0x320] ;  /* 0x0000c8001b027a20 */ /* 0x000fe20000410000 */
[----:B------:R5:W-:Y:S01]  /*10170*/  MUFU.TANH R176, R4 ;  /* 0x0000000400b07308 */ /* 0x000be20000002400 */
[----:B--2---:R-:W-:Y:S09]  /*10180*/  FMUL.FTZ R0, R12, c[0x0][0x320] ;  /* 0x0000c8000c007a20 */ /* 0x004ff20000410000 */
[----:B------:R2:W2:Y:S10]  /*10190*/  MUFU.TANH R155, R0 ;  /* 0x00000000009b7308 */ /* 0x0004b40000002400 */
[----:B------:R3:W-:Y:S01]  /*101a0*/  MUFU.TANH R178, R2 ;  /* 0x0000000200b27308 */ /* 0x0007e20000002400 */
[-C--:B-1----:R-:W-:Y:S01]  /*101b0*/  HMMA.16816.F32 R36, R160, R8.reuse, R36 ;  /* 0x00000008a024723c */ /* 0x082fe20000001824 */
[----:B-----5:R-:W1:Y:S07]  /*101c0*/  LDSM.16.M88.4 R4, [R203+0x1800] ;  /* 0x00180000cb04783b */ /* 0x020e6e0000000200 */
[C---:B------:R-:W-:Y:S04]  /*101d0*/  HMMA.16816.F32 R40, R156.reuse, R8, R40 ;  /* 0x000000089c28723c */ /* 0x040fe80000001828 */
[----:B--2---:R-:W-:Y:S04]  /*101e0*/  FMUL.FTZ R0, R13, c[0x0][0x320] ;  /* 0x0000c8000d007a20 */ /* 0x004fe80000410000 */
[-C--:B------:R-:W-:Y:S01]  /*101f0*/  HMMA.16816.F32 R44, R156, R10.reuse, R44 ;  /* 0x0000000a9c2c723c */ /* 0x080fe2000000182c */
[----:B------:R2:W5:Y:S07]  /*10200*/  MUFU.TANH R152, R0 ;  /* 0x0000000000987308 */ /* 0x00056e0000002400 */
[C---:B------:R-:W-:Y:S08]  /*10210*/  HMMA.16816.F32 R48, R160.reuse, R10, R48 ;  /* 0x0000000aa030723c */ /* 0x040ff00000001830 */
[----:B------:R-:W-:Y:S04]  /*10220*/  FMUL.FTZ R8, R41, c[0x0][0x320] ;  /* 0x0000c80029087a20 */ /* 0x000fe80000410000 */
[----:B------:R4:W-:Y:S01]  /*10230*/  MUFU.TANH R185, R8 ;  /* 0x0000000800b97308 */ /* 0x0009e20000002400 */
[----:B---3--:R-:W-:Y:S02]  /*10240*/  FMUL.FTZ R2, R42, c[0x0][0x320] ;  /* 0x0000c8002a027a20 */ /* 0x008fe40000410000 */
[----:B--2---:R-:W-:Y:S01]  /*10250*/  FMUL.FTZ R0, R14, c[0x0][0x320] ;  /* 0x0000c8000e007a20 */ /* 0x004fe20000410000 */
[-C--:B-1----:R-:W-:Y:S06]  /*10260*/  HMMA.16816.F32 R52, R160, R4.reuse, R52 ;  /* 0x00000004a034723c */ /* 0x082fec0000001834 */
[----:B------:R1:W-:Y:S02]  /*10270*/  MUFU.TANH R165, R0 ;  /* 0x0000000000a57308 */ /* 0x0003e40000002400 */
[C---:B------:R-:W-:Y:S08]  /*10280*/  HMMA.16816.F32 R56, R156.reuse, R4, R56 ;  /* 0x000000049c38723c */ /* 0x040ff00000001838 */
[----:B------:R2:W-:Y:S01]  /*10290*/  MUFU.TANH R186, R2 ;  /* 0x0000000200ba7308 */ /* 0x0005e20000002400 */
[-C--:B------:R-:W-:Y:S01]  /*102a0*/  HMMA.16816.F32 R60, R156, R6.reuse, R60 ;  /* 0x000000069c3c723c */ /* 0x080fe2000000183c */
[----:B----4-:R-:W3:Y:S01]  /*102b0*/  LDSM.16.M88.4 R8, [R203+0x2000] ;  /* 0x00200000cb08783b */ /* 0x010ee20000000200 */
[----:B------:R-:W-:Y:S06]  /*102c0*/  DEPBAR.LE SB0, 0x0 ;  /* 0x000080000000791a */ /* 0x000fec0000000000 */
[C---:B------:R-:W-:Y:S01]  /*102d0*/  HMMA.16816.F32 R64, R160.reuse, R6, R64 ;  /* 0x00000006a040723c */ /* 0x040fe20000001840 */
[----:B------:R-:W-:Y:S04]  /*102e0*/  BAR.SYNC.DEFER_BLOCKING 0x0 ;  /* 0x0000000000007b1d */ /* 0x000fe80000010000 */
[----:B-1----:R-:W-:Y:S02]  /*102f0*/  FMUL.FTZ R0, R15, c[0x0][0x320] ;  /* 0x0000c8000f007a20 */ /* 0x002fe40000410000 */
[----:B------:R-:W-:Y:S02]  /*10300*/  FMUL.FTZ R4, R56, c[0x0][0x320] ;  /* 0x0000c80038047a20 */ /* 0x000fe40000410000 */
[----:B------:R1:W-:Y:S03]  /*10310*/  MUFU.TANH R164, R0 ;  /* 0x0000000000a47308 */ /* 0x0003e60000002400 */
[----:B--2---:R-:W-:Y:S04]  /*10320*/  FMUL.FTZ R2, R57, c[0x0][0x320] ;  /* 0x0000c80039027a20 */ /* 0x004fe80000410000 */
[----:B------:R-:W-:Y:S03]  /*10330*/  FMUL.FTZ R7, R62, c[0x0][0x320] ;  /* 0x0000c8003e077a20 */ /* 0x000fe60000410000 */
[----:B------:R2:W-:Y:S10]  /*10340*/  MUFU.TANH R189, R4 ;  /* 0x0000000400bd7308 */ /* 0x0005f40000002400 */
[----:B------:R4:W-:Y:S01]  /*10350*/  MUFU.TANH R194, R2 ;  /* 0x0000000200c27308 */ /* 0x0009e20000002400 */
[----:B-1----:R-:W-:Y:S01]  /*10360*/  FMUL.FTZ R0, R16, c[0x0][0x320] ;  /* 0x0000c80010007a20 */ /* 0x002fe20000410000 */
[-C--:B---3--:R-:W-:Y:S08]  /*10370*/  HMMA.16816.F32 R68, R160, R8.reuse, R68 ;  /* 0x00000008a044723c */ /* 0x088ff00000001844 */
[----:B------:R1:W3:Y:S01]  /*10380*/  MUFU.TANH R87, R0 ;  /* 0x0000000000577308 */ /* 0x0002e20000002400 */
[C---:B------:R-:W-:Y:S04]  /*10390*/  HMMA.16816.F32 R72, R156.reuse, R8, R72 ;  /* 0x000000089c48723c */ /* 0x040fe80000001848 */
[----:B--2---:R-:W-:Y:S03]  /*103a0*/  FMNMX.FTZ R4, R173, R85, !PT ;  /* 0x00000055ad047209 */ /* 0x004fe60007810000 */
[----:B------:R-:W-:Y:S01]  /*103b0*/  FMUL.FTZ R8, R63, c[0x0][0x320] ;  /* 0x0000c8003f087a20 */ /* 0x000fe20000410000 */
[-C--:B------:R-:W-:Y:S01]  /*103c0*/  HMMA.16816.F32 R76, R156, R10.reuse, R76 ;  /* 0x0000000a9c4c723c */ /* 0x080fe2000000184c */
[----:B------:R-:W-:Y:S03]  /*103d0*/  MUFU.TANH R156, R7 ;  /* 0x00000007009c7308 */ /* 0x000fe60000002400 */
[----:B------:R-:W-:Y:S02]  /*103e0*/  FMNMX.FTZ R4, R168, R4, !PT ;  /* 0x00000004a8047209 */ /* 0x000fe40007810000 */
[----:B----4-:R-:W-:Y:S02]  /*103f0*/  FMNMX.FTZ R2, R166, R3, !PT ;  /* 0x00000003a6027209 */ /* 0x010fe40007810000 */
[----:B------:R-:W-:Y:S03]  /*10400*/  HMMA.16816.F32 R80, R160, R10, R80 ;  /* 0x0000000aa050723c */ /* 0x000fe60000001850 */
[----:B------:R-:W-:Y:S01]  /*10410*/  MUFU.TANH R157, R8 ;  /* 0x00000008009d7308 */ /* 0x000fe20000002400 */
[----:B------:R-:W-:Y:S01]  /*10420*/  FMNMX.FTZ R4, R155, R4, !PT ;  /* 0x000000049b047209 */ /* 0x000fe20007810000 */
[----:B-1----:R-:W-:Y:S01]  /*10430*/  FMUL.FTZ R0, R17, c[0x0][0x320] ;  /* 0x0000c80011007a20 */ /* 0x002fe20000410000 */
[----:B------:R-:W-:Y:S02]  /*10440*/  FMNMX.FTZ R2, R154, R2, !PT ;  /* 0x000000029a027209 */ /* 0x000fe40007810000 */
[----:B------:R-:W-:Y:S01]  /*10450*/  FMUL.FTZ R5, R73, c[0x0][0x320] ;  /* 0x0000c80049057a20 */ /* 0x000fe20000410000 */
[----:B-----5:R-:W-:Y:S03]  /*10460*/  FMNMX.FTZ R4, R152, R4, !PT ;  /* 0x0000000498047209 */ /* 0x020fe60007810000 */
[----:B---3--:R-:W-:Y:S01]  /*10470*/  FMNMX.FTZ R2, R87, R2, !PT ;  /* 0x0000000257027209 */ /* 0x008fe20007810000 */
[----:B------:R1:W2:Y:S03]  /*10480*/  MUFU.TANH R14, R0 ;  /* 0x00000000000e7308 */ /* 0x0002a60000002400 */
[----:B------:R-:W-:Y:S07]  /*10490*/  FMUL.FTZ R6, R76, c[0x0][0x320] ;  /* 0x0000c8004c067a20 */ /* 0x000fee0000410000 */
[----:B------:R3:W-:Y:S10]  /*104a0*/  MUFU.TANH R218, R5 ;  /* 0x0000000500da7308 */ /* 0x0007f40000002400 */
[----:B------:R4:W-:Y:S01]  /*104b0*/  MUFU.TANH R192, R6 ;  /* 0x0000000600c07308 */ /* 0x0009e20000002400 */
[----:B-1----:R-:W-:Y:S01]  /*104c0*/  FMUL.FTZ R0, R18, c[0x0][0x320] ;  /* 0x0000c80012007a20 */ /* 0x002fe20000410000 */
[----:B--2---:R-:W-:Y:S08]  /*104d0*/  FMNMX.FTZ R2, R14, R2, !PT ;  /* 0x000000020e027209 */ /* 0x004ff00007810000 */
[----:B------:R1:W-:Y:S01]  /*104e0*/  MUFU.TANH R17, R0 ;  /* 0x0000000000117308 */ /* 0x0003e20000002400 */
[----:B---3--:R-:W-:Y:S09]  /*104f0*/  FMUL.FTZ R5, R80, c[0x0][0x320] ;  /* 0x0000c80050057a20 */ /* 0x008ff20000410000 */
[----:B------:R2:W-:Y:S01]  /*10500*/  MUFU.TANH R195, R5 ;  /* 0x0000000500c37308 */ /* 0x0005e20000002400 */
[----:B----4-:R-:W-:Y:S09]  /*10510*/  FMUL.FTZ R6, R77, c[0x0][0x320] ;  /* 0x0000c8004d067a20 */ /* 0x010ff20000410000 */
[----:B------:R-:W-:Y:S01]  /*10520*/  MUFU.TANH R191, R6 ;  /* 0x0000000600bf7308 */ /* 0x000fe20000002400 */
[----:B-1----:R-:W-:Y:S09]  /*10530*/  FMUL.FTZ R0, R19, c[0x0][0x320] ;  /* 0x0000c80013007a20 */ /* 0x002ff20000410000 */
[----:B------:R1:W-:Y:S01]  /*10540*/  MUFU.TANH R16, R0 ;  /* 0x0000000000107308 */ /* 0x0003e20000002400 */
[----:B--2---:R-:W-:Y:S09]  /*10550*/  FMUL.FTZ R5, R81, c[0x0][0x320] ;  /* 0x0000c80051057a20 */ /* 0x004ff20000410000 */
[----:B------:R2:W-:Y:S01]  /*10560*/  MUFU.TANH R163, R5 ;  /* 0x0000000500a37308 */ /* 0x0005e20000002400 */
[----:B-1----:R-:W-:Y:S09]  /*10570*/  FMUL.FTZ R0, R20, c[0x0][0x320] ;  /* 0x0000c80014007a20 */ /* 0x002ff20000410000 */
[----:B------:R1:W3:Y:S01]  /*10580*/  MUFU.TANH R19, R0 ;  /* 0x0000000000137308 */ /* 0x0002e20000002400 */
[----:B--2---:R-:W-:Y:S09]  /*10590*/  FMUL.FTZ R5, R82, c[0x0][0x320] ;  /* 0x0000c80052057a20 */ /* 0x004ff20000410000 */
[----:B------:R2:W-:Y:S01]  /*105a0*/  MUFU.TANH R162, R5 ;  /* 0x0000000500a27308 */ /* 0x0005e20000002400 */
[----:B-1----:R-:W-:Y:S01]  /*105b0*/  FMUL.FTZ R0, R21, c[0x0][0x320] ;  /* 0x0000c80015007a20 */ /* 0x002fe20000410000 */
[----:B---3--:R-:W-:Y:S08]  /*105c0*/  FMNMX.FTZ R2, R19, R2, !PT ;  /* 0x0000000213027209 */ /* 0x008ff00007810000 */
[----:B------:R1:W3:Y:S01]  /*105d0*/  MUFU.TANH R20, R0 ;  /* 0x0000000000147308 */ /* 0x0002e20000002400 */
[----:B--2---:R-:W-:Y:S09]  /*105e0*/  FMUL.FTZ R5, R83, c[0x0][0x320] ;  /* 0x0000c80053057a20 */ /* 0x004ff20000410000 */
[----:B------:R2:W-:Y:S01]  /*105f0*/  MUFU.TANH R161, R5 ;  /* 0x0000000500a17308 */ /* 0x0005e20000002400 */
[----:B-1----:R-:W-:Y:S01]  /*10600*/  FMUL.FTZ R0, R22, c[0x0][0x320] ;  /* 0x0000c80016007a20 */ /* 0x002fe20000410000 */
[----:B---3--:R-:W-:Y:S08]  /*10610*/  FMNMX.FTZ R2, R20, R2, !PT ;  /* 0x0000000214027209 */ /* 0x008ff00007810000 */
[----:B------:R1:W-:Y:S01]  /*10620*/  MUFU.TANH R21, R0 ;  /* 0x0000000000157308 */ /* 0x0003e20000002400 */
[----:B--2---:R-:W-:Y:S04]  /*10630*/  FMNMX.FTZ R5, R171, R86, !PT ;  /* 0x00000056ab057209 */ /* 0x004fe80007810000 */
[----:B------:R-:W-:Y:S04]  /*10640*/  FMNMX.FTZ R5, R170, R5, !PT ;  /* 0x00000005aa057209 */ /* 0x000fe80007810000 */
[----:B------:R-:W-:Y:S01]  /*10650*/  FMNMX.FTZ R6, R165, R5, !PT ;  /* 0x00000005a5067209 */ /* 0x000fe20007810000 */
[----:B-1----:R-:W-:Y:S04]  /*10660*/  FMUL.FTZ R0, R23, c[0x0][0x320] ;  /* 0x0000c80017007a20 */ /* 0x002fe80000410000 */
        /* <DEDUP_REMOVED lines=104> */
[----:B------:R-:W-:Y:S05]  /*10cf0*/  FMNMX.FTZ R2, R163, R2, !PT ;  /* 0x00000002a3027209 */ /* 0x000fea0007810000 */
[----:B------:R-:W2:Y:S01]  /*10d00*/  SHFL.BFLY PT, R9, R2, 0x2, 0x1f ;  /* 0x0c401f0002097f89 */ /* 0x000ea200000e0000 */
[----:B-1----:R-:W-:Y:S04]  /*10d10*/  FMUL.FTZ R0, R71, c[0x0][0x320] ;  /* 0x0000c80047007a20 */ /* 0x002fe80000410000 */
[----:B------:R1:W-:Y:S01]  /*10d20*/  MUFU.TANH R158, R0 ;  /* 0x00000000009e7308 */ /* 0x0003e20000002400 */
[----:B--2---:R-:W-:Y:S05]  /*10d30*/  FMNMX.FTZ R2, R2, R9, !PT ;  /* 0x0000000902027209 */ /* 0x004fea0007810000 */
[----:B------:R-:W2:Y:S01]  /*10d40*/  SHFL.BFLY PT, R9, R2, 0x1, 0x1f ;  /* 0x0c201f0002097f89 */ /* 0x000ea200000e0000 */
[----:B-1----:R-:W-:Y:S04]  /*10d50*/  FMUL.FTZ R0, R72, c[0x0][0x320] ;  /* 0x0000c80048007a20 */ /* 0x002fe80000410000 */
[----:B------:R1:W3:Y:S01]  /*10d60*/  MUFU.TANH R196, R0 ;  /* 0x0000000000c47308 */ /* 0x0002e20000002400 */
[----:B--2---:R-:W-:Y:S05]  /*10d70*/  FMNMX.FTZ R70, R2, R9, !PT ;  /* 0x0000000902467209 */ /* 0x004fea0007810000 */
[----:B------:R-:W-:Y:S04]  /*10d80*/  FMUL.FTZ R153, R70, c[0x0][0x2d0] ;  /* 0x0000b40046997a20 */ /* 0x000fe80000410000 */
[----:B------:R-:W-:Y:S04]  /*10d90*/  FFMA.FTZ R9, R12, c[0x0][0x2d0], -R153 ;  /* 0x0000b4000c097a23 */ /* 0x000fe80000010899 */
[----:B------:R-:W-:Y:S01]  /*10da0*/  MUFU.EX2 R226, R9 ;  /* 0x0000000900e27308 */ /* 0x000fe20000000800 */
[----:B-1----:R-:W-:Y:S02]  /*10db0*/  FMNMX.FTZ R0, R169, R84, !PT ;  /* 0x00000054a9007209 */ /* 0x002fe40007810000 */
[----:B---3--:R-:W-:Y:S02]  /*10dc0*/  FMNMX.FTZ R5, R196, R4, !PT ;  /* 0x00000004c4057209 */ /* 0x008fe40007810000 */
[----:B------:R-:W-:Y:S02]  /*10dd0*/  FMNMX.FTZ R0, R167, R0, !PT ;  /* 0x00000000a7007209 */ /* 0x000fe40007810000 */
[----:B------:R-:W-:Y:S01]  /*10de0*/  FMNMX.FTZ R4, R164, R6, !PT ;  /* 0x00000006a4047209 */ /* 0x000fe20007810000 */
[----:B------:R-:W-:Y:S01]  /*10df0*/  FMUL.FTZ R6, R74, c[0x0][0x320] ;  /* 0x0000c8004a067a20 */ /* 0x000fe20000410000 */
[----:B------:R-:W-:Y:S02]  /*10e00*/  FMNMX.FTZ R0, R17, R0, !PT ;  /* 0x0000000011007209 */ /* 0x000fe40007810000 */
[----:B------:R-:W-:Y:S01]  /*10e10*/  FMNMX.FTZ R4, R176, R4, !PT ;  /* 0x00000004b0047209 */ /* 0x000fe20007810000 */
[----:B------:R1:W2:Y:S01]  /*10e20*/  MUFU.TANH R190, R6 ;  /* 0x0000000600be7308 */ /* 0x0002a20000002400 */
[----:B------:R-:W-:Y:S02]  /*10e30*/  FMNMX.FTZ R0, R16, R0, !PT ;  /* 0x0000000010007209 */ /* 0x000fe40007810000 */
        /* <DEDUP_REMOVED lines=10> */
[----:B------:R-:W-:Y:S01]  /*10ee0*/  FMNMX.FTZ R5, R192, R5, !PT ;  /* 0x00000005c0057209 */ /* 0x000fe20007810000 */
[----:B-1----:R-:W-:Y:S01]  /*10ef0*/  FMUL.FTZ R6, R75, c[0x0][0x320] ;  /* 0x0000c8004b067a20 */ /* 0x002fe20000410000 */
[----:B------:R-:W-:Y:S02]  /*10f00*/  FMNMX.FTZ R0, R183, R0, !PT ;  /* 0x00000000b7007209 */ /* 0x000fe40007810000 */
[----:B------:R-:W-:Y:S01]  /*10f10*/  FMNMX.FTZ R5, R191, R5, !PT ;  /* 0x00000005bf057209 */ /* 0x000fe20007810000 */
[----:B------:R1:W3:Y:S01]  /*10f20*/  MUFU.TANH R160, R6 ;  /* 0x0000000600a07308 */ /* 0x0002e20000002400 */
[----:B------:R-:W-:Y:S03]  /*10f30*/  FMNMX.FTZ R0, R180, R0, !PT ;  /* 0x00000000b4007209 */ /* 0x000fe60007810000 */
[----:B------:R-:W4:Y:S01]  /*10f40*/  SHFL.BFLY PT, R8, R5, 0x2, 0x1f ;  /* 0x0c401f0005087f89 */ /* 0x000f2200000e0000 */
[----:B------:R-:W-:Y:S04]  /*10f50*/  FMNMX.FTZ R0, R181, R0, !PT ;  /* 0x00000000b5007209 */ /* 0x000fe80007810000 */
[----:B------:R-:W-:Y:S04]  /*10f60*/  FMNMX.FTZ R0, R249, R0, !PT ;  /* 0x00000000f9007209 */ /* 0x000fe80007810000 */
[----:B------:R-:W-:Y:S04]  /*10f70*/  FMNMX.FTZ R0, R252, R0, !PT ;  /* 0x00000000fc007209 */ /* 0x000fe80007810000 */
[----:B------:R-:W-:Y:S04]  /*10f80*/  FMNMX.FTZ R0, R247, R0, !PT ;  /* 0x00000000f7007209 */ /* 0x000fe80007810000 */
[----:B------:R-:W-:Y:S02]  /*10f90*/  FMNMX.FTZ R0, R250, R0, !PT ;  /* 0x00000000fa007209 */ /* 0x000fe40007810000 */
[----:B-1----:R-:W-:Y:S02]  /*10fa0*/  FMNMX.FTZ R6, R188, R4, !PT ;  /* 0x00000004bc067209 */ /* 0x002fe40007810000 */
[----:B------:R-:W-:Y:S02]  /*10fb0*/  FMNMX.FTZ R0, R31, R0, !PT ;  /* 0x000000001f007209 */ /* 0x000fe40007810000 */
[----:B----4-:R-:W-:Y:S02]  /*10fc0*/  FMNMX.FTZ R5, R5, R8, !PT ;  /* 0x0000000805057209 */ /* 0x010fe40007810000 */
[----:B------:R-:W-:Y:S03]  /*10fd0*/  FMNMX.FTZ R0, R158, R0, !PT ;  /* 0x000000009e007209 */ /* 0x000fe60007810000 */
[----:B------:R-:W1:Y:S01]  /*10fe0*/  SHFL.BFLY PT, R8, R5, 0x1, 0x1f ;  /* 0x0c201f0005087f89 */ /* 0x000e6200000e0000 */
[----:B------:R-:W-:Y:S04]  /*10ff0*/  FMNMX.FTZ R0, R162, R0, !PT ;  /* 0x00000000a2007209 */ /* 0x000fe80007810000 */
[----:B------:R-:W-:Y:S05]  /*11000*/  FMNMX.FTZ R0, R161, R0, !PT ;  /* 0x00000000a1007209 */ /* 0x000fea0007810000 */
[----:B------:R-:W4:Y:S01]  /*11010*/  SHFL.BFLY PT, R7, R0, 0x2, 0x1f ;  /* 0x0c401f0000077f89 */ /* 0x000f2200000e0000 */
[----:B-1----:R-:W-:Y:S02]  /*11020*/  FMNMX.FTZ R68, R5, R8, !PT ;  /* 0x0000000805447209 */ /* 0x002fe40007810000 */
[----:B------:R-:W-:Y:S03]  /*11030*/  @P0 MOV R5, R219 ;  /* 0x000000db00050202 */ /* 0x000fe60000000f00 */
[----:B------:R-:W-:Y:S01]  /*11040*/  FMUL.FTZ R159, R68, c[0x0][0x2d0] ;  /* 0x0000b400449f7a20 */ /* 0x000fe20000410000 */
[----:B----4-:R-:W-:Y:S01]  /*11050*/  FMNMX.FTZ R4, R0, R7, !PT ;  /* 0x0000000700047209 */ /* 0x010fe20007810000 */
[----:B------:R-:W-:Y:S01]  /*11060*/  FMUL.FTZ R7, R78, c[0x0][0x320] ;  /* 0x0000c8004e077a20 */ /* 0x000fe20000410000 */
[----:B------:R-:W-:Y:S03]  /*11070*/  FMNMX.FTZ R0, R248, R6, !PT ;  /* 0x00000006f8007209 */ /* 0x000fe60007810000 */
[----:B------:R1:W4:Y:S01]  /*11080*/  MUFU.TANH R74, R7 ;  /* 0x00000007004a7308 */ /* 0x0003220000002400 */
[----:B------:R-:W-:Y:S04]  /*11090*/  FMNMX.FTZ R0, R251, R0, !PT ;  /* 0x00000000fb007209 */ /* 0x000fe80007810000 */
[----:B------:R-:W-:Y:S01]  /*110a0*/  FMNMX.FTZ R6, R198, R0, !PT ;  /* 0x00000000c6067209 */ /* 0x000fe20007810000 */
[----:B------:R-:W-:Y:S03]  /*110b0*/  FMUL.FTZ R0, R79, c[0x0][0x320] ;  /* 0x0000c8004f007a20 */ /* 0x000fe60000410000 */
[----:B------:R-:W-:Y:S01]  /*110c0*/  FMNMX.FTZ R6, R32, R6, !PT ;  /* 0x0000000620067209 */ /* 0x000fe20007810000 */
[----:B------:R5:W2:Y:S01]  /*110d0*/  MUFU.TANH R75, R0 ;  /* 0x00000000004b7308 */ /* 0x000aa20000002400 */
[----:B-1----:R-:W1:Y:S02]  /*110e0*/  SHFL.BFLY PT, R7, R4, 0x1, 0x1f ;  /* 0x0c201f0004077f89 */ /* 0x002e6400000e0000 */
[----:B-----5:R-:W-:Y:S04]  /*110f0*/  FMNMX.FTZ R0, R156, R6, !PT ;  /* 0x000000069c007209 */ /* 0x020fe80007810000 */
[----:B------:R-:W-:Y:S01]  /*11100*/  FMNMX.FTZ R2, R157, R0, !PT ;  /* 0x000000009d027209 */ /* 0x000fe20007810000 */
[----:B------:R-:W-:Y:S03]  /*11110*/  FADD.FTZ R0, -R70, R3 ;  /* 0x0000000346007221 */ /* 0x000fe60000010100 */
[----:B--2---:R-:W-:Y:S01]  /*11120*/  FMNMX.FTZ R3, R190, R2, !PT ;  /* 0x00000002be037209 */ /* 0x004fe20007810000 */
[----:B------:R-:W-:Y:S03]  /*11130*/  FMUL.FTZ R2, R0, c[0x0][0x2d0] ;  /* 0x0000b40000027a20 */ /* 0x000fe60000410000 */
[----:B---3--:R-:W-:Y:S01]  /*11140*/  FMNMX.FTZ R0, R160, R3, !PT ;  /* 0x00000003a0007209 */ /* 0x008fe20007810000 */
[----:B------:R2:W3:Y:S01]  /*11150*/  MUFU.EX2 R73, R2 ;  /* 0x0000000200497308 */ /* 0x0004e20000000800 */
[----:B-1----:R-:W-:Y:S01]  /*11160*/  FMNMX.FTZ R69, R4, R7, !PT ;  /* 0x0000000704457209 */ /* 0x002fe20007810000 */
[--C-:B------:R-:W-:Y:S01]  /*11170*/  FFMA.FTZ R4, R166, c[0x0][0x2d0], -R153.reuse ;  /* 0x0000b400a6047a23 */ /* 0x100fe20000010899 */
[----:B----4-:R-:W-:Y:S01]  /*11180*/  FMNMX.FTZ R0, R74, R0, !PT ;  /* 0x000000004a007209 */ /* 0x010fe20007810000 */
[----:B------:R-:W-:Y:S03]  /*11190*/  @P0 IMAD.WIDE.U32 R6, R217, c[0x0][0x1e0], RZ ;  /* 0x00007800d9060a25 */ /* 0x000fe600078e00ff */
[----:B------:R-:W-:Y:S03]  /*111a0*/  FMNMX.FTZ R0, R75, R0, !PT ;  /* 0x000000004b007209 */ /* 0x000fe60007810000 */
[----:B------:R1:W-:Y:S02]  /*111b0*/  MUFU.EX2 R238, R4 ;  /* 0x0000000400ee7308 */ /* 0x0003e40000000800 */
[----:B------:R-:W4:Y:S01]  /*111c0*/  SHFL.BFLY PT, R3, R0, 0x2, 0x1f ;  /* 0x0c401f0000037f89 */ /* 0x000f2200000e0000 */
[----:B--2---:R-:W-:Y:S02]  /*111d0*/  FADD.FTZ R2, -R69, R84 ;  /* 0x0000005445027221 */ /* 0x004fe40000010100 */
[C---:B---3--:R-:W-:Y:S02]  /*111e0*/  FMUL.FTZ R33, R73.reuse, R117 ;  /* 0x0000007549217220 */ /* 0x048fe40000410000 */
[----:B------:R-:W-:Y:S02]  /*111f0*/  FMUL.FTZ R2, R2, c[0x0][0x2d0] ;  /* 0x0000b40002027a20 */ /* 0x000fe40000410000 */
[C---:B------:R-:W-:Y:S02]  /*11200*/  FMUL.FTZ R48, R73.reuse, R132 ;  /* 0x0000008449307220 */ /* 0x040fe40000410000 */
[----:B------:R2:W3:Y:S01]  /*11210*/  MUFU.EX2 R72, R2 ;  /* 0x0000000200487308 */ /* 0x0004e20000000800 */
[----:B------:R-:W-:Y:S02]  /*11220*/  FMUL.FTZ R49, R73, R133 ;  /* 0x0000008549317220 */ /* 0x000fe40000410000 */
[--C-:B-1----:R-:W-:Y:S01]  /*11230*/  FFMA.FTZ R4, R19, c[0x0][0x2d0], -R153.reuse ;  /* 0x0000b40013047a23 */ /* 0x102fe20000010899 */
[----:B----4-:R-:W-:Y:S01]  /*11240*/  FMNMX.FTZ R0, R0, R3, !PT ;  /* 0x0000000300007209 */ /* 0x010fe20007810000 */
[----:B------:R-:W-:Y:S05]  /*11250*/  FFMA.FTZ R3, R14, c[0x0][0x2d0], -R153 ;  /* 0x0000b4000e037a23 */ /* 0x000fea0000010899 */
[----:B------:R-:W-:Y:S10]  /*11260*/  MUFU.EX2 R241, R3 ;  /* 0x0000000300f17308 */ /* 0x000ff40000000800 */
[----:B------:R1:W-:Y:S01]  /*11270*/  MUFU.EX2 R231, R4 ;  /* 0x0000000400e77308 */ /* 0x0003e20000000800 */
[----:B--2---:R-:W-:Y:S02]  /*11280*/  FADD.FTZ R2, -R68, R85 ;  /* 0x0000005544027221 */ /* 0x004fe40000010100 */
[----:B---3--:R-:W-:Y:S01]  /*11290*/  FMUL.FTZ R19, R72, R103 ;  /* 0x0000006748137220 */ /* 0x008fe20000410000 */
[----:B------:R-:W-:Y:S01]  /*112a0*/  MOV R103, R189 ;  /* 0x000000bd00677202 */ /* 0x000fe20000000f00 */
[----:B------:R-:W-:Y:S02]  /*112b0*/  FMUL.FTZ R2, R2, c[0x0][0x2d0] ;  /* 0x0000b40002027a20 */ /* 0x000fe40000410000 */
[C---:B------:R-:W-:Y:S03]  /*112c0*/  FMUL.FTZ R34, R72.reuse, R118 ;  /* 0x0000007648227220 */ /* 0x040fe60000410000 */
[----:B------:R2:W3:Y:S01]  /*112d0*/  MUFU.EX2 R71, R2 ;  /* 0x0000000200477308 */ /* 0x0004e20000000800 */
[C---:B------:R-:W-:Y:S02]  /*112e0*/  FMUL.FTZ R35, R72.reuse, R119 ;  /* 0x0000007748237220 */ /* 0x040fe40000410000 */
[C---:B------:R-:W-:Y:S02]  /*112f0*/  FMUL.FTZ R50, R72.reuse, R134 ;  /* 0x0000008648327220 */ /* 0x040fe40000410000 */
[----:B------:R-:W-:Y:S02]  /*11300*/  FMUL.FTZ R51, R72, R135 ;  /* 0x0000008748337220 */ /* 0x000fe40000410000 */
[--C-:B-1----:R-:W-:Y:S04]  /*11310*/  FFMA.FTZ R4, R20, c[0x0][0x2d0], -R153.reuse ;  /* 0x0000b40014047a23 */ /* 0x102fe80000010899 */
[----:B------:R1:W-:Y:S01]  /*11320*/  MUFU.EX2 R230, R4 ;  /* 0x0000000400e67308 */ /* 0x0003e20000000800 */
[----:B--2---:R-:W-:Y:S02]  /*11330*/  FFMA.FTZ R2, R154, c[0x0][0x2d0], -R153 ;  /* 0x0000b4009a027a23 */ /* 0x004fe40000010899 */
[----:B------:R-:W-:Y:S07]  /*11340*/  FMUL.FTZ R154, R69, c[0x0][0x2d0] ;  /* 0x0000b400459a7a20 */ /* 0x000fee0000410000 */
[----:B------:R2:W4:Y:S01]  /*11350*/  MUFU.EX2 R240, R2 ;  /* 0x0000000200f07308 */ /* 0x0005220000000800 */
[----:B---3--:R-:W-:Y:S02]  /*11360*/  FMUL.FTZ R41, R71, R125 ;  /* 0x0000007d47297220 */ /* 0x008fe40000410000 */
[----:B------:R-:W-:Y:S01]  /*11370*/  FFMA.FTZ R3, R169, c[0x0][0x2d0], -R154 ;  /* 0x0000b400a9037a23 */ /* 0x000fe2000001089a */
[----:B------:R-:W-:Y:S01]  /*11380*/  MOV R169, R192 ;  /* 0x000000c000a97202 */ /* 0x000fe20000000f00 */
[C---:B------:R-:W-:Y:S02]  /*11390*/  FMUL.FTZ R45, R71.reuse, R129 ;  /* 0x00000081472d7220 */ /* 0x040fe40000410000 */
[C---:B------:R-:W-:Y:S02]  /*113a0*/  FMUL.FTZ R57, R71.reuse, R141 ;  /* 0x0000008d47397220 */ /* 0x040fe40000410000 */
[C---:B------:R-:W-:Y:S01]  /*113b0*/  FMUL.FTZ R56, R71.reuse, R140 ;  /* 0x0000008c47387220 */ /* 0x040fe20000410000 */
[----:B------:R3:W-:Y:S01]  /*113c0*/  MUFU.EX2 R234, R3 ;  /* 0x0000000300ea7308 */ /* 0x0007e20000000800 */
[C---:B------:R-:W-:Y:S01]  /*113d0*/  FMUL.FTZ R60, R71.reuse, R144 ;  /* 0x00000090473c7220 */ /* 0x040fe20000410000 */
[----:B-1----:R-:W-:Y:S01]  /*113e0*/  @P0 MOV R4, R220 ;  /* 0x000000dc00040202 */ /* 0x002fe20000000f00 */
[----:B------:R-:W-:Y:S04]  /*113f0*/  FMUL.FTZ R61, R71, R145 ;  /* 0x00000091473d7220 */ /* 0x000fe80000410000 */
[----:B------:R-:W-:Y:S04]  /*11400*/  @P0 IMAD.WIDE.U32 R4, R6, 0x50, R4 ;  /* 0x0000005006040825 */ /* 0x000fe800078e0004 */
[--C-:B------:R-:W-:Y:S01]  /*11410*/  FFMA.FTZ R6, R13, c[0x0][0x2d0], -R153.reuse ;  /* 0x0000b4000d067a23 */ /* 0x100fe20000010899 */
[----:B------:R-:W-:Y:S01]  /*11420*/  @P0 LEA R10, P2, R4, c[0x0][0x1c8], 0x1 ;  /* 0x00007200040a0a11 */ /* 0x000fe200078408ff */
[----:B------:R-:W-:Y:S01]  /*11430*/  FMUL.FTZ R13, R71, R97 ;  /* 0x00000061470d7220 */ /* 0x000fe20000410000 */
[----:B------:R-:W-:Y:S01]  /*11440*/  MOV R97, R30 ;  /* 0x0000001e00617202 */ /* 0x000fe20000000f00 */
[----:B------:R-:W-:Y:S01]  /*11450*/  MUFU.EX2 R227, R6 ;  /* 0x0000000600e37308 */ /* 0x000fe20000000800 */
[----:B--2---:R-:W-:Y:S01]  /*11460*/  FFMA.FTZ R2, R87, c[0x0][0x2d0], -R153 ;  /* 0x0000b40057027a23 */ /* 0x004fe20000010899 */
[----:B----4-:R-:W-:Y:S01]  /*11470*/  F2FP.PACK_AB R76, R240, R238 ;  /* 0x000000eef04c723e */ /* 0x010fe200000000ff */
[--C-:B---3--:R-:W-:Y:S07]  /*11480*/  FFMA.FTZ R3, R167, c[0x0][0x2d0], -R154.reuse ;  /* 0x0000b400a7037a23 */ /* 0x108fee000001089a */
[----:B------:R1:W2:Y:S10]  /*11490*/  MUFU.EX2 R239, R2 ;  /* 0x0000000200ef7308 */ /* 0x0002b40000000800 */
[----:B------:R3:W4:Y:S01]  /*114a0*/  MUFU.EX2 R235, R3 ;  /* 0x0000000300eb7308 */ /* 0x0007220000000800 */
[----:B-1----:R-:W1:Y:S01]  /*114b0*/  SHFL.BFLY PT, R2, R0, 0x1, 0x1f ;  /* 0x0c201f0000027f89 */ /* 0x002e6200000e0000 */
[----:B--2---:R-:W-:Y:S01]  /*114c0*/  F2FP.PACK_AB R78, R241, R239 ;  /* 0x000000eff14e723e */ /* 0x004fe200000000ff */
[--C-:B---3--:R-:W-:Y:S01]  /*114d0*/  FFMA.FTZ R3, R17, c[0x0][0x2d0], -R154.reuse ;  /* 0x0000b40011037a23 */ /* 0x108fe2000001089a */
[----:B----4-:R-:W-:Y:S01]  /*114e0*/  F2FP.PACK_AB R77, R235, R234 ;  /* 0x000000eaeb4d723e */ /* 0x010fe200000000ff */
[C---:B------:R-:W-:Y:S01]  /*114f0*/  FMUL.FTZ R17, R73.reuse, R101 ;  /* 0x0000006549117220 */ /* 0x040fe20000410000 */
[----:B------:R-:W-:Y:S04]  /*11500*/  MOV R101, R198 ;  /* 0x000000c600657202 */ /* 0x000fe80000000f00 */
[----:B------:R2:W-:Y:S01]  /*11510*/  MUFU.EX2 R236, R3 ;  /* 0x0000000300ec7308 */ /* 0x0005e20000000800 */
[----:B-1----:R-:W-:Y:S01]  /*11520*/  FMNMX.FTZ R2, R0, R2, !PT ;  /* 0x0000000200027209 */ /* 0x002fe20007810000 */
[----:B------:R-:W-:Y:S02]  /*11530*/  FFMA.FTZ R0, R16, c[0x0][0x2d0], -R154 ;  /* 0x0000b40010007a23 */ /* 0x000fe4000001089a */
[----:B------:R-:W-:Y:S01]  /*11540*/  FMUL.FTZ R16, R73, R100 ;  /* 0x0000006449107220 */ /* 0x000fe20000410000 */
[----:B------:R-:W-:Y:S05]  /*11550*/  MOV R100, R193 ;  /* 0x000000c100647202 */ /* 0x000fea0000000f00 */
[----:B------:R1:W3:Y:S01]  /*11560*/  MUFU.EX2 R237, R0 ;  /* 0x0000000000ed7308 */ /* 0x0002e20000000800 */
[--C-:B--2---:R-:W-:Y:S09]  /*11570*/  FFMA.FTZ R3, R173, c[0x0][0x2d0], -R159.reuse ;  /* 0x0000b400ad037a23 */ /* 0x104ff2000001089f */
[----:B------:R2:W-:Y:S01]  /*11580*/  MUFU.EX2 R228, R3 ;  /* 0x0000000300e47308 */ /* 0x0005e20000000800 */
[----:B-1----:R-:W-:Y:S01]  /*11590*/  FADD.FTZ R0, -R2, R86 ;  /* 0x0000005602007221 */ /* 0x002fe20000010100 */
[----:B---3--:R-:W-:Y:S03]  /*115a0*/  F2FP.PACK_AB R79, R237, R236 ;  /* 0x000000eced4f723e */ /* 0x008fe600000000ff */
[----:B------:R-:W-:Y:S06]  /*115b0*/  FMUL.FTZ R0, R0, c[0x0][0x2d0] ;  /* 0x0000b40000007a20 */ /* 0x000fec0000410000 */
[----:B------:R-:W1:Y:S01]  /*115c0*/  MUFU.EX2 R0, R0 ;  /* 0x0000000000007308 */ /* 0x000e620000000800 */
[--C-:B--2---:R-:W-:Y:S09]  /*115d0*/  FFMA.FTZ R3, R168, c[0x0][0x2d0], -R159.reuse ;  /* 0x0000b400a8037a23 */ /* 0x104ff2000001089f */
[----:B------:R2:W3:Y:S01]  /*115e0*/  MUFU.EX2 R229, R3 ;  /* 0x0000000300e57308 */ /* 0x0004e20000000800 */
[C---:B-1----:R-:W-:Y:S01]  /*115f0*/  FMUL.FTZ R14, R0.reuse, R98 ;  /* 0x00000062000e7220 */ /* 0x042fe20000410000 */
[----:B------:R-:W-:Y:S01]  /*11600*/  MOV R98, R199 ;  /* 0x000000c700627202 */ /* 0x000fe20000000f00 */
[C---:B------:R-:W-:Y:S02]  /*11610*/  FMUL.FTZ R30, R0.reuse, R114 ;  /* 0x00000072001e7220 */ /* 0x040fe40000410000 */
[C---:B------:R-:W-:Y:S02]  /*11620*/  FMUL.FTZ R42, R0.reuse, R126 ;  /* 0x0000007e002a7220 */ /* 0x040fe40000410000 */
[C---:B------:R-:W-:Y:S02]  /*11630*/  FMUL.FTZ R43, R0.reuse, R127 ;  /* 0x0000007f002b7220 */ /* 0x040fe40000410000 */
[C---:B------:R-:W-:Y:S02]  /*11640*/  FMUL.FTZ R46, R0.reuse, R130 ;  /* 0x00000082002e7220 */ /* 0x040fe40000410000 */
[--C-:B--2---:R-:W-:Y:S01]  /*11650*/  FFMA.FTZ R3, R155, c[0x0][0x2d0], -R159.reuse ;  /* 0x0000b4009b037a23 */ /* 0x104fe2000001089f */
[----:B---3--:R-:W-:Y:S01]  /*11660*/  F2FP.PACK_AB R64, R229, R228 ;  /* 0x000000e4e540723e */ /* 0x008fe200000000ff */
[C---:B------:R-:W-:Y:S01]  /*11670*/  FMUL.FTZ R47, R0.reuse, R131 ;  /* 0x00000083002f7220 */ /* 0x040fe20000410000 */
[----:B------:R-:W-:Y:S01]  /*11680*/  MOV R155, R190 ;  /* 0x000000be009b7202 */ /* 0x000fe20000000f00 */
[----:B------:R1:W-:Y:S01]  /*11690*/  MUFU.EX2 R232, R3 ;  /* 0x0000000300e87308 */ /* 0x0003e20000000800 */
[C---:B------:R-:W-:Y:S02]  /*116a0*/  FMUL.FTZ R59, R0.reuse, R143 ;  /* 0x0000008f003b7220 */ /* 0x040fe40000410000 */
[C---:B------:R-:W-:Y:S02]  /*116b0*/  FMUL.FTZ R58, R0.reuse, R142 ;  /* 0x0000008e003a7220 */ /* 0x040fe40000410000 */
[C---:B------:R-:W-:Y:S02]  /*116c0*/  FMUL.FTZ R62, R0.reuse, R146 ;  /* 0x00000092003e7220 */ /* 0x040fe40000410000 */
[----:B------:R-:W-:Y:S02]  /*116d0*/  FMUL.FTZ R63, R0, R147 ;  /* 0x00000093003f7220 */ /* 0x000fe40000410000 */
[----:B-1----:R-:W-:Y:S02]  /*116e0*/  FFMA.FTZ R3, R152, c[0x0][0x2d0], -R159 ;  /* 0x0000b40098037a23 */ /* 0x002fe4000001089f */
[----:B------:R-:W-:Y:S02]  /*116f0*/  FMUL.FTZ R152, R2, c[0x0][0x2d0] ;  /* 0x0000b40002987a20 */ /* 0x000fe40000410000 */
[----:B------:R1:W2:Y:S02]  /*11700*/  MUFU.EX2 R233, R3 ;  /* 0x0000000300e97308 */ /* 0x0002a40000000800 */
[--C-:B-1----:R-:W-:Y:S01]  /*11710*/  FFMA.FTZ R3, R171, c[0x0][0x2d0], -R152.reuse ;  /* 0x0000b400ab037a23 */ /* 0x102fe20000010898 */
[----:B--2---:R-:W-:Y:S02]  /*11720*/  F2FP.PACK_AB R66, R233, R232 ;  /* 0x000000e8e942723e */ /* 0x004fe400000000ff */
[----:B------:R-:W-:Y:S05]  /*11730*/  MOV R171, R218 ;  /* 0x000000da00ab7202 */ /* 0x000fea0000000f00 */
[----:B------:R1:W-:Y:S02]  /*11740*/  MUFU.EX2 R173, R3 ;  /* 0x0000000300ad7308 */ /* 0x0003e40000000800 */
[--C-:B-1----:R-:W-:Y:S01]  /*11750*/  FFMA.FTZ R3, R170, c[0x0][0x2d0], -R152.reuse ;  /* 0x0000b400aa037a23 */ /* 0x102fe20000010898 */
[----:B------:R-:W-:Y:S07]  /*11760*/  MOV R170, R191 ;  /* 0x000000bf00aa7202 */ /* 0x000fee0000000f00 */
[----:B------:R1:W2:Y:S02]  /*11770*/  MUFU.EX2 R174, R3 ;  /* 0x0000000300ae7308 */ /* 0x0002a40000000800 */
[--C-:B-1----:R-:W-:Y:S01]  /*11780*/  FFMA.FTZ R3, R165, c[0x0][0x2d0], -R152.reuse ;  /* 0x0000b400a5037a23 */ /* 0x102fe20000010898 */
[----:B--2---:R-:W-:Y:S07]  /*11790*/  F2FP.PACK_AB R65, R174, R173 ;  /* 0x000000adae41723e */ /* 0x004fee00000000ff */
[----:B------:R1:W-:Y:S02]  /*117a0*/  MUFU.EX2 R175, R3 ;  /* 0x0000000300af7308 */ /* 0x0003e40000000800 */
[----:B-1----:R-:W-:Y:S01]  /*117b0*/  FFMA.FTZ R3, R164, c[0x0][0x2d0], -R152 ;  /* 0x0000b400a4037a23 */ /* 0x002fe20000010898 */
[----:B------:R-:W-:Y:S07]  /*117c0*/  MOV R164, R195 ;  /* 0x000000c300a47202 */ /* 0x000fee0000000f00 */
        /* <DEDUP_REMOVED lines=17> */
[-C--:B------:R-:W-:Y:S02]  /*118e0*/  @P0 IADD3 R4, P3, R6, R3.reuse, RZ ;  /* 0x0000000306040210 */ /* 0x080fe40007f7e0ff */
[-C--:B------:R-:W-:Y:S01]  /*118f0*/  @P0 IADD3.X R9, R11, R12.reuse, RZ, P4, !PT ;  /* 0x0000000c0b090210 */ /* 0x080fe200027fe4ff */
[----:B------:R2:W-:Y:S03]  /*11900*/  MUFU.EX2 R225, R5 ;  /* 0x0000000500e17308 */ /* 0x0005e60000000800 */
[-C--:B------:R-:W-:Y:S01]  /*11910*/  @P0 IADD3.X R7, R9, R12.reuse, RZ, P2, !PT ;  /* 0x0000000c09070210 */ /* 0x080fe200017fe4ff */
[----:B------:R3:W-:Y:S08]  /*11920*/  @P0 LDGSTS.E.BYPASS.LTC128B.128 [R216+0x3100], [R8.64], !P1 ;  /* 0x0310000008d80fae */ /* 0x0007f0000c901d48 */
[----:B------:R4:W-:Y:S01]  /*11930*/  @P0 LDGSTS.E.BYPASS.LTC128B.128 [R216+0x3900], [R6.64], !P1 ;  /* 0x0390000006d80fae */ /* 0x0009e2000c901d48 */
[----:B-1----:R-:W-:Y:S01]  /*11940*/  @P0 IADD3 R10, P2, R4, R3, RZ ;  /* 0x00000003040a0210 */ /* 0x002fe20007f5e0ff */
[--C-:B------:R-:W-:Y:S02]  /*11950*/  FFMA.FTZ R3, R15, c[0x0][0x2d0], -R154.reuse ;  /* 0x0000b4000f037a23 */ /* 0x100fe4000001089a */
[----:B------:R-:W-:Y:S01]  /*11960*/  FMUL.FTZ R15, R0, R99 ;  /* 0x00000063000f7220 */ /* 0x000fe20000410000 */
[----:B------:R-:W-:Y:S01]  /*11970*/  MOV R99, R197 ;  /* 0x000000c500637202 */ /* 0x000fe20000000f00 */
[----:B------:R1:W-:Y:S01]  /*11980*/  MUFU.EX2 R222, R3 ;  /* 0x0000000300de7308 */ /* 0x0003e20000000800 */
[--C-:B------:R-:W-:Y:S01]  /*11990*/  FFMA.FTZ R11, R22, c[0x0][0x2d0], -R154.reuse ;  /* 0x0000b400160b7a23 */ /* 0x100fe2000001089a */
[----:B--2---:R-:W-:Y:S01]  /*119a0*/  @P0 IADD3.X R5, R7, R12, RZ, P3, !PT ;  /* 0x0000000c07050210 */ /* 0x004fe20001ffe4ff */
[C---:B---3--:R-:W-:Y:S04]  /*119b0*/  FMUL.FTZ R8, R71.reuse, R88 ;  /* 0x0000005847087220 */ /* 0x048fe80000410000 */
[----:B------:R2:W-:Y:S01]  /*119c0*/  @P0 LDGSTS.E.BYPASS.LTC128B.128 [R216+0x4100], [R4.64], !P1 ;  /* 0x0410000004d80fae */ /* 0x0005e2000c901d48 */
[----:B------:R-:W-:Y:S02]  /*119d0*/  FMUL.FTZ R9, R71, R89 ;  /* 0x0000005947097220 */ /* 0x000fe40000410000 */
[----:B------:R3:W-:Y:S01]  /*119e0*/  MUFU.EX2 R224, R11 ;  /* 0x0000000b00e07308 */ /* 0x0007e20000000800 */
[C---:B----4-:R-:W-:Y:S02]  /*119f0*/  FMUL.FTZ R6, R72.reuse, R94 ;  /* 0x0000005e48067220 */ /* 0x050fe40000410000 */
[----:B------:R-:W-:Y:S02]  /*11a00*/  FMUL.FTZ R7, R72, R95 ;  /* 0x0000005f48077220 */ /* 0x000fe40000410000 */
[----:B-1----:R-:W-:Y:S02]  /*11a10*/  FFMA.FTZ R3, R18, c[0x0][0x2d0], -R154 ;  /* 0x0000b40012037a23 */ /* 0x002fe4000001089a */
[----:B------:R-:W-:Y:S01]  /*11a20*/  FMUL.FTZ R18, R72, R102 ;  /* 0x0000006648127220 */ /* 0x000fe20000410000 */
[----:B------:R-:W-:Y:S02]  /*11a30*/  MOV R102, R194 ;  /* 0x000000c200667202 */ /* 0x000fe40000000f00 */
[----:B------:R1:W-:Y:S01]  /*11a40*/  MUFU.EX2 R223, R3 ;  /* 0x0000000300df7308 */ /* 0x0003e20000000800 */
[----:B---3--:R-:W-:Y:S01]  /*11a50*/  @P0 IADD3.X R11, R5, R12, RZ, P2, !PT ;  /* 0x0000000c050b0210 */ /* 0x008fe200017fe4ff */
[C---:B--2---:R-:W-:Y:S02]  /*11a60*/  FMUL.FTZ R4, R73.reuse, R92 ;  /* 0x0000005c49047220 */ /* 0x044fe40000410000 */
[----:B------:R-:W-:Y:S02]  /*11a70*/  FMUL.FTZ R5, R73, R93 ;  /* 0x0000005d49057220 */ /* 0x000fe40000410000 */
[----:B------:R2:W-:Y:S01]  /*11a80*/  @P0 LDGSTS.E.BYPASS.LTC128B.128 [R216+0x4900], [R10.64], !P1 ;  /* 0x049000000ad80fae */ /* 0x0005e2000c901d48 */
[----:B------:R-:W-:Y:S01]  /*11a90*/  FMUL.FTZ R12, R71, R96 ;  /* 0x00000060470c7220 */ /* 0x000fe20000410000 */
[----:B------:R-:W-:Y:S01]  /*11aa0*/  MOV R96, R32 ;  /* 0x0000002000607202 */ /* 0x000fe20000000f00 */
[----:B------:R-:W-:Y:S05]  /*11ab0*/  FMUL.FTZ R32, R73, R116 ;  /* 0x0000007449207220 */ /* 0x000fea0000410000 */
[----:B------:R-:W3:Y:S01]  /*11ac0*/  LDSM.16.MT88.4 R20, [R201] ;  /* 0x00000000c914783b */ /* 0x000ee20000004200 */
[--C-:B-1----:R-:W-:Y:S01]  /*11ad0*/  FFMA.FTZ R3, R172, c[0x0][0x2d0], -R159.reuse ;  /* 0x0000b400ac037a23 */ /* 0x102fe2000001089f */
[----:B------:R-:W-:Y:S01]  /*11ae0*/  MOV R172, R31 ;  /* 0x0000001f00ac7202 */ /* 0x000fe20000000f00 */
[C---:B------:R-:W-:Y:S05]  /*11af0*/  FMUL.FTZ R31, R0.reuse, R115 ;  /* 0x00000073001f7220 */ /* 0x040fea0000410000 */
[----:B------:R-:W1:Y:S01]  /*11b00*/  LDSM.16.MT88.4 R36, [R205] ;  /* 0x00000000cd24783b */ /* 0x000e620000004200 */
[----:B------:R4:W-:Y:S07]  /*11b10*/  MUFU.EX2 R218, R3 ;  /* 0x0000000300da7308 */ /* 0x0009ee0000000800 */
[----:B------:R-:W5:Y:S01]  /*11b20*/  LDSM.16.MT88.4 R52, [R202] ;  /* 0x00000000ca34783b */ /* 0x000f620000004200 */
[C---:B--2---:R-:W-:Y:S02]  /*11b30*/  FMUL.FTZ R10, R0.reuse, R90 ;  /* 0x0000005a000a7220 */ /* 0x044fe40000410000 */
[----:B------:R-:W-:Y:S05]  /*11b40*/  FMUL.FTZ R11, R0, R91 ;  /* 0x0000005b000b7220 */ /* 0x000fea0000410000 */
[----:B------:R-:W2:Y:S08]  /*11b50*/  LDSM.16.MT88.4 R80, [R204] ;  /* 0x00000000cc50783b */ /* 0x000eb00000004200 */
[----:B------:R-:W1:Y:S01]  /*11b60*/  LDSM.16.MT88.4 R84, [R201+0x800] ;  /* 0x00080000c954783b */ /* 0x000e620000004200 */
[--C-:B----4-:R-:W-:Y:S02]  /*11b70*/  FFMA.FTZ R3, R25, c[0x0][0x2d0], -R159.reuse ;  /* 0x0000b40019037a23 */ /* 0x110fe4000001089f */
[----:B------:R-:W-:Y:S02]  /*11b80*/  FMUL.FTZ R25, R71, R109 ;  /* 0x0000006d47197220 */ /* 0x000fe40000410000 */
[----:B------:R4:W1:Y:S01]  /*11b90*/  MUFU.EX2 R219, R3 ;  /* 0x0000000300db7308 */ /* 0x0008620000000800 */
[-C--:B---3--:R-:W-:Y:S02]  /*11ba0*/  HMMA.16816.F32 R4, R76, R20.reuse, R4 ;  /* 0x000000144c04723c */ /* 0x088fe40000001804 */
[----:B------:R-:W3:Y:S06]  /*11bb0*/  LDSM.16.MT88.4 R88, [R205+0x800] ;  /* 0x00080000cd58783b */ /* 0x000eec0000004200 */
[C---:B------:R-:W-:Y:S02]  /*11bc0*/  HMMA.16816.F32 R8, R64.reuse, R20, R8 ;  /* 0x000000144008723c */ /* 0x040fe40000001808 */
[----:B------:R-:W2:Y:S05]  /*11bd0*/  LDSM.16.MT88.4 R92, [R202+0x800] ;  /* 0x00080000ca5c783b */ /* 0x000eaa0000004200 */
[C---:B------:R-:W-:Y:S01]  /*11be0*/  FMUL.FTZ R20, R73.reuse, R104 ;  /* 0x0000006849147220 */ /* 0x040fe20000410000 */
[-C--:B------:R-:W-:Y:S02]  /*11bf0*/  HMMA.16816.F32 R12, R64, R22.reuse, R12 ;  /* 0x00000016400c723c */ /* 0x080fe4000000180c */
[----:B------:R-:W3:Y:S02]  /*11c00*/  LDL.LU R115, [R1] ;  /* 0x0000000001737983 */ /* 0x000ee40000300800 */
[----:B------:R-:W-:Y:S02]  /*11c10*/  FMUL.FTZ R21, R73, R105 ;  /* 0x0000006949157220 */ /* 0x000fe40000410000 */
[----:B------:R-:W3:Y:S01]  /*11c20*/  LDL.LU R114, [R1+0x4] ;  /* 0x0000040001727983 */ /* 0x000ee20000300800 */
[--C-:B----4-:R-:W-:Y:S01]  /*11c30*/  FFMA.FTZ R3, R24, c[0x0][0x2d0], -R159.reuse ;  /* 0x0000b40018037a23 */ /* 0x110fe2000001089f */
[C---:B------:R-:W-:Y:S02]  /*11c40*/  HMMA.16816.F32 R16, R76.reuse, R22, R16 ;  /* 0x000000164c10723c */ /* 0x040fe40000001810 */
[----:B------:R-:W-:Y:S01]  /*11c50*/  LDSM.16.MT88.4 R116, [R205+0x2000] ;  /* 0x00200000cd74783b */ /* 0x000fe20000004200 */
[----:B------:R4:W-:Y:S01]  /*11c60*/  MUFU.EX2 R221, R3 ;  /* 0x0000000300dd7308 */ /* 0x0009e20000000800 */
[----:B------:R-:W-:Y:S03]  /*11c70*/  FMUL.FTZ R24, R71, R108 ;  /* 0x0000006c47187220 */ /* 0x000fe60000410000 */
[C---:B------:R-:W-:Y:S02]  /*11c80*/  FMUL.FTZ R22, R72.reuse, R106 ;  /* 0x0000006a48167220 */ /* 0x040fe40000410000 */
[----:B------:R-:W-:Y:S01]  /*11c90*/  FMUL.FTZ R23, R72, R107 ;  /* 0x0000006b48177220 */ /* 0x000fe20000410000 */
[----:B------:R-:W-:Y:S06]  /*11ca0*/  LDSM.16.MT88.4 R132, [R202+0x2000] ;  /* 0x00200000ca84783b */ /* 0x000fec0000004200 */
[-C--:B-1----:R-:W-:Y:S02]  /*11cb0*/  HMMA.16816.F32 R20, R76, R36.reuse, R20 ;  /* 0x000000244c14723c */ /* 0x082fe40000001814 */
[----:B------:R-:W0:Y:S01]  /*11cc0*/  LDGDEPBAR ;  /* 0x00000000000079af */ /* 0x000e220000000000 */
[----:B----4-:R-:W-:Y:S02]  /*11cd0*/  FFMA.FTZ R3, R26, c[0x0][0x2d0], -R159 ;  /* 0x0000b4001a037a23 */ /* 0x010fe4000001089f */
[----:B------:R-:W-:Y:S02]  /*11ce0*/  FMUL.FTZ R26, R0, R110 ;  /* 0x0000006e001a7220 */ /* 0x000fe40000410000 */
[----:B------:R1:W-:Y:S02]  /*11cf0*/  MUFU.EX2 R220, R3 ;  /* 0x0000000300dc7308 */ /* 0x0003e40000000800 */
[--C-:B-1----:R-:W-:Y:S03]  /*11d00*/  FFMA.FTZ R3, R176, c[0x0][0x2d0], -R152.reuse ;  /* 0x0000b400b0037a23 */ /* 0x102fe60000010898 */
[----:B------:R-:W-:Y:S05]  /*11d10*/  MOV R176, R196 ;  /* 0x000000c400b07202 */ /* 0x000fea0000000f00 */
[----:B------:R1:W-:Y:S02]  /*11d20*/  MUFU.EX2 R168, R3 ;  /* 0x0000000300a87308 */ /* 0x0003e40000000800 */
[--C-:B-1----:R-:W-:Y:S08]  /*11d30*/  FFMA.FTZ R3, R178, c[0x0][0x2d0], -R152.reuse ;  /* 0x0000b400b2037a23 */ /* 0x102ff00000010898 */
[----:B------:R1:W4:Y:S02]  /*11d40*/  MUFU.EX2 R167, R3 ;  /* 0x0000000300a77308 */ /* 0x0003240000000800 */
[--C-:B-1----:R-:W-:Y:S02]  /*11d50*/  FFMA.FTZ R3, R27, c[0x0][0x2d0], -R152.reuse ;  /* 0x0000b4001b037a23 */ /* 0x102fe40000010898 */
[----:B------:R-:W-:Y:S06]  /*11d60*/  FMUL.FTZ R27, R0, R111 ;  /* 0x0000006f001b7220 */ /* 0x000fec0000410000 */
[----:B------:R1:W-:Y:S01]  /*11d70*/  MUFU.EX2 R166, R3 ;  /* 0x0000000300a67308 */ /* 0x0003e20000000800 */
[C---:B------:R-:W-:Y:S07]  /*11d80*/  HMMA.16816.F32 R24, R64.reuse, R36, R24 ;  /* 0x000000244018723c */ /* 0x040fee0000001818 */
[C---:B------:R-:W-:Y:S02]  /*11d90*/  FMUL.FTZ R36, R73.reuse, R120 ;  /* 0x0000007849247220 */ /* 0x040fe40000410000 */
[----:B------:R-:W-:Y:S03]  /*11da0*/  FMUL.FTZ R37, R73, R121 ;  /* 0x0000007949257220 */ /* 0x000fe60000410000 */
[----:B-1----:R-:W-:Y:S02]  /*11db0*/  FFMA.FTZ R3, R29, c[0x0][0x2d0], -R152 ;  /* 0x0000b4001d037a23 */ /* 0x002fe40000010898 */
[C---:B------:R-:W-:Y:S02]  /*11dc0*/  FMUL.FTZ R29, R71.reuse, R113 ;  /* 0x00000071471d7220 */ /* 0x040fe40000410000 */
[----:B------:R1:W1:Y:S01]  /*11dd0*/  MUFU.EX2 R165, R3 ;  /* 0x0000000300a57308 */ /* 0x0002620000000800 */
[----:B------:R-:W3:Y:S01]  /*11de0*/  LDL.LU R113, [R1+0x8] ;  /* 0x0000080001717983 */ /* 0x000ee20000300800 */
[--C-:B-1----:R-:W-:Y:S02]  /*11df0*/  FFMA.FTZ R3, R28, c[0x0][0x2d0], -R153.reuse ;  /* 0x0000b4001c037a23 */ /* 0x102fe40000010899 */
[----:B------:R-:W-:Y:S06]  /*11e00*/  FMUL.FTZ R28, R71, R112 ;  /* 0x00000070471c7220 */ /* 0x000fec0000410000 */
[----:B------:R1:W-:Y:S01]  /*11e10*/  MUFU.EX2 R199, R3 ;  /* 0x0000000300c77308 */ /* 0x0003e20000000800 */
[----:B------:R-:W3:Y:S01]  /*11e20*/  LDL.LU R112, [R1+0xc] ;  /* 0x00000c0001707983 */ /* 0x000ee20000300800 */
[-C--:B------:R-:W-:Y:S08]  /*11e30*/  HMMA.16816.F32 R28, R64, R38.reuse, R28 ;  /* 0x00000026401c723c */ /* 0x080ff0000000181c */
[C---:B------:R-:W-:Y:S07]  /*11e40*/  HMMA.16816.F32 R32, R76.reuse, R38, R32 ;  /* 0x000000264c20723c */ /* 0x040fee0000001820 */
[C---:B------:R-:W-:Y:S02]  /*11e50*/  FMUL.FTZ R38, R72.reuse, R122 ;  /* 0x0000007a48267220 */ /* 0x040fe40000410000 */
[----:B------:R-:W-:Y:S03]  /*11e60*/  FMUL.FTZ R39, R72, R123 ;  /* 0x0000007b48277220 */ /* 0x000fe60000410000 */
[--C-:B-1----:R-:W-:Y:S04]  /*11e70*/  FFMA.FTZ R3, R179, c[0x0][0x2d0], -R153.reuse ;  /* 0x0000b400b3037a23 */ /* 0x102fe80000010899 */
[-C--:B-----5:R-:W-:Y:S01]  /*11e80*/  HMMA.16816.F32 R36, R76, R52.reuse, R36 ;  /* 0x000000344c24723c */ /* 0x0a0fe20000001824 */
[----:B------:R1:W-:Y:S02]  /*11e90*/  MUFU.EX2 R198, R3 ;  /* 0x0000000300c67308 */ /* 0x0003e40000000800 */
[--C-:B-1----:R-:W-:Y:S02]  /*11ea0*/  FFMA.FTZ R3, R40, c[0x0][0x2d0], -R153.reuse ;  /* 0x0000b40028037a23 */ /* 0x102fe40000010899 */
[----:B------:R-:W-:Y:S06]  /*11eb0*/  FMUL.FTZ R40, R71, R124 ;  /* 0x0000007c47287220 */ /* 0x000fec0000410000 */
[----:B------:R1:W-:Y:S01]  /*11ec0*/  MUFU.EX2 R197, R3 ;  /* 0x0000000300c57308 */ /* 0x0003e20000000800 */
[C---:B------:R-:W-:Y:S07]  /*11ed0*/  HMMA.16816.F32 R40, R64.reuse, R52, R40 ;  /* 0x000000344028723c */ /* 0x040fee0000001828 */
[C---:B------:R-:W-:Y:S02]  /*11ee0*/  FMUL.FTZ R53, R73.reuse, R137 ;  /* 0x0000008949357220 */ /* 0x040fe40000410000 */
[----:B------:R-:W-:Y:S03]  /*11ef0*/  FMUL.FTZ R52, R73, R136 ;  /* 0x0000008849347220 */ /* 0x000fe60000410000 */
[--C-:B-1----:R-:W-:Y:S02]  /*11f00*/  FFMA.FTZ R3, R44, c[0x0][0x2d0], -R153.reuse ;  /* 0x0000b4002c037a23 */ /* 0x102fe40000010899 */
[----:B------:R-:W-:Y:S02]  /*11f10*/  FMUL.FTZ R44, R71, R128 ;  /* 0x00000080472c7220 */ /* 0x000fe40000410000 */
[----:B------:R1:W-:Y:S05]  /*11f20*/  MUFU.EX2 R196, R3 ;  /* 0x0000000300c47308 */ /* 0x0003ea0000000800 */
[-C--:B------:R-:W-:Y:S08]  /*11f30*/  HMMA.16816.F32 R44, R64, R54.reuse, R44 ;  /* 0x00000036402c723c */ /* 0x080ff0000000182c */
[C---:B------:R-:W-:Y:S07]  /*11f40*/  HMMA.16816.F32 R48, R76.reuse, R54, R48 ;  /* 0x000000364c30723c */ /* 0x040fee0000001830 */
[C---:B------:R-:W-:Y:S02]  /*11f50*/  FMUL.FTZ R54, R72.reuse, R138 ;  /* 0x0000008a48367220 */ /* 0x040fe40000410000 */
[----:B------:R-:W-:Y:S03]  /*11f60*/  FMUL.FTZ R55, R72, R139 ;  /* 0x0000008b48377220 */ /* 0x000fe60000410000 */
[--C-:B-1----:R-:W-:Y:S04]  /*11f70*/  FFMA.FTZ R3, R182, c[0x0][0x2d0], -R154.reuse ;  /* 0x0000b400b6037a23 */ /* 0x102fe8000001089a */
[-C--:B--2---:R-:W-:Y:S01]  /*11f80*/  HMMA.16816.F32 R52, R76, R80.reuse, R52 ;  /* 0x000000504c34723c */ /* 0x084fe20000001834 */
[----:B------:R1:W-:Y:S07]  /*11f90*/  MUFU.EX2 R195, R3 ;  /* 0x0000000300c37308 */ /* 0x0003ee0000000800 */
[C---:B------:R-:W-:Y:S07]  /*11fa0*/  HMMA.16816.F32 R56, R64.reuse, R80, R56 ;  /* 0x000000504038723c */ /* 0x040fee0000001838 */
[----:B------:R-:W-:Y:S01]  /*11fb0*/  F2FP.PACK_AB R80, R219, R218 ;  /* 0x000000dadb50723e */ /* 0x000fe200000000ff */
[-C--:B------:R-:W-:Y:S04]  /*11fc0*/  HMMA.16816.F32 R60, R64, R82.reuse, R60 ;  /* 0x00000052403c723c */ /* 0x080fe8000000183c */
[----:B----4-:R-:W-:Y:S03]  /*11fd0*/  F2FP.PACK_AB R81, R167, R168 ;  /* 0x000000a8a751723e */ /* 0x010fe600000000ff */
        /* <DEDUP_REMOVED lines=13> */
[----:B------:R1:W-:Y:S01]  /*120b0*/  MUFU.EX2 R193, R3 ;  /* 0x0000000300c17308 */ /* 0x0003e20000000800 */
[----:B------:R-:W-:Y:S03]  /*120c0*/  F2FP.PACK_AB R83, R165, R166 ;  /* 0x000000a6a553723e */ /* 0x000fe600000000ff */
[-C--:B------:R-:W-:Y:S08]  /*120d0*/  HMMA.16816.F32 R4, R76, R84.reuse, R4 ;  /* 0x000000544c04723c */ /* 0x080ff00000001804 */
[C---:B------:R-:W-:Y:S08]  /*120e0*/  HMMA.16816.F32 R8, R80.reuse, R84, R8 ;  /* 0x000000545008723c */ /* 0x040ff00000001808 */
[-C--:B------:R-:W-:Y:S04]  /*120f0*/  HMMA.16816.F32 R12, R80, R86.reuse, R12 ;  /* 0x00000056500c723c */ /* 0x080fe8000000180c */
[----:B-1----:R-:W-:Y:S04]  /*12100*/  FFMA.FTZ R3, R181, c[0x0][0x2d0], -R154 ;  /* 0x0000b400b5037a23 */ /* 0x002fe8000001089a */
[C---:B------:R-:W-:Y:S01]  /*12110*/  HMMA.16816.F32 R16, R76.reuse, R86, R16 ;  /* 0x000000564c10723c */ /* 0x040fe20000001810 */
[----:B------:R1:W-:Y:S01]  /*12120*/  MUFU.EX2 R192, R3 ;  /* 0x0000000300c07308 */ /* 0x0003e20000000800 */
[----:B------:R-:W2:Y:S06]  /*12130*/  LDSM.16.MT88.4 R84, [R204+0x800] ;  /* 0x00080000cc54783b */ /* 0x000eac0000004200 */
[-C--:B---3--:R-:W-:Y:S08]  /*12140*/  HMMA.16816.F32 R20, R76, R88.reuse, R20 ;  /* 0x000000584c14723c */ /* 0x088ff00000001814 */
[C---:B------:R-:W-:Y:S07]  /*12150*/  HMMA.16816.F32 R24, R80.reuse, R88, R24 ;  /* 0x000000585018723c */ /* 0x040fee0000001818 */
[----:B------:R-:W-:Y:S01]  /*12160*/  FFMA.FTZ R88, R243, c[0x0][0x2d0], -R153 ;  /* 0x0000b400f3587a23 */ /* 0x000fe20000010899 */
[-C--:B------:R-:W-:Y:S04]  /*12170*/  HMMA.16816.F32 R28, R80, R90.reuse, R28 ;  /* 0x0000005a501c723c */ /* 0x080fe8000000181c */
[--C-:B-1----:R-:W-:Y:S04]  /*12180*/  FFMA.FTZ R3, R184, c[0x0][0x2d0], -R159.reuse ;  /* 0x0000b400b8037a23 */ /* 0x102fe8000001089f */
[C---:B------:R-:W-:Y:S01]  /*12190*/  HMMA.16816.F32 R32, R76.reuse, R90, R32 ;  /* 0x0000005a4c20723c */ /* 0x040fe20000001820 */
[----:B------:R1:W-:Y:S07]  /*121a0*/  MUFU.EX2 R191, R3 ;  /* 0x0000000300bf7308 */ /* 0x0003ee0000000800 */
[-C--:B------:R-:W-:Y:S08]  /*121b0*/  HMMA.16816.F32 R36, R76, R92.reuse, R36 ;  /* 0x0000005c4c24723c */ /* 0x080ff00000001824 */
[C---:B------:R-:W-:Y:S08]  /*121c0*/  HMMA.16816.F32 R40, R80.reuse, R92, R40 ;  /* 0x0000005c5028723c */ /* 0x040ff00000001828 */
[-C--:B------:R-:W-:Y:S04]  /*121d0*/  HMMA.16816.F32 R44, R80, R94.reuse, R44 ;  /* 0x0000005e502c723c */ /* 0x080fe8000000182c */
[----:B-1----:R-:W-:Y:S04]  /*121e0*/  FFMA.FTZ R3, R185, c[0x0][0x2d0], -R159 ;  /* 0x0000b400b9037a23 */ /* 0x002fe8000001089f */
[C---:B------:R-:W-:Y:S01]  /*121f0*/  HMMA.16816.F32 R48, R76.reuse, R94, R48 ;  /* 0x0000005e4c30723c */ /* 0x040fe20000001830 */
[----:B------:R1:W3:Y:S01]  /*12200*/  MUFU.EX2 R190, R3 ;  /* 0x0000000300be7308 */ /* 0x0002e20000000800 */
[----:B------:R-:W-:Y:S06]  /*12210*/  LDSM.16.MT88.4 R92, [R202+0x1000] ;  /* 0x00100000ca5c783b */ /* 0x000fec0000004200 */
[-C--:B--2---:R-:W-:Y:S08]  /*12220*/  HMMA.16816.F32 R52, R76, R84.reuse, R52 ;  /* 0x000000544c34723c */ /* 0x084ff00000001834 */
[C---:B------:R-:W-:Y:S08]  /*12230*/  HMMA.16816.F32 R56, R80.reuse, R84, R56 ;  /* 0x000000545038723c */ /* 0x040ff00000001838 */
[-C--:B------:R-:W-:Y:S04]  /*12240*/  HMMA.16816.F32 R60, R80, R86.reuse, R60 ;  /* 0x00000056503c723c */ /* 0x080fe8000000183c */
[----:B-1----:R-:W-:Y:S03]  /*12250*/  FFMA.FTZ R3, R186, c[0x0][0x2d0], -R152 ;  /* 0x0000b400ba037a23 */ /* 0x002fe60000010898 */
[----:B---3--:R-:W-:Y:S01]  /*12260*/  F2FP.PACK_AB R80, R190, R191 ;  /* 0x000000bfbe50723e */ /* 0x008fe200000000ff */
[----:B------:R-:W-:Y:S01]  /*12270*/  HMMA.16816.F32 R64, R76, R86, R64 ;  /* 0x000000564c40723c */ /* 0x000fe20000001840 */
[----:B------:R1:W-:Y:S01]  /*12280*/  MUFU.EX2 R138, R3 ;  /* 0x00000003008a7308 */ /* 0x0003e20000000800 */
[----:B------:R-:W-:Y:S02]  /*12290*/  LDSM.16.MT88.4 R84, [R205+0x1000] ;  /* 0x00100000cd54783b */ /* 0x000fe40000004200 */
[----:B------:R-:W-:Y:S03]  /*122a0*/  FFMA.FTZ R0, R0, R112, R173 ;  /* 0x0000007000007223 */ /* 0x000fe600000100ad */
[----:B------:R-:W-:Y:S02]  /*122b0*/  F2FP.PACK_AB R76, R198, R199 ;  /* 0x000000c7c64c723e */ /* 0x000fe400000000ff */
[----:B------:R-:W-:Y:S03]  /*122c0*/  F2FP.PACK_AB R78, R196, R197 ;  /* 0x000000c5c44e723e */ /* 0x000fe600000000ff */
[----:B------:R-:W-:Y:S01]  /*122d0*/  F2FP.PACK_AB R77, R194, R195 ;  /* 0x000000c3c24d723e */ /* 0x000fe200000000ff */
[----:B------:R-:W-:Y:S01]  /*122e0*/  FADD.FTZ R0, R174, R0 ;  /* 0x00000000ae007221 */ /* 0x000fe20000010000 */
[----:B------:R-:W-:Y:S01]  /*122f0*/  F2FP.PACK_AB R79, R192, R193 ;  /* 0x000000c1c04f723e */ /* 0x000fe200000000ff */
[--C-:B-1----:R-:W-:Y:S02]  /*12300*/  FFMA.FTZ R3, R188, c[0x0][0x2d0], -R152.reuse ;  /* 0x0000b400bc037a23 */ /* 0x102fe40000010898 */
[----:B------:R1:W-:Y:S10]  /*12310*/  MUFU.EX2 R188, R88 ;  /* 0x0000005800bc7308 */ /* 0x0003f40000000800 */
[----:B------:R2:W3:Y:S01]  /*12320*/  MUFU.EX2 R137, R3 ;  /* 0x0000000300897308 */ /* 0x0004e20000000800 */
[----:B-1----:R-:W1:Y:S01]  /*12330*/  LDSM.16.MT88.4 R88, [R201+0x1000] ;  /* 0x00100000c958783b */ /* 0x002e620000004200 */
[--C-:B--2---:R-:W-:Y:S01]  /*12340*/  FFMA.FTZ R3, R187, c[0x0][0x2d0], -R159.reuse ;  /* 0x0000b400bb037a23 */ /* 0x104fe2000001089f */
[----:B---3--:R-:W-:Y:S07]  /*12350*/  F2FP.PACK_AB R81, R137, R138 ;  /* 0x0000008a8951723e */ /* 0x008fee00000000ff */
[----:B------:R2:W-:Y:S02]  /*12360*/  MUFU.EX2 R189, R3 ;  /* 0x0000000300bd7308 */ /* 0x0005e40000000800 */
[----:B--2---:R-:W-:Y:S01]  /*12370*/  FFMA.FTZ R3, R245, c[0x0][0x2d0], -R159 ;  /* 0x0000b400f5037a23 */ /* 0x004fe2000001089f */
[-C--:B-1----:R-:W-:Y:S07]  /*12380*/  HMMA.16816.F32 R4, R76, R88.reuse, R4 ;  /* 0x000000584c04723c */ /* 0x082fee0000001804 */
[----:B------:R1:W2:Y:S02]  /*12390*/  MUFU.EX2 R139, R3 ;  /* 0x00000003008b7308 */ /* 0x0002a40000000800 */
[--C-:B-1----:R-:W-:Y:S03]  /*123a0*/  FFMA.FTZ R3, R248, c[0x0][0x2d0], -R152.reuse ;  /* 0x0000b400f8037a23 */ /* 0x102fe60000010898 */
[----:B--2---:R-:W-:Y:S05]  /*123b0*/  F2FP.PACK_AB R82, R139, R189 ;  /* 0x000000bd8b52723e */ /* 0x004fea00000000ff */
[----:B------:R1:W-:Y:S02]  /*123c0*/  MUFU.EX2 R136, R3 ;  /* 0x0000000300887308 */ /* 0x0003e40000000800 */
[----:B-1----:R-:W-:Y:S08]  /*123d0*/  FFMA.FTZ R3, R251, c[0x0][0x2d0], -R152 ;  /* 0x0000b400fb037a23 */ /* 0x002ff00000010898 */
[----:B------:R1:W2:Y:S02]  /*123e0*/  MUFU.EX2 R141, R3 ;  /* 0x00000003008d7308 */ /* 0x0002a40000000800 */
[--C-:B-1----:R-:W-:Y:S01]  /*123f0*/  FFMA.FTZ R3, R246, c[0x0][0x2d0], -R153.reuse ;  /* 0x0000b400f6037a23 */ /* 0x102fe20000010899 */
[----:B--2---:R-:W-:Y:S07]  /*12400*/  F2FP.PACK_AB R83, R141, R136 ;  /* 0x000000888d53723e */ /* 0x004fee00000000ff */
[----:B------:R1:W2:Y:S01]  /*12410*/  MUFU.EX2 R187, R3 ;  /* 0x0000000300bb7308 */ /* 0x0002a20000000800 */
[C---:B------:R-:W-:Y:S08]  /*12420*/  HMMA.16816.F32 R8, R80.reuse, R88, R8 ;  /* 0x000000585008723c */ /* 0x040ff00000001808 */
[-C--:B------:R-:W-:Y:S08]  /*12430*/  HMMA.16816.F32 R12, R80, R90.reuse, R12 ;  /* 0x0000005a500c723c */ /* 0x080ff0000000180c */
[C---:B------:R-:W-:Y:S01]  /*12440*/  HMMA.16816.F32 R16, R76.reuse, R90, R16 ;  /* 0x0000005a4c10723c */ /* 0x040fe20000001810 */
[----:B------:R-:W3:Y:S03]  /*12450*/  LDSM.16.MT88.4 R88, [R204+0x1000] ;  /* 0x00100000cc58783b */ /* 0x000ee60000004200 */
[--C-:B-1----:R-:W-:Y:S04]  /*12460*/  FFMA.FTZ R3, R249, c[0x0][0x2d0], -R154.reuse ;  /* 0x0000b400f9037a23 */ /* 0x102fe8000001089a */
[-C--:B------:R-:W-:Y:S01]  /*12470*/  HMMA.16816.F32 R20, R76, R84.reuse, R20 ;  /* 0x000000544c14723c */ /* 0x080fe20000001814 */
[----:B------:R1:W-:Y:S07]  /*12480*/  MUFU.EX2 R186, R3 ;  /* 0x0000000300ba7308 */ /* 0x0003ee0000000800 */
[C---:B------:R-:W-:Y:S07]  /*12490*/  HMMA.16816.F32 R24, R80.reuse, R84, R24 ;  /* 0x000000545018723c */ /* 0x040fee0000001818 */
[--C-:B------:R-:W-:Y:S01]  /*124a0*/  FFMA.FTZ R84, R98, c[0x0][0x2d0], -R153.reuse ;  /* 0x0000b40062547a23 */ /* 0x100fe20000010899 */
[-C--:B------:R-:W-:Y:S04]  /*124b0*/  HMMA.16816.F32 R28, R80, R86.reuse, R28 ;  /* 0x00000056501c723c */ /* 0x080fe8000000181c */
[----:B------:R-:W-:Y:S04]  /*124c0*/  MOV R98, R171 ;  /* 0x000000ab00627202 */ /* 0x000fe80000000f00 */
[C---:B------:R-:W-:Y:S04]  /*124d0*/  HMMA.16816.F32 R32, R76.reuse, R86, R32 ;  /* 0x000000564c20723c */ /* 0x040fe80000001820 */
[--C-:B-1----:R-:W-:Y:S04]  /*124e0*/  FFMA.FTZ R3, R252, c[0x0][0x2d0], -R154.reuse ;  /* 0x0000b400fc037a23 */ /* 0x102fe8000001089a */
[-C--:B------:R-:W-:Y:S01]  /*124f0*/  HMMA.16816.F32 R36, R76, R92.reuse, R36 ;  /* 0x0000005c4c24723c */ /* 0x080fe20000001824 */
[----:B------:R1:W4:Y:S07]  /*12500*/  MUFU.EX2 R143, R3 ;  /* 0x00000003008f7308 */ /* 0x00032e0000000800 */
[C---:B------:R-:W-:Y:S08]  /*12510*/  HMMA.16816.F32 R40, R80.reuse, R92, R40 ;  /* 0x0000005c5028723c */ /* 0x040ff00000001828 */
[-C--:B------:R-:W-:Y:S08]  /*12520*/  HMMA.16816.F32 R44, R80, R94.reuse, R44 ;  /* 0x0000005e502c723c */ /* 0x080ff0000000182c */
[C---:B------:R-:W-:Y:S01]  /*12530*/  HMMA.16816.F32 R48, R76.reuse, R94, R48 ;  /* 0x0000005e4c30723c */ /* 0x040fe20000001830 */
[----:B------:R-:W-:Y:S03]  /*12540*/  LDSM.16.MT88.4 R92, [R202+0x1800] ;  /* 0x00180000ca5c783b */ /* 0x000fe60000004200 */
[--C-:B-1----:R-:W-:Y:S04]  /*12550*/  FFMA.FTZ R3, R242, c[0x0][0x2d0], -R153.reuse ;  /* 0x0000b400f2037a23 */ /* 0x102fe80000010899 */
[-C--:B---3--:R-:W-:Y:S01]  /*12560*/  HMMA.16816.F32 R52, R76, R88.reuse, R52 ;  /* 0x000000584c34723c */ /* 0x088fe20000001834 */
[----:B------:R1:W-:Y:S07]  /*12570*/  MUFU.EX2 R185, R3 ;  /* 0x0000000300b97308 */ /* 0x0003ee0000000800 */
[C---:B------:R-:W-:Y:S08]  /*12580*/  HMMA.16816.F32 R56, R80.reuse, R88, R56 ;  /* 0x000000585038723c */ /* 0x040ff00000001838 */
[-C--:B------:R-:W-:Y:S08]  /*12590*/  HMMA.16816.F32 R60, R80, R90.reuse, R60 ;  /* 0x0000005a503c723c */ /* 0x080ff0000000183c */
[----:B------:R-:W-:Y:S01]  /*125a0*/  HMMA.16816.F32 R64, R76, R90, R64 ;  /* 0x0000005a4c40723c */ /* 0x000fe20000001840 */
[----:B------:R-:W-:Y:S03]  /*125b0*/  LDSM.16.MT88.4 R88, [R205+0x1800] ;  /* 0x00180000cd58783b */ /* 0x000fe60000004200 */
[----:B-1----:R-:W-:Y:S03]  /*125c0*/  FFMA.FTZ R3, R244, c[0x0][0x2d0], -R153 ;  /* 0x0000b400f4037a23 */ /* 0x002fe60000010899 */
[----:B--2---:R-:W-:Y:S01]  /*125d0*/  F2FP.PACK_AB R76, R187, R188 ;  /* 0x000000bcbb4c723e */ /* 0x004fe200000000ff */
[----:B------:R1:W2:Y:S01]  /*125e0*/  MUFU.EX2 R184, R3 ;  /* 0x0000000300b87308 */ /* 0x0002a20000000800 */
[----:B----4-:R-:W-:Y:S03]  /*125f0*/  F2FP.PACK_AB R77, R143, R186 ;  /* 0x000000ba8f4d723e */ /* 0x010fe600000000ff */
[--C-:B-1----:R-:W-:Y:S01]  /*12600*/  FFMA.FTZ R3, R247, c[0x0][0x2d0], -R154.reuse ;  /* 0x0000b400f7037a23 */ /* 0x102fe2000001089a */
[----:B--2---:R-:W-:Y:S05]  /*12610*/  F2FP.PACK_AB R78, R184, R185 ;  /* 0x000000b9b84e723e */ /* 0x004fea00000000ff */
[----:B------:R1:W-:Y:S02]  /*12620*/  MUFU.EX2 R182, R3 ;  /* 0x0000000300b67308 */ /* 0x0003e40000000800 */
[----:B-1----:R-:W-:Y:S08]  /*12630*/  FFMA.FTZ R3, R250, c[0x0][0x2d0], -R154 ;  /* 0x0000b400fa037a23 */ /* 0x002ff0000001089a */
[----:B------:R1:W2:Y:S02]  /*12640*/  MUFU.EX2 R183, R3 ;  /* 0x0000000300b77308 */ /* 0x0002a40000000800 */
[--C-:B-1----:R-:W-:Y:S01]  /*12650*/  FFMA.FTZ R3, R103, c[0x0][0x2d0], -R159.reuse ;  /* 0x0000b40067037a23 */ /* 0x102fe2000001089f */
[----:B--2---:R-:W-:Y:S07]  /*12660*/  F2FP.PACK_AB R79, R183, R182 ;  /* 0x000000b6b74f723e */ /* 0x004fee00000000ff */
[----:B------:R1:W-:Y:S02]  /*12670*/  MUFU.EX2 R142, R3 ;  /* 0x00000003008e7308 */ /* 0x0003e40000000800 */
[--C-:B-1----:R-:W-:Y:S08]  /*12680*/  FFMA.FTZ R3, R102, c[0x0][0x2d0], -R159.reuse ;  /* 0x0000b40066037a23 */ /* 0x102ff0000001089f */
[----:B------:R1:W2:Y:S02]  /*12690*/  MUFU.EX2 R181, R3 ;  /* 0x0000000300b57308 */ /* 0x0002a40000000800 */
[--C-:B-1----:R-:W-:Y:S01]  /*126a0*/  FFMA.FTZ R3, R101, c[0x0][0x2d0], -R152.reuse ;  /* 0x0000b40065037a23 */ /* 0x102fe20000010898 */
[----:B--2---:R-:W-:Y:S07]  /*126b0*/  F2FP.PACK_AB R80, R181, R142 ;  /* 0x0000008eb550723e */ /* 0x004fee00000000ff */
[----:B------:R1:W-:Y:S02]  /*126c0*/  MUFU.EX2 R140, R3 ;  /* 0x00000003008c7308 */ /* 0x0003e40000000800 */
[--C-:B-1----:R-:W-:Y:S01]  /*126d0*/  FFMA.FTZ R3, R96, c[0x0][0x2d0], -R152.reuse ;  /* 0x0000b40060037a23 */ /* 0x102fe20000010898 */
[----:B------:R-:W-:Y:S07]  /*126e0*/  MOV R96, R158 ;  /* 0x0000009e00607202 */ /* 0x000fee0000000f00 */
[----:B------:R1:W2:Y:S02]  /*126f0*/  MUFU.EX2 R158, R3 ;  /* 0x00000003009e7308 */ /* 0x0002a40000000800 */
[--C-:B-1----:R-:W-:Y:S01]  /*12700*/  FFMA.FTZ R3, R100, c[0x0][0x2d0], -R159.reuse ;  /* 0x0000b40064037a23 */ /* 0x102fe2000001089f */
[----:B--2---:R-:W-:Y:S01]  /*12710*/  F2FP.PACK_AB R81, R158, R140 ;  /* 0x0000008c9e51723e */ /* 0x004fe200000000ff */
[----:B------:R-:W-:Y:S06]  /*12720*/  LDSM.16.MT88.4 R100, [R201+0x2000] ;  /* 0x00200000c964783b */ /* 0x000fec0000004200 */
[----:B------:R1:W-:Y:S02]  /*12730*/  MUFU.EX2 R179, R3 ;  /* 0x0000000300b37308 */ /* 0x0003e40000000800 */
[----:B-1----:R-:W-:Y:S01]  /*12740*/  FFMA.FTZ R3, R99, c[0x0][0x2d0], -R159 ;  /* 0x0000b40063037a23 */ /* 0x002fe2000001089f */
[----:B------:R-:W-:Y:S07]  /*12750*/  MOV R99, R176 ;  /* 0x000000b000637202 */ /* 0x000fee0000000f00 */
        /* <DEDUP_REMOVED lines=10> */
[----:B------:R-:W-:Y:S02]  /*12800*/  MOV R97, R169 ;  /* 0x000000a900617202 */ /* 0x000fe40000000f00 */
[----:B--2---:R-:W-:Y:S03]  /*12810*/  F2FP.PACK_AB R83, R157, R156 ;  /* 0x0000009c9d53723e */ /* 0x004fe600000000ff */
[----:B------:R1:W2:Y:S04]  /*12820*/  MUFU.EX2 R178, R3 ;  /* 0x0000000300b27308 */ /* 0x0002a80000000800 */
[C---:B------:R-:W-:Y:S08]  /*12830*/  HMMA.16816.F32 R8, R80.reuse, R84, R8 ;  /* 0x000000545008723c */ /* 0x040ff00000001808 */
[-C--:B------:R-:W-:Y:S08]  /*12840*/  HMMA.16816.F32 R12, R80, R86.reuse, R12 ;  /* 0x00000056500c723c */ /* 0x080ff0000000180c */
[C---:B------:R-:W-:Y:S01]  /*12850*/  HMMA.16816.F32 R16, R76.reuse, R86, R16 ;  /* 0x000000564c10723c */ /* 0x040fe20000001810 */
[----:B------:R-:W3:Y:S03]  /*12860*/  LDSM.16.MT88.4 R84, [R204+0x1800] ;  /* 0x00180000cc54783b */ /* 0x000ee60000004200 */
[--C-:B-1----:R-:W-:Y:S01]  /*12870*/  FFMA.FTZ R3, R172, c[0x0][0x2d0], -R154.reuse ;  /* 0x0000b400ac037a23 */ /* 0x102fe2000001089a */
[----:B--2---:R-:W-:Y:S03]  /*12880*/  F2FP.PACK_AB R148, R178, R176 ;  /* 0x000000b0b294723e */ /* 0x004fe600000000ff */
[-C--:B------:R-:W-:Y:S01]  /*12890*/  HMMA.16816.F32 R20, R76, R88.reuse, R20 ;  /* 0x000000584c14723c */ /* 0x080fe20000001814 */
[----:B------:R1:W-:Y:S07]  /*128a0*/  MUFU.EX2 R172, R3 ;  /* 0x0000000300ac7308 */ /* 0x0003ee0000000800 */
[C---:B------:R-:W-:Y:S08]  /*128b0*/  HMMA.16816.F32 R24, R80.reuse, R88, R24 ;  /* 0x000000585018723c */ /* 0x040ff00000001818 */
[-C--:B------:R-:W-:Y:S08]  /*128c0*/  HMMA.16816.F32 R28, R80, R90.reuse, R28 ;  /* 0x0000005a501c723c */ /* 0x080ff0000000181c */
[C---:B------:R-:W-:Y:S04]  /*128d0*/  HMMA.16816.F32 R32, R76.reuse, R90, R32 ;  /* 0x0000005a4c20723c */ /* 0x040fe80000001820 */
[--C-:B-1----:R-:W-:Y:S01]  /*128e0*/  FFMA.FTZ R3, R96, c[0x0][0x2d0], -R154.reuse ;  /* 0x0000b40060037a23 */ /* 0x102fe2000001089a */
[----:B------:R-:W-:Y:S03]  /*128f0*/  MOV R96, R170 ;  /* 0x000000aa00607202 */ /* 0x000fe60000000f00 */
[-C--:B------:R-:W-:Y:S01]  /*12900*/  HMMA.16816.F32 R36, R76, R92.reuse, R36 ;  /* 0x0000005c4c24723c */ /* 0x080fe20000001824 */
[----:B------:R1:W2:Y:S07]  /*12910*/  MUFU.EX2 R171, R3 ;  /* 0x0000000300ab7308 */ /* 0x0002ae0000000800 */
[C---:B------:R-:W-:Y:S08]  /*12920*/  HMMA.16816.F32 R40, R80.reuse, R92, R40 ;  /* 0x0000005c5028723c */ /* 0x040ff00000001828 */
[-C--:B------:R-:W-:Y:S08]  /*12930*/  HMMA.16816.F32 R44, R80, R94.reuse, R44 ;  /* 0x0000005e502c723c */ /* 0x080ff0000000182c */
[C---:B------:R-:W-:Y:S04]  /*12940*/  HMMA.16816.F32 R48, R76.reuse, R94, R48 ;  /* 0x0000005e4c30723c */ /* 0x040fe80000001830 */
[--C-:B-1----:R-:W-:Y:S01]  /*12950*/  FFMA.FTZ R3, R164, c[0x0][0x2d0], -R153.reuse ;  /* 0x0000b400a4037a23 */ /* 0x102fe20000010899 */
[----:B--2---:R-:W-:Y:S03]  /*12960*/  F2FP.PACK_AB R149, R171, R172 ;  /* 0x000000acab95723e */ /* 0x004fe600000000ff */
[----:B------:R1:W-:Y:S01]  /*12970*/  MUFU.EX2 R170, R3 ;  /* 0x0000000300aa7308 */ /* 0x0003e20000000800 */
[-C--:B---3--:R-:W-:Y:S08]  /*12980*/  HMMA.16816.F32 R52, R76, R84.reuse, R52 ;  /* 0x000000544c34723c */ /* 0x088ff00000001834 */
[C---:B------:R-:W-:Y:S07]  /*12990*/  HMMA.16816.F32 R56, R80.reuse, R84, R56 ;  /* 0x000000545038723c */ /* 0x040fee0000001838 */
[----:B------:R-:W-:Y:S01]  /*129a0*/  MOV R84, R69 ;  /* 0x0000004500547202 */ /* 0x000fe20000000f00 */
[-C--:B------:R-:W-:Y:S04]  /*129b0*/  HMMA.16816.F32 R60, R80, R86.reuse, R60 ;  /* 0x00000056503c723c */ /* 0x080fe8000000183c */
[----:B------:R-:W-:Y:S01]  /*129c0*/  MOV R85, R68 ;  /* 0x0000004400557202 */ /* 0x000fe20000000f00 */
[----:B-1----:R-:W-:Y:S03]  /*129d0*/  FFMA.FTZ R3, R163, c[0x0][0x2d0], -R153 ;  /* 0x0000b400a3037a23 */ /* 0x002fe60000010899 */
[----:B------:R-:W-:Y:S01]  /*129e0*/  HMMA.16816.F32 R64, R76, R86, R64 ;  /* 0x000000564c40723c */ /* 0x000fe20000001840 */
[----:B------:R1:W2:Y:S06]  /*129f0*/  MUFU.EX2 R169, R3 ;  /* 0x0000000300a97308 */ /* 0x0002ac0000000800 */
[----:B------:R-:W-:Y:S01]  /*12a00*/  MOV R86, R2 ;  /* 0x0000000200567202 */ /* 0x000fe20000000f00 */
[--C-:B-1----:R-:W-:Y:S01]  /*12a10*/  FFMA.FTZ R3, R162, c[0x0][0x2d0], -R154.reuse ;  /* 0x0000b400a2037a23 */ /* 0x102fe2000001089a */
[----:B--2---:R-:W-:Y:S03]  /*12a20*/  F2FP.PACK_AB R150, R169, R170 ;  /* 0x000000aaa996723e */ /* 0x004fe600000000ff */
[----:B------:R1:W-:Y:S02]  /*12a30*/  MUFU.EX2 R164, R3 ;  /* 0x0000000300a47308 */ /* 0x0003e40000000800 */
[----:B-1----:R-:W-:Y:S08]  /*12a40*/  FFMA.FTZ R3, R161, c[0x0][0x2d0], -R154 ;  /* 0x0000b400a1037a23 */ /* 0x002ff0000001089a */
[----:B------:R1:W2:Y:S02]  /*12a50*/  MUFU.EX2 R163, R3 ;  /* 0x0000000300a37308 */ /* 0x0002a40000000800 */
[----:B-1----:R-:W-:Y:S01]  /*12a60*/  FFMA.FTZ R3, R99, c[0x0][0x2d0], -R159 ;  /* 0x0000b40063037a23 */ /* 0x002fe2000001089f */
[----:B--2---:R-:W-:Y:S07]  /*12a70*/  F2FP.PACK_AB R151, R163, R164 ;  /* 0x000000a4a397723e */ /* 0x004fee00000000ff */
[----:B------:R1:W-:Y:S01]  /*12a80*/  MUFU.EX2 R162, R3 ;  /* 0x0000000300a27308 */ /* 0x0003e20000000800 */
[-C--:B------:R-:W-:Y:S07]  /*12a90*/  HMMA.16816.F32 R92, R148, R100.reuse, R4 ;  /* 0x00000064945c723c */ /* 0x080fee0000001804 */
[----:B------:R-:W-:Y:S02]  /*12aa0*/  FFMA.FTZ R5, R72, R114, R234 ;  /* 0x0000007248057223 */ /* 0x000fe400000100ea */
[----:B------:R-:W-:Y:S03]  /*12ab0*/  FFMA.FTZ R4, R71, R113, R228 ;  /* 0x0000007147047223 */ /* 0x000fe600000100e4 */
[----:B------:R-:W-:Y:S02]  /*12ac0*/  FADD.FTZ R5, R235, R5 ;  /* 0x00000005eb057221 */ /* 0x000fe40000010000 */
[----:B------:R-:W-:Y:S02]  /*12ad0*/  FADD.FTZ R4, R229, R4 ;  /* 0x00000004e5047221 */ /* 0x000fe40000010000 */
[--C-:B-1----:R-:W-:Y:S04]  /*12ae0*/  FFMA.FTZ R3, R98, c[0x0][0x2d0], -R159.reuse ;  /* 0x0000b40062037a23 */ /* 0x102fe8000001089f */
        /* <DEDUP_REMOVED lines=12> */
[----:B--2---:R-:W-:Y:S01]  /*12bb0*/  F2FP.PACK_AB R146, R159, R160 ;  /* 0x000000a09f92723e */ /* 0x004fe200000000ff */
[----:B------:R-:W-:Y:S06]  /*12bc0*/  FFMA.FTZ R152, R75, c[0x0][0x2d0], -R152 ;  /* 0x0000b4004b987a23 */ /* 0x000fec0000010898 */
[----:B------:R1:W-:Y:S10]  /*12bd0*/  MUFU.EX2 R153, R3 ;  /* 0x0000000300997308 */ /* 0x0003f40000000800 */
[----:B------:R-:W2:Y:S01]  /*12be0*/  MUFU.EX2 R74, R152 ;  /* 0x00000098004a7308 */ /* 0x000ea20000000800 */
[----:B-1----:R-:W-:Y:S04]  /*12bf0*/  FFMA.FTZ R3, R73, R115, R238 ;  /* 0x0000007349037223 */ /* 0x002fe800000100ee */
[----:B------:R-:W-:Y:S04]  /*12c00*/  FADD.FTZ R3, R240, R3 ;  /* 0x00000003f0037221 */ /* 0x000fe80000010000 */
[----:B------:R-:W-:Y:S01]  /*12c10*/  FADD.FTZ R3, R239, R3 ;  /* 0x00000003ef037221 */ /* 0x000fe20000010000 */
[----:B--2---:R-:W-:Y:S07]  /*12c20*/  F2FP.PACK_AB R147, R74, R153 ;  /* 0x000000994a93723e */ /* 0x004fee00000000ff */
[C---:B------:R-:W-:Y:S07]  /*12c30*/  HMMA.16816.F32 R88, R144.reuse, R100, R8 ;  /* 0x000000649058723c */ /* 0x040fee0000001808 */
[----:B------:R-:W-:Y:S01]  /*12c40*/  FADD.FTZ R9, R236, R5 ;  /* 0x00000005ec097221 */ /* 0x000fe20000010000 */
[-C--:B------:R-:W-:Y:S04]  /*12c50*/  HMMA.16816.F32 R96, R144, R102.reuse, R12 ;  /* 0x000000669060723c */ /* 0x080fe8000000180c */
[----:B------:R-:W-:Y:S02]  /*12c60*/  FADD.FTZ R11, R232, R4 ;  /* 0x00000004e80b7221 */ /* 0x000fe40000010000 */
[----:B------:R-:W-:Y:S01]  /*12c70*/  FADD.FTZ R10, R175, R0 ;  /* 0x00000000af0a7221 */ /* 0x000fe20000010000 */
[----:B------:R-:W1:Y:S01]  /*12c80*/  LDSM.16.MT88.4 R4, [R204+0x2000] ;  /* 0x00200000cc04783b */ /* 0x000e620000004200 */
        /* <DEDUP_REMOVED lines=77> */
[----:B------:R-:W-:Y:S01]  /*13160*/  STL [R1], R5 ;  /* 0x0000000501007387 */ /* 0x000fe20000100800 */
        /* <DEDUP_REMOVED lines=9> */
.L_x_313:
[----:B------:R-:W-:Y:S05]  /*13200*/  BRA.DIV ~URZ, `(.L_x_315) ;  /* 0x00004d827f007947 */ /* 0x000fea000b800000 */
[----:B------:R-:W3:Y:S04]  /*13210*/  LDL.LU R11, [R1] ;  /* 0x00000000010b7983 */ /* 0x000ee80000300800 */
[----:B------:R-:W4:Y:S04]  /*13220*/  LDL.LU R8, [R1+0x4] ;  /* 0x0000040001087983 */ /* 0x000f280000300800 */
[----:B-1----:R-:W5:Y:S04]  /*13230*/  LDL.LU R4, [R1+0x8] ;  /* 0x0000080001047983 */ /* 0x002f680000300800 */
[----:B--2---:R-:W2:Y:S04]  /*13240*/  LDL.LU R10, [R1+0xc] ;  /* 0x00000c00010a7983 */ /* 0x004ea80000300800 */
[----:B---3--:R-:W1:Y:S04]  /*13250*/  SHFL.BFLY PT, R3, R11, 0x2, 0x1f ;  /* 0x0c401f000b037f89 */ /* 0x008e6800000e0000 */
[----:B----4-:R-:W3:Y:S04]  /*13260*/  SHFL.BFLY PT, R0, R8, 0x2, 0x1f ;  /* 0x0c401f0008007f89 */ /* 0x010ee800000e0000 */
[----:B-----5:R-:W4:Y:S04]  /*13270*/  SHFL.BFLY PT, R6, R4, 0x2, 0x1f ;  /* 0x0c401f0004067f89 */ /* 0x020f2800000e0000 */
[----:B--2---:R-:W2:Y:S01]  /*13280*/  SHFL.BFLY PT, R7, R10, 0x2, 0x1f ;  /* 0x0c401f000a077f89 */ /* 0x004ea200000e0000 */
[----:B-1----:R-:W-:-:S02]  /*13290*/  FADD.FTZ R3, R3, R11 ;  /* 0x0000000b03037221 */ /* 0x002fc40000010000 */
[----:B---3--:R-:W-:Y:S02]  /*132a0*/  FADD.FTZ R0, R0, R8 ;  /* 0x0000000800007221 */ /* 0x008fe40000010000 */
[----:B----4-:R-:W-:-:S03]  /*132b0*/  FADD.FTZ R6, R6, R4 ;  /* 0x0000000406067221 */ /* 0x010fc60000010000 */
[----:B------:R-:W1:Y:S01]  /*132c0*/  SHFL.BFLY PT, R5, R0, 0x1, 0x1f ;  /* 0x0c201f0000057f89 */ /* 0x000e6200000e0000 */
[----:B--2---:R-:W-:-:S03]  /*132d0*/  FADD.FTZ R7, R7, R10 ;  /* 0x0000000a07077221 */ /* 0x004fc60000010000 */
[----:B------:R-:W2:Y:S04]  /*132e0*/  SHFL.BFLY PT, R4, R3, 0x1, 0x1f ;  /* 0x0c201f0003047f89 */ /* 0x000ea800000e0000 */
[----:B------:R-:W3:Y:S04]  /*132f0*/  SHFL.BFLY PT, R8, R6, 0x1, 0x1f ;  /* 0x0c201f0006087f89 */ /* 0x000ee800000e0000 */
[----:B------:R4:W4:Y:S01]  /*13300*/  SHFL.BFLY PT, R9, R7, 0x1, 0x1f ;  /* 0x0c201f0007097f89 */ /* 0x00092200000e0000 */
[----:B-1----:R-:W-:Y:S02]  /*13310*/  FADD.FTZ R5, R0, R5 ;  /* 0x0000000500057221 */ /* 0x002fe40000010000 */
[----:B--2---:R-:W-:-:S02]  /*13320*/  FADD.FTZ R3, R3, R4 ;  /* 0x0000000403037221 */ /* 0x004fc40000010000 */
[----:B---3--:R-:W-:-:S03]  /*13330*/  FADD.FTZ R6, R6, R8 ;  /* 0x0000000806067221 */ /* 0x008fc60000010000 */
.L_x_397:
[----:B------:R-:W-:Y:S01]  /*13340*/  FSETP.NE.FTZ.AND P3, PT, R3, RZ, PT ;  /* 0x000000ff0300720b */ /* 0x000fe20003f75000 */
[----:B----4-:R-:W-:Y:S01]  /*13350*/  FADD.FTZ R7, R9, R7 ;  /* 0x0000000709077221 */ /* 0x010fe20000010000 */
[----:B------:R-:W-:Y:S02]  /*13360*/  MOV R0, RZ ;  /* 0x000000ff00007202 */ /* 0x000fe40000000f00 */
[----:B------:R-:W-:Y:S02]  /*13370*/  FSETP.NE.FTZ.AND P1, PT, R6, RZ, PT ;  /* 0x000000ff0600720b */ /* 0x000fe40003f35000 */
[----:B------:R-:W-:Y:S02]  /*13380*/  FSETP.NE.FTZ.AND P2, PT, R5, RZ, PT ;  /* 0x000000ff0500720b */ /* 0x000fe40003f55000 */
[----:B------:R-:W-:Y:S02]  /*13390*/  MOV R4, RZ ;  /* 0x000000ff00047202 */ /* 0x000fe40000000f00 */
[----:B------:R-:W-:-:S02]  /*133a0*/  FSETP.NE.FTZ.AND P0, PT, R7, RZ, PT ;  /* 0x000000ff0700720b */ /* 0x000fc40003f15000 */
[----:B------:R-:W-:Y:S01]  /*133b0*/  MOV R35, 0xff800000 ;  /* 0xff80000000237802 */ /* 0x000fe20000000f00 */
[----:B------:R-:W1:Y:S01]  /*133c0*/  @P3 MUFU.RCP R0, R3 ;  /* 0x0000000300003308 */ /* 0x000e620000001000 */
[----:B------:R-:W-:Y:S02]  /*133d0*/  MOV R34, 0xff800000 ;  /* 0xff80000000227802 */ /* 0x000fe40000000f00 */
[----:B------:R-:W-:Y:S02]  /*133e0*/  MOV R31, 0xff800000 ;  /* 0xff800000001f7802 */ /* 0x000fe40000000f00 */
[----:B------:R-:W-:-:S03]  /*133f0*/  MOV R26, 0xff800000 ;  /* 0xff800000001a7802 */ /* 0x000fc60000000f00 */
[----:B------:R2:W-:Y:S01]  /*13400*/  @P3 MUFU.LG2 R10, R3 ;  /* 0x00000003000a3308 */ /* 0x0005e20000000c00 */
[----:B-1----:R-:W-:-:S07]  /*13410*/  FMUL.FTZ R76, R0, R92 ;  /* 0x0000005c004c7220 */ /* 0x002fce0000410000 */
[----:B------:R-:W1:Y:S01]  /*13420*/  @P2 MUFU.RCP R4, R5 ;  /* 0x0000000500042308 */ /* 0x000e620000001000 */
[C---:B------:R-:W-:Y:S02]  /*13430*/  FMUL.FTZ R77, R0.reuse, R93 ;  /* 0x0000005d004d7220 */ /* 0x040fe40000410000 */
[C---:B------:R-:W-:Y:S02]  /*13440*/  FMUL.FTZ R78, R0.reuse, R100 ;  /* 0x00000064004e7220 */ /* 0x040fe40000410000 */
[C---:B------:R-:W-:Y:S01]  /*13450*/  FMUL.FTZ R79, R0.reuse, R101 ;  /* 0x00000065004f7220 */ /* 0x040fe20000410000 */
[----:B--2---:R-:W-:Y:S01]  /*13460*/  MOV R3, RZ ;  /* 0x000000ff00037202 */ /* 0x004fe20000000f00 */
[C---:B------:R-:W-:Y:S01]  /*13470*/  FMUL.FTZ R84, R0.reuse, R104 ;  /* 0x0000006800547220 */ /* 0x040fe20000410000 */
[----:B------:R2:W-:Y:S01]  /*13480*/  @P2 MUFU.LG2 R9, R5 ;  /* 0x0000000500092308 */ /* 0x0005e20000000c00 */
[C---:B------:R-:W-:Y:S02]  /*13490*/  FMUL.FTZ R85, R0.reuse, R105 ;  /* 0x0000006900557220 */ /* 0x040fe40000410000 */
[----:B------:R-:W-:-:S02]  /*134a0*/  FMUL.FTZ R86, R0, R116 ;  /* 0x0000007400567220 */ /* 0x000fc40000410000 */
[C---:B------:R-:W-:Y:S02]  /*134b0*/  FMUL.FTZ R87, R0.reuse, R117 ;  /* 0x0000007500577220 */ /* 0x040fe40000410000 */
[C---:B------:R-:W-:Y:S01]  /*134c0*/  FMUL.FTZ R72, R0.reuse, R120 ;  /* 0x0000007800487220 */ /* 0x040fe20000410000 */
[----:B------:R-:W3:Y:S01]  /*134d0*/  @P1 MUFU.RCP R3, R6 ;  /* 0x0000000600031308 */ /* 0x000ee20000001000 */
[C---:B------:R-:W-:Y:S02]  /*134e0*/  FMUL.FTZ R73, R0.reuse, R121 ;  /* 0x0000007900497220 */ /* 0x040fe40000410000 */
[C---:B------:R-:W-:Y:S02]  /*134f0*/  FMUL.FTZ R100, R0.reuse, R132 ;  /* 0x0000008400647220 */ /* 0x040fe40000410000 */
[C---:B------:R-:W-:Y:S02]  /*13500*/  FMUL.FTZ R101, R0.reuse, R133 ;  /* 0x0000008500657220 */ /* 0x040fe40000410000 */
[C---:B------:R-:W-:Y:S01]  /*13510*/  FMUL.FTZ R92, R0.reuse, R136 ;  /* 0x00000088005c7220 */ /* 0x040fe20000410000 */
[----:B--2---:R-:W-:Y:S01]  /*13520*/  @P2 MOV R5, 0x3f317218 ;  /* 0x3f31721800052802 */ /* 0x004fe20000000f00 */
[----:B------:R-:W-:-:S02]  /*13530*/  FMUL.FTZ R93, R0, R137 ;  /* 0x00000089005d7220 */ /* 0x000fc40000410000 */
[C---:B------:R-:W-:Y:S02]  /*13540*/  FMUL.FTZ R66, R0.reuse, R148 ;  /* 0x0000009400427220 */ /* 0x040fe40000410000 */
[----:B------:R-:W-:Y:S02]  /*13550*/  FMUL.FTZ R67, R0, R149 ;  /* 0x0000009500437220 */ /* 0x000fe40000410000 */
[----:B------:R2:W4:Y:S01]  /*13560*/  @P1 MUFU.LG2 R0, R6 ;  /* 0x0000000600001308 */ /* 0x0005220000000c00 */
[C---:B-1----:R-:W-:Y:S02]  /*13570*/  FMUL.FTZ R104, R4.reuse, R94 ;  /* 0x0000005e04687220 */ /* 0x042fe40000410000 */
[----:B------:R-:W-:Y:S02]  /*13580*/  FMUL.FTZ R105, R4, R95 ;  /* 0x0000005f04697220 */ /* 0x000fe40000410000 */
[C---:B---3--:R-:W-:Y:S02]  /*13590*/  FMUL.FTZ R54, R3.reuse, R88 ;  /* 0x0000005803367220 */ /* 0x048fe40000410000 */
[----:B------:R-:W-:-:S02]  /*135a0*/  FMUL.FTZ R55, R3, R89 ;  /* 0x0000005903377220 */ /* 0x000fc40000410000 */
[C---:B------:R-:W-:Y:S02]  /*135b0*/  FMUL.FTZ R42, R3.reuse, R96 ;  /* 0x00000060032a7220 */ /* 0x040fe40000410000 */
[C---:B------:R-:W-:Y:S02]  /*135c0*/  FMUL.FTZ R43, R3.reuse, R97 ;  /* 0x00000061032b7220 */ /* 0x040fe40000410000 */
[C---:B------:R-:W-:Y:S02]  /*135d0*/  FMUL.FTZ R44, R3.reuse, R108 ;  /* 0x0000006c032c7220 */ /* 0x040fe40000410000 */
[C---:B------:R-:W-:Y:S01]  /*135e0*/  FMUL.FTZ R45, R3.reuse, R109 ;  /* 0x0000006d032d7220 */ /* 0x040fe20000410000 */
[----:B--2---:R-:W-:Y:S01]  /*135f0*/  @P3 MOV R6, 0x3f317218 ;  /* 0x3f31721800063802 */ /* 0x004fe20000000f00 */
[----:B----4-:R-:W-:Y:S01]  /*13600*/  @P1 FMUL.FTZ R8, R0, 0.69314718246459960938 ;  /* 0x3f31721800081820 */ /* 0x010fe20000410000 */
[----:B------:R-:W-:Y:S01]  /*13610*/  MOV R0, RZ ;  /* 0x000000ff00007202 */ /* 0x000fe20000000f00 */
[----:B------:R-:W-:-:S02]  /*13620*/  FMUL.FTZ R46, R3, R112 ;  /* 0x00000070032e7220 */ /* 0x000fc40000410000 */
[C---:B------:R-:W-:Y:S02]  /*13630*/  FMUL.FTZ R47, R3.reuse, R113 ;  /* 0x00000071032f7220 */ /* 0x040fe40000410000 */
[C---:B------:R-:W-:Y:S01]  /*13640*/  FMUL.FTZ R60, R3.reuse, R124 ;  /* 0x0000007c033c7220 */ /* 0x040fe20000410000 */
[----:B------:R-:W-:Y:S01]  /*13650*/  @P0 MUFU.RCP R0, R7 ;  /* 0x0000000700000308 */ /* 0x000fe20000001000 */
[C---:B------:R-:W-:Y:S02]  /*13660*/  FMUL.FTZ R61, R3.reuse, R125 ;  /* 0x0000007d033d7220 */ /* 0x040fe40000410000 */
[C---:B------:R-:W-:Y:S02]  /*13670*/  FMUL.FTZ R56, R3.reuse, R128 ;  /* 0x0000008003387220 */ /* 0x040fe40000410000 */
[C---:B------:R-:W-:Y:S02]  /*13680*/  FMUL.FTZ R57, R3.reuse, R129 ;  /* 0x0000008103397220 */ /* 0x040fe40000410000 */
[----:B------:R-:W-:-:S02]  /*13690*/  FMUL.FTZ R50, R3, R140 ;  /* 0x0000008c03327220 */ /* 0x000fc40000410000 */
[C---:B------:R-:W-:Y:S02]  /*136a0*/  FMUL.FTZ R51, R3.reuse, R141 ;  /* 0x0000008d03337220 */ /* 0x040fe40000410000 */
[C---:B------:R-:W-:Y:S02]  /*136b0*/  FMUL.FTZ R36, R3.reuse, R144 ;  /* 0x0000009003247220 */ /* 0x040fe40000410000 */
[----:B------:R-:W-:Y:S02]  /*136c0*/  FMUL.FTZ R37, R3, R145 ;  /* 0x0000009103257220 */ /* 0x000fe40000410000 */
[C---:B------:R-:W-:Y:S01]  /*136d0*/  FMUL.FTZ R102, R4.reuse, R102 ;  /* 0x0000006604667220 */ /* 0x040fe20000410000 */
[----:B------:R-:W1:Y:S01]  /*136e0*/  @P0 MUFU.LG2 R3, R7 ;  /* 0x0000000700030308 */ /* 0x000e620000000c00 */
        /* <DEDUP_REMOVED lines=12> */
[----:B------:R-:W-:Y:S01]  /*137b0*/  FMUL.FTZ R75, R4, R151 ;  /* 0x00000097044b7220 */ /* 0x000fe20000410000 */
[----:B------:R-:W-:Y:S01]  /*137c0*/  @P1 MOV R4, 0x3f317218 ;  /* 0x3f31721800041802 */ /* 0x000fe20000000f00 */
[----:B------:R-:W-:-:S02]  /*137d0*/  @P2 FMUL.FTZ R9, R9, 0.69314718246459960938 ;  /* 0x3f31721809092820 */ /* 0x000fc40000410000 */
[----:B------:R-:W-:Y:S02]  /*137e0*/  @P2 FMUL.FTZ R5, R5, c[0x0][0x2d0] ;  /* 0x0000b40005052a20 */ /* 0x000fe40000410000 */
[----:B------:R-:W-:Y:S02]  /*137f0*/  @P1 FMUL.FTZ R4, R4, c[0x0][0x2d0] ;  /* 0x0000b40004041a20 */ /* 0x000fe40000410000 */
[----:B------:R-:W-:Y:S02]  /*13800*/  @P3 FMUL.FTZ R10, R10, 0.69314718246459960938 ;  /* 0x3f3172180a0a3820 */ /* 0x000fe40000410000 */
[----:B------:R-:W-:Y:S01]  /*13810*/  @P1 FFMA.FTZ R35, R4, R68, R8 ;  /* 0x0000004404231223 */ /* 0x000fe20000010008 */
[----:B------:R-:W-:Y:S01]  /*13820*/  @P0 MOV R4, 0x3f317218 ;  /* 0x3f31721800040802 */ /* 0x000fe20000000f00 */
[----:B------:R-:W-:Y:S02]  /*13830*/  @P3 FMUL.FTZ R6, R6, c[0x0][0x2d0] ;  /* 0x0000b40006063a20 */ /* 0x000fe40000410000 */
[----:B------:R-:W-:Y:S01]  /*13840*/  @P2 FFMA.FTZ R34, R5, R69, R9 ;  /* 0x0000004505222223 */ /* 0x000fe20000010009 */
[----:B------:R-:W-:Y:S01]  /*13850*/  MOV R5, 0x1 ;  /* 0x0000000100057802 */ /* 0x000fe20000000f00 */
[----:B-1----:R-:W-:-:S02]  /*13860*/  @P0 FMUL.FTZ R3, R3, 0.69314718246459960938 ;  /* 0x3f31721803030820 */ /* 0x002fc40000410000 */
[----:B------:R-:W-:Y:S02]  /*13870*/  @P0 FMUL.FTZ R4, R4, c[0x0][0x2d0] ;  /* 0x0000b40004040a20 */ /* 0x000fe40000410000 */
[----:B------:R-:W-:Y:S02]  /*13880*/  @P3 FFMA.FTZ R31, R6, R70, R10 ;  /* 0x00000046061f3223 */ /* 0x000fe4000001000a */
        /* <DEDUP_REMOVED lines=18> */
.L_x_254:
[----:B------:R2:W5:Y:S01]  /*139b0*/  LDL R6, [R1+0x30] ;  /* 0x0000300001067983 */ /* 0x0005620000100800 */
[----:B------:R-:W-:Y:S03]  /*139c0*/  BSSY B0, `(.L_x_316) ;  /* 0x0000012000007945 */ /* 0x000fe60003800000 */
[----:B------:R-:W3:Y:S02]  /*139d0*/  S2R R17, SR_TID.X ;  /* 0x0000000000117919 */ /* 0x000ee40000002100 */
[----:B---3--:R-:W-:-:S13]  /*139e0*/  LOP3.LUT P0, RZ, R17, 0x7f, RZ, 0xc0, !PT ;  /* 0x0000007f11ff7812 */ /* 0x008fda000780c0ff */
[----:B------:R-:W-:Y:S05]  /*139f0*/  @P0 BRA `(.L_x_317) ;  /* 0x000000e000000947 */ /* 0x000fea0003800000 */
[----:B--2---:R-:W2:Y:S01]  /*13a00*/  S2R R4, SR_LANEID ;  /* 0x0000000000047919 */ /* 0x004ea20000000000 */
[----:B------:R-:W-:Y:S01]  /*13a10*/  VOTEU.ANY UR4, UPT, PT ;  /* 0x0000000000047886 */ /* 0x000fe200038e0100 */
[----:B------:R-:W-:Y:S01]  /*13a20*/  IMAD.MOV.U32 R5, RZ, RZ, c[0x0][0x564] ;  /* 0x00015900ff057624 */ /* 0x000fe200078e00ff */
[----:B-1----:R-:W2:Y:S08]  /*13a30*/  FLO.U32 R3, UR4 ;  /* 0x0000000400037d00 */ /* 0x002eb000080e0000 */
        /* <DEDUP_REMOVED lines=10> */
.L_x_317:
[----:B--2---:R-:W-:Y:S05]  /*13ae0*/  BSYNC B0 ;  /* 0x0000000000007941 */ /* 0x004fea0003800000 */
.L_x_316:
[----:B------:R-:W2:Y:S01]  /*13af0*/  LDL R18, [R1+0x10] ;  /* 0x0000100001127983 */ /* 0x000ea20000100800 */
[----:B------:R-:W-:Y:S01]  /*13b00*/  SHF.R.S32.HI R14, RZ, 0x1f, R17 ;  /* 0x0000001fff0e7819 */ /* 0x000fe20000011411 */
[----:B------:R-:W-:Y:S01]  /*13b10*/  BSSY B1, `(.L_x_318) ;  /* 0x00002d9000017945 */ /* 0x000fe20003800000 */
[----:B------:R-:W-:Y:S01]  /*13b20*/  PRMT R0, R0, 0x9910, RZ ;  /* 0x0000991000007816 */ /* 0x000fe200000000ff */
[----:B-----5:R-:W-:Y:S01]  /*13b30*/  IMAD.MOV.U32 R49, RZ, RZ, R6 ;  /* 0x000000ffff317224 */ /* 0x020fe200078e0006 */
[----:B-1----:R-:W-:Y:S02]  /*13b40*/  LEA.HI R3, R14, R17, RZ, 0x3 ;  /* 0x000000110e037211 */ /* 0x002fe400078f18ff */
[----:B------:R-:W-:Y:S02]  /*13b50*/  ISETP.NE.AND P0, PT, R0, RZ, PT ;  /* 0x000000ff0000720c */ /* 0x000fe40003f05270 */
[----:B------:R-:W-:Y:S02]  /*13b60*/  LOP3.LUT R2, R3, 0xfffffff8, RZ, 0xc0, !PT ;  /* 0xfffffff803027812 */ /* 0x000fe400078ec0ff */
[----:B------:R-:W-:-:S03]  /*13b70*/  SHF.R.S32.HI R48, RZ, 0x3, R3 ;  /* 0x00000003ff307819 */ /* 0x000fc60000011403 */
[----:B------:R-:W-:-:S04]  /*13b80*/  IMAD.IADD R2, R17, 0x1, -R2 ;  /* 0x0000000111027824 */ /* 0x000fc800078e0a02 */
[C---:B------:R-:W-:Y:S02]  /*13b90*/  IMAD.SHL.U32 R0, R2.reuse, 0x8, RZ ;  /* 0x0000000802007824 */ /* 0x040fe400078e00ff */
[----:B------:R-:W-:-:S03]  /*13ba0*/  IMAD R28, R2, 0x10, R48 ;  /* 0x00000010021c7824 */ /* 0x000fc600078e0230 */
[----:B------:R-:W-:Y:S02]  /*13bb0*/  SHF.R.S32.HI R80, RZ, 0x1f, R0 ;  /* 0x0000001fff507819 */ /* 0x000fe40000011400 */
[----:B--2---:R-:W-:Y:S01]  /*13bc0*/  SHF.R.S32.HI R11, RZ, 0x1f, R18 ;  /* 0x0000001fff0b7819 */ /* 0x004fe20000011412 */
[----:B------:R-:W-:Y:S05]  /*13bd0*/  @!P0 BRA `(.L_x_319) ;  /* 0x0000215000008947 */ /* 0x000fea0003800000 */
[----:B------:R-:W2:Y:S04]  /*13be0*/  LDL R7, [R1+0x50] ;  /* 0x0000500001077983 */ /* 0x000ea80000100800 */
[----:B------:R-:W3:Y:S04]  /*13bf0*/  LDL R15, [R1+0x58] ;  /* 0x00005800010f7983 */ /* 0x000ee80000100800 */
[----:B------:R-:W4:Y:S04]  /*13c00*/  LDL R13, [R1+0x60] ;  /* 0x00006000010d7983 */ /* 0x000f280000100800 */
[----:B------:R-:W3:Y:S04]  /*13c10*/  LDL R12, [R1+0x64] ;  /* 0x00006400010c7983 */ /* 0x000ee80000100800 */
[----:B------:R-:W1:Y:S01]  /*13c20*/  S2R R4, SR_TID.X ;  /* 0x0000000000047919 */ /* 0x000e620000002100 */
[----:B------:R-:W-:Y:S01]  /*13c30*/  LEA.HI R10, R14, R17, RZ, 0x2 ;  /* 0x000000110e0a7211 */ /* 0x000fe200078f10ff */
[----:B------:R-:W-:Y:S01]  /*13c40*/  WARPSYNC 0xffffffff ;  /* 0xffffffff00007948 */ /* 0x000fe20003800000 */
[----:B-1----:R-:W-:-:S04]  /*13c50*/  SHF.R.S32.HI R5, RZ, 0x1f, R4 ;  /* 0x0000001fff057819 */ /* 0x002fc80000011404 */
[----:B------:R-:W-:Y:S02]  /*13c60*/  LEA.HI R5, R5, R4, RZ, 0x2 ;  /* 0x0000000405057211 */ /* 0x000fe400078f10ff */
[----:B------:R-:W-:Y:S02]  /*13c70*/  SHF.R.S32.HI R4, RZ, 0x1f, R10 ;  /* 0x0000001fff047819 */ /* 0x000fe4000001140a */
[----:B------:R-:W-:-:S04]  /*13c80*/  SHF.R.S32.HI R5, RZ, 0x2, R5 ;  /* 0x00000002ff057819 */ /* 0x000fc80000011405 */
[----:B------:R-:W-:-:S04]  /*13c90*/  LEA.HI R4, R4, R5, RZ, 0x3 ;  /* 0x0000000504047211 */ /* 0x000fc800078f18ff */
[----:B------:R-:W-:-:S05]  /*13ca0*/  LOP3.LUT R4, R4, 0xfffffff8, RZ, 0xc0, !PT ;  /* 0xfffffff804047812 */ /* 0x000fca00078ec0ff */
[----:B------:R-:W-:Y:S02]  /*13cb0*/  IMAD.IADD R4, R5, 0x1, -R4 ;  /* 0x0000000105047824 */ /* 0x000fe400078e0a04 */
[----:B------:R-:W-:-:S03]  /*13cc0*/  IMAD.MOV.U32 R9, RZ, RZ, -0x10 ;  /* 0xfffffff0ff097424 */ /* 0x000fc600078e00ff */
[----:B------:R-:W-:Y:S01]  /*13cd0*/  LOP3.LUT R2, R4, 0x1, RZ, 0xc0, !PT ;  /* 0x0000000104027812 */ /* 0x000fe200078ec0ff */
[----:B------:R-:W-:Y:S03]  /*13ce0*/  BAR.SYNC.DEFER_BLOCKING 0x1, 0x80 ;  /* 0x0042000000007b1d */ /* 0x000fe60000010000 */
[----:B------:R-:W-:Y:S02]  /*13cf0*/  ISETP.NE.U32.AND P0, PT, R2, 0x1, PT ;  /* 0x000000010200780c */ /* 0x000fe40003f05070 */
[----:B------:R-:W-:Y:S02]  /*13d00*/  F2FP.PACK_AB R3, R77, R76 ;  /* 0x0000004c4d03723e */ /* 0x000fe400000000ff */
[----:B------:R-:W-:Y:S02]  /*13d10*/  SEL R9, R9, 0x10, !P0 ;  /* 0x0000001009097807 */ /* 0x000fe40004000000 */
[----:B------:R-:W-:-:S02]  /*13d20*/  F2FP.PACK_AB R6, R105, R104 ;  /* 0x000000686906723e */ /* 0x000fc400000000ff */
[----:B------:R-:W-:Y:S01]  /*13d30*/  F2FP.PACK_AB R5, R79, R78 ;  /* 0x0000004e4f05723e */ /* 0x000fe200000000ff */
[----:B------:R-:W-:Y:S01]  /*13d40*/  IMAD.MOV.U32 R8, RZ, RZ, 0x20 ;  /* 0x00000020ff087424 */ /* 0x000fe200078e00ff */
[----:B------:R-:W-:Y:S02]  /*13d50*/  LOP3.LUT P0, RZ, R4, 0x2, RZ, 0xc0, !PT ;  /* 0x0000000204ff7812 */ /* 0x000fe4000780c0ff */
[----:B------:R-:W-:Y:S02]  /*13d60*/  F2FP.PACK_AB R4, R41, R40 ;  /* 0x000000282904723e */ /* 0x000fe400000000ff */
[----:B------:R-:W-:Y:S02]  /*13d70*/  SEL R8, R8, 0xffffffe0, !P0 ;  /* 0xffffffe008087807 */ /* 0x000fe40004000000 */
[----:B------:R-:W-:-:S04]  /*13d80*/  ISETP.NE.U32.AND P2, PT, RZ, c[0x0][0x500], PT ;  /* 0x00014000ff007a0c */ /* 0x000fc80003f45070 */
[----:B------:R-:W-:Y:S01]  /*13d90*/  ISETP.NE.AND.EX P2, PT, RZ, c[0x0][0x504], PT, P2 ;  /* 0x00014100ff007a0c */ /* 0x000fe20003f45320 */
[----:B--2---:R-:W-:Y:S01]  /*13da0*/  IMAD.IADD R2, R7, 0x1, R9 ;  /* 0x0000000107027824 */ /* 0x004fe200078e0209 */
[----:B------:R1:W-:Y:S04]  /*13db0*/  STS [R7], R3 ;  /* 0x0000000307007388 */ /* 0x0003e80000000800 */
[----:B------:R-:W-:Y:S04]  /*13dc0*/  STS [R7+0x400], R6 ;  /* 0x0004000607007388 */ /* 0x000fe80000000800 */
[----:B------:R2:W-:Y:S01]  /*13dd0*/  STS [R2], R5 ;  /* 0x0000000502007388 */ /* 0x0005e20000000800 */
[----:B-1----:R-:W-:-:S05]  /*13de0*/  F2FP.PACK_AB R3, R103, R102 ;  /* 0x000000666703723e */ /* 0x002fca00000000ff */
[----:B------:R1:W-:Y:S01]  /*13df0*/  STS [R2+0x400], R3 ;  /* 0x0004000302007388 */ /* 0x0003e20000000800 */
[----:B--2---:R-:W-:-:S05]  /*13e00*/  F2FP.PACK_AB R5, R55, R54 ;  /* 0x000000363705723e */ /* 0x004fca00000000ff */
[----:B------:R2:W-:Y:S01]  /*13e10*/  STS [R7+0x2000], R5 ;  /* 0x0020000507007388 */ /* 0x0005e20000000800 */
[----:B------:R-:W-:-:S03]  /*13e20*/  F2FP.PACK_AB R6, R107, R106 ;  /* 0x0000006a6b06723e */ /* 0x000fc600000000ff */
[----:B------:R3:W-:Y:S01]  /*13e30*/  STS [R7+0x2400], R4 ;  /* 0x0024000407007388 */ /* 0x0007e20000000800 */
[----:B-1----:R-:W-:-:S05]  /*13e40*/  F2FP.PACK_AB R3, R43, R42 ;  /* 0x0000002a2b03723e */ /* 0x002fca00000000ff */
[----:B------:R1:W-:Y:S01]  /*13e50*/  STS [R2+0x2000], R3 ;  /* 0x0020000302007388 */ /* 0x0003e20000000800 */
[----:B--2---:R-:W-:Y:S02]  /*13e60*/  F2FP.PACK_AB R5, R71, R70 ;  /* 0x000000464705723e */ /* 0x004fe400000000ff */
[----:B---3--:R-:W-:-:S03]  /*13e70*/  F2FP.PACK_AB R4, R85, R84 ;  /* 0x000000545504723e */ /* 0x008fc600000000ff */
[----:B------:R2:W-:Y:S01]  /*13e80*/  STS [R2+0x2400], R5 ;  /* 0x0024000502007388 */ /* 0x0005e20000000800 */
[----:B-1----:R-:W-:Y:S01]  /*13e90*/  IMAD.IADD R3, R7, 0x1, R8 ;  /* 0x0000000107037824 */ /* 0x002fe200078e0208 */
[----:B------:R-:W-:-:S04]  /*13ea0*/  F2FP.PACK_AB R7, R45, R44 ;  /* 0x0000002c2d07723e */ /* 0x000fc800000000ff */
[----:B------:R1:W-:Y:S01]  /*13eb0*/  STS [R3], R4 ;  /* 0x0000000403007388 */ /* 0x0003e20000000800 */
[----:B--2---:R-:W-:Y:S01]  /*13ec0*/  F2FP.PACK_AB R5, R87, R86 ;  /* 0x000000565705723e */ /* 0x004fe200000000ff */
[----:B------:R-:W-:Y:S02]  /*13ed0*/  IMAD.IADD R2, R2, 0x1, R8 ;  /* 0x0000000102027824 */ /* 0x000fe400078e0208 */
[----:B------:R2:W-:Y:S04]  /*13ee0*/  STS [R3+0x400], R6 ;  /* 0x0004000603007388 */ /* 0x0005e80000000800 */
[----:B------:R3:W-:Y:S01]  /*13ef0*/  STS [R2], R5 ;  /* 0x0000000502007388 */ /* 0x0007e20000000800 */
[----:B-1----:R-:W-:Y:S02]  /*13f00*/  F2FP.PACK_AB R4, R119, R118 ;  /* 0x000000767704723e */ /* 0x002fe400000000ff */
[----:B--2---:R-:W-:-:S03]  /*13f10*/  F2FP.PACK_AB R6, R69, R68 ;  /* 0x000000444506723e */ /* 0x004fc600000000ff */
[----:B------:R1:W-:Y:S01]  /*13f20*/  STS [R2+0x400], R4 ;  /* 0x0004000402007388 */ /* 0x0003e20000000800 */
[----:B---3--:R-:W-:-:S03]  /*13f30*/  F2FP.PACK_AB R5, R47, R46 ;  /* 0x0000002e2f05723e */ /* 0x008fc600000000ff */
[----:B------:R-:W-:Y:S04]  /*13f40*/  STS [R3+0x2000], R7 ;  /* 0x0020000703007388 */ /* 0x000fe80000000800 */
[----:B------:R2:W-:Y:S04]  /*13f50*/  STS [R3+0x2400], R6 ;  /* 0x0024000603007388 */ /* 0x0005e80000000800 */
[----:B------:R3:W-:Y:S01]  /*13f60*/  STS [R2+0x2000], R5 ;  /* 0x0020000502007388 */ /* 0x0007e20000000800 */
[----:B-1----:R-:W-:Y:S02]  /*13f70*/  F2FP.PACK_AB R4, R65, R64 ;  /* 0x000000404104723e */ /* 0x002fe400000000ff */
[----:B--2---:R-:W-:-:S03]  /*13f80*/  F2FP.PACK_AB R3, R73, R72 ;  /* 0x000000484903723e */ /* 0x004fc600000000ff */
[----:B------:R1:W-:Y:S01]  /*13f90*/  STS [R2+0x2400], R4 ;  /* 0x0024000402007388 */ /* 0x0003e20000000800 */
[----:B------:R-:W-:-:S03]  /*13fa0*/  F2FP.PACK_AB R7, R101, R100 ;  /* 0x000000646507723e */ /* 0x000fc600000000ff */
[----:B------:R2:W-:Y:S01]  /*13fb0*/  STS [R15], R3 ;  /* 0x000000030f007388 */ /* 0x0005e20000000800 */
[----:B------:R-:W-:Y:S02]  /*13fc0*/  F2FP.PACK_AB R6, R61, R60 ;  /* 0x0000003c3d06723e */ /* 0x000fe400000000ff */
[----:B---3--:R-:W-:Y:S02]  /*13fd0*/  F2FP.PACK_AB R5, R63, R62 ;  /* 0x0000003e3f05723e */ /* 0x008fe400000000ff */
[----:B-1----:R-:W-:Y:S01]  /*13fe0*/  F2FP.PACK_AB R4, R123, R122 ;  /* 0x0000007a7b04723e */ /* 0x002fe200000000ff */
[----:B------:R-:W-:Y:S02]  /*13ff0*/  IMAD.IADD R2, R9, 0x1, R15 ;  /* 0x0000000109027824 */ /* 0x000fe400078e020f */
[----:B------:R-:W3:Y:S01]  /*14000*/  LDL.LU R9, [R1+0x48] ;  /* 0x0000480001097983 */ /* 0x000ee20000300800 */
[----:B--2---:R-:W-:-:S03]  /*14010*/  F2FP.PACK_AB R3, R117, R116 ;  /* 0x000000747503723e */ /* 0x004fc600000000ff */
[----:B------:R1:W-:Y:S04]  /*14020*/  STS [R15+0x400], R4 ;  /* 0x000400040f007388 */ /* 0x0003e80000000800 */
[----:B------:R2:W-:Y:S04]  /*14030*/  STS [R2+0x400], R3 ;  /* 0x0004000302007388 */ /* 0x0005e80000000800 */
[----:B------:R-:W-:Y:S04]  /*14040*/  STS [R2], R7 ;  /* 0x0000000702007388 */ /* 0x000fe80000000800 */
[----:B------:R4:W-:Y:S04]  /*14050*/  STS [R15+0x2000], R6 ;  /* 0x002000060f007388 */ /* 0x0009e80000000800 */
[----:B------:R4:W-:Y:S01]  /*14060*/  STS [R15+0x2400], R5 ;  /* 0x002400050f007388 */ /* 0x0009e20000000800 */
[----:B-1----:R-:W-:-:S02]  /*14070*/  F2FP.PACK_AB R4, R57, R56 ;  /* 0x000000383904723e */ /* 0x002fc400000000ff */
[----:B--2---:R-:W-:-:S03]  /*14080*/  F2FP.PACK_AB R3, R59, R58 ;  /* 0x0000003a3b03723e */ /* 0x004fc600000000ff */
[----:B------:R1:W-:Y:S04]  /*14090*/  STS [R2+0x2000], R4 ;  /* 0x0020000402007388 */ /* 0x0003e80000000800 */
[----:B------:R2:W-:Y:S01]  /*140a0*/  STS [R2+0x2400], R3 ;  /* 0x0024000302007388 */ /* 0x0005e20000000800 */
[----:B----4-:R-:W-:Y:S01]  /*140b0*/  IMAD.IADD R6, R8, 0x1, R2 ;  /* 0x0000000108067824 */ /* 0x010fe200078e0202 */
[----:B------:R-:W-:Y:S02]  /*140c0*/  F2FP.PACK_AB R5, R37, R36 ;  /* 0x000000242505723e */ /* 0x000fe400000000ff */
[----:B-1----:R-:W-:Y:S02]  /*140d0*/  F2FP.PACK_AB R4, R93, R92 ;  /* 0x0000005c5d04723e */ /* 0x002fe400000000ff */
[----:B--2---:R-:W-:-:S02]  /*140e0*/  F2FP.PACK_AB R3, R95, R94 ;  /* 0x0000005e5f03723e */ /* 0x004fc400000000ff */
[----:B------:R-:W-:Y:S01]  /*140f0*/  F2FP.PACK_AB R2, R67, R66 ;  /* 0x000000424302723e */ /* 0x000fe200000000ff */
[----:B------:R1:W-:Y:S04]  /*14100*/  STS [R13], R4 ;  /* 0x000000040d007388 */ /* 0x0003e80000000800 */
[----:B------:R2:W-:Y:S04]  /*14110*/  STS [R13+0x400], R3 ;  /* 0x000400030d007388 */ /* 0x0005e80000000800 */
[----:B------:R4:W-:Y:S01]  /*14120*/  STS [R6], R2 ;  /* 0x0000000206007388 */ /* 0x0009e20000000800 */
[----:B-1----:R-:W-:-:S02]  /*14130*/  F2FP.PACK_AB R4, R75, R74 ;  /* 0x0000004a4b04723e */ /* 0x002fc400000000ff */
[----:B--2---:R-:W-:-:S03]  /*14140*/  F2FP.PACK_AB R3, R51, R50 ;  /* 0x000000323303723e */ /* 0x004fc600000000ff */
[----:B------:R-:W-:Y:S01]  /*14150*/  STS [R12+0x400], R4 ;  /* 0x000400040c007388 */ /* 0x000fe20000000800 */
[----:B----4-:R-:W-:-:S03]  /*14160*/  F2FP.PACK_AB R2, R53, R52 ;  /* 0x000000343502723e */ /* 0x010fc600000000ff */
[----:B------:R-:W-:Y:S04]  /*14170*/  STS [R13+0x2000], R3 ;  /* 0x002000030d007388 */ /* 0x000fe80000000800 */
[----:B------:R1:W-:Y:S04]  /*14180*/  STS [R13+0x2400], R2 ;  /* 0x002400020d007388 */ /* 0x0003e80000000800 */
[----:B------:R2:W-:Y:S01]  /*14190*/  STS [R6+0x2000], R5 ;  /* 0x0020000506007388 */ /* 0x0005e20000000800 */
[----:B-1----:R-:W-:-:S05]  /*141a0*/  F2FP.PACK_AB R2, R39, R38 ;  /* 0x000000262702723e */ /* 0x002fca00000000ff */
[----:B------:R1:W-:Y:S01]  /*141b0*/  STS [R12+0x2400], R2 ;  /* 0x002400020c007388 */ /* 0x0003e20000000800 */
[----:B--2---:R-:W-:Y:S02]  /*141c0*/  IMAD.MOV.U32 R6, RZ, RZ, 0x4 ;  /* 0x00000004ff067424 */ /* 0x004fe400078e00ff */
[----:B------:R-:W-:Y:S02]  /*141d0*/  IMAD.MOV.U32 R3, RZ, RZ, RZ ;  /* 0x000000ffff037224 */ /* 0x000fe400078e00ff */
[----:B------:R-:W-:Y:S01]  /*141e0*/  IMAD.WIDE R6, R18, R6, c[0x0][0x500] ;  /* 0x0001400012067625 */ /* 0x000fe200078e0206 */
[----:B------:R-:W-:Y:S06]  /*141f0*/  BAR.SYNC.DEFER_BLOCKING 0x1, 0x80 ;  /* 0x0042000000007b1d */ /* 0x000fec0000010000 */
[----:B------:R1:W5:Y:S01]  /*14200*/  @P2 LDG.E R3, [R6.64] ;  /* 0x0000000806032981 */ /* 0x000362000c1e1900 */
[----:B------:R-:W-:-:S04]  /*14210*/  ISETP.NE.U32.AND P0, PT, RZ, c[0x0][0x508], PT ;  /* 0x00014200ff007a0c */ /* 0x000fc80003f05070 */
[----:B------:R-:W-:Y:S01]  /*14220*/  ISETP.NE.AND.EX P1, PT, RZ, c[0x0][0x50c], PT, P0 ;  /* 0x00014300ff007a0c */ /* 0x000fe20003f25300 */
[----:B------:R-:W-:-:S12]  /*14230*/  IMAD.MOV.U32 R15, RZ, RZ, c[0x0][0x388] ;  /* 0x0000e200ff0f7624 */ /* 0x000fd800078e00ff */
[----:B------:R-:W-:-:S04]  /*14240*/  @P1 LEA R4, P0, R18, c[0x0][0x508], 0x2 ;  /* 0x0001420012041a11 */ /* 0x000fc800078010ff */
[----:B------:R-:W-:-:S05]  /*14250*/  @P1 LEA.HI.X R5, R18, c[0x0][0x50c], R11, 0x2, P0 ;  /* 0x0001430012051a11 */ /* 0x000fca00000f140b */
[----:B------:R2:W5:Y:S01]  /*14260*/  @P1 LDG.E R15, [R4.64] ;  /* 0x00000008040f1981 */ /* 0x000562000c1e1900 */
[----:B---3--:R-:W-:-:S04]  /*14270*/  ISETP.NE.AND P0, PT, R9, RZ, PT ;  /* 0x000000ff0900720c */ /* 0x008fc80003f05270 */
[----:B--2---:R-:W-:Y:S01]  /*14280*/  SEL R4, R9, c[0x0][0x3d4], P0 ;  /* 0x0000f50009047a07 */ /* 0x004fe20000000000 */
[----:B------:R-:W-:Y:S05]  /*14290*/  @P1 BRA `(.L_x_320) ;  /* 0x0000004000001947 */ /* 0x000fea0003800000 */
[----:B-1----:R-:W-:Y:S05]  /*142a0*/  @!P2 BRA `(.L_x_320) ;  /* 0x000000300000a947 */ /* 0x002fea0003800000 */
[----:B------:R1:W2:Y:S04]  /*142b0*/  LDG.E R2, [R6.64] ;  /* 0x0000000806027981 */ /* 0x0002a8000c1e1900 */
[----:B-1----:R-:W2:Y:S02]  /*142c0*/  LDG.E R6, [R6.64+0x4] ;  /* 0x0000040806067981 */ /* 0x002ea4000c1e1900 */
[----:B--2--5:R-:W-:Y:S02]  /*142d0*/  IADD3 R15, -R2, R6, RZ ;  /* 0x00000006020f7210 */ /* 0x024fe40007ffe1ff */
.L_x_320:
[----:B-1----:R-:W2:Y:S04]  /*142e0*/  LDL R29, [R1+0x40] ;  /* 0x00004000011d7983 */ /* 0x002ea80000100800 */
[----:B------:R-:W3:Y:S04]  /*142f0*/  LDL R81, [R1+0x34] ;  /* 0x0000340001517983 */ /* 0x000ee80000100800 */
[----:B------:R-:W4:Y:S01]  /*14300*/  LDL R16, [R1+0x4c] ;  /* 0x00004c0001107983 */ /* 0x000f220000100800 */
[----:B------:R-:W-:Y:S01]  /*14310*/  IMAD.MOV.U32 R9, RZ, RZ, 0x368 ;  /* 0x00000368ff097424 */ /* 0x000fe200078e00ff */
[----:B------:R-:W-:-:S04]  /*14320*/  ISETP.GT.AND P2, PT, R4, 0x1, PT ;  /* 0x000000010400780c */ /* 0x000fc80003f44270 */
[----:B------:R-:W-:-:S04]  /*14330*/  SEL R9, R9, 0x328, P2 ;  /* 0x0000032809097807 */ /* 0x000fc80001000000 */
[----:B------:R-:W2:Y:S01]  /*14340*/  LDC.64 R22, c[0x0][R9+0x168] ;  /* 0x00005a0009167b82 */ /* 0x000ea20000000a00 */
[----:B------:R-:W-:-:S04]  /*14350*/  LEA.HI R8, R14, R17, RZ, 0x5 ;  /* 0x000000110e087211 */ /* 0x000fc800078f28ff */
[--C-:B------:R-:W-:Y:S02]  /*14360*/  SHF.R.S32.HI R5, RZ, 0x5, R8.reuse ;  /* 0x00000005ff057819 */ /* 0x100fe40000011408 */
[----:B------:R-:W-:-:S04]  /*14370*/  SHF.R.S32.HI R6, RZ, 0x1f, R8 ;  /* 0x0000001fff067819 */ /* 0x000fc80000011408 */
[----:B------:R-:W-:-:S04]  /*14380*/  LEA.HI R6, R6, R5, RZ, 0x2 ;  /* 0x0000000506067211 */ /* 0x000fc800078f10ff */
[----:B------:R-:W-:Y:S02]  /*14390*/  LOP3.LUT R6, R6, 0xffffffc, RZ, 0xc0, !PT ;  /* 0x0ffffffc06067812 */ /* 0x000fe400078ec0ff */
[----:B------:R-:W-:-:S03]  /*143a0*/  ISETP.NE.U32.AND P0, PT, RZ, c[0x0][0x500], PT ;  /* 0x00014000ff007a0c */ /* 0x000fc60003f05070 */
[----:B------:R-:W-:Y:S02]  /*143b0*/  IMAD.IADD R6, R5, 0x1, -R6 ;  /* 0x0000000105067824 */ /* 0x000fe400078e0a06 */
[----:B------:R-:W-:Y:S01]  /*143c0*/  IMAD.MOV.U32 R5, RZ, RZ, c[0x0][0x4e8] ;  /* 0x00013a00ff057624 */ /* 0x000fe200078e00ff */
[----:B------:R-:W-:Y:S02]  /*143d0*/  ISETP.NE.AND.EX P0, PT, RZ, c[0x0][0x504], PT, P0 ;  /* 0x00014100ff007a0c */ /* 0x000fe40003f05300 */
[----:B------:R-:W-:Y:S02]  /*143e0*/  LOP3.LUT R4, R10, 0xfffffffc, RZ, 0xc0, !PT ;  /* 0xfffffffc0a047812 */ /* 0x000fe400078ec0ff */
[----:B------:R-:W-:Y:S02]  /*143f0*/  ISETP.NE.AND P5, PT, R5, 0x1, PT ;  /* 0x000000010500780c */ /* 0x000fe40003fa5270 */
[----:B------:R-:W-:Y:S01]  /*14400*/  SEL R5, R11, RZ, !P0 ;  /* 0x000000ff0b057207 */ /* 0x000fe20004000000 */
[----:B------:R-:W1:Y:S01]  /*14410*/  LDC.64 R12, c[0x0][R9+0x170] ;  /* 0x00005c00090c7b82 */ /* 0x000e620000000a00 */
[----:B------:R-:W-:Y:S01]  /*14420*/  LOP3.LUT R8, R8, 0xffffffe0, RZ, 0xc0, !PT ;  /* 0xffffffe008087812 */ /* 0x000fe200078ec0ff */
[----:B------:R-:W-:-:S06]  /*14430*/  IMAD.IADD R4, R17, 0x1, -R4 ;  /* 0x0000000111047824 */ /* 0x000fcc00078e0a04 */
[----:B------:R1:W1:Y:S01]  /*14440*/  LDC.64 R24, c[0x0][R9+0x178] ;  /* 0x00005e0009187b82 */ /* 0x0002620000000a00 */
[----:B------:R-:W-:Y:S01]  /*14450*/  IMAD.IADD R19, R17, 0x1, -R8 ;  /* 0x0000000111137824 */ /* 0x000fe200078e0a08 */
[----:B------:R-:W-:-:S04]  /*14460*/  LEA.HI R2, R4, R4, RZ, 0x1 ;  /* 0x0000000404027211 */ /* 0x000fc800078f08ff */
[----:B------:R-:W-:Y:S02]  /*14470*/  SHF.R.S32.HI R27, RZ, 0x1f, R19 ;  /* 0x0000001fff1b7819 */ /* 0x000fe40000011413 */
[----:B------:R1:W1:Y:S01]  /*14480*/  LDC.64 R20, c[0x0][R9+0x160] ;  /* 0x0000580009147b82 */ /* 0x0002620000000a00 */
[C---:B------:R-:W-:Y:S01]  /*14490*/  LOP3.LUT R7, R2.reuse, 0x1ffffffe, RZ, 0xc0, !PT ;  /* 0x1ffffffe02077812 */ /* 0x040fe200078ec0ff */
[----:B------:R-:W-:Y:S01]  /*144a0*/  IMAD.SHL.U32 R2, R2, 0x20, RZ ;  /* 0x0000002002027824 */ /* 0x000fe200078e00ff */
[----:B------:R-:W-:-:S03]  /*144b0*/  LEA.HI R27, R27, R19, RZ, 0x2 ;  /* 0x000000131b1b7211 */ /* 0x000fc600078f10ff */
[----:B------:R-:W-:Y:S01]  /*144c0*/  IMAD.IADD R7, R4, 0x1, -R7 ;  /* 0x0000000104077824 */ /* 0x000fe200078e0a07 */
[----:B------:R-:W-:Y:S02]  /*144d0*/  LOP3.LUT R2, R2, 0xffffffc0, RZ, 0xc0, !PT ;  /* 0xffffffc002027812 */ /* 0x000fe400078ec0ff */
[----:B------:R-:W-:-:S03]  /*144e0*/  SHF.R.S32.HI R4, RZ, 0x2, R27 ;  /* 0x00000002ff047819 */ /* 0x000fc6000001141b */
[----:B------:R-:W-:Y:S02]  /*144f0*/  IMAD R7, R7, 0x8, R2 ;  /* 0x0000000807077824 */ /* 0x000fe400078e0202 */
[----:B------:R-:W-:Y:S01]  /*14500*/  IMAD R17, R6, 0x10, R4 ;  /* 0x0000001006117824 */ /* 0x000fe200078e0204 */
[----:B------:R-:W-:-:S03]  /*14510*/  SEL R2, R18, RZ, !P0 ;  /* 0x000000ff12027207 */ /* 0x000fc60004000000 */
[----:B------:R-:W-:Y:S02]  /*14520*/  IMAD.IADD R7, R17, 0x1, R7 ;  /* 0x0000000111077824 */ /* 0x000fe400078e0207 */
[----:B--2---:R-:W-:Y:S02]  /*14530*/  IMAD.WIDE.U32 R10, R22, R29, RZ ;  /* 0x0000001d160a7225 */ /* 0x004fe400078e00ff */
[----:B------:R-:W2:Y:S02]  /*14540*/  LDL.LU R22, [R1+0x44] ;  /* 0x0000440001167983 */ /* 0x000ea40000300800 */
[----:B-1----:R-:W-:Y:S02]  /*14550*/  IMAD R4, R13, R2, RZ ;  /* 0x000000020d047224 */ /* 0x002fe400078e02ff */
[----:B---3--:R-:W-:Y:S02]  /*14560*/  IMAD R7, R81, 0x80, R7 ;  /* 0x0000008051077824 */ /* 0x008fe400078e0207 */
[----:B------:R-:W-:-:S02]  /*14570*/  IMAD R6, R12, R5, R4 ;  /* 0x000000050c067224 */ /* 0x000fc400078e0204 */
[----:B------:R-:W-:-:S04]  /*14580*/  @P5 IMAD.HI.U32 R5, R7, c[0x0][0x4ec], RZ ;  /* 0x00013b0007055a27 */ /* 0x000fc800078e00ff */
[----:B------:R-:W-:-:S04]  /*14590*/  IMAD.WIDE.U32 R8, R12, R2, RZ ;  /* 0x000000020c087225 */ /* 0x000fc800078e00ff */
[----:B------:R-:W-:Y:S01]  /*145a0*/  IMAD.MOV.U32 R4, RZ, RZ, R7 ;  /* 0x000000ffff047224 */ /* 0x000fe200078e0007 */
[----:B------:R-:W-:Y:S01]  /*145b0*/  @P5 SHF.R.U32.HI R4, RZ, c[0x0][0x4f0], R5 ;  /* 0x00013c00ff045a19 */ /* 0x000fe20000011605 */
[----:B------:R-:W-:Y:S01]  /*145c0*/  IMAD R12, R23, R29, RZ ;  /* 0x0000001d170c7224 */ /* 0x000fe200078e02ff */
[----:B----4-:R-:W-:Y:S01]  /*145d0*/  SEL R5, R16, RZ, P2 ;  /* 0x000000ff10057207 */ /* 0x010fe20001000000 */
[----:B------:R-:W-:Y:S01]  /*145e0*/  IMAD.IADD R13, R9, 0x1, R6 ;  /* 0x00000001090d7824 */ /* 0x000fe200078e0206 */
[--C-:B-----5:R-:W-:Y:S01]  /*145f0*/  IADD3 R14, P1, P0, R8, R10, R3.reuse ;  /* 0x0000000a080e7210 */ /* 0x120fe2000783e003 */
[----:B------:R-:W-:Y:S01]  /*14600*/  IMAD.IADD R10, R11, 0x1, R12 ;  /* 0x000000010b0a7824 */ /* 0x000fe200078e020c */
[----:B------:R-:W-:Y:S01]  /*14610*/  SHF.R.S32.HI R16, RZ, 0x1f, R3 ;  /* 0x0000001fff107819 */ /* 0x000fe20000011403 */
[-C--:B------:R-:W-:Y:S02]  /*14620*/  IMAD R6, R25, R5.reuse, RZ ;  /* 0x0000000519067224 */ /* 0x080fe400078e02ff */
[----:B------:R-:W-:Y:S01]  /*14630*/  IMAD.WIDE.U32 R8, R24, R5, RZ ;  /* 0x0000000518087225 */ /* 0x000fe200078e00ff */
[----:B------:R-:W-:-:S02]  /*14640*/  IADD3.X R11, R13, R10, R16, P1, P0 ;  /* 0x0000000a0d0b7210 */ /* 0x000fc40000fe0410 */
[--C-:B------:R-:W-:Y:S01]  /*14650*/  SHF.R.S32.HI R5, RZ, 0x1f, R4.reuse ;  /* 0x0000001fff057819 */ /* 0x100fe20000011404 */
[----:B------:R-:W-:Y:S01]  /*14660*/  IMAD.MOV R10, RZ, RZ, -R4 ;  /* 0x000000ffff0a7224 */ /* 0x000fe200078e0a04 */
[----:B------:R-:W-:Y:S01]  /*14670*/  IADD3 R8, P1, P0, R4, R14, R8 ;  /* 0x0000000e04087210 */ /* 0x000fe2000783e008 */
[----:B------:R-:W-:Y:S02]  /*14680*/  IMAD.IADD R6, R9, 0x1, R6 ;  /* 0x0000000109067824 */ /* 0x000fe400078e0206 */
[----:B------:R-:W-:-:S03]  /*14690*/  IMAD R4, R10, c[0x0][0x4e8], R7 ;  /* 0x00013a000a047a24 */ /* 0x000fc600078e0207 */
[----:B------:R-:W-:Y:S01]  /*146a0*/  IADD3.X R9, R5, R11, R6, P1, P0 ;  /* 0x0000000b05097210 */ /* 0x000fe20000fe0406 */
[----:B------:R-:W-:Y:S01]  /*146b0*/  IMAD R6, R21, R4, RZ ;  /* 0x0000000415067224 */ /* 0x000fe200078e02ff */
[----:B------:R-:W-:-:S03]  /*146c0*/  SHF.R.S32.HI R10, RZ, 0x1f, R4 ;  /* 0x0000001fff0a7819 */ /* 0x000fc60000011404 */
[----:B------:R-:W-:-:S04]  /*146d0*/  IMAD.WIDE.U32 R4, R20, R4, R8 ;  /* 0x0000000414047225 */ /* 0x000fc800078e0008 */
[----:B------:R-:W-:Y:S02]  /*146e0*/  IMAD.MOV.U32 R8, RZ, RZ, c[0x0][0x4a8] ;  /* 0x00012a00ff087624 */ /* 0x000fe400078e00ff */
[----:B------:R-:W-:Y:S02]  /*146f0*/  IMAD R6, R20, R10, R6 ;  /* 0x0000000a14067224 */ /* 0x000fe400078e0206 */
[----:B------:R-:W-:Y:S01]  /*14700*/  IMAD.MOV.U32 R9, RZ, RZ, c[0x0][0x4ac] ;  /* 0x00012b00ff097624 */ /* 0x000fe200078e00ff */
[----:B------:R-:W-:Y:S01]  /*14710*/  SEL R8, R8, c[0x0][0x450], P2 ;  /* 0x0001140008087a07 */ /* 0x000fe20001000000 */
[----:B------:R-:W-:-:S03]  /*14720*/  IMAD.IADD R5, R5, 0x1, R6 ;  /* 0x0000000105057824 */ /* 0x000fc600078e0206 */
[----:B------:R-:W-:Y:S02]  /*14730*/  SEL R9, R9, c[0x0][0x454], P2 ;  /* 0x0001150009097a07 */ /* 0x000fe40001000000 */
[----:B------:R-:W-:-:S04]  /*14740*/  LEA R6, P0, R4, R8, 0x2 ;  /* 0x0000000804067211 */ /* 0x000fc800078010ff */
[----:B------:R-:W-:Y:S01]  /*14750*/  LEA.HI.X R5, R4, R9, R5, 0x2, P0 ;  /* 0x0000000904057211 */ /* 0x000fe200000f1405 */
[----:B------:R-:W-:Y:S01]  /*14760*/  IMAD R4, R15, c[0x0][0x4e8], RZ ;  /* 0x00013a000f047a24 */ /* 0x000fe200078e02ff */
[----:B------:R-:W-:Y:S04]  /*14770*/  SHFL.IDX PT, R14, R6, RZ, 0x1c1f ;  /* 0x001c1fff060e7589 */ /* 0x000fe800000e0000 */
[----:B------:R-:W1:Y:S04]  /*14780*/  SHFL.IDX PT, R15, R5, RZ, 0x1c1f ;  /* 0x001c1fff050f7589 */ /* 0x000e6800000e0000 */
[----:B------:R-:W-:Y:S04]  /*14790*/  SHFL.IDX PT, R12, R6, 0x1, 0x1c1f ;  /* 0x003c1f00060c7f89 */ /* 0x000fe800000e0000 */
[----:B------:R-:W3:Y:S04]  /*147a0*/  SHFL.IDX PT, R13, R5, 0x1, 0x1c1f ;  /* 0x003c1f00050d7f89 */ /* 0x000ee800000e0000 */
[----:B------:R-:W-:Y:S04]  /*147b0*/  SHFL.IDX PT, R11, R5, 0x2, 0x1c1f ;  /* 0x005c1f00050b7f89 */ /* 0x000fe800000e0000 */
[----:B------:R4:W-:Y:S01]  /*147c0*/  SHFL.IDX PT, R9, R5, 0x3, 0x1c1f ;  /* 0x007c1f0005097f89 */ /* 0x0009e200000e0000 */
[----:B------:R-:W-:-:S03]  /*147d0*/  LOP3.LUT P0, RZ, R19, 0x3, RZ, 0xc0, !PT ;  /* 0x0000000313ff7812 */ /* 0x000fc6000780c0ff */
[----:B------:R-:W1:Y:S01]  /*147e0*/  SHFL.IDX PT, R10, R6, 0x2, 0x1c1f ;  /* 0x005c1f00060a7f89 */ /* 0x000e6200000e0000 */
[----:B----4-:R-:W-:-:S05]  /*147f0*/  IMAD R5, R81, 0x80, R17 ;  /* 0x0000008051057824 */ /* 0x010fca00078e0211 */
[C---:B------:R-:W-:Y:S02]  /*14800*/  IADD3 R18, R5.reuse, 0x8, RZ ;  /* 0x0000000805127810 */ /* 0x040fe40007ffe0ff */
[CC--:B------:R-:W-:Y:S02]  /*14810*/  ISETP.GE.OR P4, PT, R5.reuse, R4.reuse, P0 ;  /* 0x000000040500720c */ /* 0x0c0fe40000786670 */
[----:B------:R-:W-:Y:S02]  /*14820*/  IADD3 R17, R5, 0x40, RZ ;  /* 0x0000004005117810 */ /* 0x000fe40007ffe0ff */
[-C--:B------:R-:W-:Y:S02]  /*14830*/  ISETP.GE.OR P3, PT, R18, R4.reuse, P0 ;  /* 0x000000041200720c */ /* 0x080fe40000766670 */
[CC--:B------:R-:W-:Y:S01]  /*14840*/  ISETP.GE.OR P1, PT, R17.reuse, R4.reuse, P0 ;  /* 0x000000041100720c */ /* 0x0c0fe20000726670 */
[----:B------:R4:W4:Y:S06]  /*14850*/  SHFL.IDX PT, R8, R6, 0x3, 0x1c1f ;  /* 0x007c1f0006087f89 */ /* 0x00092c00000e0000 */
[----:B-1----:R1:W-:Y:S04]  /*14860*/  @!P4 ST.E [R14.64], R31 ;  /* 0x0000001f0e00c985 */ /* 0x0023e8000c101908 */
[----:B---3--:R1:W-:Y:S01]  /*14870*/  @!P3 ST.E [R12.64], R34 ;  /* 0x000000220c00b985 */ /* 0x0083e2000c101908 */
[----:B------:R-:W-:-:S03]  /*14880*/  ISETP.GE.AND P3, PT, R17, R4, PT ;  /* 0x000000041100720c */ /* 0x000fc60003f66270 */
[----:B------:R1:W-:Y:S01]  /*14890*/  @!P1 ST.E [R10.64], R35 ;  /* 0x000000230a009985 */ /* 0x0003e2000c101908 */
[----:B----4-:R-:W-:-:S04]  /*148a0*/  IADD3 R6, R5, 0x48, RZ ;  /* 0x0000004805067810 */ /* 0x010fc80007ffe0ff */
[CC--:B------:R-:W-:Y:S02]  /*148b0*/  ISETP.GE.AND P1, PT, R6.reuse, R4.reuse, PT ;  /* 0x000000040600720c */ /* 0x0c0fe40003f26270 */
[-C--:B------:R-:W-:Y:S02]  /*148c0*/  ISETP.GE.OR P0, PT, R6, R4.reuse, P0 ;  /* 0x000000040600720c */ /* 0x080fe40000706670 */
[----:B------:R-:W-:-:S11]  /*148d0*/  ISETP.GE.AND P6, PT, R18, R4, PT ;  /* 0x000000041200720c */ /* 0x000fd60003fc6270 */
[----:B------:R1:W-:Y:S01]  /*148e0*/  @!P0 ST.E [R8.64], R26 ;  /* 0x0000001a08008985 */ /* 0x0003e2000c101908 */
[----:B------:R-:W-:Y:S02]  /*148f0*/  ISETP.GE.AND P0, PT, R5, R4, PT ;  /* 0x000000040500720c */ /* 0x000fe40003f06270 */
[----:B--2---:R-:W-:-:S04]  /*14900*/  LOP3.LUT R22, R22, 0xfffffffd, RZ, 0xc0, !PT ;  /* 0xfffffffd16167812 */ /* 0x004fc800078ec0ff */
[----:B------:R-:W-:-:S04]  /*14910*/  LOP3.LUT R22, R22, 0xfffffffe, RZ, 0xc0, !PT ;  /* 0xfffffffe16167812 */ /* 0x000fc800078ec0ff */
[----:B------:R-:W-:-:S04]  /*14920*/  @P3 LOP3.LUT R22, R22, 0x1, RZ, 0xfc, !PT ;  /* 0x0000000116163812 */ /* 0x000fc800078efcff */
[----:B------:R-:W-:-:S05]  /*14930*/  @P1 LOP3.LUT R22, R22, 0x2, RZ, 0xfc, !PT ;  /* 0x0000000216161812 */ /* 0x000fca00078efcff */
[----:B------:R1:W-:Y:S01]  /*14940*/  STL [R1+0x44], R22 ;  /* 0x0000441601007387 */ /* 0x0003e20000100800 */
[----:B------:R-:W-:Y:S05]  /*14950*/  @P2 BRA `(.L_x_321) ;  /* 0x000006c000002947 */ /* 0x000fea0003800000 */
[----:B------:R-:W-:Y:S01]  /*14960*/  IMAD R16, R16, c[0x0][0x3a0], RZ ;  /* 0x0000e80010107a24 */ /* 0x000fe200078e02ff */
[----:B------:R-:W-:Y:S01]  /*14970*/  LEA R5, R81, R28, 0x7 ;  /* 0x0000001c51057211 */ /* 0x000fe200078e38ff */
[C---:B------:R-:W-:Y:S01]  /*14980*/  IMAD.WIDE.U32 R6, R3.reuse, c[0x0][0x3a0], RZ ;  /* 0x0000e80003067a25 */ /* 0x040fe200078e00ff */
[----:B-1----:R-:W-:Y:S01]  /*14990*/  SHF.R.S32.HI R8, RZ, 0x1f, R2 ;  /* 0x0000001fff087819 */ /* 0x002fe20000011402 */
[----:B------:R1:W2:Y:S02]  /*149a0*/  LDS.128 R20, [R216+0x880] ;  /* 0x00088000d8147984 */ /* 0x0002a40000000c00 */
[----:B------:R-:W-:Y:S02]  /*149b0*/  IMAD R3, R3, c[0x0][0x3a4], R16 ;  /* 0x0000e90003037a24 */ /* 0x000fe400078e0210 */
[----:B------:R-:W-:Y:S01]  /*149c0*/  @P5 IMAD.HI.U32 R9, R5, c[0x0][0x4ec], RZ ;  /* 0x00013b0005095a27 */ /* 0x000fe200078e00ff */
[----:B------:R1:W3:Y:S02]  /*149d0*/  LDS.128 R16, [R216+0x80] ;  /* 0x00008000d8107984 */ /* 0x0002e40000000c00 */
[----:B------:R-:W-:Y:S01]  /*149e0*/  IADD3 R7, R7, R3, RZ ;  /* 0x0000000307077210 */ /* 0x000fe20007ffe0ff */
[----:B------:R-:W-:Y:S01]  /*149f0*/  IMAD R8, R8, c[0x0][0x3f0], RZ ;  /* 0x0000fc0008087a24 */ /* 0x000fe200078e02ff */
[----:B------:R1:W4:Y:S01]  /*14a00*/  LDS.128 R24, [R216+0x1080] ;  /* 0x00108000d8187984 */ /* 0x0003220000000c00 */
[----:B------:R-:W-:-:S02]  /*14a10*/  MOV R3, R5 ;  /* 0x0000000500037202 */ /* 0x000fc40000000f00 */
[C---:B------:R-:W-:Y:S01]  /*14a20*/  IMAD.WIDE.U32 R6, R29.reuse, c[0x0][0x3e8], R6 ;  /* 0x0000fa001d067a25 */ /* 0x040fe200078e0006 */
[----:B------:R1:W1:Y:S01]  /*14a30*/  LDS.128 R32, [R216+0x2080] ;  /* 0x00208000d8207984 */ /* 0x0002620000000c00 */
[----:B------:R-:W-:Y:S02]  /*14a40*/  @P5 SHF.R.U32.HI R3, RZ, c[0x0][0x4f0], R9 ;  /* 0x00013c00ff035a19 */ /* 0x000fe40000011609 */
[----:B------:R-:W-:Y:S01]  /*14a50*/  IMAD R7, R29, c[0x0][0x3ec], R7 ;  /* 0x0000fb001d077a24 */ /* 0x000fe200078e0207 */
[----:B------:R1:W1:Y:S01]  /*14a60*/  LDS.128 R36, [R216+0x2880] ;  /* 0x00288000d8247984 */ /* 0x0002620000000c00 */
[C---:B------:R-:W-:Y:S01]  /*14a70*/  IMAD R9, R2.reuse, c[0x0][0x3f4], R8 ;  /* 0x0000fd0002097a24 */ /* 0x040fe200078e0208 */
[----:B------:R-:W-:Y:S01]  /*14a80*/  SHF.R.S32.HI R8, RZ, 0x1f, R3 ;  /* 0x0000001fff087819 */ /* 0x000fe20000011403 */
[----:B------:R-:W-:Y:S01]  /*14a90*/  IMAD.WIDE.U32 R6, R2, c[0x0][0x3f0], R6 ;  /* 0x0000fc0002067a25 */ /* 0x000fe200078e0006 */
[----:B------:R1:W1:Y:S01]  /*14aa0*/  LDS.128 R28, [R216+0x1880] ;  /* 0x00188000d81c7984 */ /* 0x0002620000000c00 */
[----:B------:R-:W-:-:S02]  /*14ab0*/  IADD3 R2, -R3, RZ, RZ ;  /* 0x000000ff03027210 */ /* 0x000fc40007ffe1ff */
[----:B------:R-:W-:Y:S01]  /*14ac0*/  IMAD R8, R8, c[0x0][0x3e0], RZ ;  /* 0x0000f80008087a24 */ /* 0x000fe200078e02ff */
[----:B------:R1:W1:Y:S01]  /*14ad0*/  LDS.128 R40, [R216+0x3080] ;  /* 0x00308000d8287984 */ /* 0x0002620000000c00 */
[----:B------:R-:W-:Y:S01]  /*14ae0*/  IADD3 R7, R7, R9, RZ ;  /* 0x0000000907077210 */ /* 0x000fe20007ffe0ff */
[----:B------:R-:W-:Y:S02]  /*14af0*/  IMAD R5, R2, c[0x0][0x4e8], R5 ;  /* 0x00013a0002057a24 */ /* 0x000fe400078e0205 */
[----:B------:R1:W1:Y:S01]  /*14b00*/  LDS.128 R44, [R216+0x3880] ;  /* 0x00388000d82c7984 */ /* 0x0002620000000c00 */
        /* <DEDUP_REMOVED lines=9> */
[----:B------:R-:W-:Y:S02]  /*14ba0*/  LEA R5, R81, R48, 0x7 ;  /* 0x0000003051057211 */ /* 0x000fe400078e38ff */
[----:B------:R-:W-:Y:S01]  /*14bb0*/  LEA.HI.X R6, R2, c[0x0][0x384], R3, 0x1, P0 ;  /* 0x0000e10002067a11 */ /* 0x000fe200000f0c03 */
[----:B------:R-:W-:Y:S05]  /*14bc0*/  BRA.DIV ~URZ, `(.L_x_322) ;  /* 0x000036b27f007947 */ /* 0x000fea000b800000 */
[----:B--234-:R2:W3:Y:S02]  /*14bd0*/  SHFL.IDX PT, R8, R6, RZ, 0x181f ;  /* 0x00181fff06087589 */ /* 0x01c4e400000e0000 */
.L_x_398:
[----:B------:R-:W-:Y:S05]  /*14be0*/  BRA.DIV ~URZ, `(.L_x_323) ;  /* 0x000037027f007947 */ /* 0x000fea000b800000 */
[----:B------:R4:W2:Y:S02]  /*14bf0*/  SHFL.IDX PT, R2, R7, RZ, 0x181f ;  /* 0x00181fff07027589 */ /* 0x0008a400000e0000 */
.L_x_399:
[----:B------:R-:W-:-:S04]  /*14c00*/  ISETP.GE.AND P2, PT, R0, c[0x0][0x3c8], PT ;  /* 0x0000f20000007a0c */ /* 0x000fc80003f46270 */
[----:B------:R-:W-:-:S13]  /*14c10*/  ISETP.GE.OR P0, PT, R5, R4, P2 ;  /* 0x000000040500720c */ /* 0x000fda0001706670 */
[----:B--2---:R-:W-:-:S04]  /*14c20*/  @!P0 LEA R2, P1, R0, R2, 0x1 ;  /* 0x0000000200028211 */ /* 0x004fc800078208ff */
[----:B---3--:R-:W-:-:S05]  /*14c30*/  @!P0 LEA.HI.X R3, R0, R8, R80, 0x1, P1 ;  /* 0x0000000800038211 */ /* 0x008fca00008f0c50 */
[----:B------:R2:W-:Y:S01]  /*14c40*/  @!P0 ST.E.128 [R2.64], R16 ;  /* 0x0000001002008985 */ /* 0x0005e2000c101d08 */
[----:B------:R-:W-:Y:S05]  /*14c50*/  BRA.DIV ~URZ, `(.L_x_324) ;  /* 0x000037027f007947 */ /* 0x000fea000b800000 */
[----:B------:R3:W2:Y:S04]  /*14c60*/  SHFL.IDX PT, R8, R6, 0x1, 0x181f ;  /* 0x00381f0006087f89 */ /* 0x0006a800000e0000 */
[----:B--2---:R3:W2:Y:S02]  /*14c70*/  SHFL.IDX PT, R2, R7, 0x1, 0x181f ;  /* 0x00381f0007027f89 */ /* 0x0046a400000e0000 */
.L_x_400:
[----:B------:R-:W-:-:S04]  /*14c80*/  IADD3 R3, R5, 0x10, RZ ;  /* 0x0000001005037810 */ /* 0x000fc80007ffe0ff */
[----:B------:R-:W-:-:S13]  /*14c90*/  ISETP.GE.OR P0, PT, R3, R4, P2 ;  /* 0x000000040300720c */ /* 0x000fda0001706670 */
[----:B--2---:R-:W-:-:S04]  /*14ca0*/  @!P0 LEA R2, P1, R0, R2, 0x1 ;  /* 0x0000000200028211 */ /* 0x004fc800078208ff */
[----:B------:R-:W-:-:S05]  /*14cb0*/  @!P0 LEA.HI.X R3, R0, R8, R80, 0x1, P1 ;  /* 0x0000000800038211 */ /* 0x000fca00008f0c50 */
[----:B------:R2:W-:Y:S01]  /*14cc0*/  @!P0 ST.E.128 [R2.64], R20 ;  /* 0x0000001402008985 */ /* 0x0005e2000c101d08 */
[----:B------:R-:W-:Y:S05]  /*14cd0*/  BRA.DIV ~URZ, `(.L_x_325) ;  /* 0x000037527f007947 */ /* 0x000fea000b800000 */
[----:B------:R2:W3:Y:S02]  /*14ce0*/  SHFL.IDX PT, R8, R6, 0x2, 0x181f ;  /* 0x00581f0006087f89 */ /* 0x0004e400000e0000 */
.L_x_401:
[----:B------:R-:W-:Y:S05]  /*14cf0*/  BRA.DIV ~URZ, `(.L_x_326) ;  /* 0x000037a27f007947 */ /* 0x000fea000b800000 */
[----:B--2---:R2:W4:Y:S02]  /*14d00*/  SHFL.IDX PT, R2, R7, 0x2, 0x181f ;  /* 0x00581f0007027f89 */ /* 0x00452400000e0000 */
.L_x_402:
[----:B------:R-:W-:-:S04]  /*14d10*/  IADD3 R3, R5, 0x20, RZ ;  /* 0x0000002005037810 */ /* 0x000fc80007ffe0ff */
[----:B------:R-:W-:-:S13]  /*14d20*/  ISETP.GE.OR P0, PT, R3, R4, P2 ;  /* 0x000000040300720c */ /* 0x000fda0001706670 */
[----:B----4-:R-:W-:-:S04]  /*14d30*/  @!P0 LEA R2, P1, R0, R2, 0x1 ;  /* 0x0000000200028211 */ /* 0x010fc800078208ff */
[----:B---3--:R-:W-:-:S05]  /*14d40*/  @!P0 LEA.HI.X R3, R0, R8, R80, 0x1, P1 ;  /* 0x0000000800038211 */ /* 0x008fca00008f0c50 */
[----:B------:R3:W-:Y:S01]  /*14d50*/  @!P0 ST.E.128 [R2.64], R24 ;  /* 0x0000001802008985 */ /* 0x0007e2000c101d08 */
[----:B------:R-:W-:Y:S05]  /*14d60*/  BRA.DIV ~URZ, `(.L_x_327) ;  /* 0x000037a27f007947 */ /* 0x000fea000b800000 */
[----:B------:R4:W2:Y:S04]  /*14d70*/  SHFL.IDX PT, R8, R6, 0x3, 0x181f ;  /* 0x00781f0006087f89 */ /* 0x0008a800000e0000 */
[----:B---3--:R4:W3:Y:S02]  /*14d80*/  SHFL.IDX PT, R2, R7, 0x3, 0x181f ;  /* 0x00781f0007027f89 */ /* 0x0088e400000e0000 */
.L_x_403:
[----:B------:R-:W-:-:S04]  /*14d90*/  IADD3 R3, R5, 0x30, RZ ;  /* 0x0000003005037810 */ /* 0x000fc80007ffe0ff */
[----:B------:R-:W-:-:S13]  /*14da0*/  ISETP.GE.OR P0, PT, R3, R4, P2 ;  /* 0x000000040300720c */ /* 0x000fda0001706670 */
[----:B---3--:R-:W-:-:S04]  /*14db0*/  @!P0 LEA R2, P1, R0, R2, 0x1 ;  /* 0x0000000200028211 */ /* 0x008fc800078208ff */
[----:B--2---:R-:W-:-:S05]  /*14dc0*/  @!P0 LEA.HI.X R3, R0, R8, R80, 0x1, P1 ;  /* 0x0000000800038211 */ /* 0x004fca00008f0c50 */
[----:B-1----:R1:W-:Y:S01]  /*14dd0*/  @!P0 ST.E.128 [R2.64], R28 ;  /* 0x0000001c02008985 */ /* 0x0023e2000c101d08 */
[----:B------:R-:W-:Y:S05]  /*14de0*/  BRA.DIV ~URZ, `(.L_x_328) ;  /* 0x000037f27f007947 */ /* 0x000fea000b800000 */
[----:B------:R2:W3:Y:S02]  /*14df0*/  SHFL.IDX PT, R8, R6, 0x4, 0x181f ;  /* 0x00981f0006087f89 */ /* 0x0004e400000e0000 */
.L_x_404:
[----:B------:R-:W-:Y:S05]  /*14e00*/  BRA.DIV ~URZ, `(.L_x_329) ;  /* 0x000038427f007947 */ /* 0x000fea000b800000 */
[----:B-1----:R1:W2:Y:S02]  /*14e10*/  SHFL.IDX PT, R2, R7, 0x4, 0x181f ;  /* 0x00981f0007027f89 */ /* 0x0022a400000e0000 */
.L_x_405:
[----:B------:R-:W-:-:S04]  /*14e20*/  IADD3 R3, R5, 0x40, RZ ;  /* 0x0000004005037810 */ /* 0x000fc80007ffe0ff */
[----:B------:R-:W-:-:S13]  /*14e30*/  ISETP.GE.OR P0, PT, R3, R4, P2 ;  /* 0x000000040300720c */ /* 0x000fda0001706670 */
[----:B--2---:R-:W-:-:S04]  /*14e40*/  @!P0 LEA R2, P1, R0, R2, 0x1 ;  /* 0x0000000200028211 */ /* 0x004fc800078208ff */
[----:B---3--:R-:W-:-:S05]  /*14e50*/  @!P0 LEA.HI.X R3, R0, R8, R80, 0x1, P1 ;  /* 0x0000000800038211 */ /* 0x008fca00008f0c50 */
[----:B------:R2:W-:Y:S01]  /*14e60*/  @!P0 ST.E.128 [R2.64], R32 ;  /* 0x0000002002008985 */ /* 0x0005e2000c101d08 */
[----:B------:R-:W-:Y:S05]  /*14e70*/  BRA.DIV ~URZ, `(.L_x_330) ;  /* 0x000038427f007947 */ /* 0x000fea000b800000 */
[----:B------:R3:W1:Y:S04]  /*14e80*/  SHFL.IDX PT, R8, R6, 0x5, 0x181f ;  /* 0x00b81f0006087f89 */ /* 0x00066800000e0000 */
[----:B--2---:R3:W2:Y:S02]  /*14e90*/  SHFL.IDX PT, R2, R7, 0x5, 0x181f ;  /* 0x00b81f0007027f89 */ /* 0x0046a400000e0000 */
.L_x_406:
[----:B------:R-:W-:-:S04]  /*14ea0*/  IADD3 R3, R5, 0x50, RZ ;  /* 0x0000005005037810 */ /* 0x000fc80007ffe0ff */
[----:B------:R-:W-:-:S13]  /*14eb0*/  ISETP.GE.OR P0, PT, R3, R4, P2 ;  /* 0x000000040300720c */ /* 0x000fda0001706670 */
[----:B--2---:R-:W-:-:S04]  /*14ec0*/  @!P0 LEA R2, P1, R0, R2, 0x1 ;  /* 0x0000000200028211 */ /* 0x004fc800078208ff */
[----:B-1----:R-:W-:-:S05]  /*14ed0*/  @!P0 LEA.HI.X R3, R0, R8, R80, 0x1, P1 ;  /* 0x0000000800038211 */ /* 0x002fca00008f0c50 */
[----:B------:R1:W-:Y:S01]  /*14ee0*/  @!P0 ST.E.128 [R2.64], R36 ;  /* 0x0000002402008985 */ /* 0x0003e2000c101d08 */
[----:B------:R-:W-:Y:S05]  /*14ef0*/  BRA.DIV ~URZ, `(.L_x_331) ;  /* 0x000038927f007947 */ /* 0x000fea000b800000 */
[----:B------:R2:W1:Y:S02]  /*14f00*/  SHFL.IDX PT, R8, R6, 0x6, 0x181f ;  /* 0x00d81f0006087f89 */ /* 0x00046400000e0000 */
.L_x_407:
[----:B------:R-:W-:Y:S05]  /*14f10*/  BRA.DIV ~URZ, `(.L_x_332) ;  /* 0x000038e27f007947 */ /* 0x000fea000b800000 */
[----:B-1----:R1:W2:Y:S02]  /*14f20*/  SHFL.IDX PT, R2, R7, 0x6, 0x181f ;  /* 0x00d81f0007027f89 */ /* 0x0022a400000e0000 */
.L_x_408:
[----:B------:R-:W-:-:S04]  /*14f30*/  IADD3 R3, R5, 0x60, RZ ;  /* 0x0000006005037810 */ /* 0x000fc80007ffe0ff */
[----:B------:R-:W-:-:S13]  /*14f40*/  ISETP.GE.OR P0, PT, R3, R4, P2 ;  /* 0x000000040300720c */ /* 0x000fda0001706670 */
[----:B--2---:R-:W-:-:S04]  /*14f50*/  @!P0 LEA R2, P1, R0, R2, 0x1 ;  /* 0x0000000200028211 */ /* 0x004fc800078208ff */
[----:B------:R-:W-:-:S05]  /*14f60*/  @!P0 LEA.HI.X R3, R0, R8, R80, 0x1, P1 ;  /* 0x0000000800038211 */ /* 0x000fca00008f0c50 */
[----:B------:R2:W-:Y:S01]  /*14f70*/  @!P0 ST.E.128 [R2.64], R40 ;  /* 0x0000002802008985 */ /* 0x0005e2000c101d08 */
[----:B------:R-:W-:Y:S05]  /*14f80*/  BRA.DIV ~URZ, `(.L_x_333) ;  /* 0x000038e27f007947 */ /* 0x000fea000b800000 */
[----:B---34-:R-:W3:Y:S04]  /*14f90*/  SHFL.IDX PT, R6, R6, 0x7, 0x181f ;  /* 0x00f81f0006067f89 */ /* 0x018ee800000e0000 */
[----:B--2---:R2:W4:Y:S02]  /*14fa0*/  SHFL.IDX PT, R3, R7, 0x7, 0x181f ;  /* 0x00f81f0007037f89 */ /* 0x00452400000e0000 */
.L_x_409:
[----:B------:R-:W-:-:S04]  /*14fb0*/  IADD3 R2, R5, 0x70, RZ ;  /* 0x0000007005027810 */ /* 0x000fc80007ffe0ff */
[----:B------:R-:W-:-:S13]  /*14fc0*/  ISETP.GE.OR P0, PT, R2, R4, P2 ;  /* 0x000000040200720c */ /* 0x000fda0001706670 */
[----:B------:R-:W-:Y:S05]  /*14fd0*/  @P0 BRA `(.L_x_334) ;  /* 0x000018c000000947 */ /* 0x000fea0003800000 */
[----:B----4-:R-:W-:-:S04]  /*14fe0*/  LEA R2, P0, R0, R3, 0x1 ;  /* 0x0000000300027211 */ /* 0x010fc800078008ff */
[----:B---3--:R-:W-:-:S05]  /*14ff0*/  LEA.HI.X R3, R0, R6, R80, 0x1, P0 ;  /* 0x0000000600037211 */ /* 0x008fca00000f0c50 */
[----:B------:R3:W-:Y:S01]  /*15000*/  ST.E.128 [R2.64], R44 ;  /* 0x0000002c02007985 */ /* 0x0007e2000c101d08 */
[----:B------:R-:W-:Y:S05]  /*15010*/  BRA `(.L_x_334) ;  /* 0x0000188000007947 */ /* 0x000fea0003800000 */
.L_x_321:
        /* <DEDUP_REMOVED lines=34> */
.L_x_410:
[----:B------:R-:W-:Y:S05]  /*15240*/  BRA.DIV ~URZ, `(.L_x_336) ;  /* 0x000037627f007947 */ /* 0x000fea000b800000 */
[----:B------:R3:W4:Y:S02]  /*15250*/  SHFL.IDX PT, R2, R21, RZ, 0x1c1f ;  /* 0x001c1fff15027589 */ /* 0x00072400000e0000 */
.L_x_411:
[----:B------:R-:W-:Y:S01]  /*15260*/  LOP3.LUT R0, R27, 0x7ffffffc, RZ, 0xc0, !PT ;  /* 0x7ffffffc1b007812 */ /* 0x000fe200078ec0ff */
[----:B------:R-:W-:Y:S04]  /*15270*/  BSSY B0, `(.L_x_337) ;  /* 0x0000032000007945 */ /* 0x000fe80003800000 */
[----:B------:R-:W-:-:S04]  /*15280*/  IMAD.IADD R0, R19, 0x1, -R0 ;  /* 0x0000000113007824 */ /* 0x000fc800078e0a00 */
[----:B------:R-:W-:-:S05]  /*15290*/  IMAD.SHL.U32 R0, R0, 0x2, RZ ;  /* 0x0000000200007824 */ /* 0x000fca00078e00ff */
[C---:B------:R-:W-:Y:S02]  /*152a0*/  IADD3 R10, R0.reuse, 0x8, RZ ;  /* 0x00000008000a7810 */ /* 0x040fe40007ffe0ff */
[C---:B------:R-:W-:Y:S02]  /*152b0*/  IADD3 R9, R0.reuse, 0x10, RZ ;  /* 0x0000001000097810 */ /* 0x040fe40007ffe0ff */
[C---:B------:R-:W-:Y:S02]  /*152c0*/  IADD3 R8, R0.reuse, 0x20, RZ ;  /* 0x0000002000087810 */ /* 0x040fe40007ffe0ff */
[C---:B------:R-:W-:Y:S02]  /*152d0*/  IADD3 R7, R0.reuse, 0x28, RZ ;  /* 0x0000002800077810 */ /* 0x040fe40007ffe0ff */
[C---:B------:R-:W-:Y:S02]  /*152e0*/  IADD3 R6, R0.reuse, 0x30, RZ ;  /* 0x0000003000067810 */ /* 0x040fe40007ffe0ff */
[----:B------:R-:W-:-:S02]  /*152f0*/  IADD3 R5, R0, 0x38, RZ ;  /* 0x0000003800057810 */ /* 0x000fc40007ffe0ff */
[----:B------:R-:W-:Y:S02]  /*15300*/  IADD3 R4, R0, 0x18, RZ ;  /* 0x0000001800047810 */ /* 0x000fe40007ffe0ff */
[----:B------:R-:W-:Y:S02]  /*15310*/  SHF.R.S32.HI R24, RZ, 0x1f, R9 ;  /* 0x0000001fff187819 */ /* 0x000fe40000011409 */
[----:B------:R-:W-:Y:S02]  /*15320*/  SHF.R.S32.HI R22, RZ, 0x1f, R10 ;  /* 0x0000001fff167819 */ /* 0x000fe4000001140a */
[----:B------:R-:W-:Y:S02]  /*15330*/  SHF.R.S32.HI R26, RZ, 0x1f, R7 ;  /* 0x0000001fff1a7819 */ /* 0x000fe40000011407 */
[----:B------:R-:W-:Y:S02]  /*15340*/  SHF.R.S32.HI R27, RZ, 0x1f, R6 ;  /* 0x0000001fff1b7819 */ /* 0x000fe40000011406 */
[----:B------:R-:W-:-:S02]  /*15350*/  SHF.R.S32.HI R25, RZ, 0x1f, R8 ;  /* 0x0000001fff197819 */ /* 0x000fc40000011408 */
[----:B------:R-:W-:Y:S02]  /*15360*/  SHF.R.S32.HI R23, RZ, 0x1f, R4 ;  /* 0x0000001fff177819 */ /* 0x000fe40000011404 */
[----:B------:R-:W-:Y:S01]  /*15370*/  SHF.R.S32.HI R28, RZ, 0x1f, R5 ;  /* 0x0000001fff1c7819 */ /* 0x000fe20000011405 */
[----:B------:R-:W-:Y:S05]  /*15380*/  @P0 BRA `(.L_x_338) ;  /* 0x0000020000000947 */ /* 0x000fea0003800000 */
[----:B------:R-:W-:Y:S02]  /*15390*/  ISETP.GE.AND P0, PT, R0, c[0x0][0x3c8], PT ;  /* 0x0000f20000007a0c */ /* 0x000fe40003f06270 */
[----:B------:R-:W-:Y:S02]  /*153a0*/  ISETP.GE.AND P1, PT, R10, c[0x0][0x3c8], PT ;  /* 0x0000f2000a007a0c */ /* 0x000fe40003f26270 */
[----:B------:R-:W-:Y:S02]  /*153b0*/  ISETP.GE.AND P2, PT, R9, c[0x0][0x3c8], PT ;  /* 0x0000f20009007a0c */ /* 0x000fe40003f46270 */
[----:B------:R-:W-:Y:S02]  /*153c0*/  ISETP.GE.AND P5, PT, R4, c[0x0][0x3c8], PT ;  /* 0x0000f20004007a0c */ /* 0x000fe40003fa6270 */
[----:B------:R-:W-:-:S05]  /*153d0*/  ISETP.GE.AND P4, PT, R8, c[0x0][0x3c8], PT ;  /* 0x0000f20008007a0c */ /* 0x000fca0003f86270 */
[----:B--2---:R-:W-:Y:S02]  /*153e0*/  @!P0 IMAD.MOV.U32 R3, RZ, RZ, R13 ;  /* 0x000000ffff038224 */ /* 0x004fe400078e000d */
[-C--:B----4-:R-:W-:Y:S02]  /*153f0*/  @!P1 LEA R14, P3, R10, R2.reuse, 0x2 ;  /* 0x000000020a0e9211 */ /* 0x090fe400078610ff */
[----:B------:R-:W-:Y:S02]  /*15400*/  @!P0 IMAD.WIDE R16, R0, 0x4, R2 ;  /* 0x0000000400108825 */ /* 0x000fe400078e0202 */
[----:B------:R-:W-:Y:S02]  /*15410*/  @!P1 LEA.HI.X R15, R10, R13, R22, 0x2, P3 ;  /* 0x0000000d0a0f9211 */ /* 0x000fe400018f1416 */
[----:B------:R-:W-:Y:S01]  /*15420*/  ISETP.GE.AND P3, PT, R7, c[0x0][0x3c8], PT ;  /* 0x0000f20007007a0c */ /* 0x000fe20003f66270 */
[----:B------:R2:W-:Y:S01]  /*15430*/  @!P0 ST.E.64 [R16.64], R76 ;  /* 0x0000004c10008985 */ /* 0x0005e2000c101b08 */
[----:B------:R-:W-:-:S03]  /*15440*/  @!P2 LEA R18, P0, R9, R2, 0x2 ;  /* 0x000000020912a211 */ /* 0x000fc600078010ff */
[----:B------:R4:W-:Y:S01]  /*15450*/  @!P1 ST.E.64 [R14.64], R78 ;  /* 0x0000004e0e009985 */ /* 0x0009e2000c101b08 */
[----:B------:R-:W-:Y:S02]  /*15460*/  @!P2 LEA.HI.X R19, R9, R13, R24, 0x2, P0 ;  /* 0x0000000d0913a211 */ /* 0x000fe400000f1418 */
[----:B------:R-:W-:-:S03]  /*15470*/  ISETP.GE.AND P1, PT, R5, c[0x0][0x3c8], PT ;  /* 0x0000f20005007a0c */ /* 0x000fc60003f26270 */
[----:B------:R-:W-:Y:S01]  /*15480*/  @!P2 ST.E.64 [R18.64], R84 ;  /* 0x000000541200a985 */ /* 0x000fe2000c101b08 */
[----:B------:R-:W-:Y:S02]  /*15490*/  ISETP.GE.AND P2, PT, R6, c[0x0][0x3c8], PT ;  /* 0x0000f20006007a0c */ /* 0x000fe40003f46270 */
[----:B--2---:R-:W-:-:S04]  /*154a0*/  @!P5 LEA R16, P0, R4, R2, 0x2 ;  /* 0x000000020410d211 */ /* 0x004fc800078010ff */
[----:B------:R-:W-:Y:S02]  /*154b0*/  @!P5 LEA.HI.X R17, R4, R13, R23, 0x2, P0 ;  /* 0x0000000d0411d211 */ /* 0x000fe400000f1417 */
[----:B----4-:R-:W-:-:S03]  /*154c0*/  @!P4 LEA R14, P0, R8, R2, 0x2 ;  /* 0x00000002080ec211 */ /* 0x010fc600078010ff */
[----:B------:R2:W-:Y:S01]  /*154d0*/  @!P5 ST.E.64 [R16.64], R86 ;  /* 0x000000561000d985 */ /* 0x0005e2000c101b08 */
[----:B------:R-:W-:-:S05]  /*154e0*/  @!P4 LEA.HI.X R15, R8, R13, R25, 0x2, P0 ;  /* 0x0000000d080fc211 */ /* 0x000fca00000f1419 */
        /* <DEDUP_REMOVED lines=10> */
.L_x_338:
[----:B------:R-:W-:Y:S05]  /*15590*/  BSYNC B0 ;  /* 0x0000000000007941 */ /* 0x000fea0003800000 */
.L_x_337:
[----:B------:R-:W-:Y:S05]  /*155a0*/  BRA.DIV ~URZ, `(.L_x_339) ;  /* 0x000034727f007947 */ /* 0x000fea000b800000 */
[----:B--2---:R2:W1:Y:S04]  /*155b0*/  SHFL.IDX PT, R13, R20, 0x1, 0x1c1f ;  /* 0x003c1f00140d7f89 */ /* 0x00446800000e0000 */
[----:B----4-:R2:W4:Y:S02]  /*155c0*/  SHFL.IDX PT, R2, R21, 0x1, 0x1c1f ;  /* 0x003c1f0015027f89 */ /* 0x01052400000e0000 */
.L_x_412:
[----:B------:R-:W-:Y:S01]  /*155d0*/  BSSY B0, `(.L_x_340) ;  /* 0x0000022000007945 */ /* 0x000fe20003800000 */
[----:B------:R-:W-:Y:S05]  /*155e0*/  @P6 BRA `(.L_x_341) ;  /* 0x0000020000006947 */ /* 0x000fea0003800000 */
[----:B------:R-:W-:Y:S02]  /*155f0*/  ISETP.GE.AND P1, PT, R0, c[0x0][0x3c8], PT ;  /* 0x0000f20000007a0c */ /* 0x000fe40003f26270 */
[----:B------:R-:W-:Y:S02]  /*15600*/  ISETP.GE.AND P0, PT, R10, c[0x0][0x3c8], PT ;  /* 0x0000f2000a007a0c */ /* 0x000fe40003f06270 */
[----:B------:R-:W-:Y:S02]  /*15610*/  ISETP.GE.AND P2, PT, R9, c[0x0][0x3c8], PT ;  /* 0x0000f20009007a0c */ /* 0x000fe40003f46270 */
[----:B------:R-:W-:-:S02]  /*15620*/  ISETP.GE.AND P4, PT, R4, c[0x0][0x3c8], PT ;  /* 0x0000f20004007a0c */ /* 0x000fc40003f86270 */
[----:B------:R-:W-:-:S05]  /*15630*/  ISETP.GE.AND P5, PT, R8, c[0x0][0x3c8], PT ;  /* 0x0000f20008007a0c */ /* 0x000fca0003fa6270 */
[----:B-1----:R-:W-:Y:S02]  /*15640*/  @!P1 IMAD.MOV.U32 R3, RZ, RZ, R13 ;  /* 0x000000ffff039224 */ /* 0x002fe400078e000d */
[-C--:B----4-:R-:W-:Y:S02]  /*15650*/  @!P0 LEA R14, P3, R10, R2.reuse, 0x2 ;  /* 0x000000020a0e8211 */ /* 0x090fe400078610ff */
[----:B------:R-:W-:Y:S02]  /*15660*/  @!P1 IMAD.WIDE R16, R0, 0x4, R2 ;  /* 0x0000000400109825 */ /* 0x000fe400078e0202 */
[----:B------:R-:W-:Y:S02]  /*15670*/  @!P0 LEA.HI.X R15, R10, R13, R22, 0x2, P3 ;  /* 0x0000000d0a0f8211 */ /* 0x000fe400018f1416 */
[----:B------:R-:W-:Y:S01]  /*15680*/  ISETP.GE.AND P3, PT, R7, c[0x0][0x3c8], PT ;  /* 0x0000f20007007a0c */ /* 0x000fe20003f66270 */
[----:B------:R1:W-:Y:S04]  /*15690*/  @!P1 ST.E.64 [R16.64], R104 ;  /* 0x0000006810009985 */ /* 0x0003e8000c101b08 */
[----:B------:R4:W-:Y:S01]  /*156a0*/  @!P0 ST.E.64 [R14.64], R102 ;  /* 0x000000660e008985 */ /* 0x0009e2000c101b08 */
[----:B-1----:R-:W-:-:S04]  /*156b0*/  @!P2 LEA R16, P1, R9, R2, 0x2 ;  /* 0x000000020910a211 */ /* 0x002fc800078210ff */
[-C--:B------:R-:W-:Y:S02]  /*156c0*/  @!P2 LEA.HI.X R17, R9, R13.reuse, R24, 0x2, P1 ;  /* 0x0000000d0911a211 */ /* 0x080fe400008f1418 */
[-C--:B----4-:R-:W-:Y:S02]  /*156d0*/  @!P4 LEA R14, P0, R4, R2.reuse, 0x2 ;  /* 0x00000002040ec211 */ /* 0x090fe400078010ff */
[----:B------:R-:W-:Y:S01]  /*156e0*/  ISETP.GE.AND P1, PT, R5, c[0x0][0x3c8], PT ;  /* 0x0000f20005007a0c */ /* 0x000fe20003f26270 */
[----:B------:R1:W-:Y:S01]  /*156f0*/  @!P2 ST.E.64 [R16.64], R106 ;  /* 0x0000006a1000a985 */ /* 0x0003e2000c101b08 */
[----:B------:R-:W-:Y:S02]  /*15700*/  ISETP.GE.AND P2, PT, R6, c[0x0][0x3c8], PT ;  /* 0x0000f20006007a0c */ /* 0x000fe40003f46270 */
[----:B------:R-:W-:Y:S02]  /*15710*/  @!P4 LEA.HI.X R15, R4, R13, R23, 0x2, P0 ;  /* 0x0000000d040fc211 */ /* 0x000fe400000f1417 */
[----:B------:R-:W-:-:S03]  /*15720*/  @!P5 LEA R18, P0, R8, R2, 0x2 ;  /* 0x000000020812d211 */ /* 0x000fc600078010ff */
[----:B------:R4:W-:Y:S01]  /*15730*/  @!P4 ST.E.64 [R14.64], R118 ;  /* 0x000000760e00c985 */ /* 0x0009e2000c101b08 */
        /* <DEDUP_REMOVED lines=11> */
.L_x_341:
[----:B------:R-:W-:Y:S05]  /*157f0*/  BSYNC B0 ;  /* 0x0000000000007941 */ /* 0x000fea0003800000 */
.L_x_340:
[----:B------:R-:W-:Y:S05]  /*15800*/  BRA.DIV ~URZ, `(.L_x_342) ;  /* 0x000032e27f007947 */ /* 0x000fea000b800000 */
[----:B-1----:R1:W2:Y:S02]  /*15810*/  SHFL.IDX PT, R13, R20, 0x2, 0x1c1f ;  /* 0x005c1f00140d7f89 */ /* 0x0022a400000e0000 */
.L_x_413:
[----:B------:R-:W-:Y:S05]  /*15820*/  BRA.DIV ~URZ, `(.L_x_343) ;  /* 0x000033327f007947 */ /* 0x000fea000b800000 */
[----:B--2-4-:R2:W4:Y:S02]  /*15830*/  SHFL.IDX PT, R2, R21, 0x2, 0x1c1f ;  /* 0x005c1f0015027f89 */ /* 0x01452400000e0000 */
.L_x_414:
[----:B------:R-:W5:Y:S01]  /*15840*/  LDL R3, [R1+0x44] ;  /* 0x0000440001037983 */ /* 0x000f620000100800 */
[----:B------:R-:W-:Y:S01]  /*15850*/  BSSY B0, `(.L_x_344) ;  /* 0x0000023000007945 */ /* 0x000fe20003800000 */
[----:B-----5:R-:W-:-:S13]  /*15860*/  LOP3.LUT P0, RZ, R3, 0x1, RZ, 0xc0, !PT ;  /* 0x0000000103ff7812 */ /* 0x020fda000780c0ff */
[----:B------:R-:W-:Y:S05]  /*15870*/  @P0 BRA `(.L_x_345) ;  /* 0x0000020000000947 */ /* 0x000fea0003800000 */
[----:B------:R-:W-:Y:S02]  /*15880*/  ISETP.GE.AND P1, PT, R0, c[0x0][0x3c8], PT ;  /* 0x0000f20000007a0c */ /* 0x000fe40003f26270 */
[----:B------:R-:W-:Y:S02]  /*15890*/  ISETP.GE.AND P0, PT, R10, c[0x0][0x3c8], PT ;  /* 0x0000f2000a007a0c */ /* 0x000fe40003f06270 */
[----:B------:R-:W-:Y:S02]  /*158a0*/  ISETP.GE.AND P4, PT, R9, c[0x0][0x3c8], PT ;  /* 0x0000f20009007a0c */ /* 0x000fe40003f86270 */
[----:B------:R-:W-:Y:S02]  /*158b0*/  ISETP.GE.AND P5, PT, R4, c[0x0][0x3c8], PT ;  /* 0x0000f20004007a0c */ /* 0x000fe40003fa6270 */
[----:B------:R-:W-:-:S05]  /*158c0*/  ISETP.GE.AND P3, PT, R8, c[0x0][0x3c8], PT ;  /* 0x0000f20008007a0c */ /* 0x000fca0003f66270 */
[----:B------:R-:W-:Y:S02]  /*158d0*/  @!P1 IMAD.MOV.U32 R3, RZ, RZ, R13 ;  /* 0x000000ffff039224 */ /* 0x000fe400078e000d */
[-C--:B----4-:R-:W-:Y:S02]  /*158e0*/  @!P0 LEA R14, P2, R10, R2.reuse, 0x2 ;  /* 0x000000020a0e8211 */ /* 0x090fe400078410ff */
[----:B------:R-:W-:Y:S01]  /*158f0*/  @!P1 IMAD.WIDE R18, R0, 0x4, R2 ;  /* 0x0000000400129825 */ /* 0x000fe200078e0202 */
[----:B------:R-:W-:Y:S02]  /*15900*/  @!P4 LEA R16, P6, R9, R2, 0x2 ;  /* 0x000000020910c211 */ /* 0x000fe400078c10ff */
[----:B------:R-:W-:Y:S02]  /*15910*/  @!P0 LEA.HI.X R15, R10, R13, R22, 0x2, P2 ;  /* 0x0000000d0a0f8211 */ /* 0x000fe400010f1416 */
[----:B------:R-:W-:Y:S01]  /*15920*/  ISETP.GE.AND P2, PT, R7, c[0x0][0x3c8], PT ;  /* 0x0000f20007007a0c */ /* 0x000fe20003f46270 */
[----:B------:R-:W-:Y:S01]  /*15930*/  @!P1 ST.E.64 [R18.64], R54 ;  /* 0x0000003612009985 */ /* 0x000fe2000c101b08 */
[----:B------:R-:W-:-:S02]  /*15940*/  ISETP.GE.AND P1, PT, R6, c[0x0][0x3c8], PT ;  /* 0x0000f20006007a0c */ /* 0x000fc40003f26270 */
[----:B------:R-:W-:Y:S01]  /*15950*/  @!P4 LEA.HI.X R17, R9, R13, R24, 0x2, P6 ;  /* 0x0000000d0911c211 */ /* 0x000fe200030f1418 */
[----:B------:R4:W-:Y:S01]  /*15960*/  @!P0 ST.E.64 [R14.64], R42 ;  /* 0x0000002a0e008985 */ /* 0x0009e2000c101b08 */
[----:B------:R-:W-:-:S03]  /*15970*/  ISETP.GE.AND P0, PT, R5, c[0x0][0x3c8], PT ;  /* 0x0000f20005007a0c */ /* 0x000fc60003f06270 */
[----:B------:R5:W-:Y:S01]  /*15980*/  @!P4 ST.E.64 [R16.64], R44 ;  /* 0x0000002c1000c985 */ /* 0x000be2000c101b08 */
[----:B----4-:R-:W-:-:S04]  /*15990*/  @!P5 LEA R14, P6, R4, R2, 0x2 ;  /* 0x00000002040ed211 */ /* 0x010fc800078c10ff */
[-C--:B------:R-:W-:Y:S02]  /*159a0*/  @!P5 LEA.HI.X R15, R4, R13.reuse, R23, 0x2, P6 ;  /* 0x0000000d040fd211 */ /* 0x080fe400030f1417 */
[CC--:B-----5:R-:W-:Y:S02]  /*159b0*/  @!P2 LEA R16, P4, R7.reuse, R2.reuse, 0x2 ;  /* 0x000000020710a211 */ /* 0x0e0fe400078810ff */
[C---:B------:R-:W-:Y:S01]  /*159c0*/  @!P3 LEA R18, P6, R8.reuse, R2, 0x2 ;  /* 0x000000020812b211 */ /* 0x040fe200078c10ff */
[----:B------:R4:W-:Y:S01]  /*159d0*/  @!P5 ST.E.64 [R14.64], R46 ;  /* 0x0000002e0e00d985 */ /* 0x0009e2000c101b08 */
[-C--:B------:R-:W-:Y:S02]  /*159e0*/  @!P2 LEA.HI.X R17, R7, R13.reuse, R26, 0x2, P4 ;  /* 0x0000000d0711a211 */ /* 0x080fe400020f141a */
[----:B------:R-:W-:-:S05]  /*159f0*/  @!P3 LEA.HI.X R19, R8, R13, R25, 0x2, P6 ;  /* 0x0000000d0813b211 */ /* 0x000fca00030f1419 */
[----:B------:R1:W-:Y:S04]  /*15a00*/  @!P3 ST.E.64 [R18.64], R60 ;  /* 0x0000003c1200b985 */ /* 0x0003e8000c101b08 */
[----:B------:R1:W-:Y:S01]  /*15a10*/  @!P2 ST.E.64 [R16.64], R56 ;  /* 0x000000381000a985 */ /* 0x0003e2000c101b08 */
[CC--:B----4-:R-:W-:Y:S02]  /*15a20*/  @!P1 LEA R14, P5, R6.reuse, R2.reuse, 0x2 ;  /* 0x00000002060e9211 */ /* 0x0d0fe400078a10ff */
[C---:B------:R-:W-:Y:S02]  /*15a30*/  @!P0 LEA R2, P4, R5.reuse, R2, 0x2 ;  /* 0x0000000205028211 */ /* 0x040fe400078810ff */
[-C--:B------:R-:W-:Y:S02]  /*15a40*/  @!P1 LEA.HI.X R15, R6, R13.reuse, R27, 0x2, P5 ;  /* 0x0000000d060f9211 */ /* 0x080fe400028f141b */
[----:B------:R-:W-:-:S03]  /*15a50*/  @!P0 LEA.HI.X R3, R5, R13, R28, 0x2, P4 ;  /* 0x0000000d05038211 */ /* 0x000fc600020f141c */
[----:B------:R1:W-:Y:S04]  /*15a60*/  @!P1 ST.E.64 [R14.64], R50 ;  /* 0x000000320e009985 */ /* 0x0003e8000c101b08 */
[----:B------:R1:W-:Y:S02]  /*15a70*/  @!P0 ST.E.64 [R2.64], R36 ;  /* 0x0000002402008985 */ /* 0x0003e4000c101b08 */
.L_x_345:
[----:B------:R-:W-:Y:S05]  /*15a80*/  BSYNC B0 ;  /* 0x0000000000007941 */ /* 0x000fea0003800000 */
.L_x_344:
[----:B------:R-:W-:Y:S05]  /*15a90*/  BRA.DIV ~URZ, `(.L_x_346) ;  /* 0x000031327f007947 */ /* 0x000fea000b800000 */
[----:B------:R1:W2:Y:S04]  /*15aa0*/  SHFL.IDX PT, R13, R20, 0x3, 0x1c1f ;  /* 0x007c1f00140d7f89 */ /* 0x0002a800000e0000 */
[----:B-1--4-:R1:W4:Y:S02]  /*15ab0*/  SHFL.IDX PT, R2, R21, 0x3, 0x1c1f ;  /* 0x007c1f0015027f89 */ /* 0x01232400000e0000 */
.L_x_415:
[----:B------:R-:W5:Y:S02]  /*15ac0*/  LDL R3, [R1+0x44] ;  /* 0x0000440001037983 */ /* 0x000f640000100800 */
[----:B-----5:R-:W-:-:S13]  /*15ad0*/  LOP3.LUT P0, RZ, R3, 0x2, RZ, 0xc0, !PT ;  /* 0x0000000203ff7812 */ /* 0x020fda000780c0ff */
[----:B------:R-:W-:Y:S05]  /*15ae0*/  @P0 BRA `(.L_x_334) ;  /* 0x00000db000000947 */ /* 0x000fea0003800000 */
[----:B------:R-:W-:Y:S02]  /*15af0*/  ISETP.GE.AND P4, PT, R9, c[0x0][0x3c8], PT ;  /* 0x0000f20009007a0c */ /* 0x000fe40003f86270 */
[----:B------:R-:W-:Y:S02]  /*15b00*/  ISETP.GE.AND P0, PT, R0, c[0x0][0x3c8], PT ;  /* 0x0000f20000007a0c */ /* 0x000fe40003f06270 */
[----:B------:R-:W-:Y:S02]  /*15b10*/  ISETP.GE.AND P5, PT, R10, c[0x0][0x3c8], PT ;  /* 0x0000f2000a007a0c */ /* 0x000fe40003fa6270 */
[----:B------:R-:W-:Y:S02]  /*15b20*/  ISETP.GE.AND P3, PT, R4, c[0x0][0x3c8], PT ;  /* 0x0000f20004007a0c */ /* 0x000fe40003f66270 */
[----:B------:R-:W-:Y:S02]  /*15b30*/  ISETP.GE.AND P2, PT, R8, c[0x0][0x3c8], PT ;  /* 0x0000f20008007a0c */ /* 0x000fe40003f46270 */
[----:B------:R-:W-:-:S03]  /*15b40*/  ISETP.GE.AND P1, PT, R7, c[0x0][0x3c8], PT ;  /* 0x0000f20007007a0c */ /* 0x000fc60003f26270 */
[----:B----4-:R-:W-:Y:S02]  /*15b50*/  @!P4 LEA R18, P6, R9, R2, 0x2 ;  /* 0x000000020912c211 */ /* 0x010fe400078c10ff */
[----:B--2---:R-:W-:-:S04]  /*15b60*/  @!P0 IMAD.MOV.U32 R3, RZ, RZ, R13 ;  /* 0x000000ffff038224 */ /* 0x004fc800078e000d */
[----:B------:R-:W-:-:S05]  /*15b70*/  @!P0 IMAD.WIDE R14, R0, 0x4, R2 ;  /* 0x00000004000e8825 */ /* 0x000fca00078e0202 */
[----:B------:R2:W-:Y:S01]  /*15b80*/  @!P0 ST.E.64 [R14.64], R40 ;  /* 0x000000280e008985 */ /* 0x0005e2000c101b08 */
[CC--:B------:R-:W-:Y:S02]  /*15b90*/  @!P5 LEA R20, P0, R10.reuse, R2.reuse, 0x2 ;  /* 0x000000020a14d211 */ /* 0x0c0fe400078010ff */
[----:B------:R-:W-:Y:S02]  /*15ba0*/  P2R R0, PR, RZ, 0x40 ;  /* 0x00000040ff007803 */ /* 0x000fe40000000000 */
[-C--:B-1-3--:R-:W-:Y:S02]  /*15bb0*/  @!P5 LEA.HI.X R21, R10, R13.reuse, R22, 0x2, P0 ;  /* 0x0000000d0a15d211 */ /* 0x08afe400000f1416 */
[----:B------:R-:W-:Y:S02]  /*15bc0*/  ISETP.NE.AND P0, PT, R0, RZ, PT ;  /* 0x000000ff0000720c */ /* 0x000fe40003f05270 */
[----:B------:R-:W-:Y:S01]  /*15bd0*/  @!P3 LEA R16, P6, R4, R2, 0x2 ;  /* 0x000000020410b211 */ /* 0x000fe200078c10ff */
[----:B------:R1:W-:Y:S01]  /*15be0*/  @!P5 ST.E.64 [R20.64], R70 ;  /* 0x000000461400d985 */ /* 0x0003e2000c101b08 */
[----:B------:R-:W-:-:S02]  /*15bf0*/  @!P4 LEA.HI.X R19, R9, R13, R24, 0x2, P0 ;  /* 0x0000000d0913c211 */ /* 0x000fc400000f1418 */
[----:B------:R-:W-:Y:S02]  /*15c00*/  ISETP.GE.AND P0, PT, R6, c[0x0][0x3c8], PT ;  /* 0x0000f20006007a0c */ /* 0x000fe40003f06270 */
[----:B------:R-:W-:Y:S01]  /*15c10*/  @!P3 LEA.HI.X R17, R4, R13, R23, 0x2, P6 ;  /* 0x0000000d0411b211 */ /* 0x000fe200030f1417 */
[----:B------:R1:W-:Y:S04]  /*15c20*/  @!P4 ST.E.64 [R18.64], R68 ;  /* 0x000000441200c985 */ /* 0x0003e8000c101b08 */
[----:B------:R1:W-:Y:S01]  /*15c30*/  @!P3 ST.E.64 [R16.64], R64 ;  /* 0x000000401000b985 */ /* 0x0003e2000c101b08 */
[----:B--2---:R-:W-:-:S04]  /*15c40*/  @!P2 LEA R14, P6, R8, R2, 0x2 ;  /* 0x00000002080ea211 */ /* 0x004fc800078c10ff */
        /* <DEDUP_REMOVED lines=14> */
.L_x_319:
[----:B------:R-:W2:Y:S04]  /*15d30*/  LDL.LU R3, [R1+0x48] ;  /* 0x0000480001037983 */ /* 0x000ea80000300800 */
[----:B------:R-:W3:Y:S01]  /*15d40*/  LDL R8, [R1+0x10] ;  /* 0x0000100001087983 */ /* 0x000ee20000100800 */
        /* <DEDUP_REMOVED lines=16> */
[----:B------:R2:W3:Y:S04]  /*15e50*/  LDG.E R3, [R6.64] ;  /* 0x0000000806037981 */ /* 0x0004e8000c1e1900 */
[----:B-12---:R-:W3:Y:S02]  /*15e60*/  LDG.E R6, [R6.64+0x4] ;  /* 0x0000040806067981 */ /* 0x006ee4000c1e1900 */
[----:B---3-5:R-:W-:Y:S02]  /*15e70*/  IADD3 R20, -R3, R6, RZ ;  /* 0x0000000603147210 */ /* 0x028fe40007ffe1ff */
.L_x_347:
        /* <DEDUP_REMOVED lines=23> */
[----:B------:R-:W-:Y:S01]  /*15ff0*/  ISETP.NE.AND P0, PT, R3, 0x1, PT ;  /* 0x000000010300780c */ /* 0x000fe20003f05270 */
[----:B------:R-:W-:Y:S01]  /*16000*/  IMAD R9, R8, R21, R9 ;  /* 0x0000001508097224 */ /* 0x000fe200078e0209 */
[----:B------:R-:W-:-:S11]  /*16010*/  MOV R3, R11 ;  /* 0x0000000b00037202 */ /* 0x000fd60000000f00 */
[----:B------:R-:W-:-:S05]  /*16020*/  @P0 IMAD.HI.U32 R17, R11, c[0x0][0x4ec], RZ ;  /* 0x00013b000b110a27 */ /* 0x000fca00078e00ff */
[----:B------:R-:W-:Y:S01]  /*16030*/  @P0 SHF.R.U32.HI R3, RZ, c[0x0][0x4f0], R17 ;  /* 0x00013c00ff030a19 */ /* 0x000fe20000011611 */
[-C--:B--2---:R-:W-:Y:S02]  /*16040*/  IMAD R16, R7, R4.reuse, RZ ;  /* 0x0000000407107224 */ /* 0x084fe400078e02ff */
[----:B------:R-:W-:-:S04]  /*16050*/  IMAD.WIDE.U32 R6, R6, R4, RZ ;  /* 0x0000000406067225 */ /* 0x000fc800078e00ff */
[----:B------:R-:W-:Y:S01]  /*16060*/  IMAD.WIDE.U32 R4, R8, R10, RZ ;  /* 0x0000000a08047225 */ /* 0x000fe200078e00ff */
[----:B---3--:R-:W-:-:S03]  /*16070*/  SEL R8, R22, RZ, P2 ;  /* 0x000000ff16087207 */ /* 0x008fc60001000000 */
[----:B------:R-:W-:Y:S01]  /*16080*/  IMAD.IADD R16, R7, 0x1, R16 ;  /* 0x0000000107107824 */ /* 0x000fe200078e0210 */
[----:B------:R-:W-:Y:S01]  /*16090*/  IADD3 R17, P1, P0, R4, R6, R2 ;  /* 0x0000000604117210 */ /* 0x000fe2000783e002 */
[----:B------:R-:W-:Y:S01]  /*160a0*/  IMAD.MOV R4, RZ, RZ, -R3 ;  /* 0x000000ffff047224 */ /* 0x000fe200078e0a03 */
[----:B------:R-:W-:Y:S01]  /*160b0*/  IADD3 R5, R5, R9, RZ ;  /* 0x0000000905057210 */ /* 0x000fe20007ffe0ff */
[-C--:B-----5:R-:W-:Y:S02]  /*160c0*/  IMAD R9, R15, R8.reuse, RZ ;  /* 0x000000080f097224 */ /* 0x0a0fe400078e02ff */
[----:B------:R-:W-:-:S04]  /*160d0*/  IMAD.WIDE.U32 R6, R14, R8, RZ ;  /* 0x000000080e067225 */ /* 0x000fc800078e00ff */
[----:B------:R-:W-:Y:S01]  /*160e0*/  IMAD R4, R4, c[0x0][0x4e8], R11 ;  /* 0x00013a0004047a24 */ /* 0x000fe200078e020b */
[----:B------:R-:W-:Y:S02]  /*160f0*/  IADD3.X R11, R5, R16, R18, P1, P0 ;  /* 0x00000010050b7210 */ /* 0x000fe40000fe0412 */
[----:B------:R-:W-:Y:S01]  /*16100*/  IADD3 R7, R7, R9, RZ ;  /* 0x0000000907077210 */ /* 0x000fe20007ffe0ff */
[----:B------:R-:W-:Y:S01]  /*16110*/  IMAD.MOV.U32 R9, RZ, RZ, c[0x0][0x4a8] ;  /* 0x00012a00ff097624 */ /* 0x000fe200078e00ff */
[----:B------:R-:W-:Y:S02]  /*16120*/  IADD3 R6, P1, P0, R3, R17, R6 ;  /* 0x0000001103067210 */ /* 0x000fe4000783e006 */
[----:B------:R-:W-:Y:S01]  /*16130*/  SHF.R.S32.HI R5, RZ, 0x1f, R3 ;  /* 0x0000001fff057819 */ /* 0x000fe20000011403 */
[----:B------:R-:W-:Y:S01]  /*16140*/  IMAD R3, R13, R4, RZ ;  /* 0x000000040d037224 */ /* 0x000fe200078e02ff */
[----:B------:R-:W-:Y:S02]  /*16150*/  SHF.R.S32.HI R8, RZ, 0x1f, R4 ;  /* 0x0000001fff087819 */ /* 0x000fe40000011404 */
[----:B------:R-:W-:-:S03]  /*16160*/  IADD3.X R7, R5, R11, R7, P1, P0 ;  /* 0x0000000b05077210 */ /* 0x000fc60000fe0407 */
        /* <DEDUP_REMOVED lines=10> */
.L_x_349:
[----:B------:R-:W-:Y:S05]  /*16210*/  BSYNC B0 ;  /* 0x0000000000007941 */ /* 0x000fea0003800000 */
.L_x_348:
[----:B------:R-:W-:-:S13]  /*16220*/  ISETP.GT.AND P0, PT, R19, 0x1, PT ;  /* 0x000000011300780c */ /* 0x000fda0003f04270 */
[----:B------:R-:W-:Y:S05]  /*16230*/  @P0 BRA `(.L_x_334) ;  /* 0x0000066000000947 */ /* 0x000fea0003800000 */
[----:B------:R-:W2:Y:S04]  /*16240*/  LDL.LU R8, [R1+0x40] ;  /* 0x0000400001087983 */ /* 0x000ea80000300800 */
[----:B------:R-:W3:Y:S01]  /*16250*/  LDL.LU R9, [R1+0x34] ;  /* 0x0000340001097983 */ /* 0x000ee20000300800 */
[----:B------:R-:W-:Y:S01]  /*16260*/  MOV R4, c[0x0][0x4e8] ;  /* 0x00013a0000047a02 */ /* 0x000fe20000000f00 */
[----:B-1----:R-:W-:Y:S01]  /*16270*/  IMAD R3, R18, c[0x0][0x3a0], RZ ;  /* 0x0000e80012037a24 */ /* 0x002fe200078e02ff */
[----:B------:R-:W-:Y:S01]  /*16280*/  ISETP.GE.AND P2, PT, R0, c[0x0][0x3c8], PT ;  /* 0x0000f20000007a0c */ /* 0x000fe20003f46270 */
[----:B------:R-:W-:Y:S01]  /*16290*/  IMAD R6, R21, c[0x0][0x3f0], RZ ;  /* 0x0000fc0015067a24 */ /* 0x000fe200078e02ff */
[----:B------:R-:W-:Y:S01]  /*162a0*/  ISETP.NE.AND P0, PT, R4, 0x1, PT ;  /* 0x000000010400780c */ /* 0x000fe20003f05270 */
[----:B------:R-:W-:-:S04]  /*162b0*/  IMAD.WIDE.U32 R4, R2, c[0x0][0x3a0], RZ ;  /* 0x0000e80002047a25 */ /* 0x000fc800078e00ff */
[----:B------:R-:W-:-:S05]  /*162c0*/  IMAD R2, R2, c[0x0][0x3a4], R3 ;  /* 0x0000e90002027a24 */ /* 0x000fca00078e0203 */
[----:B------:R-:W-:-:S05]  /*162d0*/  IADD3 R5, R5, R2, RZ ;  /* 0x0000000205057210 */ /* 0x000fca0007ffe0ff */
[----:B--2---:R-:W-:Y:S01]  /*162e0*/  IMAD.WIDE.U32 R4, R8, c[0x0][0x3e8], R4 ;  /* 0x0000fa0008047a25 */ /* 0x004fe200078e0004 */
[----:B---3--:R-:W-:-:S03]  /*162f0*/  LEA R3, R9, R28, 0x7 ;  /* 0x0000001c09037211 */ /* 0x008fc600078e38ff */
[----:B------:R-:W-:Y:S02]  /*16300*/  IMAD R5, R8, c[0x0][0x3ec], R5 ;  /* 0x0000fb0008057a24 */ /* 0x000fe400078e0205 */
[----:B------:R-:W-:Y:S01]  /*16310*/  IMAD R8, R10, c[0x0][0x3f4], R6 ;  /* 0x0000fd000a087a24 */ /* 0x000fe200078e0206 */
[----:B------:R-:W-:Y:S01]  /*16320*/  MOV R2, R3 ;  /* 0x0000000300027202 */ /* 0x000fe20000000f00 */
[----:B------:R-:W-:-:S04]  /*16330*/  @P0 IMAD.HI.U32 R7, R3, c[0x0][0x4ec], RZ ;  /* 0x00013b0003070a27 */ /* 0x000fc800078e00ff */
[----:B------:R-:W-:Y:S01]  /*16340*/  IMAD.WIDE.U32 R4, R10, c[0x0][0x3f0], R4 ;  /* 0x0000fc000a047a25 */ /* 0x000fe200078e0004 */
[----:B------:R-:W-:-:S04]  /*16350*/  @P0 SHF.R.U32.HI R2, RZ, c[0x0][0x4f0], R7 ;  /* 0x00013c00ff020a19 */ /* 0x000fc80000011607 */
        /* <DEDUP_REMOVED lines=17> */
[----:B------:R1:W2:Y:S02]  /*16470*/  SHFL.IDX PT, R8, R6, RZ, 0x181f ;  /* 0x00181fff06087589 */ /* 0x0002a400000e0000 */
.L_x_416:
[----:B------:R-:W-:Y:S05]  /*16480*/  BRA.DIV ~URZ, `(.L_x_351) ;  /* 0x000028827f007947 */ /* 0x000fea000b800000 */
[----:B------:R3:W4:Y:S02]  /*16490*/  SHFL.IDX PT, R2, R7, RZ, 0x181f ;  /* 0x00181fff07027589 */ /* 0x00072400000e0000 */
.L_x_417:
[----:B------:R-:W-:-:S05]  /*164a0*/  IMAD R5, R20, c[0x0][0x4e8], RZ ;  /* 0x00013a0014057a24 */ /* 0x000fca00078e02ff */
[----:B------:R-:W-:-:S13]  /*164b0*/  ISETP.GE.OR P0, PT, R4, R5, P2 ;  /* 0x000000050400720c */ /* 0x000fda0001706670 */
[----:B----4-:R-:W-:-:S04]  /*164c0*/  @!P0 LEA R2, P1, R0, R2, 0x1 ;  /* 0x0000000200028211 */ /* 0x010fc800078208ff */
[----:B--2---:R-:W-:-:S05]  /*164d0*/  @!P0 LEA.HI.X R3, R0, R8, R80, 0x1, P1 ;  /* 0x0000000800038211 */ /* 0x004fca00008f0c50 */
[----:B------:R2:W-:Y:S01]  /*164e0*/  @!P0 ST.E.128 [R2.64], RZ ;  /* 0x000000ff02008985 */ /* 0x0005e2000c101d08 */
[----:B------:R-:W-:Y:S05]  /*164f0*/  BRA.DIV ~URZ, `(.L_x_352) ;  /* 0x000028827f007947 */ /* 0x000fea000b800000 */
[----:B------:R4:W1:Y:S04]  /*16500*/  SHFL.IDX PT, R8, R6, 0x1, 0x181f ;  /* 0x00381f0006087f89 */ /* 0x00086800000e0000 */
[----:B--2---:R4:W2:Y:S02]  /*16510*/  SHFL.IDX PT, R2, R7, 0x1, 0x181f ;  /* 0x00381f0007027f89 */ /* 0x0048a400000e0000 */
.L_x_418:
[----:B------:R-:W-:-:S04]  /*16520*/  IADD3 R3, R4, 0x10, RZ ;  /* 0x0000001004037810 */ /* 0x000fc80007ffe0ff */
[----:B------:R-:W-:-:S13]  /*16530*/  ISETP.GE.OR P0, PT, R3, R5, P2 ;  /* 0x000000050300720c */ /* 0x000fda0001706670 */
[----:B--2---:R-:W-:-:S04]  /*16540*/  @!P0 LEA R2, P1, R0, R2, 0x1 ;  /* 0x0000000200028211 */ /* 0x004fc800078208ff */
[----:B-1----:R-:W-:-:S05]  /*16550*/  @!P0 LEA.HI.X R3, R0, R8, R80, 0x1, P1 ;  /* 0x0000000800038211 */ /* 0x002fca00008f0c50 */
[----:B------:R1:W-:Y:S01]  /*16560*/  @!P0 ST.E.128 [R2.64], RZ ;  /* 0x000000ff02008985 */ /* 0x0003e2000c101d08 */
[----:B------:R-:W-:Y:S05]  /*16570*/  BRA.DIV ~URZ, `(.L_x_353) ;  /* 0x000028d27f007947 */ /* 0x000fea000b800000 */
[----:B------:R2:W1:Y:S02]  /*16580*/  SHFL.IDX PT, R8, R6, 0x2, 0x181f ;  /* 0x00581f0006087f89 */ /* 0x00046400000e0000 */
.L_x_419:
[----:B------:R-:W-:Y:S05]  /*16590*/  BRA.DIV ~URZ, `(.L_x_354) ;  /* 0x000029227f007947 */ /* 0x000fea000b800000 */
[----:B-1----:R1:W2:Y:S02]  /*165a0*/  SHFL.IDX PT, R2, R7, 0x2, 0x181f ;  /* 0x00581f0007027f89 */ /* 0x0022a400000e0000 */
.L_x_420:
[----:B------:R-:W-:-:S04]  /*165b0*/  IADD3 R3, R4, 0x20, RZ ;  /* 0x0000002004037810 */ /* 0x000fc80007ffe0ff */
[----:B------:R-:W-:-:S13]  /*165c0*/  ISETP.GE.OR P0, PT, R3, R5, P2 ;  /* 0x000000050300720c */ /* 0x000fda0001706670 */
[----:B--2---:R-:W-:-:S04]  /*165d0*/  @!P0 LEA R2, P1, R0, R2, 0x1 ;  /* 0x0000000200028211 */ /* 0x004fc800078208ff */
[----:B------:R-:W-:-:S05]  /*165e0*/  @!P0 LEA.HI.X R3, R0, R8, R80, 0x1, P1 ;  /* 0x0000000800038211 */ /* 0x000fca00008f0c50 */
[----:B------:R2:W-:Y:S01]  /*165f0*/  @!P0 ST.E.128 [R2.64], RZ ;  /* 0x000000ff02008985 */ /* 0x0005e2000c101d08 */
[----:B------:R-:W-:Y:S05]  /*16600*/  BRA.DIV ~URZ, `(.L_x_355) ;  /* 0x000029227f007947 */ /* 0x000fea000b800000 */
[----:B------:R1:W2:Y:S04]  /*16610*/  SHFL.IDX PT, R8, R6, 0x3, 0x181f ;  /* 0x00781f0006087f89 */ /* 0x0002a800000e0000 */
[----:B--2---:R1:W2:Y:S02]  /*16620*/  SHFL.IDX PT, R2, R7, 0x3, 0x181f ;  /* 0x00781f0007027f89 */ /* 0x0042a400000e0000 */
.L_x_421:
[----:B------:R-:W-:-:S04]  /*16630*/  IADD3 R3, R4, 0x30, RZ ;  /* 0x0000003004037810 */ /* 0x000fc80007ffe0ff */
[----:B------:R-:W-:-:S13]  /*16640*/  ISETP.GE.OR P0, PT, R3, R5, P2 ;  /* 0x000000050300720c */ /* 0x000fda0001706670 */
[----:B--2---:R-:W-:-:S04]  /*16650*/  @!P0 LEA R2, P1, R0, R2, 0x1 ;  /* 0x0000000200028211 */ /* 0x004fc800078208ff */
[----:B------:R-:W-:-:S05]  /*16660*/  @!P0 LEA.HI.X R3, R0, R8, R80, 0x1, P1 ;  /* 0x0000000800038211 */ /* 0x000fca00008f0c50 */
[----:B------:R2:W-:Y:S01]  /*16670*/  @!P0 ST.E.128 [R2.64], RZ ;  /* 0x000000ff02008985 */ /* 0x0005e2000c101d08 */
[----:B------:R-:W-:Y:S05]  /*16680*/  BRA.DIV ~URZ, `(.L_x_356) ;  /* 0x000029727f007947 */ /* 0x000fea000b800000 */
[----:B------:R1:W2:Y:S02]  /*16690*/  SHFL.IDX PT, R8, R6, 0x4, 0x181f ;  /* 0x00981f0006087f89 */ /* 0x0002a400000e0000 */
.L_x_422:
[----:B------:R-:W-:Y:S05]  /*166a0*/  BRA.DIV ~URZ, `(.L_x_357) ;  /* 0x000029c27f007947 */ /* 0x000fea000b800000 */
[----:B--2---:R2:W1:Y:S02]  /*166b0*/  SHFL.IDX PT, R2, R7, 0x4, 0x181f ;  /* 0x00981f0007027f89 */ /* 0x00446400000e0000 */
.L_x_423:
[----:B------:R-:W-:-:S04]  /*166c0*/  IADD3 R3, R4, 0x40, RZ ;  /* 0x0000004004037810 */ /* 0x000fc80007ffe0ff */
[----:B------:R-:W-:-:S13]  /*166d0*/  ISETP.GE.OR P0, PT, R3, R5, P2 ;  /* 0x000000050300720c */ /* 0x000fda0001706670 */
[----:B-1----:R-:W-:-:S04]  /*166e0*/  @!P0 LEA R2, P1, R0, R2, 0x1 ;  /* 0x0000000200028211 */ /* 0x002fc800078208ff */
[----:B------:R-:W-:-:S05]  /*166f0*/  @!P0 LEA.HI.X R3, R0, R8, R80, 0x1, P1 ;  /* 0x0000000800038211 */ /* 0x000fca00008f0c50 */
[----:B------:R1:W-:Y:S01]  /*16700*/  @!P0 ST.E.128 [R2.64], RZ ;  /* 0x000000ff02008985 */ /* 0x0003e2000c101d08 */
[----:B------:R-:W-:Y:S05]  /*16710*/  BRA.DIV ~URZ, `(.L_x_358) ;  /* 0x000029c27f007947 */ /* 0x000fea000b800000 */
[----:B------:R1:W2:Y:S04]  /*16720*/  SHFL.IDX PT, R8, R6, 0x5, 0x181f ;  /* 0x00b81f0006087f89 */ /* 0x0002a800000e0000 */
[----:B-1----:R1:W3:Y:S02]  /*16730*/  SHFL.IDX PT, R2, R7, 0x5, 0x181f ;  /* 0x00b81f0007027f89 */ /* 0x0022e400000e0000 */
.L_x_424:
[----:B------:R-:W-:-:S04]  /*16740*/  IADD3 R3, R4, 0x50, RZ ;  /* 0x0000005004037810 */ /* 0x000fc80007ffe0ff */
[----:B------:R-:W-:-:S13]  /*16750*/  ISETP.GE.OR P0, PT, R3, R5, P2 ;  /* 0x000000050300720c */ /* 0x000fda0001706670 */
[----:B---3--:R-:W-:-:S04]  /*16760*/  @!P0 LEA R2, P1, R0, R2, 0x1 ;  /* 0x0000000200028211 */ /* 0x008fc800078208ff */
[----:B--2---:R-:W-:-:S05]  /*16770*/  @!P0 LEA.HI.X R3, R0, R8, R80, 0x1, P1 ;  /* 0x0000000800038211 */ /* 0x004fca00008f0c50 */
[----:B------:R2:W-:Y:S01]  /*16780*/  @!P0 ST.E.128 [R2.64], RZ ;  /* 0x000000ff02008985 */ /* 0x0005e2000c101d08 */
[----:B------:R-:W-:Y:S05]  /*16790*/  BRA.DIV ~URZ, `(.L_x_359) ;  /* 0x00002a127f007947 */ /* 0x000fea000b800000 */
[----:B------:R3:W1:Y:S02]  /*167a0*/  SHFL.IDX PT, R8, R6, 0x6, 0x181f ;  /* 0x00d81f0006087f89 */ /* 0x00066400000e0000 */
.L_x_425:
[----:B------:R-:W-:Y:S05]  /*167b0*/  BRA.DIV ~URZ, `(.L_x_360) ;  /* 0x00002a627f007947 */ /* 0x000fea000b800000 */
[----:B--2---:R2:W3:Y:S02]  /*167c0*/  SHFL.IDX PT, R2, R7, 0x6, 0x181f ;  /* 0x00d81f0007027f89 */ /* 0x0044e400000e0000 */
.L_x_426:
[----:B------:R-:W-:-:S04]  /*167d0*/  IADD3 R3, R4, 0x60, RZ ;  /* 0x0000006004037810 */ /* 0x000fc80007ffe0ff */
[----:B------:R-:W-:-:S13]  /*167e0*/  ISETP.GE.OR P0, PT, R3, R5, P2 ;  /* 0x000000050300720c */ /* 0x000fda0001706670 */
[----:B---3--:R-:W-:-:S04]  /*167f0*/  @!P0 LEA R2, P1, R0, R2, 0x1 ;  /* 0x0000000200028211 */ /* 0x008fc800078208ff */
[----:B-1----:R-:W-:-:S05]  /*16800*/  @!P0 LEA.HI.X R3, R0, R8, R80, 0x1, P1 ;  /* 0x0000000800038211 */ /* 0x002fca00008f0c50 */
[----:B------:R1:W-:Y:S01]  /*16810*/  @!P0 ST.E.128 [R2.64], RZ ;  /* 0x000000ff02008985 */ /* 0x0003e2000c101d08 */
[----:B------:R-:W-:Y:S05]  /*16820*/  BRA.DIV ~URZ, `(.L_x_361) ;  /* 0x00002a627f007947 */ /* 0x000fea000b800000 */
[----:B----4-:R-:W3:Y:S04]  /*16830*/  SHFL.IDX PT, R6, R6, 0x7, 0x181f ;  /* 0x00f81f0006067f89 */ /* 0x010ee800000e0000 */
[----:B-1----:R1:W4:Y:S02]  /*16840*/  SHFL.IDX PT, R2, R7, 0x7, 0x181f ;  /* 0x00f81f0007027f89 */ /* 0x00232400000e0000 */
.L_x_427:
[----:B------:R-:W-:-:S04]  /*16850*/  IADD3 R4, R4, 0x70, RZ ;  /* 0x0000007004047810 */ /* 0x000fc80007ffe0ff */
[----:B------:R-:W-:-:S13]  /*16860*/  ISETP.GE.OR P0, PT, R4, R5, P2 ;  /* 0x000000050400720c */ /* 0x000fda0001706670 */
[----:B----4-:R-:W-:-:S04]  /*16870*/  @!P0 LEA R2, P1, R0, R2, 0x1 ;  /* 0x0000000200028211 */ /* 0x010fc800078208ff */
[----:B---3--:R-:W-:-:S05]  /*16880*/  @!P0 LEA.HI.X R3, R0, R6, R80, 0x1, P1 ;  /* 0x0000000600038211 */ /* 0x008fca00008f0c50 */
[----:B------:R3:W-:Y:S04]  /*16890*/  @!P0 ST.E.128 [R2.64], RZ ;  /* 0x000000ff02008985 */ /* 0x0007e8000c101d08 */
.L_x_334:
[----:B------:R-:W-:Y:S05]  /*168a0*/  BSYNC B1 ;  /* 0x0000000000017941 */ /* 0x000fea0003800000 */
.L_x_318:
        /* <DEDUP_REMOVED lines=15> */
.L_x_428:
[----:B------:R-:W-:Y:S05]  /*169a0*/  BRA.DIV ~URZ, `(.L_x_364) ;  /* 0x00002a227f007947 */ /* 0x000fea000b800000 */
[----:B------:R3:W1:Y:S02]  /*169b0*/  SHFL.IDX PT, R8, R49, 0x1, 0x1f ;  /* 0x00201f0031087f89 */ /* 0x00066400000e0000 */
.L_x_429:
        /* <DEDUP_REMOVED lines=19> */
.L_x_430:
        /* <DEDUP_REMOVED lines=16> */
.L_x_431:
[----:B----4-:R-:W-:Y:S01]  /*16bf0*/  IMAD R0, R0, c[0x0][0x538], RZ ;  /* 0x00014e0000007a24 */ /* 0x010fe200078e02ff */
[----:B------:R-:W-:Y:S04]  /*16c00*/  BSSY B1, `(.L_x_367) ;  /* 0x0000084000017945 */ /* 0x000fe80003800000 */
[----:B-1----:R-:W-:-:S04]  /*16c10*/  IADD3 R8, R0, R8, RZ ;  /* 0x0000000800087210 */ /* 0x002fc80007ffe0ff */
[----:B--2---:R-:W-:-:S13]  /*16c20*/  ISETP.GT.AND P0, PT, R8, R9, PT ;  /* 0x000000090800720c */ /* 0x004fda0003f04270 */
[----:B------:R-:W-:Y:S05]  /*16c30*/  @P0 BRA `(.L_x_368) ;  /* 0x0000025000000947 */ /* 0x000fea0003800000 */
.L_x_372:
        /* <DEDUP_REMOVED lines=17> */
.L_x_432:
        /* <DEDUP_REMOVED lines=16> */
.L_x_433:
[----:B--2---:R-:W-:-:S05]  /*16e50*/  IMAD R0, R0, c[0x0][0x538], RZ ;  /* 0x00014e0000007a24 */ /* 0x004fca00078e02ff */
[----:B------:R-:W-:-:S04]  /*16e60*/  IADD3 R8, R0, R8, RZ ;  /* 0x0000000800087210 */ /* 0x000fc80007ffe0ff */
[----:B------:R-:W-:-:S13]  /*16e70*/  ISETP.GT.AND P0, PT, R8, R9, PT ;  /* 0x000000090800720c */ /* 0x000fda0003f04270 */
[----:B-1----:R-:W-:Y:S05]  /*16e80*/  @!P0 BRA `(.L_x_372) ;  /* 0xfffffdb000008947 */ /* 0x002fea000383ffff */
.L_x_368:
[----:B------:R-:W-:-:S05]  /*16e90*/  IADD3 R10, -R0, R8, RZ ;  /* 0x00000008000a7210 */ /* 0x000fca0007ffe1ff */
[----:B------:R-:W-:-:S05]  /*16ea0*/  IMAD R0, R4, c[0x0][0x538], R10 ;  /* 0x00014e0004007a24 */ /* 0x000fca00078e020a */
[----:B------:R-:W-:Y:S01]  /*16eb0*/  ISETP.GT.AND P0, PT, R0, R9, PT ;  /* 0x000000090000720c */ /* 0x000fe20003f04270 */
[----:B------:R-:W-:-:S12]  /*16ec0*/  BRA.DIV ~URZ, `(.L_x_373) ;  /* 0x000029627f007947 */ /* 0x000fd8000b800000 */
[----:B------:R-:W-:-:S04]  /*16ed0*/  VOTE.ANY R0, PT, !P0 ;  /* 0x0000000000007806 */ /* 0x000fc800040e0100 */
.L_x_434:
[----:B------:R1:W2:Y:S01]  /*16ee0*/  POPC R13, R0 ;  /* 0x00000000000d7309 */ /* 0x0002a20000000000 */
[----:B------:R-:W-:Y:S05]  /*16ef0*/  BRA.DIV ~URZ, `(.L_x_374) ;  /* 0x000029727f007947 */ /* 0x000fea000b800000 */
[----:B--2---:R2:W4:Y:S04]  /*16f00*/  SHFL.IDX PT, R8, R6, R13, 0x1f ;  /* 0x00001f0d06087589 */ /* 0x00452800000e0000 */
[----:B------:R2:W1:Y:S02]  /*16f10*/  SHFL.IDX PT, R7, R7, R13, 0x1f ;  /* 0x00001f0d07077589 */ /* 0x00046400000e0000 */
.L_x_435:
[----:B------:R-:W-:Y:S01]  /*16f20*/  ISETP.NE.AND P0, PT, R0, RZ, PT ;  /* 0x000000ff0000720c */ /* 0x000fe20003f05270 */
[----:B------:R-:W-:-:S12]  /*16f30*/  BSSY B0, `(.L_x_375) ;  /* 0x0000005000007945 */ /* 0x000fd80003800000 */
[----:B------:R-:W-:Y:S05]  /*16f40*/  @!P0 BRA `(.L_x_376) ;  /* 0x0000003000008947 */ /* 0x000fea0003800000 */
[----:B------:R-:W-:Y:S01]  /*16f50*/  IADD3 R11, R13, -0x1, RZ ;  /* 0xffffffff0d0b7810 */ /* 0x000fe20007ffe0ff */
[----:B------:R-:W-:Y:S05]  /*16f60*/  BRA.DIV ~URZ, `(.L_x_377) ;  /* 0x000029d27f007947 */ /* 0x000fea000b800000 */
[----:B------:R2:W3:Y:S02]  /*16f70*/  SHFL.IDX PT, R14, R4, R11, 0x1f ;  /* 0x00001f0b040e7589 */ /* 0x0004e400000e0000 */
.L_x_376:
[----:B------:R-:W-:Y:S05]  /*16f80*/  BSYNC B0 ;  /* 0x0000000000007941 */ /* 0x000fea0003800000 */
.L_x_375:
        /* <DEDUP_REMOVED lines=70> */
.L_x_369:
[----:B------:R-:W-:Y:S01]  /*173f0*/  MOV R0, c[0x0][0x53c] ;  /* 0x00014f0000007a02 */ /* 0x000fe20000000f00 */
[----:B------:R1:W-:Y:S04]  /*17400*/  STL [R1+0x30], R9 ;  /* 0x0000300901007387 */ /* 0x0003e80000100800 */
[----:B------:R1:W-:Y:S04]  /*17410*/  STL [R1+0x34], RZ ;  /* 0x000034ff01007387 */ /* 0x0003e80000100800 */
[----:B------:R1:W-:Y:S04]  /*17420*/  STL [R1+0x38], RZ ;  /* 0x000038ff01007387 */ /* 0x0003e80000100800 */
[----:B------:R1:W-:Y:S02]  /*17430*/  STL [R1+0x3c], R0 ;  /* 0x00003c0001007387 */ /* 0x0003e40000100800 */
.L_x_378:
[----:B------:R-:W-:Y:S05]  /*17440*/  BSYNC B1 ;  /* 0x0000000000017941 */ /* 0x000fea0003800000 */
.L_x_367:
        /* <DEDUP_REMOVED lines=9> */
.L_x_362:
[----:B-1----:R-:W3:Y:S02]  /*174e0*/  LDL R0, [R1+0x3c] ;  /* 0x00003c0001007983 */ /* 0x002ee40000100800 */
[----:B---3--:R-:W-:-:S13]  /*174f0*/  ISETP.GE.AND P0, PT, R0, c[0x0][0x53c], PT ;  /* 0x00014f0000007a0c */ /* 0x008fda0003f06270 */
[----:B--2-4-:R-:W-:Y:S01]  /*17500*/  @P0 CALL.REL.NOINC `(.L_x_379) ;  /* 0x0000001000000944 */ /* 0x014fe20003c00000 */
[----:B------:R-:W-:Y:S05]  /*17510*/  BRA `(.L_x_380) ;  /* 0xfffe9d8000007947 */ /* 0x000fea000383ffff */
.L_x_379:
[----:B------:R-:W-:Y:S05]  /*17520*/  EXIT ;  /* 0x000000000000794d */ /* 0x000fea0003800000 */
.L_x_202:
[----:B------:R-:W-:Y:S01]  /*17530*/  IMAD.MOV.U32 R0, RZ, RZ, R5 ;  /* 0x000000ffff007224 */ /* 0x000fe200078e0005 */
[----:B------:R-:W-:Y:S02]  /*17540*/  MOV R2, 0x1 ;  /* 0x0000000100027802 */ /* 0x000fe40000000f00 */
[----:B------:R-:W-:Y:S02]  /*17550*/  MOV R3, 0x17570 ;  /* 0x0001757000037802 */ /* 0x000fe40000000f00 */
[----:B------:R-:W-:Y:S05]  /*17560*/  CALL.REL.NOINC `($__internal_6_$__cuda_sm70_shflsync_up_p) ;  /* 0x000024d000007944 */ /* 0x000fea0003c00000 */
[----:B------:R-:W-:Y:S01]  /*17570*/  MOV R0, R4 ;  /* 0x0000000400007202 */ /* 0x000fe20000000f00 */
[----:B------:R-:W-:Y:S05]  /*17580*/  BRA `(.L_x_381) ;  /* 0xfffe8ee000007947 */ /* 0x000fea000383ffff */
.L_x_203:
[----:B------:R-:W-:Y:S01]  /*17590*/  IMAD.MOV.U32 R0, RZ, RZ, R5 ;  /* 0x000000ffff007224 */ /* 0x000fe200078e0005 */
[----:B------:R-:W-:Y:S02]  /*175a0*/  MOV R2, 0x2 ;  /* 0x0000000200027802 */ /* 0x000fe40000000f00 */
[----:B------:R-:W-:Y:S02]  /*175b0*/  MOV R3, 0x175d0 ;  /* 0x000175d000037802 */ /* 0x000fe40000000f00 */
[----:B------:R-:W-:Y:S05]  /*175c0*/  CALL.REL.NOINC `($__internal_6_$__cuda_sm70_shflsync_up_p) ;  /* 0x0000247000007944 */ /* 0x000fea0003c00000 */
[----:B------:R-:W-:Y:S01]  /*175d0*/  SEL R0, R4, RZ, P4 ;  /* 0x000000ff04007207 */ /* 0x000fe20002000000 */
[----:B------:R-:W-:Y:S01]  /*175e0*/  IMAD.MOV.U32 R2, RZ, RZ, 0x4 ;  /* 0x00000004ff027424 */ /* 0x000fe200078e00ff */
[----:B------:R-:W-:-:S03]  /*175f0*/  MOV R3, 0x17620 ;  /* 0x0001762000037802 */ /* 0x000fc60000000f00 */
[----:B------:R-:W-:Y:S02]  /*17600*/  IMAD.IADD R0, R5, 0x1, R0 ;  /* 0x0000000105007824 */ /* 0x000fe400078e0200 */
        /* <DEDUP_REMOVED lines=13> */
[----:B------:R-:W-:Y:S02]  /*176e0*/  MOV R3, 0x1f ;  /* 0x0000001f00037802 */ /* 0x000fe40000000f00 */
[----:B------:R-:W-:Y:S01]  /*176f0*/  MOV R2, 0x17730 ;  /* 0x0001773000027802 */ /* 0x000fe20000000f00 */
[----:B------:R-:W-:-:S04]  /*17700*/  IMAD.IADD R4, R0, 0x1, R4 ;  /* 0x0000000100047824 */ /* 0x000fc800078e0204 */
[----:B------:R-:W-:Y:S02]  /*17710*/  IMAD.MOV.U32 R12, RZ, RZ, R4 ;  /* 0x000000ffff0c7224 */ /* 0x000fe400078e0004 */
[----:B------:R-:W-:Y:S05]  /*17720*/  CALL.REL.NOINC `($__internal_5_$__cuda_sm70_shflsync_idx_p) ;  /* 0x000022c000007944 */ /* 0x000fea0003c00000 */
[----:B------:R-:W-:Y:S01]  /*17730*/  MOV R0, R11 ;  /* 0x0000000b00007202 */ /* 0x000fe20000000f00 */
[----:B------:R-:W-:Y:S05]  /*17740*/  BRA `(.L_x_382) ;  /* 0xfffe8e2000007947 */ /* 0x000fea000383ffff */
.L_x_205:
[----:B------:R-:W-:Y:S02]  /*17750*/  SEL R0, RZ, 0x1, P0 ;  /* 0x00000001ff007807 */ /* 0x000fe40000000000 */
[----:B------:R-:W-:Y:S02]  /*17760*/  MOV R2, 0x17780 ;  /* 0x0001778000027802 */ /* 0x000fe40000000f00 */
[----:B------:R-:W-:Y:S05]  /*17770*/  CALL.REL.NOINC `($__internal_7_$__cuda_sm70_votesync_ballot) ;  /* 0x0000233000007944 */ /* 0x000fea0003c00000 */
[----:B------:R-:W-:Y:S05]  /*17780*/  BRA `(.L_x_383) ;  /* 0xfffe8e7000007947 */ /* 0x000fea000383ffff */
.L_x_206:
[----:B------:R-:W-:Y:S01]  /*17790*/  IMAD.MOV.U32 R12, RZ, RZ, R8 ;  /* 0x000000ffff0c7224 */ /* 0x000fe200078e0008 */
[----:B--2---:R-:W-:Y:S01]  /*177a0*/  MOV R11, R15 ;  /* 0x0000000f000b7202 */ /* 0x004fe20000000f00 */
[----:B------:R-:W-:Y:S01]  /*177b0*/  IMAD.MOV.U32 R3, RZ, RZ, 0x1f ;  /* 0x0000001fff037424 */ /* 0x000fe200078e00ff */
[----:B------:R-:W-:Y:S02]  /*177c0*/  MOV R2, 0x177e0 ;  /* 0x000177e000027802 */ /* 0x000fe40000000f00 */
[----:B-1----:R-:W-:Y:S05]  /*177d0*/  CALL.REL.NOINC `($__internal_5_$__cuda_sm70_shflsync_idx_p) ;  /* 0x0000221000007944 */ /* 0x002fea0003c00000 */
[----:B------:R-:W-:Y:S01]  /*177e0*/  IMAD.MOV.U32 R13, RZ, RZ, R11 ;  /* 0x000000ffff0d7224 */ /* 0x000fe200078e000b */
[----:B------:R-:W-:Y:S01]  /*177f0*/  MOV R12, R7 ;  /* 0x00000007000c7202 */ /* 0x000fe20000000f00 */
[----:B------:R-:W-:Y:S01]  /*17800*/  IMAD.MOV.U32 R6, RZ, RZ, RZ ;  /* 0x000000ffff067224 */ /* 0x000fe200078e00ff */
[----:B------:R-:W-:Y:S01]  /*17810*/  MOV R11, R15 ;  /* 0x0000000f000b7202 */ /* 0x000fe20000000f00 */
[----:B------:R-:W-:Y:S01]  /*17820*/  IMAD.MOV.U32 R3, RZ, RZ, 0x1f ;  /* 0x0000001fff037424 */ /* 0x000fe200078e00ff */
[----:B------:R-:W-:-:S02]  /*17830*/  MOV R2, 0x17850 ;  /* 0x0001785000027802 */ /* 0x000fc40000000f00 */
[----:B------:R-:W-:Y:S05]  /*17840*/  CALL.REL.NOINC `($__internal_5_$__cuda_sm70_shflsync_idx_p) ;  /* 0x000021a000007944 */ /* 0x000fea0003c00000 */
[----:B------:R-:W-:Y:S01]  /*17850*/  MOV R10, R11 ;  /* 0x0000000b000a7202 */ /* 0x000fe20000000f00 */
[----:B------:R-:W-:Y:S05]  /*17860*/  BRA `(.L_x_384) ;  /* 0xfffe8de000007947 */ /* 0x000fea000383ffff */
.L_x_209:
[----:B------:R-:W-:Y:S01]  /*17870*/  IMAD.MOV.U32 R12, RZ, RZ, R4 ;  /* 0x000000ffff0c7224 */ /* 0x000fe200078e0004 */
[----:B------:R-:W-:-:S02]  /*17880*/  MOV R3, 0x1f ;  /* 0x0000001f00037802 */ /* 0x000fc40000000f00 */
[----:B------:R-:W-:Y:S02]  /*17890*/  MOV R2, 0x178b0 ;  /* 0x000178b000027802 */ /* 0x000fe40000000f00 */
[----:B-1234-:R-:W-:Y:S05]  /*178a0*/  CALL.REL.NOINC `($__internal_5_$__cuda_sm70_shflsync_idx_p) ;  /* 0x0000214000007944 */ /* 0x01efea0003c00000 */
[----:B------:R-:W-:Y:S01]  /*178b0*/  MOV R6, R11 ;  /* 0x0000000b00067202 */ /* 0x000fe20000000f00 */
[----:B------:R-:W-:Y:S05]  /*178c0*/  BRA `(.L_x_208) ;  /* 0xfffe8de000007947 */ /* 0x000fea000383ffff */
.L_x_255:
[----:B------:R-:W-:Y:S01]  /*178d0*/  IMAD.MOV.U32 R12, RZ, RZ, R4 ;  /* 0x000000ffff0c7224 */ /* 0x000fe200078e0004 */
[----:B------:R-:W-:Y:S01]  /*178e0*/  MOV R11, RZ ;  /* 0x000000ff000b7202 */ /* 0x000fe20000000f00 */
[----:B-1----:R-:W-:Y:S01]  /*178f0*/  IMAD.MOV.U32 R3, RZ, RZ, 0x181f ;  /* 0x0000181fff037424 */ /* 0x002fe200078e00ff */
[----:B------:R-:W-:Y:S02]  /*17900*/  MOV R2, 0x17920 ;  /* 0x0001792000027802 */ /* 0x000fe40000000f00 */
[----:B-----5:R-:W-:Y:S05]  /*17910*/  CALL.REL.NOINC `($__internal_5_$__cuda_sm70_shflsync_idx_p) ;  /* 0x000020d000007944 */ /* 0x020fea0003c00000 */
[----:B------:R-:W-:Y:S01]  /*17920*/  MOV R6, R11 ;  /* 0x0000000b00067202 */ /* 0x000fe20000000f00 */
[----:B------:R-:W-:Y:S05]  /*17930*/  BRA `(.L_x_385) ;  /* 0xffff040000007947 */ /* 0x000fea000383ffff */
.L_x_256:
[----:B------:R-:W-:Y:S01]  /*17940*/  IMAD.MOV.U32 R12, RZ, RZ, R5 ;  /* 0x000000ffff0c7224 */ /* 0x000fe200078e0005 */
[----:B------:R-:W-:Y:S01]  /*17950*/  MOV R11, RZ ;  /* 0x000000ff000b7202 */ /* 0x000fe20000000f00 */
[----:B-1----:R-:W-:Y:S01]  /*17960*/  IMAD.MOV.U32 R3, RZ, RZ, 0x181f ;  /* 0x0000181fff037424 */ /* 0x002fe200078e00ff */
[----:B------:R-:W-:Y:S02]  /*17970*/  MOV R2, 0x17990 ;  /* 0x0001799000027802 */ /* 0x000fe40000000f00 */
[----:B--23-5:R-:W-:Y:S05]  /*17980*/  CALL.REL.NOINC `($__internal_5_$__cuda_sm70_shflsync_idx_p) ;  /* 0x0000206000007944 */ /* 0x02cfea0003c00000 */
[----:B------:R-:W-:Y:S01]  /*17990*/  MOV R2, R11 ;  /* 0x0000000b00027202 */ /* 0x000fe20000000f00 */
[----:B------:R-:W-:Y:S05]  /*179a0*/  BRA `(.L_x_386) ;  /* 0xffff03b000007947 */ /* 0x000fea000383ffff */
.L_x_259:
[----:B------:R-:W-:Y:S01]  /*179b0*/  IMAD.MOV.U32 R12, RZ, RZ, R4 ;  /* 0x000000ffff0c7224 */ /* 0x000fe200078e0004 */
[----:B------:R-:W-:Y:S01]  /*179c0*/  MOV R11, 0x1 ;  /* 0x00000001000b7802 */ /* 0x000fe20000000f00 */
[----:B---3--:R-:W-:Y:S01]  /*179d0*/  IMAD.MOV.U32 R3, RZ, RZ, 0x181f ;  /* 0x0000181fff037424 */ /* 0x008fe200078e00ff */
[----:B----4-:R-:W-:-:S02]  /*179e0*/  MOV R2, 0x17a00 ;  /* 0x00017a0000027802 */ /* 0x010fc40000000f00 */
[----:B-12--5:R-:W-:Y:S05]  /*179f0*/  CALL.REL.NOINC `($__internal_5_$__cuda_sm70_shflsync_idx_p) ;  /* 0x00001ff000007944 */ /* 0x026fea0003c00000 */
[----:B------:R-:W-:Y:S01]  /*17a00*/  IMAD.MOV.U32 R6, RZ, RZ, R11 ;  /* 0x000000ffff067224 */ /* 0x000fe200078e000b */
[----:B------:R-:W-:Y:S01]  /*17a10*/  MOV R11, 0x1 ;  /* 0x00000001000b7802 */ /* 0x000fe20000000f00 */
[----:B------:R-:W-:Y:S01]  /*17a20*/  IMAD.MOV.U32 R12, RZ, RZ, R5 ;  /* 0x000000ffff0c7224 */ /* 0x000fe200078e0005 */
[----:B------:R-:W-:-:S02]  /*17a30*/  MOV R3, 0x181f ;  /* 0x0000181f00037802 */ /* 0x000fc40000000f00 */
[----:B------:R-:W-:Y:S02]  /*17a40*/  MOV R2, 0x17a60 ;  /* 0x00017a6000027802 */ /* 0x000fe40000000f00 */
[----:B------:R-:W-:Y:S05]  /*17a50*/  CALL.REL.NOINC `($__internal_5_$__cuda_sm70_shflsync_idx_p) ;  /* 0x00001f9000007944 */ /* 0x000fea0003c00000 */
[----:B------:R-:W-:Y:S01]  /*17a60*/  MOV R2, R11 ;  /* 0x0000000b00027202 */ /* 0x000fe20000000f00 */
[----:B------:R-:W-:Y:S05]  /*17a70*/  BRA `(.L_x_387) ;  /* 0xffff03c000007947 */ /* 0x000fea000383ffff */
.L_x_262:
[----:B------:R-:W-:Y:S01]  /*17a80*/  IMAD.MOV.U32 R12, RZ, RZ, R4 ;  /* 0x000000ffff0c7224 */ /* 0x000fe200078e0004 */
[----:B------:R-:W-:Y:S01]  /*17a90*/  MOV R11, 0x2 ;  /* 0x00000002000b7802 */ /* 0x000fe20000000f00 */
[----:B-1----:R-:W-:Y:S01]  /*17aa0*/  IMAD.MOV.U32 R3, RZ, RZ, 0x181f ;  /* 0x0000181fff037424 */ /* 0x002fe200078e00ff */
[----:B----4-:R-:W-:Y:S02]  /*17ab0*/  MOV R2, 0x17ad0 ;  /* 0x00017ad000027802 */ /* 0x010fe40000000f00 */
[----:B--23-5:R-:W-:Y:S05]  /*17ac0*/  CALL.REL.NOINC `($__internal_5_$__cuda_sm70_shflsync_idx_p) ;  /* 0x00001f2000007944 */ /* 0x02cfea0003c00000 */
[----:B------:R-:W-:Y:S01]  /*17ad0*/  MOV R6, R11 ;  /* 0x0000000b00067202 */ /* 0x000fe20000000f00 */
[----:B------:R-:W-:Y:S05]  /*17ae0*/  BRA `(.L_x_388) ;  /* 0xffff042000007947 */ /* 0x000fea000383ffff */
.L_x_263:
[----:B------:R-:W-:Y:S01]  /*17af0*/  IMAD.MOV.U32 R12, RZ, RZ, R5 ;  /* 0x000000ffff0c7224 */ /* 0x000fe200078e0005 */
[----:B------:R-:W-:Y:S01]  /*17b00*/  MOV R11, 0x2 ;  /* 0x00000002000b7802 */ /* 0x000fe20000000f00 */
[----:B------:R-:W-:Y:S01]  /*17b10*/  IMAD.MOV.U32 R3, RZ, RZ, 0x181f ;  /* 0x0000181fff037424 */ /* 0x000fe200078e00ff */
[----:B----4-:R-:W-:Y:S02]  /*17b20*/  MOV R2, 0x17b40 ;  /* 0x00017b4000027802 */ /* 0x010fe40000000f00 */
[----:B-123-5:R-:W-:Y:S05]  /*17b30*/  CALL.REL.NOINC `($__internal_5_$__cuda_sm70_shflsync_idx_p) ;  /* 0x00001eb000007944 */ /* 0x02efea0003c00000 */
[----:B------:R-:W-:Y:S01]  /*17b40*/  MOV R2, R11 ;  /* 0x0000000b00027202 */ /* 0x000fe20000000f00 */
[----:B------:R-:W-:Y:S05]  /*17b50*/  BRA `(.L_x_389) ;  /* 0xffff03d000007947 */ /* 0x000fea000383ffff */
.L_x_266:
[----:B------:R-:W-:Y:S01]  /*17b60*/  IMAD.MOV.U32 R12, RZ, RZ, R4 ;  /* 0x000000ffff0c7224 */ /* 0x000fe200078e0004 */
[----:B------:R-:W-:Y:S01]  /*17b70*/  MOV R11, 0x3 ;  /* 0x00000003000b7802 */ /* 0x000fe20000000f00 */
[----:B-1----:R-:W-:Y:S01]  /*17b80*/  IMAD.MOV.U32 R3, RZ, RZ, 0x181f ;  /* 0x0000181fff037424 */ /* 0x002fe200078e00ff */
[----:B------:R-:W-:-:S02]  /*17b90*/  MOV R2, 0x17bb0 ;  /* 0x00017bb000027802 */ /* 0x000fc40000000f00 */
[----:B--2345:R-:W-:Y:S05]  /*17ba0*/  CALL.REL.NOINC `($__internal_5_$__cuda_sm70_shflsync_idx_p) ;  /* 0x00001e4000007944 */ /* 0x03cfea0003c00000 */
        /* <DEDUP_REMOVED lines=8> */
.L_x_269:
[----:B------:R-:W-:Y:S01]  /*17c30*/  IMAD.MOV.U32 R12, RZ, RZ, R4 ;  /* 0x000000ffff0c7224 */ /* 0x000fe200078e0004 */
[----:B------:R-:W-:Y:S01]  /*17c40*/  MOV R11, 0x4 ;  /* 0x00000004000b7802 */ /* 0x000fe20000000f00 */
[----:B-1----:R-:W-:Y:S01]  /*17c50*/  IMAD.MOV.U32 R3, RZ, RZ, 0x181f ;  /* 0x0000181fff037424 */ /* 0x002fe200078e00ff */
[----:B------:R-:W-:Y:S02]  /*17c60*/  MOV R2, 0x17c80 ;  /* 0x00017c8000027802 */ /* 0x000fe40000000f00 */
[----:B--2345:R-:W-:Y:S05]  /*17c70*/  CALL.REL.NOINC `($__internal_5_$__cuda_sm70_shflsync_idx_p) ;  /* 0x00001d7000007944 */ /* 0x03cfea0003c00000 */
[----:B------:R-:W-:Y:S01]  /*17c80*/  MOV R6, R11 ;  /* 0x0000000b00067202 */ /* 0x000fe20000000f00 */
[----:B------:R-:W-:Y:S05]  /*17c90*/  BRA `(.L_x_391) ;  /* 0xffff044000007947 */ /* 0x000fea000383ffff */
.L_x_270:
[----:B------:R-:W-:Y:S01]  /*17ca0*/  IMAD.MOV.U32 R12, RZ, RZ, R5 ;  /* 0x000000ffff0c7224 */ /* 0x000fe200078e0005 */
[----:B------:R-:W-:Y:S01]  /*17cb0*/  MOV R11, 0x4 ;  /* 0x00000004000b7802 */ /* 0x000fe20000000f00 */
[----:B-1----:R-:W-:Y:S01]  /*17cc0*/  IMAD.MOV.U32 R3, RZ, RZ, 0x181f ;  /* 0x0000181fff037424 */ /* 0x002fe200078e00ff */
[----:B------:R-:W-:Y:S02]  /*17cd0*/  MOV R2, 0x17cf0 ;  /* 0x00017cf000027802 */ /* 0x000fe40000000f00 */
[----:B--2345:R-:W-:Y:S05]  /*17ce0*/  CALL.REL.NOINC `($__internal_5_$__cuda_sm70_shflsync_idx_p) ;  /* 0x00001d0000007944 */ /* 0x03cfea0003c00000 */
[----:B------:R-:W-:Y:S01]  /*17cf0*/  MOV R2, R11 ;  /* 0x0000000b00027202 */ /* 0x000fe20000000f00 */
[----:B------:R-:W-:Y:S05]  /*17d00*/  BRA `(.L_x_392) ;  /* 0xffff03f000007947 */ /* 0x000fea000383ffff */
.L_x_273:
[----:B------:R-:W-:Y:S01]  /*17d10*/  IMAD.MOV.U32 R12, RZ, RZ, R4 ;  /* 0x000000ffff0c7224 */ /* 0x000fe200078e0004 */
[----:B------:R-:W-:Y:S01]  /*17d20*/  MOV R11, 0x5 ;  /* 0x00000005000b7802 */ /* 0x000fe20000000f00 */
[----:B--2---:R-:W-:Y:S01]  /*17d30*/  IMAD.MOV.U32 R3, RZ, RZ, 0x181f ;  /* 0x0000181fff037424 */ /* 0x004fe200078e00ff */
[----:B---3--:R-:W-:-:S02]  /*17d40*/  MOV R2, 0x17d60 ;  /* 0x00017d6000027802 */ /* 0x008fc40000000f00 */
        /* <DEDUP_REMOVED lines=9> */
.L_x_276:
[----:B------:R-:W-:Y:S01]  /*17de0*/  IMAD.MOV.U32 R12, RZ, RZ, R4 ;  /* 0x000000ffff0c7224 */ /* 0x000fe200078e0004 */
[----:B------:R-:W-:Y:S01]  /*17df0*/  MOV R11, 0x6 ;  /* 0x00000006000b7802 */ /* 0x000fe20000000f00 */
[----:B-1----:R-:W-:Y:S01]  /*17e00*/  IMAD.MOV.U32 R3, RZ, RZ, 0x181f ;  /* 0x0000181fff037424 */ /* 0x002fe200078e00ff */
[----:B---3--:R-:W-:Y:S02]  /*17e10*/  MOV R2, 0x17e30 ;  /* 0x00017e3000027802 */ /* 0x008fe40000000f00 */
[----:B--2-45:R-:W-:Y:S05]  /*17e20*/  CALL.REL.NOINC `($__internal_5_$__cuda_sm70_shflsync_idx_p) ;  /* 0x00001bc000007944 */ /* 0x034fea0003c00000 */
[----:B------:R-:W-:Y:S01]  /*17e30*/  MOV R6, R11 ;  /* 0x0000000b00067202 */ /* 0x000fe20000000f00 */
[----:B------:R-:W-:Y:S05]  /*17e40*/  BRA `(.L_x_394) ;  /* 0xffff046000007947 */ /* 0x000fea000383ffff */
.L_x_277:
[----:B------:R-:W-:Y:S01]  /*17e50*/  IMAD.MOV.U32 R12, RZ, RZ, R5 ;  /* 0x000000ffff0c7224 */ /* 0x000fe200078e0005 */
[----:B------:R-:W-:Y:S01]  /*17e60*/  MOV R11, 0x6 ;  /* 0x00000006000b7802 */ /* 0x000fe20000000f00 */
[----:B------:R-:W-:Y:S01]  /*17e70*/  IMAD.MOV.U32 R3, RZ, RZ, 0x181f ;  /* 0x0000181fff037424 */ /* 0x000fe200078e00ff */
[----:B---3--:R-:W-:Y:S02]  /*17e80*/  MOV R2, 0x17ea0 ;  /* 0x00017ea000027802 */ /* 0x008fe40000000f00 */
[----:B-12-45:R-:W-:Y:S05]  /*17e90*/  CALL.REL.NOINC `($__internal_5_$__cuda_sm70_shflsync_idx_p) ;  /* 0x00001b5000007944 */ /* 0x036fea0003c00000 */
[----:B------:R-:W-:Y:S01]  /*17ea0*/  MOV R2, R11 ;  /* 0x0000000b00027202 */ /* 0x000fe20000000f00 */
[----:B------:R-:W-:Y:S05]  /*17eb0*/  BRA `(.L_x_395) ;  /* 0xffff041000007947 */ /* 0x000fea000383ffff */
.L_x_280:
        /* <DEDUP_REMOVED lines=13> */
.L_x_315:
[----:B--2---:R2:W5:Y:S01]  /*17f90*/  LDL R0, [R1] ;  /* 0x0000000001007983 */ /* 0x0045620000100800 */
[----:B------:R-:W-:Y:S01]  /*17fa0*/  IMAD.MOV.U32 R8, RZ, RZ, 0x2 ;  /* 0x00000002ff087424 */ /* 0x000fe200078e00ff */
[----:B------:R-:W-:Y:S01]  /*17fb0*/  MOV R11, 0x1f ;  /* 0x0000001f000b7802 */ /* 0x000fe20000000f00 */
[----:B------:R-:W-:Y:S01]  /*17fc0*/  IMAD.MOV.U32 R10, RZ, RZ, -0x1 ;  /* 0xffffffffff0a7424 */ /* 0x000fe200078e00ff */
[----:B-1----:R-:W-:Y:S02]  /*17fd0*/  MOV R4, 0x17ff0 ;  /* 0x00017ff000047802 */ /* 0x002fe40000000f00 */
[----:B--2--5:R-:W-:Y:S05]  /*17fe0*/  CALL.REL.NOINC `($__internal_4_$__cuda_sm70_shflsync_bfly_p) ;  /* 0x000019b000007944 */ /* 0x024fea0003c00000 */
[----:B------:R-:W2:Y:S01]  /*17ff0*/  LDL.LU R3, [R1] ;  /* 0x0000000001037983 */ /* 0x000ea20000300800 */
[----:B------:R-:W-:Y:S02]  /*18000*/  MOV R8, 0x1 ;  /* 0x0000000100087802 */ /* 0x000fe40000000f00 */
[----:B------:R-:W-:Y:S01]  /*18010*/  MOV R4, 0x18050 ;  /* 0x0001805000047802 */ /* 0x000fe20000000f00 */
[----:B--2---:R-:W-:-:S05]  /*18020*/  FADD.FTZ R3, R3, R0 ;  /* 0x0000000003037221 */ /* 0x004fca0000010000 */
[----:B------:R-:W-:Y:S02]  /*18030*/  MOV R0, R3 ;  /* 0x0000000300007202 */ /* 0x000fe40000000f00 */
[----:B------:R-:W-:Y:S05]  /*18040*/  CALL.REL.NOINC `($__internal_4_$__cuda_sm70_shflsync_bfly_p) ;  /* 0x0000195000007944 */ /* 0x000fea0003c00000 */
[----:B------:R-:W-:Y:S02]  /*18050*/  FADD.FTZ R3, R3, R0 ;  /* 0x0000000003037221 */ /* 0x000fe40000010000 */
[----:B------:R1:W5:Y:S01]  /*18060*/  LDL R0, [R1+0x4] ;  /* 0x0000040001007983 */ /* 0x0003620000100800 */
[----:B------:R-:W-:Y:S02]  /*18070*/  MOV R8, 0x2 ;  /* 0x0000000200087802 */ /* 0x000fe40000000f00 */
[----:B------:R-:W-:Y:S02]  /*18080*/  MOV R4, 0x180a0 ;  /* 0x000180a000047802 */ /* 0x000fe40000000f00 */
[----:B-1---5:R-:W-:Y:S05]  /*18090*/  CALL.REL.NOINC `($__internal_4_$__cuda_sm70_shflsync_bfly_p) ;  /* 0x0000190000007944 */ /* 0x022fea0003c00000 */
[----:B------:R-:W2:Y:S01]  /*180a0*/  LDL.LU R4, [R1+0x4] ;  /* 0x0000040001047983 */ /* 0x000ea20000300800 */
[----:B------:R-:W-:Y:S01]  /*180b0*/  MOV R8, 0x1 ;  /* 0x0000000100087802 */ /* 0x000fe20000000f00 */
[----:B--2---:R-:W-:Y:S01]  /*180c0*/  FADD.FTZ R5, R4, R0 ;  /* 0x0000000004057221 */ /* 0x004fe20000010000 */
[----:B------:R-:W-:-:S04]  /*180d0*/  MOV R4, 0x18100 ;  /* 0x0001810000047802 */ /* 0x000fc80000000f00 */
        /* <DEDUP_REMOVED lines=24> */
[----:B------:R-:W-:Y:S01]  /*18260*/  MOV R9, R0 ;  /* 0x0000000000097202 */ /* 0x000fe20000000f00 */
[----:B------:R-:W-:Y:S05]  /*18270*/  BRA `(.L_x_397) ;  /* 0xffffb0c000007947 */ /* 0x000fea000383ffff */
.L_x_322:
[----:B--234-:R-:W-:Y:S01]  /*18280*/  IMAD.MOV.U32 R12, RZ, RZ, R6 ;  /* 0x000000ffff0c7224 */ /* 0x01cfe200078e0006 */
[----:B------:R-:W-:Y:S01]  /*18290*/  MOV R11, RZ ;  /* 0x000000ff000b7202 */ /* 0x000fe20000000f00 */
[----:B------:R-:W-:Y:S01]  /*182a0*/  IMAD.MOV.U32 R3, RZ, RZ, 0x181f ;  /* 0x0000181fff037424 */ /* 0x000fe200078e00ff */
[----:B------:R-:W-:Y:S02]  /*182b0*/  MOV R2, 0x182d0 ;  /* 0x000182d000027802 */ /* 0x000fe40000000f00 */
[----:B-1----:R-:W-:Y:S05]  /*182c0*/  CALL.REL.NOINC `($__internal_5_$__cuda_sm70_shflsync_idx_p) ;  /* 0x0000172000007944 */ /* 0x002fea0003c00000 */
[----:B------:R-:W-:Y:S01]  /*182d0*/  MOV R8, R11 ;  /* 0x0000000b00087202 */ /* 0x000fe20000000f00 */
[----:B------:R-:W-:Y:S05]  /*182e0*/  BRA `(.L_x_398) ;  /* 0xffffc8f000007947 */ /* 0x000fea000383ffff */
.L_x_323:
[----:B------:R-:W-:Y:S01]  /*182f0*/  IMAD.MOV.U32 R12, RZ, RZ, R7 ;  /* 0x000000ffff0c7224 */ /* 0x000fe200078e0007 */
[----:B------:R-:W-:Y:S01]  /*18300*/  MOV R11, RZ ;  /* 0x000000ff000b7202 */ /* 0x000fe20000000f00 */
[----:B------:R-:W-:Y:S01]  /*18310*/  IMAD.MOV.U32 R3, RZ, RZ, 0x181f ;  /* 0x0000181fff037424 */ /* 0x000fe200078e00ff */
[----:B------:R-:W-:Y:S02]  /*18320*/  MOV R2, 0x18340 ;  /* 0x0001834000027802 */ /* 0x000fe40000000f00 */
[----:B-123--:R-:W-:Y:S05]  /*18330*/  CALL.REL.NOINC `($__internal_5_$__cuda_sm70_shflsync_idx_p) ;  /* 0x000016b000007944 */ /* 0x00efea0003c00000 */
[----:B------:R-:W-:Y:S01]  /*18340*/  MOV R2, R11 ;  /* 0x0000000b00027202 */ /* 0x000fe20000000f00 */
[----:B------:R-:W-:Y:S05]  /*18350*/  BRA `(.L_x_399) ;  /* 0xffffc8a000007947 */ /* 0x000fea000383ffff */
.L_x_324:
[----:B------:R-:W-:Y:S01]  /*18360*/  IMAD.MOV.U32 R12, RZ, RZ, R6 ;  /* 0x000000ffff0c7224 */ /* 0x000fe200078e0006 */
[----:B------:R-:W-:Y:S01]  /*18370*/  MOV R11, 0x1 ;  /* 0x00000001000b7802 */ /* 0x000fe20000000f00 */
[----:B--2---:R-:W-:Y:S01]  /*18380*/  IMAD.MOV.U32 R3, RZ, RZ, 0x181f ;  /* 0x0000181fff037424 */ /* 0x004fe200078e00ff */
[----:B------:R-:W-:-:S02]  /*18390*/  MOV R2, 0x183b0 ;  /* 0x000183b000027802 */ /* 0x000fc40000000f00 */
[----:B-1--4-:R-:W-:Y:S05]  /*183a0*/  CALL.REL.NOINC `($__internal_5_$__cuda_sm70_shflsync_idx_p) ;  /* 0x0000164000007944 */ /* 0x012fea0003c00000 */
        /* <DEDUP_REMOVED lines=8> */
.L_x_325:
[----:B------:R-:W-:Y:S01]  /*18430*/  IMAD.MOV.U32 R12, RZ, RZ, R6 ;  /* 0x000000ffff0c7224 */ /* 0x000fe200078e0006 */
[----:B------:R-:W-:Y:S01]  /*18440*/  MOV R11, 0x2 ;  /* 0x00000002000b7802 */ /* 0x000fe20000000f00 */
[----:B--2---:R-:W-:Y:S01]  /*18450*/  IMAD.MOV.U32 R3, RZ, RZ, 0x181f ;  /* 0x0000181fff037424 */ /* 0x004fe200078e00ff */
[----:B------:R-:W-:Y:S02]  /*18460*/  MOV R2, 0x18480 ;  /* 0x0001848000027802 */ /* 0x000fe40000000f00 */
[----:B-1-34-:R-:W-:Y:S05]  /*18470*/  CALL.REL.NOINC `($__internal_5_$__cuda_sm70_shflsync_idx_p) ;  /* 0x0000157000007944 */ /* 0x01afea0003c00000 */
[----:B------:R-:W-:Y:S01]  /*18480*/  MOV R8, R11 ;  /* 0x0000000b00087202 */ /* 0x000fe20000000f00 */
[----:B------:R-:W-:Y:S05]  /*18490*/  BRA `(.L_x_401) ;  /* 0xffffc85000007947 */ /* 0x000fea000383ffff */
.L_x_326:
[----:B------:R-:W-:Y:S01]  /*184a0*/  IMAD.MOV.U32 R12, RZ, RZ, R7 ;  /* 0x000000ffff0c7224 */ /* 0x000fe200078e0007 */
[----:B------:R-:W-:Y:S01]  /*184b0*/  MOV R11, 0x2 ;  /* 0x00000002000b7802 */ /* 0x000fe20000000f00 */
[----:B--2---:R-:W-:Y:S01]  /*184c0*/  IMAD.MOV.U32 R3, RZ, RZ, 0x181f ;  /* 0x0000181fff037424 */ /* 0x004fe200078e00ff */
[----:B------:R-:W-:Y:S02]  /*184d0*/  MOV R2, 0x184f0 ;  /* 0x000184f000027802 */ /* 0x000fe40000000f00 */
[----:B-1-34-:R-:W-:Y:S05]  /*184e0*/  CALL.REL.NOINC `($__internal_5_$__cuda_sm70_shflsync_idx_p) ;  /* 0x0000150000007944 */ /* 0x01afea0003c00000 */
[----:B------:R-:W-:Y:S01]  /*184f0*/  MOV R2, R11 ;  /* 0x0000000b00027202 */ /* 0x000fe20000000f00 */
[----:B------:R-:W-:Y:S05]  /*18500*/  BRA `(.L_x_402) ;  /* 0xffffc80000007947 */ /* 0x000fea000383ffff */
.L_x_327:
[----:B------:R-:W-:Y:S01]  /*18510*/  IMAD.MOV.U32 R12, RZ, RZ, R6 ;  /* 0x000000ffff0c7224 */ /* 0x000fe200078e0006 */
[----:B------:R-:W-:Y:S01]  /*18520*/  MOV R11, 0x3 ;  /* 0x00000003000b7802 */ /* 0x000fe20000000f00 */
[----:B---3--:R-:W-:Y:S01]  /*18530*/  IMAD.MOV.U32 R3, RZ, RZ, 0x181f ;  /* 0x0000181fff037424 */ /* 0x008fe200078e00ff */
[----:B------:R-:W-:-:S02]  /*18540*/  MOV R2, 0x18560 ;  /* 0x0001856000027802 */ /* 0x000fc40000000f00 */
[----:B-12---:R-:W-:Y:S05]  /*18550*/  CALL.REL.NOINC `($__internal_5_$__cuda_sm70_shflsync_idx_p) ;  /* 0x0000149000007944 */ /* 0x006fea0003c00000 */
        /* <DEDUP_REMOVED lines=8> */
.L_x_328:
[----:B------:R-:W-:Y:S01]  /*185e0*/  IMAD.MOV.U32 R12, RZ, RZ, R6 ;  /* 0x000000ffff0c7224 */ /* 0x000fe200078e0006 */
[----:B------:R-:W-:Y:S01]  /*185f0*/  MOV R11, 0x4 ;  /* 0x00000004000b7802 */ /* 0x000fe20000000f00 */
[----:B-1----:R-:W-:Y:S01]  /*18600*/  IMAD.MOV.U32 R3, RZ, RZ, 0x181f ;  /* 0x0000181fff037424 */ /* 0x002fe200078e00ff */
[----:B------:R-:W-:Y:S02]  /*18610*/  MOV R2, 0x18630 ;  /* 0x0001863000027802 */ /* 0x000fe40000000f00 */
[----:B----4-:R-:W-:Y:S05]  /*18620*/  CALL.REL.NOINC `($__internal_5_$__cuda_sm70_shflsync_idx_p) ;  /* 0x000013c000007944 */ /* 0x010fea0003c00000 */
[----:B------:R-:W-:Y:S01]  /*18630*/  MOV R8, R11 ;  /* 0x0000000b00087202 */ /* 0x000fe20000000f00 */
[----:B------:R-:W-:Y:S05]  /*18640*/  BRA `(.L_x_404) ;  /* 0xffffc7b000007947 */ /* 0x000fea000383ffff */
.L_x_329:
[----:B------:R-:W-:Y:S01]  /*18650*/  IMAD.MOV.U32 R12, RZ, RZ, R7 ;  /* 0x000000ffff0c7224 */ /* 0x000fe200078e0007 */
[----:B------:R-:W-:Y:S01]  /*18660*/  MOV R11, 0x4 ;  /* 0x00000004000b7802 */ /* 0x000fe20000000f00 */
[----:B-1----:R-:W-:Y:S01]  /*18670*/  IMAD.MOV.U32 R3, RZ, RZ, 0x181f ;  /* 0x0000181fff037424 */ /* 0x002fe200078e00ff */
[----:B------:R-:W-:Y:S02]  /*18680*/  MOV R2, 0x186a0 ;  /* 0x000186a000027802 */ /* 0x000fe40000000f00 */
[----:B--234-:R-:W-:Y:S05]  /*18690*/  CALL.REL.NOINC `($__internal_5_$__cuda_sm70_shflsync_idx_p) ;  /* 0x0000135000007944 */ /* 0x01cfea0003c00000 */
[----:B------:R-:W-:Y:S01]  /*186a0*/  MOV R2, R11 ;  /* 0x0000000b00027202 */ /* 0x000fe20000000f00 */
[----:B------:R-:W-:Y:S05]  /*186b0*/  BRA `(.L_x_405) ;  /* 0xffffc76000007947 */ /* 0x000fea000383ffff */
.L_x_330:
        /* <DEDUP_REMOVED lines=13> */
.L_x_331:
[----:B------:R-:W-:Y:S01]  /*18790*/  IMAD.MOV.U32 R12, RZ, RZ, R6 ;  /* 0x000000ffff0c7224 */ /* 0x000fe200078e0006 */
[----:B------:R-:W-:Y:S01]  /*187a0*/  MOV R11, 0x6 ;  /* 0x00000006000b7802 */ /* 0x000fe20000000f00 */
[----:B-1----:R-:W-:Y:S01]  /*187b0*/  IMAD.MOV.U32 R3, RZ, RZ, 0x181f ;  /* 0x0000181fff037424 */ /* 0x002fe200078e00ff */
[----:B------:R-:W-:Y:S02]  /*187c0*/  MOV R2, 0x187e0 ;  /* 0x000187e000027802 */ /* 0x000fe40000000f00 */
[----:B---34-:R-:W-:Y:S05]  /*187d0*/  CALL.REL.NOINC `($__internal_5_$__cuda_sm70_shflsync_idx_p) ;  /* 0x0000121000007944 */ /* 0x018fea0003c00000 */
[----:B------:R-:W-:Y:S01]  /*187e0*/  MOV R8, R11 ;  /* 0x0000000b00087202 */ /* 0x000fe20000000f00 */
[----:B------:R-:W-:Y:S05]  /*187f0*/  BRA `(.L_x_407) ;  /* 0xffffc71000007947 */ /* 0x000fea000383ffff */
.L_x_332:
[----:B------:R-:W-:Y:S01]  /*18800*/  IMAD.MOV.U32 R12, RZ, RZ, R7 ;  /* 0x000000ffff0c7224 */ /* 0x000fe200078e0007 */
[----:B------:R-:W-:Y:S01]  /*18810*/  MOV R11, 0x6 ;  /* 0x00000006000b7802 */ /* 0x000fe20000000f00 */
[----:B-1----:R-:W-:Y:S01]  /*18820*/  IMAD.MOV.U32 R3, RZ, RZ, 0x181f ;  /* 0x0000181fff037424 */ /* 0x002fe200078e00ff */
[----:B------:R-:W-:Y:S02]  /*18830*/  MOV R2, 0x18850 ;  /* 0x0001885000027802 */ /* 0x000fe40000000f00 */
[----:B--234-:R-:W-:Y:S05]  /*18840*/  CALL.REL.NOINC `($__internal_5_$__cuda_sm70_shflsync_idx_p) ;  /* 0x000011a000007944 */ /* 0x01cfea0003c00000 */
[----:B------:R-:W-:Y:S01]  /*18850*/  MOV R2, R11 ;  /* 0x0000000b00027202 */ /* 0x000fe20000000f00 */
[----:B------:R-:W-:Y:S05]  /*18860*/  BRA `(.L_x_408) ;  /* 0xffffc6c000007947 */ /* 0x000fea000383ffff */
.L_x_333:
[----:B------:R-:W-:Y:S01]  /*18870*/  IMAD.MOV.U32 R12, RZ, RZ, R6 ;  /* 0x000000ffff0c7224 */ /* 0x000fe200078e0006 */
[----:B------:R-:W-:Y:S01]  /*18880*/  MOV R11, 0x7 ;  /* 0x00000007000b7802 */ /* 0x000fe20000000f00 */
[----:B--2---:R-:W-:Y:S01]  /*18890*/  IMAD.MOV.U32 R3, RZ, RZ, 0x181f ;  /* 0x0000181fff037424 */ /* 0x004fe200078e00ff */
[----:B------:R-:W-:-:S02]  /*188a0*/  MOV R2, 0x188c0 ;  /* 0x000188c000027802 */ /* 0x000fc40000000f00 */
[----:B-1-34-:R-:W-:Y:S05]  /*188b0*/  CALL.REL.NOINC `($__internal_5_$__cuda_sm70_shflsync_idx_p) ;  /* 0x0000113000007944 */ /* 0x01afea0003c00000 */
        /* <DEDUP_REMOVED lines=8> */
.L_x_335:
[----:B------:R-:W-:Y:S01]  /*18940*/  IMAD.MOV.U32 R12, RZ, RZ, R20 ;  /* 0x000000ffff0c7224 */ /* 0x000fe200078e0014 */
[----:B------:R-:W-:Y:S01]  /*18950*/  MOV R11, RZ ;  /* 0x000000ff000b7202 */ /* 0x000fe20000000f00 */
[----:B------:R-:W-:Y:S01]  /*18960*/  IMAD.MOV.U32 R3, RZ, RZ, 0x1c1f ;  /* 0x00001c1fff037424 */ /* 0x000fe200078e00ff */
[----:B------:R-:W-:Y:S02]  /*18970*/  MOV R2, 0x18990 ;  /* 0x0001899000027802 */ /* 0x000fe40000000f00 */
[----:B------:R-:W-:Y:S05]  /*18980*/  CALL.REL.NOINC `($__internal_5_$__cuda_sm70_shflsync_idx_p) ;  /* 0x0000106000007944 */ /* 0x000fea0003c00000 */
[----:B------:R-:W-:Y:S01]  /*18990*/  MOV R13, R11 ;  /* 0x0000000b000d7202 */ /* 0x000fe20000000f00 */
[----:B------:R-:W-:Y:S05]  /*189a0*/  BRA `(.L_x_410) ;  /* 0xffffc89000007947 */ /* 0x000fea000383ffff */
.L_x_336:
[----:B------:R-:W-:Y:S01]  /*189b0*/  IMAD.MOV.U32 R12, RZ, RZ, R21 ;  /* 0x000000ffff0c7224 */ /* 0x000fe200078e0015 */
[----:B------:R-:W-:Y:S01]  /*189c0*/  MOV R11, RZ ;  /* 0x000000ff000b7202 */ /* 0x000fe20000000f00 */
[----:B------:R-:W-:Y:S01]  /*189d0*/  IMAD.MOV.U32 R3, RZ, RZ, 0x1c1f ;  /* 0x00001c1fff037424 */ /* 0x000fe200078e00ff */
[----:B------:R-:W-:Y:S02]  /*189e0*/  MOV R2, 0x18a00 ;  /* 0x00018a0000027802 */ /* 0x000fe40000000f00 */
[----:B-12---:R-:W-:Y:S05]  /*189f0*/  CALL.REL.NOINC `($__internal_5_$__cuda_sm70_shflsync_idx_p) ;  /* 0x00000ff000007944 */ /* 0x006fea0003c00000 */
[----:B------:R-:W-:Y:S01]  /*18a00*/  MOV R2, R11 ;  /* 0x0000000b00027202 */ /* 0x000fe20000000f00 */
[----:B------:R-:W-:Y:S05]  /*18a10*/  BRA `(.L_x_411) ;  /* 0xffffc84000007947 */ /* 0x000fea000383ffff */
.L_x_339:
[----:B------:R-:W-:Y:S01]  /*18a20*/  IMAD.MOV.U32 R12, RZ, RZ, R20 ;  /* 0x000000ffff0c7224 */ /* 0x000fe200078e0014 */
[----:B------:R-:W-:Y:S01]  /*18a30*/  MOV R11, 0x1 ;  /* 0x00000001000b7802 */ /* 0x000fe20000000f00 */
[----:B--2---:R-:W-:Y:S01]  /*18a40*/  IMAD.MOV.U32 R3, RZ, RZ, 0x1c1f ;  /* 0x00001c1fff037424 */ /* 0x004fe200078e00ff */
[----:B----4-:R-:W-:-:S02]  /*18a50*/  MOV R2, 0x18a70 ;  /* 0x00018a7000027802 */ /* 0x010fc40000000f00 */
[----:B-1-3--:R-:W-:Y:S05]  /*18a60*/  CALL.REL.NOINC `($__internal_5_$__cuda_sm70_shflsync_idx_p) ;  /* 0x00000f8000007944 */ /* 0x00afea0003c00000 */
        /* <DEDUP_REMOVED lines=8> */
.L_x_342:
[----:B------:R-:W-:Y:S01]  /*18af0*/  IMAD.MOV.U32 R12, RZ, RZ, R20 ;  /* 0x000000ffff0c7224 */ /* 0x000fe200078e0014 */
[----:B------:R-:W-:Y:S01]  /*18b00*/  MOV R11, 0x2 ;  /* 0x00000002000b7802 */ /* 0x000fe20000000f00 */
[----:B--2---:R-:W-:Y:S01]  /*18b10*/  IMAD.MOV.U32 R3, RZ, RZ, 0x1c1f ;  /* 0x00001c1fff037424 */ /* 0x004fe200078e00ff */
[----:B----4-:R-:W-:Y:S02]  /*18b20*/  MOV R2, 0x18b40 ;  /* 0x00018b4000027802 */ /* 0x010fe40000000f00 */
[----:B-1-3--:R-:W-:Y:S05]  /*18b30*/  CALL.REL.NOINC `($__internal_5_$__cuda_sm70_shflsync_idx_p) ;  /* 0x00000eb000007944 */ /* 0x00afea0003c00000 */
[----:B------:R-:W-:Y:S01]  /*18b40*/  MOV R13, R11 ;  /* 0x0000000b000d7202 */ /* 0x000fe20000000f00 */
[----:B------:R-:W-:Y:S05]  /*18b50*/  BRA `(.L_x_413) ;  /* 0xffffccc000007947 */ /* 0x000fea000383ffff */
.L_x_343:
[----:B------:R-:W-:Y:S01]  /*18b60*/  IMAD.MOV.U32 R12, RZ, RZ, R21 ;  /* 0x000000ffff0c7224 */ /* 0x000fe200078e0015 */
[----:B------:R-:W-:Y:S01]  /*18b70*/  MOV R11, 0x2 ;  /* 0x00000002000b7802 */ /* 0x000fe20000000f00 */
[----:B--2---:R-:W-:Y:S01]  /*18b80*/  IMAD.MOV.U32 R3, RZ, RZ, 0x1c1f ;  /* 0x00001c1fff037424 */ /* 0x004fe200078e00ff */
[----:B----4-:R-:W-:Y:S02]  /*18b90*/  MOV R2, 0x18bb0 ;  /* 0x00018bb000027802 */ /* 0x010fe40000000f00 */
[----:B-1-3--:R-:W-:Y:S05]  /*18ba0*/  CALL.REL.NOINC `($__internal_5_$__cuda_sm70_shflsync_idx_p) ;  /* 0x00000e4000007944 */ /* 0x00afea0003c00000 */
[----:B------:R-:W-:Y:S01]  /*18bb0*/  MOV R2, R11 ;  /* 0x0000000b00027202 */ /* 0x000fe20000000f00 */
[----:B------:R-:W-:Y:S05]  /*18bc0*/  BRA `(.L_x_414) ;  /* 0xffffcc7000007947 */ /* 0x000fea000383ffff */
.L_x_346:
[----:B------:R-:W-:Y:S01]  /*18bd0*/  IMAD.MOV.U32 R12, RZ, RZ, R20 ;  /* 0x000000ffff0c7224 */ /* 0x000fe200078e0014 */
[----:B------:R-:W-:Y:S01]  /*18be0*/  MOV R11, 0x3 ;  /* 0x00000003000b7802 */ /* 0x000fe20000000f00 */
[----:B-1----:R-:W-:Y:S01]  /*18bf0*/  IMAD.MOV.U32 R3, RZ, RZ, 0x1c1f ;  /* 0x00001c1fff037424 */ /* 0x002fe200078e00ff */
[----:B----4-:R-:W-:-:S02]  /*18c00*/  MOV R2, 0x18c20 ;  /* 0x00018c2000027802 */ /* 0x010fc40000000f00 */
[----:B--23--:R-:W-:Y:S05]  /*18c10*/  CALL.REL.NOINC `($__internal_5_$__cuda_sm70_shflsync_idx_p) ;  /* 0x00000dd000007944 */ /* 0x00cfea0003c00000 */
        /* <DEDUP_REMOVED lines=8> */
.L_x_350:
[----:B------:R-:W-:Y:S01]  /*18ca0*/  IMAD.MOV.U32 R12, RZ, RZ, R6 ;  /* 0x000000ffff0c7224 */ /* 0x000fe200078e0006 */
[----:B------:R-:W-:Y:S01]  /*18cb0*/  MOV R11, RZ ;  /* 0x000000ff000b7202 */ /* 0x000fe20000000f00 */
[----:B------:R-:W-:Y:S01]  /*18cc0*/  IMAD.MOV.U32 R3, RZ, RZ, 0x181f ;  /* 0x0000181fff037424 */ /* 0x000fe200078e00ff */
[----:B------:R-:W-:Y:S02]  /*18cd0*/  MOV R2, 0x18cf0 ;  /* 0x00018cf000027802 */ /* 0x000fe40000000f00 */
[----:B------:R-:W-:Y:S05]  /*18ce0*/  CALL.REL.NOINC `($__internal_5_$__cuda_sm70_shflsync_idx_p) ;  /* 0x00000d0000007944 */ /* 0x000fea0003c00000 */
[----:B------:R-:W-:Y:S01]  /*18cf0*/  MOV R8, R11 ;  /* 0x0000000b00087202 */ /* 0x000fe20000000f00 */
[----:B------:R-:W-:Y:S05]  /*18d00*/  BRA `(.L_x_416) ;  /* 0xffffd77000007947 */ /* 0x000fea000383ffff */
.L_x_351:
[----:B------:R-:W-:Y:S01]  /*18d10*/  IMAD.MOV.U32 R12, RZ, RZ, R7 ;  /* 0x000000ffff0c7224 */ /* 0x000fe200078e0007 */
[----:B------:R-:W-:Y:S01]  /*18d20*/  MOV R11, RZ ;  /* 0x000000ff000b7202 */ /* 0x000fe20000000f00 */
[----:B------:R-:W-:Y:S01]  /*18d30*/  IMAD.MOV.U32 R3, RZ, RZ, 0x181f ;  /* 0x0000181fff037424 */ /* 0x000fe200078e00ff */
[----:B------:R-:W-:Y:S02]  /*18d40*/  MOV R2, 0x18d60 ;  /* 0x00018d6000027802 */ /* 0x000fe40000000f00 */
[----:B-12---:R-:W-:Y:S05]  /*18d50*/  CALL.REL.NOINC `($__internal_5_$__cuda_sm70_shflsync_idx_p) ;  /* 0x00000c9000007944 */ /* 0x006fea0003c00000 */
[----:B------:R-:W-:Y:S01]  /*18d60*/  MOV R2, R11 ;  /* 0x0000000b00027202 */ /* 0x000fe20000000f00 */
[----:B------:R-:W-:Y:S05]  /*18d70*/  BRA `(.L_x_417) ;  /* 0xffffd72000007947 */ /* 0x000fea000383ffff */
.L_x_352:
[----:B------:R-:W-:Y:S01]  /*18d80*/  IMAD.MOV.U32 R12, RZ, RZ, R6 ;  /* 0x000000ffff0c7224 */ /* 0x000fe200078e0006 */
[----:B------:R-:W-:Y:S01]  /*18d90*/  MOV R11, 0x1 ;  /* 0x00000001000b7802 */ /* 0x000fe20000000f00 */
[----:B--2---:R-:W-:Y:S01]  /*18da0*/  IMAD.MOV.U32 R3, RZ, RZ, 0x181f ;  /* 0x0000181fff037424 */ /* 0x004fe200078e00ff */
[----:B------:R-:W-:-:S02]  /*18db0*/  MOV R2, 0x18dd0 ;  /* 0x00018dd000027802 */ /* 0x000fc40000000f00 */
        /* <DEDUP_REMOVED lines=9> */
.L_x_353:
[----:B------:R-:W-:Y:S01]  /*18e50*/  IMAD.MOV.U32 R12, RZ, RZ, R6 ;  /* 0x000000ffff0c7224 */ /* 0x000fe200078e0006 */
[----:B------:R-:W-:Y:S01]  /*18e60*/  MOV R11, 0x2 ;  /* 0x00000002000b7802 */ /* 0x000fe20000000f00 */
[----:B-1----:R-:W-:Y:S01]  /*18e70*/  IMAD.MOV.U32 R3, RZ, RZ, 0x181f ;  /* 0x0000181fff037424 */ /* 0x002fe200078e00ff */
[----:B------:R-:W-:Y:S02]  /*18e80*/  MOV R2, 0x18ea0 ;  /* 0x00018ea000027802 */ /* 0x000fe40000000f00 */
[----:B---34-:R-:W-:Y:S05]  /*18e90*/  CALL.REL.NOINC `($__internal_5_$__cuda_sm70_shflsync_idx_p) ;  /* 0x00000b5000007944 */ /* 0x018fea0003c00000 */
[----:B------:R-:W-:Y:S01]  /*18ea0*/  MOV R8, R11 ;  /* 0x0000000b00087202 */ /* 0x000fe20000000f00 */
[----:B------:R-:W-:Y:S05]  /*18eb0*/  BRA `(.L_x_419) ;  /* 0xffffd6d000007947 */ /* 0x000fea000383ffff */
.L_x_354:
[----:B------:R-:W-:Y:S01]  /*18ec0*/  IMAD.MOV.U32 R12, RZ, RZ, R7 ;  /* 0x000000ffff0c7224 */ /* 0x000fe200078e0007 */
[----:B------:R-:W-:Y:S01]  /*18ed0*/  MOV R11, 0x2 ;  /* 0x00000002000b7802 */ /* 0x000fe20000000f00 */
[----:B-1----:R-:W-:Y:S01]  /*18ee0*/  IMAD.MOV.U32 R3, RZ, RZ, 0x181f ;  /* 0x0000181fff037424 */ /* 0x002fe200078e00ff */
[----:B------:R-:W-:Y:S02]  /*18ef0*/  MOV R2, 0x18f10 ;  /* 0x00018f1000027802 */ /* 0x000fe40000000f00 */
[----:B--234-:R-:W-:Y:S05]  /*18f00*/  CALL.REL.NOINC `($__internal_5_$__cuda_sm70_shflsync_idx_p) ;  /* 0x00000ae000007944 */ /* 0x01cfea0003c00000 */
[----:B------:R-:W-:Y:S01]  /*18f10*/  MOV R2, R11 ;  /* 0x0000000b00027202 */ /* 0x000fe20000000f00 */
[----:B------:R-:W-:Y:S05]  /*18f20*/  BRA `(.L_x_420) ;  /* 0xffffd68000007947 */ /* 0x000fea000383ffff */
.L_x_355:
        /* <DEDUP_REMOVED lines=13> */
.L_x_356:
[----:B------:R-:W-:Y:S01]  /*19000*/  IMAD.MOV.U32 R12, RZ, RZ, R6 ;  /* 0x000000ffff0c7224 */ /* 0x000fe200078e0006 */
[----:B------:R-:W-:Y:S01]  /*19010*/  MOV R11, 0x4 ;  /* 0x00000004000b7802 */ /* 0x000fe20000000f00 */
[----:B--2---:R-:W-:Y:S01]  /*19020*/  IMAD.MOV.U32 R3, RZ, RZ, 0x181f ;  /* 0x0000181fff037424 */ /* 0x004fe200078e00ff */
[----:B------:R-:W-:Y:S02]  /*19030*/  MOV R2, 0x19050 ;  /* 0x0001905000027802 */ /* 0x000fe40000000f00 */
[----:B-1-34-:R-:W-:Y:S05]  /*19040*/  CALL.REL.NOINC `($__internal_5_$__cuda_sm70_shflsync_idx_p) ;  /* 0x000009a000007944 */ /* 0x01afea0003c00000 */
[----:B------:R-:W-:Y:S01]  /*19050*/  MOV R8, R11 ;  /* 0x0000000b00087202 */ /* 0x000fe20000000f00 */
[----:B------:R-:W-:Y:S05]  /*19060*/  BRA `(.L_x_422) ;  /* 0xffffd63000007947 */ /* 0x000fea000383ffff */
.L_x_357:
[----:B------:R-:W-:Y:S01]  /*19070*/  IMAD.MOV.U32 R12, RZ, RZ, R7 ;  /* 0x000000ffff0c7224 */ /* 0x000fe200078e0007 */
[----:B------:R-:W-:Y:S01]  /*19080*/  MOV R11, 0x4 ;  /* 0x00000004000b7802 */ /* 0x000fe20000000f00 */
[----:B--2---:R-:W-:Y:S01]  /*19090*/  IMAD.MOV.U32 R3, RZ, RZ, 0x181f ;  /* 0x0000181fff037424 */ /* 0x004fe200078e00ff */
[----:B------:R-:W-:Y:S02]  /*190a0*/  MOV R2, 0x190c0 ;  /* 0x000190c000027802 */ /* 0x000fe40000000f00 */
[----:B-1-34-:R-:W-:Y:S05]  /*190b0*/  CALL.REL.NOINC `($__internal_5_$__cuda_sm70_shflsync_idx_p) ;  /* 0x0000093000007944 */ /* 0x01afea0003c00000 */
[----:B------:R-:W-:Y:S01]  /*190c0*/  MOV R2, R11 ;  /* 0x0000000b00027202 */ /* 0x000fe20000000f00 */
[----:B------:R-:W-:Y:S05]  /*190d0*/  BRA `(.L_x_423) ;  /* 0xffffd5e000007947 */ /* 0x000fea000383ffff */
.L_x_358:
[----:B------:R-:W-:Y:S01]  /*190e0*/  IMAD.MOV.U32 R12, RZ, RZ, R6 ;  /* 0x000000ffff0c7224 */ /* 0x000fe200078e0006 */
[----:B------:R-:W-:Y:S01]  /*190f0*/  MOV R11, 0x5 ;  /* 0x00000005000b7802 */ /* 0x000fe20000000f00 */
[----:B-1----:R-:W-:Y:S01]  /*19100*/  IMAD.MOV.U32 R3, RZ, RZ, 0x181f ;  /* 0x0000181fff037424 */ /* 0x002fe200078e00ff */
[----:B------:R-:W-:-:S02]  /*19110*/  MOV R2, 0x19130 ;  /* 0x0001913000027802 */ /* 0x000fc40000000f00 */
[----:B--234-:R-:W-:Y:S05]  /*19120*/  CALL.REL.NOINC `($__internal_5_$__cuda_sm70_shflsync_idx_p) ;  /* 0x000008c000007944 */ /* 0x01cfea0003c00000 */
        /* <DEDUP_REMOVED lines=8> */
.L_x_359:
[----:B------:R-:W-:Y:S01]  /*191b0*/  IMAD.MOV.U32 R12, RZ, RZ, R6 ;  /* 0x000000ffff0c7224 */ /* 0x000fe200078e0006 */
[----:B------:R-:W-:Y:S01]  /*191c0*/  MOV R11, 0x6 ;  /* 0x00000006000b7802 */ /* 0x000fe20000000f00 */
[----:B--2---:R-:W-:Y:S01]  /*191d0*/  IMAD.MOV.U32 R3, RZ, RZ, 0x181f ;  /* 0x0000181fff037424 */ /* 0x004fe200078e00ff */
[----:B------:R-:W-:Y:S02]  /*191e0*/  MOV R2, 0x19200 ;  /* 0x0001920000027802 */ /* 0x000fe40000000f00 */
[----:B-1--4-:R-:W-:Y:S05]  /*191f0*/  CALL.REL.NOINC `($__internal_5_$__cuda_sm70_shflsync_idx_p) ;  /* 0x000007f000007944 */ /* 0x012fea0003c00000 */
[----:B------:R-:W-:Y:S01]  /*19200*/  MOV R8, R11 ;  /* 0x0000000b00087202 */ /* 0x000fe20000000f00 */
[----:B------:R-:W-:Y:S05]  /*19210*/  BRA `(.L_x_425) ;  /* 0xffffd59000007947 */ /* 0x000fea000383ffff */
.L_x_360:
[----:B------:R-:W-:Y:S01]  /*19220*/  IMAD.MOV.U32 R12, RZ, RZ, R7 ;  /* 0x000000ffff0c7224 */ /* 0x000fe200078e0007 */
[----:B------:R-:W-:Y:S01]  /*19230*/  MOV R11, 0x6 ;  /* 0x00000006000b7802 */ /* 0x000fe20000000f00 */
[----:B--2---:R-:W-:Y:S01]  /*19240*/  IMAD.MOV.U32 R3, RZ, RZ, 0x181f ;  /* 0x0000181fff037424 */ /* 0x004fe200078e00ff */
[----:B------:R-:W-:Y:S02]  /*19250*/  MOV R2, 0x19270 ;  /* 0x0001927000027802 */ /* 0x000fe40000000f00 */
[----:B-1-34-:R-:W-:Y:S05]  /*19260*/  CALL.REL.NOINC `($__internal_5_$__cuda_sm70_shflsync_idx_p) ;  /* 0x0000078000007944 */ /* 0x01afea0003c00000 */
[----:B------:R-:W-:Y:S01]  /*19270*/  MOV R2, R11 ;  /* 0x0000000b00027202 */ /* 0x000fe20000000f00 */
[----:B------:R-:W-:Y:S05]  /*19280*/  BRA `(.L_x_426) ;  /* 0xffffd54000007947 */ /* 0x000fea000383ffff */
.L_x_361:
[----:B------:R-:W-:Y:S01]  /*19290*/  IMAD.MOV.U32 R12, RZ, RZ, R6 ;  /* 0x000000ffff0c7224 */ /* 0x000fe200078e0006 */
[----:B------:R-:W-:Y:S01]  /*192a0*/  MOV R11, 0x7 ;  /* 0x00000007000b7802 */ /* 0x000fe20000000f00 */
[----:B-1----:R-:W-:Y:S01]  /*192b0*/  IMAD.MOV.U32 R3, RZ, RZ, 0x181f ;  /* 0x0000181fff037424 */ /* 0x002fe200078e00ff */
[----:B------:R-:W-:-:S02]  /*192c0*/  MOV R2, 0x192e0 ;  /* 0x000192e000027802 */ /* 0x000fc40000000f00 */
[----:B--2-4-:R-:W-:Y:S05]  /*192d0*/  CALL.REL.NOINC `($__internal_5_$__cuda_sm70_shflsync_idx_p) ;  /* 0x0000071000007944 */ /* 0x014fea0003c00000 */
        /* <DEDUP_REMOVED lines=8> */
.L_x_363:
[----:B------:R-:W-:Y:S01]  /*19360*/  IMAD.MOV.U32 R12, RZ, RZ, R49 ;  /* 0x000000ffff0c7224 */ /* 0x000fe200078e0031 */
[----:B------:R-:W-:Y:S01]  /*19370*/  MOV R11, RZ ;  /* 0x000000ff000b7202 */ /* 0x000fe20000000f00 */
[----:B----4-:R-:W-:Y:S01]  /*19380*/  IMAD.MOV.U32 R3, RZ, RZ, 0x1f ;  /* 0x0000001fff037424 */ /* 0x010fe200078e00ff */
[----:B------:R-:W-:Y:S02]  /*19390*/  MOV R2, 0x193b0 ;  /* 0x000193b000027802 */ /* 0x000fe40000000f00 */
[----:B------:R-:W-:Y:S05]  /*193a0*/  CALL.REL.NOINC `($__internal_5_$__cuda_sm70_shflsync_idx_p) ;  /* 0x0000064000007944 */ /* 0x000fea0003c00000 */
[----:B------:R-:W-:Y:S01]  /*193b0*/  MOV R9, R11 ;  /* 0x0000000b00097202 */ /* 0x000fe20000000f00 */
[----:B------:R-:W-:Y:S05]  /*193c0*/  BRA `(.L_x_428) ;  /* 0xffffd5d000007947 */ /* 0x000fea000383ffff */
.L_x_364:
[----:B------:R-:W-:Y:S01]  /*193d0*/  IMAD.MOV.U32 R12, RZ, RZ, R49 ;  /* 0x000000ffff0c7224 */ /* 0x000fe200078e0031 */
[----:B------:R-:W-:Y:S01]  /*193e0*/  MOV R11, 0x1 ;  /* 0x00000001000b7802 */ /* 0x000fe20000000f00 */
[----:B----4-:R-:W-:Y:S01]  /*193f0*/  IMAD.MOV.U32 R3, RZ, RZ, 0x1f ;  /* 0x0000001fff037424 */ /* 0x010fe200078e00ff */
[----:B------:R-:W-:Y:S02]  /*19400*/  MOV R2, 0x19420 ;  /* 0x0001942000027802 */ /* 0x000fe40000000f00 */
[----:B-12---:R-:W-:Y:S05]  /*19410*/  CALL.REL.NOINC `($__internal_5_$__cuda_sm70_shflsync_idx_p) ;  /* 0x000005d000007944 */ /* 0x006fea0003c00000 */
[----:B------:R-:W-:Y:S01]  /*19420*/  MOV R8, R11 ;  /* 0x0000000b00087202 */ /* 0x000fe20000000f00 */
[----:B------:R-:W-:Y:S05]  /*19430*/  BRA `(.L_x_429) ;  /* 0xffffd58000007947 */ /* 0x000fea000383ffff */
.L_x_365:
[----:B------:R-:W-:Y:S02]  /*19440*/  MOV R2, 0x1 ;  /* 0x0000000100027802 */ /* 0x000fe40000000f00 */
[----:B------:R-:W-:-:S02]  /*19450*/  MOV R3, 0x19470 ;  /* 0x0001947000037802 */ /* 0x000fc40000000f00 */
[----:B-123--:R-:W-:Y:S05]  /*19460*/  CALL.REL.NOINC `($__internal_6_$__cuda_sm70_shflsync_up_p) ;  /* 0x000005d000007944 */ /* 0x00efea0003c00000 */
[----:B------:R-:W-:Y:S05]  /*19470*/  BRA `(.L_x_430) ;  /* 0xffffd67000007947 */ /* 0x000fea000383ffff */
.L_x_366:
[----:B------:R-:W-:Y:S02]  /*19480*/  MOV R2, 0x2 ;  /* 0x0000000200027802 */ /* 0x000fe40000000f00 */
[----:B------:R-:W-:-:S02]  /*19490*/  MOV R3, 0x194b0 ;  /* 0x000194b000037802 */ /* 0x000fc40000000f00 */
[----:B-12---:R-:W-:Y:S05]  /*194a0*/  CALL.REL.NOINC `($__internal_6_$__cuda_sm70_shflsync_up_p) ;  /* 0x0000059000007944 */ /* 0x006fea0003c00000 */
        /* <DEDUP_REMOVED lines=24> */
.L_x_370:
[----:B------:R-:W-:Y:S02]  /*19630*/  MOV R2, 0x1 ;  /* 0x0000000100027802 */ /* 0x000fe40000000f00 */
[----:B------:R-:W-:Y:S02]  /*19640*/  MOV R3, 0x19660 ;  /* 0x0001966000037802 */ /* 0x000fe40000000f00 */
[----:B------:R-:W-:Y:S05]  /*19650*/  CALL.REL.NOINC `($__internal_6_$__cuda_sm70_shflsync_up_p) ;  /* 0x000003e000007944 */ /* 0x000fea0003c00000 */
[----:B------:R-:W-:Y:S01]  /*19660*/  MOV R2, R4 ;  /* 0x0000000400027202 */ /* 0x000fe20000000f00 */
[----:B------:R-:W-:Y:S05]  /*19670*/  BRA `(.L_x_432) ;  /* 0xffffd6d000007947 */ /* 0x000fea000383ffff */
.L_x_371:
        /* <DEDUP_REMOVED lines=27> */
.L_x_373:
[----:B------:R-:W-:Y:S02]  /*19830*/  SEL R0, RZ, 0x1, P0 ;  /* 0x00000001ff007807 */ /* 0x000fe40000000000 */
[----:B------:R-:W-:Y:S02]  /*19840*/  MOV R2, 0x19860 ;  /* 0x0001986000027802 */ /* 0x000fe40000000f00 */
[----:B---3--:R-:W-:Y:S05]  /*19850*/  CALL.REL.NOINC `($__internal_7_$__cuda_sm70_votesync_ballot) ;  /* 0x0000025000007944 */ /* 0x008fea0003c00000 */
[----:B------:R-:W-:Y:S05]  /*19860*/  BRA `(.L_x_434) ;  /* 0xffffd67000007947 */ /* 0x000fea000383ffff */
.L_x_374:
[----:B------:R-:W-:Y:S01]  /*19870*/  IMAD.MOV.U32 R12, RZ, RZ, R6 ;  /* 0x000000ffff0c7224 */ /* 0x000fe200078e0006 */
[----:B--2---:R-:W-:Y:S01]  /*19880*/  MOV R11, R13 ;  /* 0x0000000d000b7202 */ /* 0x004fe20000000f00 */
[----:B------:R-:W-:Y:S01]  /*19890*/  IMAD.MOV.U32 R3, RZ, RZ, 0x1f ;  /* 0x0000001fff037424 */ /* 0x000fe200078e00ff */
[----:B------:R-:W-:Y:S02]  /*198a0*/  MOV R2, 0x198c0 ;  /* 0x000198c000027802 */ /* 0x000fe40000000f00 */
[----:B-1-3--:R-:W-:Y:S05]  /*198b0*/  CALL.REL.NOINC `($__internal_5_$__cuda_sm70_shflsync_idx_p) ;  /* 0x0000013000007944 */ /* 0x00afea0003c00000 */
[----:B------:R-:W-:Y:S01]  /*198c0*/  IMAD.MOV.U32 R8, RZ, RZ, R11 ;  /* 0x000000ffff087224 */ /* 0x000fe200078e000b */
[----:B------:R-:W-:Y:S01]  /*198d0*/  MOV R11, R13 ;  /* 0x0000000d000b7202 */ /* 0x000fe20000000f00 */
[----:B------:R-:W-:Y:S01]  /*198e0*/  IMAD.MOV.U32 R12, RZ, RZ, R7 ;  /* 0x000000ffff0c7224 */ /* 0x000fe200078e0007 */
[----:B------:R-:W-:Y:S02]  /*198f0*/  MOV R3, 0x1f ;  /* 0x0000001f00037802 */ /* 0x000fe40000000f00 */
[----:B------:R-:W-:-:S02]  /*19900*/  MOV R2, 0x19920 ;  /* 0x0001992000027802 */ /* 0x000fc40000000f00 */
[----:B------:R-:W-:Y:S05]  /*19910*/  CALL.REL.NOINC `($__internal_5_$__cuda_sm70_shflsync_idx_p) ;  /* 0x000000d000007944 */ /* 0x000fea0003c00000 */
[----:B------:R-:W-:Y:S01]  /*19920*/  MOV R7, R11 ;  /* 0x0000000b00077202 */ /* 0x000fe20000000f00 */
[----:B------:R-:W-:Y:S05]  /*19930*/  BRA `(.L_x_435) ;  /* 0xffffd5e000007947 */ /* 0x000fea000383ffff */
.L_x_377:
[----:B------:R-:W-:Y:S01]  /*19940*/  IMAD.MOV.U32 R12, RZ, RZ, R4 ;  /* 0x000000ffff0c7224 */ /* 0x000fe200078e0004 */
[----:B------:R-:W-:-:S02]  /*19950*/  MOV R3, 0x1f ;  /* 0x0000001f00037802 */ /* 0x000fc40000000f00 */
[----:B------:R-:W-:Y:S02]  /*19960*/  MOV R2, 0x19980 ;  /* 0x0001998000027802 */ /* 0x000fe40000000f00 */
[----:B-1234-:R-:W-:Y:S05]  /*19970*/  CALL.REL.NOINC `($__internal_5_$__cuda_sm70_shflsync_idx_p) ;  /* 0x0000007000007944 */ /* 0x01efea0003c00000 */
[----:B------:R-:W-:Y:S01]  /*19980*/  MOV R14, R11 ;  /* 0x0000000b000e7202 */ /* 0x000fe20000000f00 */
[----:B------:R-:W-:Y:S05]  /*19990*/  BRA `(.L_x_376) ;  /* 0xffffd5e000007947 */ /* 0x000fea000383ffff */
        .weak           $__internal_4_$__cuda_sm70_shflsync_bfly_p
        .type           $__internal_4_$__cuda_sm70_shflsync_bfly_p,@function
        .size           $__internal_4_$__cuda_sm70_shflsync_bfly_p,($__internal_5_$__cuda_sm70_shflsync_idx_p - $__internal_4_$__cuda_sm70_shflsync_bfly_p)
$__internal_4_$__cuda_sm70_shflsync_bfly_p:
[----:B------:R-:W-:Y:S04]  /*199a0*/  WARPSYNC R10 ;  /* 0x0000000a00007348 */ /* 0x000fe80003800000 */
[----:B------:R1:W2:Y:S01]  /*199b0*/  SHFL.BFLY PT, R0, R0, R8, R11 ;  /* 0x0c00000800007389 */ /* 0x0002a200000e000b */
[----:B------:R-:W-:Y:S02]  /*199c0*/  MOV R9, 0x0 ;  /* 0x0000000000097802 */ /* 0x000fe40000000f00 */
[----:B-1----:R-:W-:-:S04]  /*199d0*/  MOV R8, R4 ;  /* 0x0000000400087202 */ /* 0x002fc80000000f00 */
[----:B--2---:R-:W-:Y:S05]  /*199e0*/  RET.REL.NODEC R8 `(_ZN7cutlass13device_kernelIN5flash19enable_sm80_to_sm89INS1_16FlashAttnFwdSm80INS1_25CollectiveMainloopFwdSm80ILi4ELi1ELb0EN4cute5tupleIJNS5_1CILi128EEENS7_ILi80EEENS7_ILi64EEEEEELi64ENS_6half_tEfNS_4arch4Sm80ELb0ELb0ELb1ELb1ELb0ELb1ELb1ELb1EEENS1_21CollectiveEpilogueFwdINS6_IJS8_SA_S9_EEENS6_IJNS7_ILi1EEESI_SI_EEESC_SE_Li128ELb1ELb1ELb1ELb0EEENS1_36VarlenDynamicPersistentTileSchedulerILi128ELi80ELi128ELi128ELb1ELb1ELb0ELb0ELb1ELb1EEEEEEEEEvNT_6ParamsE) ;  /* 0xfffe661008007950 */ /* 0x004fea0003c3ffff */
        .weak           $__internal_5_$__cuda_sm70_shflsync_idx_p
        .type           $__internal_5_$__cuda_sm70_shflsync_idx_p,@function
        .size           $__internal_5_$__cuda_sm70_shflsync_idx_p,($__internal_6_$__cuda_sm70_shflsync_up_p - $__internal_5_$__cuda_sm70_shflsync_idx_p)
$__internal_5_$__cuda_sm70_shflsync_idx_p:
[----:B------:R-:W-:-:S04]  /*199f0*/  MOV R48, 0xffffffff ;  /* 0xffffffff00307802 */ /* 0x000fc80000000f00 */
[----:B------:R-:W-:Y:S04]  /*19a00*/  WARPSYNC R48 ;  /* 0x0000003000007348 */ /* 0x000fe80003800000 */
[----:B------:R1:W2:Y:S02]  /*19a10*/  SHFL.IDX PT, R11, R12, R11, R3 ;  /* 0x0000000b0c0b7389 */ /* 0x0002a400000e0003 */
[----:B-1----:R-:W-:-:S04]  /*19a20*/  MOV R3, 0x0 ;  /* 0x0000000000037802 */ /* 0x002fc80000000f00 */
[----:B--2---:R-:W-:Y:S05]  /*19a30*/  RET.REL.NODEC R2 `(_ZN7cutlass13device_kernelIN5flash19enable_sm80_to_sm89INS1_16FlashAttnFwdSm80INS1_25CollectiveMainloopFwdSm80ILi4ELi1ELb0EN4cute5tupleIJNS5_1CILi128EEENS7_ILi80EEENS7_ILi64EEEEEELi64ENS_6half_tEfNS_4arch4Sm80ELb0ELb0ELb1ELb1ELb0ELb1ELb1ELb1EEENS1_21CollectiveEpilogueFwdINS6_IJS8_SA_S9_EEENS6_IJNS7_ILi1EEESI_SI_EEESC_SE_Li128ELb1ELb1ELb1ELb0EEENS1_36VarlenDynamicPersistentTileSchedulerILi128ELi80ELi128ELi128ELb1ELb1ELb0ELb0ELb1ELb1EEEEEEEEEvNT_6ParamsE) ;  /* 0xfffe65c002007950 */ /* 0x004fea0003c3ffff */
        .weak           $__internal_6_$__cuda_sm70_shflsync_up_p
        .type           $__internal_6_$__cuda_sm70_shflsync_up_p,@function
        .size           $__internal_6_$__cuda_sm70_shflsync_up_p,($__internal_7_$__cuda_sm70_votesync_ballot - $__internal_6_$__cuda_sm70_shflsync_up_p)
$__internal_6_$__cuda_sm70_shflsync_up_p:
[----:B------:R-:W-:Y:S02]  /*19a40*/  IMAD.MOV.U32 R4, RZ, RZ, RZ ;  /* 0x000000ffff047224 */ /* 0x000fe400078e00ff */
[----:B------:R-:W-:-:S04]  /*19a50*/  IMAD.MOV.U32 R10, RZ, RZ, -0x1 ;  /* 0xffffffffff0a7424 */ /* 0x000fc800078e00ff */
[----:B------:R-:W-:Y:S04]  /*19a60*/  WARPSYNC R10 ;  /* 0x0000000a00007348 */ /* 0x000fe80003800000 */
[----:B------:R1:W2:Y:S02]  /*19a70*/  SHFL.UP PT, R4, R0, R2, R4 ;  /* 0x0400000200047389 */ /* 0x0002a400000e0004 */
[----:B-1----:R-:W-:Y:S02]  /*19a80*/  MOV R2, R3 ;  /* 0x0000000300027202 */ /* 0x002fe40000000f00 */
[----:B------:R-:W-:-:S04]  /*19a90*/  MOV R3, 0x0 ;  /* 0x0000000000037802 */ /* 0x000fc80000000f00 */
[----:B--2---:R-:W-:Y:S05]  /*19aa0*/  RET.REL.NODEC R2 `(_ZN7cutlass13device_kernelIN5flash19enable_sm80_to_sm89INS1_16FlashAttnFwdSm80INS1_25CollectiveMainloopFwdSm80ILi4ELi1ELb0EN4cute5tupleIJNS5_1CILi128EEENS7_ILi80EEENS7_ILi64EEEEEELi64ENS_6half_tEfNS_4arch4Sm80ELb0ELb0ELb1ELb1ELb0ELb1ELb1ELb1EEENS1_21CollectiveEpilogueFwdINS6_IJS8_SA_S9_EEENS6_IJNS7_ILi1EEESI_SI_EEESC_SE_Li128ELb1ELb1ELb1ELb0EEENS1_36VarlenDynamicPersistentTileSchedulerILi128ELi80ELi128ELi128ELb1ELb1ELb0ELb0ELb1ELb1EEEEEEEEEvNT_6ParamsE) ;  /* 0xfffe655002007950 */ /* 0x004fea0003c3ffff */
        .weak           $__internal_7_$__cuda_sm70_votesync_ballot
        .type           $__internal_7_$__cuda_sm70_votesync_ballot,@function
        .size           $__internal_7_$__cuda_sm70_votesync_ballot,(.L_x_1620 - $__internal_7_$__cuda_sm70_votesync_ballot)
$__internal_7_$__cuda_sm70_votesync_ballot:
[----:B------:R-:W-:Y:S01]  /*19ab0*/  ISETP.NE.U32.AND P0, PT, R0, 0x1, PT ;  /* 0x000000010000780c */ /* 0x000fe20003f05070 */
[----:B------:R-:W-:-:S04]  /*19ac0*/  IMAD.MOV.U32 R3, RZ, RZ, -0x1 ;  /* 0xffffffffff037424 */ /* 0x000fc800078e00ff */
[----:B------:R-:W-:Y:S08]  /*19ad0*/  WARPSYNC R3 ;  /* 0x0000000300007348 */ /* 0x000ff00003800000 */
[----:B------:R-:W-:-:S04]  /*19ae0*/  VOTE.ANY R0, PT, !P0 ;  /* 0x0000000000007806 */ /* 0x000fc800040e0100 */
[----:B------:R-:W-:Y:S01]  /*19af0*/  LOP3.LUT R0, R0, R3, RZ, 0xc0, !PT ;  /* 0x0000000300007212 */ /* 0x000fe200078ec0ff */
[----:B------:R-:W-:-:S04]  /*19b00*/  IMAD.MOV.U32 R3, RZ, RZ, 0x0 ;  /* 0x00000000ff037424 */ /* 0x000fc800078e00ff */
[----:B------:R-:W-:Y:S05]  /*19b10*/  RET.REL.NODEC R2 `(_ZN7cutlass13device_kernelIN5flash19enable_sm80_to_sm89INS1_16FlashAttnFwdSm80INS1_25CollectiveMainloopFwdSm80ILi4ELi1ELb0EN4cute5tupleIJNS5_1CILi128EEENS7_ILi80EEENS7_ILi64EEEEEELi64ENS_6half_tEfNS_4arch4Sm80ELb0ELb0ELb1ELb1ELb0ELb1ELb1ELb1EEENS1_21CollectiveEpilogueFwdINS6_IJS8_SA_S9_EEENS6_IJNS7_ILi1EEESI_SI_EEESC_SE_Li128ELb1ELb1ELb1ELb0EEENS1_36VarlenDynamicPersistentTileSchedulerILi128ELi80ELi128ELi128ELb1ELb1ELb0ELb0ELb1ELb1EEEEEEEEEvNT_6ParamsE) ;  /* 0xfffe64e002007950 */ /* 0x000fea0003c3ffff */
.L_x_436:
        /* <DEDUP_REMOVED lines=14> */
.L_x_1620:


//--------------------- .text._ZN7cutlass13device_kernelIN5flash19enable_sm80_to_sm89INS1_16FlashAttnFwdSm80INS1_25CollectiveMainloopFwdSm80ILi4ELi1ELb0EN4cute5tupleIJNS5_1CILi128EEENS7_ILi96EEENS7_ILi64EEEEEELi64ENS_6half_tEfNS_4arch4Sm80ELb0ELb1ELb1ELb0ELb0ELb0ELb1ELb1EEENS1_21CollectiveEpilogueFwdINS6_IJS8_SA_S9_EEENS6_IJNS7_ILi1EEESI_SI_EEESC_SE_Li128ELb0ELb1ELb1ELb0EEENS1_19SingleTileSchedulerILb0ELb1ELb1ELi128EEEEEEEEEvNT_6ParamsE --------------------------
	.section	.text._ZN7cutlass13device_kernelIN5flash19enable_sm80_to_sm89INS1_16FlashAttnFwdSm80INS1_25CollectiveMainloopFwdSm80ILi4ELi1ELb0EN4cute5tupleIJNS5_1CILi128EEENS7_ILi96EEENS7_ILi64EEEEEELi64ENS_6half_tEfNS_4arch4Sm80ELb0ELb1ELb1ELb0ELb0ELb0ELb1ELb1EEENS1_21CollectiveEpilogueFwdINS6_IJS8_SA_S9_EEENS6_IJNS7_ILi1EEESI_SI_EEESC_SE_Li128ELb0ELb1ELb1ELb0EEENS1_19SingleTileSchedulerILb0ELb1ELb1ELi128EEEEEEEEEvNT_6ParamsE,"ax",@progbits
	.sectioninfo	@"SHI_REGISTERS=255"
	.align	128
.text._ZN7cutlass13device_kernelIN5flash19enable_sm80_to_sm89INS1_16FlashAttnFwdSm80INS1_25CollectiveMainloopFwdSm80ILi4ELi1ELb0EN4cute5tupleIJNS5_1CILi128EEENS7_ILi96EEENS7_ILi64EEEEEELi64ENS_6half_tEfNS_4arch4Sm80ELb0ELb1ELb1ELb0ELb0ELb0ELb1ELb1EEENS1_21CollectiveEpilogueFwdINS6_IJS8_SA_S9_EEENS6_IJNS7_ILi1EEESI_SI_EEESC_SE_Li128ELb0ELb1ELb1ELb0EEENS1_19SingleTileSchedulerILb0ELb1ELb1ELi128EEEEEEEEEvNT_6ParamsE:
        .type           _ZN7cutlass13device_kernelIN5flash19enable_sm80_to_sm89INS1_16FlashAttnFwdSm80INS1_25CollectiveMainloopFwdSm80ILi4ELi1ELb0EN4cute5tupleIJNS5_1CILi128EEENS7_ILi96EEENS7_ILi64EEEEEELi64ENS_6half_tEfNS_4arch4Sm80ELb0ELb1ELb1ELb0ELb0ELb0ELb1ELb1EEENS1_21CollectiveEpilogueFwdINS6_IJS8_SA_S9_EEENS6_IJNS7_ILi1EEESI_SI_EEESC_SE_Li128ELb0ELb1ELb1ELb0EEENS1_19SingleTileSchedulerILb0ELb1ELb1ELi128EEEEEEEEEvNT_6ParamsE,@function
        .size           _ZN7cutlass13device_kernelIN5flash19enable_sm80_to_sm89INS1_16FlashAttnFwdSm80INS1_25CollectiveMainloopFwdSm80ILi4ELi1ELb0EN4cute5tupleIJNS5_1CILi128EEENS7_ILi96EEENS7_ILi64EEEEEELi64ENS_6half_tEfNS_4arch4Sm80ELb0ELb1ELb1ELb0ELb0ELb0ELb1ELb1EEENS1_21CollectiveEpilogueFwdINS6_IJS8_SA_S9_EEENS6_IJNS7_ILi1EEESI_SI_EEESC_SE_Li128ELb0ELb1ELb1ELb0EEENS1_19SingleTileSchedulerILb0ELb1ELb1ELi128EEEEEEEEEvNT_6ParamsE,(.L_x_1625 - _ZN7cutlass13device_kernelIN5flash19enable_sm80_to_sm89INS1_16FlashAttnFwdSm80INS1_25CollectiveMainloopFwdSm80ILi4ELi1ELb0EN4cute5tupleIJNS5_1CILi128EEENS7_ILi96EEENS7_ILi64EEEEEELi64ENS_6half_tEfNS_4arch4Sm80ELb0ELb1ELb1ELb0ELb0ELb0ELb1ELb1EEENS1_21CollectiveEpilogueFwdINS6_IJS8_SA_S9_EEENS6_IJNS7_ILi1EEESI_SI_EEESC_SE_Li128ELb0ELb1ELb1ELb0EEENS1_19SingleTileSchedulerILb0ELb1ELb1ELi128EEEEEEEEEvNT_6ParamsE)
        .other          _ZN7cutlass13device_kernelIN5flash19enable_sm80_to_sm89INS1_16FlashAttnFwdSm80INS1_25CollectiveMainloopFwdSm80ILi4ELi1ELb0EN4cute5tupleIJNS5_1CILi128EEENS7_ILi96EEENS7_ILi64EEEEEELi64ENS_6half_tEfNS_4arch4Sm80ELb0ELb1ELb1ELb0ELb0ELb0ELb1ELb1EEENS1_21CollectiveEpilogueFwdINS6_IJS8_SA_S9_EEENS6_IJNS7_ILi1EEESI_SI_EEESC_SE_Li128ELb0ELb1ELb1ELb0EEENS1_19SingleTileSchedulerILb0ELb1ELb1ELi128EEEEEEEEEvNT_6ParamsE,@"STO_CUDA_ENTRY STV_DEFAULT"
_ZN7cutlass13device_kernelIN5flash19enable_sm80_to_sm89INS1_16FlashAttnFwdSm80INS1_25CollectiveMainloopFwdSm80ILi4ELi1ELb0EN4cute5tupleIJNS5_1CILi128EEENS7_ILi96EEENS7_ILi64EEEEEELi64ENS_6half_tEfNS_4arch4Sm80ELb0ELb1ELb1ELb0ELb0ELb0ELb1ELb1EEENS1_21CollectiveEpilogueFwdINS6_IJS8_SA_S9_EEENS6_IJNS7_ILi1EEESI_SI_EEESC_SE_Li128ELb0ELb1ELb1ELb0EEENS1_19SingleTileSchedulerILb0ELb1ELb1ELi128EEEEEEEEEvNT_6ParamsE:
[----:B------:R-:W-:Y:S02]  /*0000*/  MOV R1, c[0x0][0x28] ;  /* 0x00000a0000017a02 */ /* 0x000fe40000000f00 */
[----:B------:R-:W1:Y:S01]  /*0010*/  S2R R210, SR_TID.X ;  /* 0x0000000000d27919 */ /* 0x000e620000002100 */
[----:B------:R-:W2:Y:S01]  /*0020*/  S2UR UR6, SR_CTAID.Y ;  /* 0x00000000000679c3 */ /* 0x000ea20000002600 */
[----:B------:R-:W-:Y:S02]  /*0030*/  IADD3 R1, R1, -0x78, RZ ;  /* 0xffffff8801017810 */ /* 0x000fe40007ffe0ff */
[----:B------:R-:W3:Y:S01]  /*0040*/  S2R R19, SR_CTAID.Z ;  /* 0x0000000000137919 */ /* 0x000ee20000002700 */
[----:B-1----:R-:W-:-:S06]  /*0050*/  SHF.R.U32.HI R0, RZ, 0x5, R210 ;  /* 0x00000005ff007819 */ /* 0x002fcc00000116d2 */
[----:B------:R-:W1:Y:S02]  /*0060*/  SHFL.IDX PT, R0, R0, RZ, 0x1f ;  /* 0x00001fff00007589 */ /* 0x000e6400000e0000 */
[----:B-1----:R-:W-:-:S13]  /*0070*/  ISETP.NE.AND P0, PT, R0, RZ, PT ;  /* 0x000000ff0000720c */ /* 0x002fda0003f05270 */
[----:B--2---:R-:W-:Y:S05]  /*0080*/  @!P0 BRA `(.L_x_437) ;  /* 0x0000009000008947 */ /* 0x004fea0003800000 */
[----:B---3--:R-:W-:Y:S01]  /*0090*/  MOV R0, c[0x0][0x550] ;  /* 0x0001540000007a02 */ /* 0x008fe20000000f00 */
[----:B------:R-:W-:-:S03]  /*00a0*/  UMOV UR11, UR6 ;  /* 0x00000006000b7c82 */ /* 0x000fc60008000000 */
[----:B------:R-:W-:-:S13]  /*00b0*/  ISETP.NE.AND P0, PT, R0, 0x1, PT ;  /* 0x000000010000780c */ /* 0x000fda0003f05270 */
[----:B------:R-:W-:Y:S05]  /*00c0*/  @!P0 BRA `(.L_x_438) ;  /* 0x000000b000008947 */ /* 0x000fea0003800000 */
[----:B------:R-:W-:Y:S02]  /*00d0*/  ULDC UR4, c[0x0][0x554] ;  /* 0x0001550000047ab9 */ /* 0x000fe40000000800 */
[----:B------:R-:W-:Y:S02]  /*00e0*/  UIMAD.WIDE.U32 UR4, UR6, UR4, URZ ;  /* 0x00000004060472a5 */ /* 0x000fe4000f8e003f */
[----:B------:R-:W-:Y:S02]  /*00f0*/  ULDC UR11, c[0x0][0x558] ;  /* 0x00015600000b7ab9 */ /* 0x000fe40000000800 */
[----:B------:R-:W-:Y:S01]  /*0100*/  USHF.R.U32.HI UR11, URZ, UR11, UR5 ;  /* 0x0000000b3f0b7299 */ /* 0x000fe20008011605 */
[----:B------:R-:W-:Y:S05]  /*0110*/  BRA `(.L_x_438) ;  /* 0x0000006000007947 */ /* 0x000fea0003800000 */
.L_x_437:
[----:B---3--:R-:W-:Y:S02]  /*0120*/  ULDC.64 UR4, c[0x0][0x550] ;  /* 0x0001540000047ab9 */ /* 0x008fe40000000a00 */
[----:B------:R-:W-:Y:S02]  /*0130*/  UISETP.NE.AND UP0, UPT, UR4, 0x1, UPT ;  /* 0x000000010400788c */ /* 0x000fe4000bf05270 */
[----:B------:R-:W-:-:S02]  /*0140*/  UIMAD.WIDE.U32 UR8, UR6, UR5, URZ ;  /* 0x00000005060872a5 */ /* 0x000fc4000f8e003f */
[----:B------:R-:W-:Y:S02]  /*0150*/  ULDC UR4, c[0x0][0x558] ;  /* 0x0001560000047ab9 */ /* 0x000fe40000000800 */
[----:B------:R-:W-:-:S05]  /*0160*/  UMOV UR11, UR6 ;  /* 0x00000006000b7c82 */ /* 0x000fca0008000000 */
[----:B------:R-:W-:-:S03]  /*0170*/  @UP0 USHF.R.U32.HI UR11, URZ, UR4, UR9 ;  /* 0x000000043f0b0299 */ /* 0x000fc60008011609 */
.L_x_438:
[----:B------:R-:W-:Y:S01]  /*0180*/  ISETP.GE.AND P0, PT, R19, RZ, PT ;  /* 0x000000ff1300720c */ /* 0x000fe20003f06270 */
[----:B------:R-:W-:Y:S02]  /*0190*/  UIADD3 UR4, -UR11, URZ, URZ ;  /* 0x0000003f0b047290 */ /* 0x000fe4000fffe13f */
[----:B------:R-:W-:Y:S02]  /*01a0*/  ULDC UR10, c[0x0][0x550] ;  /* 0x00015400000a7ab9 */ /* 0x000fe40000000800 */
[----:B------:R-:W-:-:S08]  /*01b0*/  UIMAD UR10, UR4, UR10, UR6 ;  /* 0x0000000a040a72a4 */ /* 0x000fd0000f8e0206 */
[----:B------:R-:W-:Y:S05]  /*01c0*/  @!P0 EXIT ;  /* 0x000000000000894d */ /* 0x000fea0003800000 */
[----:B------:R-:W1:Y:S01]  /*01d0*/  S2UR UR7, SR_CTAID.X ;  /* 0x00000000000779c3 */ /* 0x000e620000002500 */
[----:B------:R-:W-:Y:S02]  /*01e0*/  ULDC UR4, c[0x0][0x2c4] ;  /* 0x0000b10000047ab9 */ /* 0x000fe40000000800 */
[----:B------:R-:W-:Y:S02]  /*01f0*/  UISETP.NE.AND UP2, UPT, UR4, 0x1, UPT ;  /* 0x000000010400788c */ /* 0x000fe4000bf45270 */
[----:B------:R-:W-:Y:S02]  /*0200*/  UMOV UR6, 0x1 ;  /* 0x0000000100067882 */ /* 0x000fe40000000000 */
[----:B------:R-:W-:Y:S02]  /*0210*/  ULDC.64 UR4, c[0x0][0x328] ;  /* 0x0000ca0000047ab9 */ /* 0x000fe40000000a00 */
[----:B------:R-:W-:Y:S02]  /*0220*/  UISETP.LE.AND UP1, UPT, UR6, UR5, UPT ;  /* 0x000000050600728c */ /* 0x000fe4000bf23270 */
[----:B------:R-:W-:-:S02]  /*0230*/  ULDC.64 UR8, c[0x0][0x2c8] ;  /* 0x0000b20000087ab9 */ /* 0x000fc40000000a00 */
[----:B------:R-:W-:Y:S02]  /*0240*/  ULDC UR12, c[0x0][0x168] ;  /* 0x00005a00000c7ab9 */ /* 0x000fe40000000800 */
[----:B------:R-:W-:Y:S01]  /*0250*/  PLOP3.LUT P0, PT, PT, PT, UP1, 0x40, 0x0 ;  /* 0x000000000000781c */ /* 0x000fe20003f0e818 */
[----:B------:R-:W-:Y:S02]  /*0260*/  UIADD3 UR12, UR6, -UR12, URZ ;  /* 0x8000000c060c7290 */ /* 0x000fe4000fffe03f */
[----:B------:R-:W-:Y:S02]  /*0270*/  ULDC UR5, c[0x0][0x1d0] ;  /* 0x0000740000057ab9 */ /* 0x000fe40000000800 */
[----:B-1----:R-:W-:-:S04]  /*0280*/  USHF.L.U32 UR7, UR7, 0x7, URZ ;  /* 0x0000000707077899 */ /* 0x002fc8000800063f */
[----:B------:R-:W-:-:S04]  /*0290*/  @UP2 UIADD3 UR14, UR7, 0x7f, URZ ;  /* 0x0000007f070e2890 */ /* 0x000fc8000fffe03f */
[----:B------:R-:W-:Y:S02]  /*02a0*/  UIMAD.WIDE.U32 UR14, UR14, UR8, URZ ;  /* 0x000000080e0e72a5 */ /* 0x000fe4000f8e003f */
[----:B------:R-:W-:Y:S02]  /*02b0*/  UIADD3 UR8, UR7, 0x7f, URZ ;  /* 0x0000007f07087890 */ /* 0x000fe4000fffe03f */
[----:B------:R-:W-:-:S04]  /*02c0*/  @UP2 USHF.R.U32.HI UR8, URZ, UR9, UR15 ;  /* 0x000000093f082299 */ /* 0x000fc8000801160f */
[----:B------:R-:W-:-:S04]  /*02d0*/  UIADD3 UR5, UR8, UR5, UR12 ;  /* 0x0000000508057290 */ /* 0x000fc8000fffe00c */
[----:B------:R-:W-:Y:S01]  /*02e0*/  UIADD3 UR8, UR5, UR4, URZ ;  /* 0x0000000405087290 */ /* 0x000fe2000fffe03f */
[----:B------:R-:W-:Y:S05]  /*02f0*/  @P0 BRA `(.L_x_439) ;  /* 0x0000014000000947 */ /* 0x000fea0003800000 */
[----:B------:R-:W-:Y:S01]  /*0300*/  ISETP.LT.AND P0, PT, RZ, UR5, PT ;  /* 0x00000005ff007c0c */ /* 0x000fe2000bf01270 */
[----:B------:R-:W-:-:S12]  /*0310*/  UIADD3 UR9, UR5, -0x1, URZ ;  /* 0xffffffff05097890 */ /* 0x000fd8000fffe03f */
[----:B------:R-:W-:Y:S05]  /*0320*/  @P0 BRA `(.L_x_440) ;  /* 0x0000008000000947 */ /* 0x000fea0003800000 */
[----:B------:R-:W-:Y:S02]  /*0330*/  ULDC UR4, c[0x0][0x32c] ;  /* 0x0000cb0000047ab9 */ /* 0x000fe40000000800 */
[----:B------:R-:W-:Y:S02]  /*0340*/  UISETP.NE.AND UP0, UPT, UR6, UR4, UPT ;  /* 0x000000040600728c */ /* 0x000fe4000bf05270 */
[----:B------:R-:W-:-:S03]  /*0350*/  UIADD3 UR9, -UR5, URZ, URZ ;  /* 0x0000003f05097290 */ /* 0x000fc6000fffe13f */
[----:B------:R-:W-:Y:S02]  /*0360*/  ULDC.64 UR4, c[0x0][0x330] ;  /* 0x0000cc0000047ab9 */ /* 0x000fe40000000a00 */
[----:B------:R-:W-:-:S04]  /*0370*/  UIMAD.WIDE.U32 UR12, UR9, UR4, URZ ;  /* 0x00000004090c72a5 */ /* 0x000fc8000f8e003f */
[----:B------:R-:W-:-:S04]  /*0380*/  @UP0 USHF.R.U32.HI UR9, URZ, UR5, UR13 ;  /* 0x000000053f090299 */ /* 0x000fc8000801160d */
[----:B------:R-:W-:Y:S01]  /*0390*/  ULOP3.LUT UR9, URZ, UR9, URZ, 0x33, !UPT ;  /* 0x000000093f097292 */ /* 0x000fe2000f8e333f */
[----:B------:R-:W-:Y:S05]  /*03a0*/  BRA `(.L_x_441) ;  /* 0x0000005000007947 */ /* 0x000fea0003800000 */
.L_x_440:
[----:B------:R-:W-:Y:S02]  /*03b0*/  ULDC UR4, c[0x0][0x32c] ;  /* 0x0000cb0000047ab9 */ /* 0x000fe40000000800 */
[----:B------:R-:W-:-:S03]  /*03c0*/  UISETP.NE.AND UP0, UPT, UR6, UR4, UPT ;  /* 0x000000040600728c */ /* 0x000fc6000bf05270 */
[----:B------:R-:W-:Y:S02]  /*03d0*/  ULDC.64 UR4, c[0x0][0x330] ;  /* 0x0000cc0000047ab9 */ /* 0x000fe40000000a00 */
[----:B------:R-:W-:-:S06]  /*03e0*/  UIMAD.WIDE.U32 UR12, UR9, UR4, URZ ;  /* 0x00000004090c72a5 */ /* 0x000fcc000f8e003f */
[----:B------:R-:W-:Y:S02]  /*03f0*/  @UP0 USHF.R.U32.HI UR9, URZ, UR5, UR13 ;  /* 0x000000053f090299 */ /* 0x000fe4000801160d */
.L_x_441:
[----:B------:R-:W-:Y:S02]  /*0400*/  ULDC UR4, c[0x0][0x32c] ;  /* 0x0000cb0000047ab9 */ /* 0x000fe40000000800 */
[----:B------:R-:W-:-:S04]  /*0410*/  UIMAD UR4, UR9, UR4, UR4 ;  /* 0x00000004090472a4 */ /* 0x000fc8000f8e0204 */
[----:B------:R-:W-:-:S04]  /*0420*/  UISETP.LT.AND UP0, UPT, UR8, UR4, UPT ;  /* 0x000000040800728c */ /* 0x000fc8000bf01270 */
[----:B------:R-:W-:-:S03]  /*0430*/  USEL UR8, UR8, UR4, UP0 ;  /* 0x0000000408087287 */ /* 0x000fc60008000000 */
.L_x_439:
[----:B------:R-:W-:Y:S01]  /*0440*/  ULDC.64 UR4, c[0x0][0x2c8] ;  /* 0x0000b20000047ab9 */ /* 0x000fe20000000a00 */
[----:B------:R-:W-:Y:S01]  /*0450*/  PLOP3.LUT P0, PT, PT, PT, UP1, 0x40, 0x0 ;  /* 0x000000000000781c */ /* 0x000fe20003f0e818 */
[----:B------:R-:W-:Y:S02]  /*0460*/  UIMAD.WIDE.U32 UR14, UR7, UR4, URZ ;  /* 0x00000004070e72a5 */ /* 0x000fe4000f8e003f */
[----:B------:R-:W-:Y:S02]  /*0470*/  UMOV UR12, 0x5f ;  /* 0x0000005f000c7882 */ /* 0x000fe40000000000 */
[----:B------:R-:W-:Y:S02]  /*0480*/  ULDC UR6, c[0x0][0x1d0] ;  /* 0x0000740000067ab9 */ /* 0x000fe40000000800 */
[----:B------:R-:W-:Y:S02]  /*0490*/  UIADD3 UR8, UR8, 0x5f, URZ ;  /* 0x0000005f08087890 */ /* 0x000fe4000fffe03f */
[----:B------:R-:W-:-:S02]  /*04a0*/  UIADD3 UR12, UR12, UR6, URZ ;  /* 0x000000060c0c7290 */ /* 0x000fc4000fffe03f */
[----:B------:R-:W-:Y:S02]  /*04b0*/  UIMAD.WIDE UR8, UR8, 0x2aaaaaab, URZ ;  /* 0x2aaaaaab080878a5 */ /* 0x000fe4000f8e023f */
[----:B------:R-:W-:Y:S02]  /*04c0*/  UIMAD.WIDE UR12, UR12, 0x2aaaaaab, URZ ;  /* 0x2aaaaaab0c0c78a5 */ /* 0x000fe4000f8e023f */
[----:B------:R-:W-:Y:S02]  /*04d0*/  ULDC UR14, c[0x0][0x168] ;  /* 0x00005a00000e7ab9 */ /* 0x000fe40000000800 */
[----:B------:R-:W-:Y:S02]  /*04e0*/  UMOV UR4, UR7 ;  /* 0x0000000700047c82 */ /* 0x000fe40008000000 */
[----:B------:R-:W-:Y:S02]  /*04f0*/  @UP2 USHF.R.U32.HI UR4, URZ, UR5, UR15 ;  /* 0x000000053f042299 */ /* 0x000fe4000801160f */
[----:B------:R-:W-:-:S02]  /*0500*/  UIADD3 UR6, UR6, -UR14, URZ ;  /* 0x8000000e06067290 */ /* 0x000fc4000fffe03f */
[----:B------:R-:W-:Y:S02]  /*0510*/  USHF.R.U32.HI UR8, URZ, 0x1f, UR9 ;  /* 0x0000001f3f087899 */ /* 0x000fe40008011609 */
[----:B------:R-:W-:Y:S02]  /*0520*/  USHF.R.U32.HI UR12, URZ, 0x1f, UR13 ;  /* 0x0000001f3f0c7899 */ /* 0x000fe4000801160d */
[----:B------:R-:W-:Y:S02]  /*0530*/  UIADD3 UR4, UR6, UR4, URZ ;  /* 0x0000000406047290 */ /* 0x000fe4000fffe03f */
[----:B------:R-:W-:Y:S02]  /*0540*/  ULDC UR5, c[0x0][0x324] ;  /* 0x0000c90000057ab9 */ /* 0x000fe40000000800 */
[----:B------:R-:W-:Y:S02]  /*0550*/  ULEA.HI.SX32 UR8, UR9, UR8, 0x1c ;  /* 0x0000000809087291 */ /* 0x000fe4000f8fe23f */
[----:B------:R-:W-:-:S02]  /*0560*/  ULEA.HI.SX32 UR12, UR13, UR12, 0x1c ;  /* 0x0000000c0d0c7291 */ /* 0x000fc4000f8fe23f */
[----:B------:R-:W-:Y:S02]  /*0570*/  UIADD3 UR5, UR4, -UR5, URZ ;  /* 0x8000000504057290 */ /* 0x000fe4000fffe03f */
[----:B------:R-:W-:-:S04]  /*0580*/  UISETP.LT.AND UP0, UPT, UR12, UR8, UPT ;  /* 0x000000080c00728c */ /* 0x000fc8000bf01270 */
[----:B------:R-:W-:Y:S01]  /*0590*/  USEL UR8, UR12, UR8, UP0 ;  /* 0x000000080c087287 */ /* 0x000fe20008000000 */
[----:B------:R-:W-:Y:S01]  /*05a0*/  MOV R3, UR5 ;  /* 0x0000000500037c02 */ /* 0x000fe20008000f00 */
[----:B------:R-:W-:Y:S05]  /*05b0*/  @P0 BRA `(.L_x_442) ;  /* 0x0000010000000947 */ /* 0x000fea0003800000 */
[----:B------:R-:W-:-:S04]  /*05c0*/  MOV R0, UR4 ;  /* 0x0000000400007c02 */ /* 0x000fc80008000f00 */
[----:B------:R-:W-:-:S13]  /*05d0*/  ISETP.GT.AND P0, PT, R0, -0x1, PT ;  /* 0xffffffff0000780c */ /* 0x000fda0003f04270 */
[----:B------:R-:W-:Y:S05]  /*05e0*/  @P0 BRA `(.L_x_443) ;  /* 0x0000007000000947 */ /* 0x000fea0003800000 */
[----:B------:R-:W-:Y:S01]  /*05f0*/  IMAD.MOV.U32 R2, RZ, RZ, c[0x0][0x32c] ;  /* 0x0000cb00ff027624 */ /* 0x000fe200078e00ff */
[----:B------:R-:W-:-:S04]  /*0600*/  LOP3.LUT R0, RZ, R0, RZ, 0x33, !PT ;  /* 0x00000000ff007212 */ /* 0x000fc800078e33ff */
[----:B------:R-:W-:-:S13]  /*0610*/  ISETP.NE.AND P0, PT, R2, 0x1, PT ;  /* 0x000000010200780c */ /* 0x000fda0003f05270 */
[----:B------:R-:W-:-:S05]  /*0620*/  @P0 IMAD.HI.U32 R2, R0, c[0x0][0x330], RZ ;  /* 0x0000cc0000020a27 */ /* 0x000fca00078e00ff */
[----:B------:R-:W-:-:S04]  /*0630*/  @P0 SHF.R.U32.HI R0, RZ, c[0x0][0x334], R2 ;  /* 0x0000cd00ff000a19 */ /* 0x000fc80000011602 */
[----:B------:R-:W-:Y:S01]  /*0640*/  LOP3.LUT R0, RZ, R0, RZ, 0x33, !PT ;  /* 0x00000000ff007212 */ /* 0x000fe200078e33ff */
[----:B------:R-:W-:Y:S05]  /*0650*/  BRA `(.L_x_444) ;  /* 0x0000004000007947 */ /* 0x000fea0003800000 */
.L_x_443:
[----:B------:R-:W-:-:S04]  /*0660*/  MOV R2, c[0x0][0x32c] ;  /* 0x0000cb0000027a02 */ /* 0x000fc80000000f00 */
[----:B------:R-:W-:-:S13]  /*0670*/  ISETP.NE.AND P0, PT, R2, 0x1, PT ;  /* 0x000000010200780c */ /* 0x000fda0003f05270 */
[----:B------:R-:W-:-:S05]  /*0680*/  @P0 IMAD.HI.U32 R2, R0, c[0x0][0x330], RZ ;  /* 0x0000cc0000020a27 */ /* 0x000fca00078e00ff */
[----:B------:R-:W-:-:S05]  /*0690*/  @P0 SHF.R.U32.HI R0, RZ, c[0x0][0x334], R2 ;  /* 0x0000cd00ff000a19 */ /* 0x000fca0000011602 */
.L_x_444:
[----:B------:R-:W-:-:S05]  /*06a0*/  IMAD R0, R0, c[0x0][0x32c], RZ ;  /* 0x0000cb0000007a24 */ /* 0x000fca00078e02ff */
[----:B------:R-:W-:-:S05]  /*06b0*/  IMNMX R3, R3, R0, !PT ;  /* 0x0000000003037217 */ /* 0x000fca0007800200 */
.L_x_442:
[----:B------:R-:W-:Y:S01]  /*06c0*/  IMAD.HI R0, R3, 0x2aaaaaab, RZ ;  /* 0x2aaaaaab03007827 */ /* 0x000fe200078e02ff */
[----:B------:R-:W-:Y:S02]  /*06d0*/  USHF.R.U32.HI UR5, URZ, 0x10, UR10 ;  /* 0x000000103f057899 */ /* 0x000fe4000801160a */
[----:B------:R-:W-:Y:S02]  /*06e0*/  ULDC UR4, c[0x0][0x338] ;  /* 0x0000ce0000047ab9 */ /* 0x000fe40000000800 */
[----:B------:R-:W-:Y:S01]  /*06f0*/  SHF.R.U32.HI R2, RZ, 0x1f, R0 ;  /* 0x0000001fff027819 */ /* 0x000fe20000011600 */
[----:B------:R-:W-:-:S03]  /*0700*/  UISETP.NE.AND UP0, UPT, UR5, URZ, UPT ;  /* 0x0000003f0500728c */ /* 0x000fc6000bf05270 */
[----:B------:R-:W-:Y:S01]  /*0710*/  LEA.HI.SX32 R0, R0, R2, 0x1c ;  /* 0x0000000200007211 */ /* 0x000fe200078fe2ff */
[----:B------:R-:W-:-:S03]  /*0720*/  USEL UR4, UR5, UR4, UP0 ;  /* 0x0000000405047287 */ /* 0x000fc60008000000 */
[----:B------:R-:W-:Y:S01]  /*0730*/  IMNMX R9, RZ, R0, !PT ;  /* 0x00000000ff097217 */ /* 0x000fe20007800200 */
[----:B------:R-:W-:-:S03]  /*0740*/  IMAD.MOV.U32 R0, RZ, RZ, RZ ;  /* 0x000000ffff007224 */ /* 0x000fc600078e00ff */
[----:B------:R-:W-:-:S13]  /*0750*/  ISETP.LT.AND P0, PT, R9, UR8, PT ;  /* 0x0000000809007c0c */ /* 0x000fda000bf01270 */
[----:B------:R-:W-:Y:S05]  /*0760*/  @!P0 BRA `(.L_x_445) ;  /* 0x000001f000008947 */ /* 0x000fea0003800000 */
[----:B------:R-:W-:Y:S01]  /*0770*/  IMAD.U32 R5, RZ, RZ, UR4 ;  /* 0x00000004ff057e24 */ /* 0x000fe2000f8e00ff */
[----:B------:R-:W-:-:S04]  /*0780*/  UIADD3 UR5, UR4, -0x1, UR8 ;  /* 0xffffffff04057890 */ /* 0x000fc8000fffe008 */
[----:B------:R-:W-:Y:S02]  /*0790*/  IABS R0, R5 ;  /* 0x0000000500007213 */ /* 0x000fe40000000000 */
[----:B------:R-:W-:-:S03]  /*07a0*/  IADD3 R8, -R9, UR5, RZ ;  /* 0x0000000509087c10 */ /* 0x000fc6000fffe1ff */
[----:B------:R-:W-:Y:S01]  /*07b0*/  IMAD.MOV.U32 R4, RZ, RZ, R0 ;  /* 0x000000ffff047224 */ /* 0x000fe200078e0000 */
[----:B------:R-:W-:-:S03]  /*07c0*/  IABS R7, R8 ;  /* 0x0000000800077213 */ /* 0x000fc60000000000 */
[----:B------:R-:W1:Y:S08]  /*07d0*/  I2F.RP R2, R4 ;  /* 0x0000000400027306 */ /* 0x000e700000209400 */
[----:B-1----:R-:W1:Y:S02]  /*07e0*/  MUFU.RCP R2, R2 ;  /* 0x0000000200027308 */ /* 0x002e640000001000 */
[----:B-1----:R-:W-:-:S06]  /*07f0*/  IADD3 R2, R2, 0xffffffe, RZ ;  /* 0x0ffffffe02027810 */ /* 0x002fcc0007ffe0ff */
[----:B------:R-:W1:Y:S02]  /*0800*/  F2I.FTZ.U32.TRUNC.NTZ R3, R2 ;  /* 0x0000000200037305 */ /* 0x000e64000021f000 */
[----:B-1----:R-:W-:-:S04]  /*0810*/  IMAD.MOV R0, RZ, RZ, -R3 ;  /* 0x000000ffff007224 */ /* 0x002fc800078e0a03 */
[----:B------:R-:W-:Y:S01]  /*0820*/  IMAD.MOV.U32 R2, RZ, RZ, R0 ;  /* 0x000000ffff027224 */ /* 0x000fe200078e0000 */
[----:B------:R-:W-:-:S03]  /*0830*/  IABS R0, R5 ;  /* 0x0000000500007213 */ /* 0x000fc60000000000 */
[----:B------:R-:W-:Y:S01]  /*0840*/  IMAD R5, R2, R4, RZ ;  /* 0x0000000402057224 */ /* 0x000fe200078e02ff */
[----:B------:R-:W-:Y:S01]  /*0850*/  MOV R2, RZ ;  /* 0x000000ff00027202 */ /* 0x000fe20000000f00 */
[----:B------:R-:W-:-:S04]  /*0860*/  IMAD.MOV R6, RZ, RZ, -R0 ;  /* 0x000000ffff067224 */ /* 0x000fc800078e0a00 */
[----:B------:R-:W-:-:S04]  /*0870*/  IMAD.HI.U32 R0, R3, R5, R2 ;  /* 0x0000000503007227 */ /* 0x000fc800078e0002 */
[----:B------:R-:W-:Y:S02]  /*0880*/  IMAD.MOV.U32 R2, RZ, RZ, R7 ;  /* 0x000000ffff027224 */ /* 0x000fe400078e0007 */
[----:B------:R-:W-:Y:S02]  /*0890*/  IMAD.MOV.U32 R3, RZ, RZ, R6 ;  /* 0x000000ffff037224 */ /* 0x000fe400078e0006 */
[----:B------:R-:W-:-:S04]  /*08a0*/  IMAD.HI.U32 R0, R0, R2, RZ ;  /* 0x0000000200007227 */ /* 0x000fc800078e00ff */
[----:B------:R-:W-:-:S05]  /*08b0*/  IMAD R2, R0, R3, R2 ;  /* 0x0000000300027224 */ /* 0x000fca00078e0202 */
[----:B------:R-:W-:-:S13]  /*08c0*/  ISETP.GT.U32.AND P0, PT, R4, R2, PT ;  /* 0x000000020400720c */ /* 0x000fda0003f04070 */
[-C--:B------:R-:W-:Y:S02]  /*08d0*/  @!P0 IADD3 R2, R2, -R4.reuse, RZ ;  /* 0x8000000402028210 */ /* 0x080fe40007ffe0ff */
[----:B------:R-:W-:Y:S02]  /*08e0*/  @!P0 IADD3 R0, R0, 0x1, RZ ;  /* 0x0000000100008810 */ /* 0x000fe40007ffe0ff */
[----:B------:R-:W-:Y:S02]  /*08f0*/  ISETP.GE.U32.AND P2, PT, R2, R4, PT ;  /* 0x000000040200720c */ /* 0x000fe40003f46070 */
[----:B------:R-:W-:Y:S02]  /*0900*/  LOP3.LUT R2, R8, UR4, RZ, 0x3c, !PT ;  /* 0x0000000408027c12 */ /* 0x000fe4000f8e3cff */
[----:B------:R-:W-:Y:S02]  /*0910*/  ISETP.NE.AND P0, PT, RZ, UR4, PT ;  /* 0x00000004ff007c0c */ /* 0x000fe4000bf05270 */
[----:B------:R-:W-:-:S07]  /*0920*/  ISETP.GE.AND P1, PT, R2, RZ, PT ;  /* 0x000000ff0200720c */ /* 0x000fce0003f26270 */
[----:B------:R-:W-:-:S06]  /*0930*/  @P2 IADD3 R0, R0, 0x1, RZ ;  /* 0x0000000100002810 */ /* 0x000fcc0007ffe0ff */
[----:B------:R-:W-:Y:S01]  /*0940*/  @!P1 IMAD.MOV R0, RZ, RZ, -R0 ;  /* 0x000000ffff009224 */ /* 0x000fe200078e0a00 */
[----:B------:R-:W-:Y:S02]  /*0950*/  @!P0 LOP3.LUT R0, RZ, UR4, RZ, 0x33, !PT ;  /* 0x00000004ff008c12 */ /* 0x000fe4000f8e33ff */
.L_x_445:
[----:B------:R-:W-:Y:S01]  /*0960*/  ULOP3.LUT UR10, UR10, 0xffff, URZ, 0xc0, !UPT ;  /* 0x0000ffff0a0a7892 */ /* 0x000fe2000f8ec03f */
[----:B------:R-:W-:Y:S01]  /*0970*/  PLOP3.LUT P4, PT, PT, PT, PT, 0x80, 0x0 ;  /* 0x000000000000781c */ /* 0x000fe20003f8f070 */
[----:B------:R-:W-:Y:S01]  /*0980*/  ULDC.64 UR12, c[0x0][0x118] ;  /* 0x00004600000c7ab9 */ /* 0x000fe20000000a00 */
[----:B------:R-:W-:Y:S01]  /*0990*/  CS2R R22, SRZ ;  /* 0x0000000000167805 */ /* 0x000fe2000001ff00 */
[----:B------:R-:W-:Y:S01]  /*09a0*/  CS2R R20, SRZ ;  /* 0x0000000000147805 */ /* 0x000fe2000001ff00 */
[----:B------:R-:W-:Y:S01]  /*09b0*/  CS2R R162, SRZ ;  /* 0x0000000000a27805 */ /* 0x000fe2000001ff00 */
[----:B------:R-:W-:Y:S01]  /*09c0*/  IMAD R220, R0, UR10, R9 ;  /* 0x0000000a00dc7c24 */ /* 0x000fe2000f8e0209 */
[----:B------:R-:W-:Y:S01]  /*09d0*/  CS2R R160, SRZ ;  /* 0x0000000000a07805 */ /* 0x000fe2000001ff00 */
[----:B------:R-:W-:Y:S01]  /*09e0*/  CS2R R166, SRZ ;  /* 0x0000000000a67805 */ /* 0x000fe2000001ff00 */
[----:B------:R-:W-:Y:S01]  /*09f0*/  CS2R R164, SRZ ;  /* 0x0000000000a47805 */ /* 0x000fe2000001ff00 */
[----:B------:R-:W-:Y:S01]  /*0a00*/  IMAD.IADD R0, R220, 0x1, R0 ;  /* 0x00000001dc007824 */ /* 0x000fe200078e0200 */
[----:B------:R1:W-:Y:S01]  /*0a10*/  STL [R1], R220 ;  /* 0x000000dc01007387 */ /* 0x0003e20000100800 */
[----:B------:R-:W-:Y:S01]  /*0a20*/  CS2R R158, SRZ ;  /* 0x00000000009e7805 */ /* 0x000fe2000001ff00 */
[----:B------:R-:W-:Y:S01]  /*0a30*/  CS2R R156, SRZ ;  /* 0x00000000009c7805 */ /* 0x000fe2000001ff00 */
[----:B------:R-:W-:Y:S01]  /*0a40*/  CS2R R154, SRZ ;  /* 0x00000000009a7805 */ /* 0x000fe2000001ff00 */
[----:B------:R-:W-:Y:S01]  /*0a50*/  IMNMX R225, R0, UR8, PT ;  /* 0x0000000800e17c17 */ /* 0x000fe2000b800200 */
        /* <DEDUP_REMOVED lines=27> */
[----:B-1----:R-:W-:Y:S02]  /*0c10*/  ISETP.NE.U32.AND P0, PT, RZ, c[0x0][0x340], PT ;  /* 0x0000d000ff007a0c */ /* 0x002fe40003f05070 */
[----:B------:R-:W-:Y:S01]  /*0c20*/  SHF.R.S32.HI R209, RZ, 0x1f, R210 ;  /* 0x0000001fffd17819 */ /* 0x000fe200000114d2 */
[----:B------:R-:W-:Y:S01]  /*0c30*/  USHF.R.S32.HI UR8, URZ, 0x1f, UR11 ;  /* 0x0000001f3f087899 */ /* 0x000fe2000801140b */
[----:B------:R-:W-:Y:S01]  /*0c40*/  ISETP.NE.AND.EX P2, PT, RZ, c[0x0][0x344], PT, P0 ;  /* 0x0000d100ff007a0c */ /* 0x000fe20003f45300 */
[----:B------:R-:W-:-:S12]  /*0c50*/  ULDC.64 UR4, c[0x0][0x1b8] ;  /* 0x00006e0000047ab9 */ /* 0x000fd80000000a00 */
[----:B------:R-:W-:-:S04]  /*0c60*/  @P2 IMAD.MOV.U32 R2, RZ, RZ, 0x4 ;  /* 0x00000004ff022424 */ /* 0x000fc800078e00ff */
[----:B------:R-:W-:-:S05]  /*0c70*/  @P2 IMAD.WIDE R2, R19, R2, c[0x0][0x340] ;  /* 0x0000d00013022625 */ /* 0x000fca00078e0202 */
[----:B------:R1:W2:Y:S01]  /*0c80*/  @P2 LDG.E R13, [R2.64] ;  /* 0x0000000c020d2981 */ /* 0x0002a2000c1e1900 */
[----:B------:R-:W-:Y:S01]  /*0c90*/  PLOP3.LUT P1, PT, PT, PT, UP2, 0x80, 0x0 ;  /* 0x000000000000781c */ /* 0x000fe20003f2f028 */
[----:B------:R-:W-:Y:S01]  /*0ca0*/  UIMAD UR9, UR8, UR4, URZ ;  /* 0x00000004080972a4 */ /* 0x000fe2000f8e023f */
[----:B------:R-:W-:Y:S01]  /*0cb0*/  PLOP3.LUT P0, PT, PT, PT, UP2, 0x80, 0x0 ;  /* 0x000000000000781c */ /* 0x000fe20003f0f028 */
[----:B------:R-:W-:Y:S01]  /*0cc0*/  UIMAD.WIDE.U32 UR14, UR11, UR4, URZ ;  /* 0x000000040b0e72a5 */ /* 0x000fe2000f8e003f */
[----:B------:R-:W-:Y:S01]  /*0cd0*/  SHF.R.S32.HI R14, RZ, 0x1f, R19 ;  /* 0x0000001fff0e7819 */ /* 0x000fe20000011413 */
[----:B------:R-:W-:Y:S01]  /*0ce0*/  UIMAD UR4, UR11, UR5, UR9 ;  /* 0x000000050b0472a4 */ /* 0x000fe2000f8e0209 */
[----:B------:R-:W-:Y:S01]  /*0cf0*/  LEA.HI R20, R209, R210, RZ, 0x4 ;  /* 0x000000d2d1147211 */ /* 0x000fe200078f20ff */
[----:B------:R-:W-:Y:S01]  /*0d00*/  IMAD.MOV.U32 R23, RZ, RZ, 0x20 ;  /* 0x00000020ff177424 */ /* 0x000fe200078e00ff */
[----:B------:R-:W-:Y:S01]  /*0d10*/  BSSY B0, `(.L_x_447) ;  /* 0x0000067000007945 */ /* 0x000fe20003800000 */
[----:B------:R-:W-:Y:S01]  /*0d20*/  UIADD3 UR4, UR15, UR4, URZ ;  /* 0x000000040f047290 */ /* 0x000fe2000fffe03f */
[----:B------:R-:W-:-:S04]  /*0d30*/  IMAD R10, R14, c[0x0][0x1c0], RZ ;  /* 0x000070000e0a7a24 */ /* 0x000fc800078e02ff */
[----:B------:R-:W-:Y:S01]  /*0d40*/  IMAD R10, R19, c[0x0][0x1c4], R10 ;  /* 0x00007100130a7a24 */ /* 0x000fe200078e020a */
[----:B-1----:R-:W-:Y:S01]  /*0d50*/  LEA.HI R2, R209, R210, RZ, 0x3 ;  /* 0x000000d2d1027211 */ /* 0x002fe200078f18ff */
[----:B------:R-:W-:Y:S02]  /*0d60*/  IMAD.U32 R3, RZ, RZ, UR15 ;  /* 0x0000000fff037e24 */ /* 0x000fe4000f8e00ff */
[----:B------:R-:W-:Y:S01]  /*0d70*/  IMAD.U32 R3, RZ, RZ, UR4 ;  /* 0x00000004ff037e24 */ /* 0x000fe2000f8e00ff */
[----:B------:R-:W-:Y:S01]  /*0d80*/  LOP3.LUT R0, R2, 0xfffffff8, RZ, 0xc0, !PT ;  /* 0xfffffff802007812 */ /* 0x000fe200078ec0ff */
[----:B------:R-:W-:Y:S01]  /*0d90*/  ULDC.64 UR4, c[0x0][0x1e8] ;  /* 0x00007a0000047ab9 */ /* 0x000fe20000000a00 */
[----:B------:R-:W-:Y:S01]  /*0da0*/  SHF.R.S32.HI R18, RZ, 0x3, R2 ;  /* 0x00000003ff127819 */ /* 0x000fe20000011402 */
[----:B------:R-:W-:Y:S01]  /*0db0*/  UIMAD UR4, UR8, UR4, URZ ;  /* 0x00000004080472a4 */ /* 0x000fe2000f8e023f */
[----:B------:R-:W-:Y:S01]  /*0dc0*/  MOV R2, UR14 ;  /* 0x0000000e00027c02 */ /* 0x000fe20008000f00 */
[----:B------:R-:W-:Y:S01]  /*0dd0*/  IMAD.IADD R25, R210, 0x1, -R0 ;  /* 0x00000001d2197824 */ /* 0x000fe200078e0a00 */
[----:B------:R-:W-:Y:S01]  /*0de0*/  SHF.R.S32.HI R4, RZ, 0x1f, R18 ;  /* 0x0000001fff047819 */ /* 0x000fe20000011412 */
[----:B------:R-:W-:-:S02]  /*0df0*/  UIMAD UR9, UR11, UR5, UR4 ;  /* 0x000000050b0972a4 */ /* 0x000fc4000f8e0204 */
[C---:B------:R-:W-:Y:S01]  /*0e00*/  IMAD R0, R25.reuse, 0x10, R18 ;  /* 0x0000001019007824 */ /* 0x040fe200078e0212 */
[----:B------:R-:W-:Y:S01]  /*0e10*/  ULDC.64 UR4, c[0x0][0x210] ;  /* 0x0000840000047ab9 */ /* 0x000fe20000000a00 */
[----:B------:R-:W-:Y:S01]  /*0e20*/  IMAD.SHL.U32 R16, R25, 0x8, RZ ;  /* 0x0000000819107824 */ /* 0x000fe200078e00ff */
[----:B------:R-:W-:Y:S01]  /*0e30*/  UIMAD UR4, UR8, UR4, URZ ;  /* 0x00000004080472a4 */ /* 0x000fe2000f8e023f */
[----:B------:R-:W-:Y:S01]  /*0e40*/  IMAD.WIDE.U32 R2, R19, c[0x0][0x1c0], R2 ;  /* 0x0000700013027a25 */ /* 0x000fe200078e0002 */
[----:B------:R-:W-:Y:S02]  /*0e50*/  IADD3 R9, R0, UR7, RZ ;  /* 0x0000000700097c10 */ /* 0x000fe4000fffe0ff */
[----:B------:R-:W-:Y:S01]  /*0e60*/  SHF.R.S32.HI R17, RZ, 0x1f, R16 ;  /* 0x0000001fff117819 */ /* 0x000fe20000011410 */
[----:B------:R-:W-:Y:S01]  /*0e70*/  IMAD.IADD R3, R3, 0x1, R10 ;  /* 0x0000000103037824 */ /* 0x000fe200078e020a */
[----:B------:R-:W-:Y:S01]  /*0e80*/  MOV R8, R9 ;  /* 0x0000000900087202 */ /* 0x000fe20000000f00 */
[----:B------:R-:W-:Y:S01]  /*0e90*/  @P1 IMAD.HI.U32 R0, R9, c[0x0][0x2c8], RZ ;  /* 0x0000b20009001a27 */ /* 0x000fe200078e00ff */
[----:B------:R-:W-:Y:S01]  /*0ea0*/  UIMAD UR4, UR11, UR5, UR4 ;  /* 0x000000050b0472a4 */ /* 0x000fe2000f8e0204 */
[----:B------:R-:W-:-:S02]  /*0eb0*/  ISETP.GE.AND P3, PT, R16, c[0x0][0x198], PT ;  /* 0x0000660010007a0c */ /* 0x000fc40003f66270 */
[----:B------:R-:W-:Y:S01]  /*0ec0*/  IMAD.WIDE.U32 R6, R18, c[0x0][0x1e0], R16 ;  /* 0x0000780012067a25 */ /* 0x000fe200078e0010 */
[----:B------:R-:W-:Y:S01]  /*0ed0*/  @P0 SHF.R.U32.HI R8, RZ, c[0x0][0x2cc], R0 ;  /* 0x0000b300ff080a19 */ /* 0x000fe20000011600 */
[----:B------:R-:W-:Y:S02]  /*0ee0*/  ULDC UR5, c[0x0][0x2c4] ;  /* 0x0000b10000057ab9 */ /* 0x000fe40000000800 */
[----:B------:R-:W-:Y:S01]  /*0ef0*/  IMAD R0, R4, c[0x0][0x1e0], RZ ;  /* 0x0000780004007a24 */ /* 0x000fe200078e02ff */
[----:B------:R-:W-:Y:S01]  /*0f00*/  IADD3 R11, -R8, RZ, RZ ;  /* 0x000000ff080b7210 */ /* 0x000fe20007ffe1ff */
[----:B------:R-:W-:Y:S02]  /*0f10*/  IMAD R4, R4, c[0x0][0x208], RZ ;  /* 0x0000820004047a24 */ /* 0x000fe400078e02ff */
[C---:B------:R-:W-:Y:S02]  /*0f20*/  IMAD R12, R18.reuse, c[0x0][0x1e4], R0 ;  /* 0x00007900120c7a24 */ /* 0x040fe400078e0200 */
[----:B------:R-:W-:-:S02]  /*0f30*/  IMAD R0, R18, c[0x0][0x20c], R4 ;  /* 0x0000830012007a24 */ /* 0x000fc400078e0204 */
[----:B------:R-:W-:-:S04]  /*0f40*/  IMAD.WIDE.U32 R4, R18, c[0x0][0x208], R16 ;  /* 0x0000820012047a25 */ /* 0x000fc800078e0010 */
[----:B------:R-:W-:Y:S01]  /*0f50*/  IMAD.IADD R5, R5, 0x1, R0 ;  /* 0x0000000105057824 */ /* 0x000fe200078e0200 */
[----:B------:R-:W-:Y:S01]  /*0f60*/  SHF.R.S32.HI R0, RZ, 0x1f, R8 ;  /* 0x0000001fff007819 */ /* 0x000fe20000011408 */
[----:B------:R-:W-:Y:S01]  /*0f70*/  IMAD R11, R11, c[0x0][0x2c4], R9 ;  /* 0x0000b1000b0b7a24 */ /* 0x000fe200078e0209 */
[----:B------:R-:W-:Y:S01]  /*0f80*/  MOV R9, UR11 ;  /* 0x0000000b00097c02 */ /* 0x000fe20008000f00 */
[----:B------:R-:W-:Y:S02]  /*0f90*/  IMAD.IADD R7, R7, 0x1, R12 ;  /* 0x0000000107077824 */ /* 0x000fe400078e020c */
[----:B------:R-:W-:Y:S02]  /*0fa0*/  IMAD R0, R0, c[0x0][0x1b0], RZ ;  /* 0x00006c0000007a24 */ /* 0x000fe400078e02ff */
[----:B------:R-:W-:-:S04]  /*0fb0*/  IMAD.WIDE.U32 R2, R8, c[0x0][0x1b0], R2 ;  /* 0x00006c0008027a25 */ /* 0x000fc800078e0002 */
[----:B------:R-:W-:-:S04]  /*0fc0*/  IMAD.WIDE.U32 R6, R9, c[0x0][0x1e8], R6 ;  /* 0x00007a0009067a25 */ /* 0x000fc800078e0006 */
[----:B------:R-:W-:Y:S01]  /*0fd0*/  IMAD R8, R8, c[0x0][0x1b4], R0 ;  /* 0x00006d0008087a24 */ /* 0x000fe200078e0200 */
[----:B------:R-:W-:Y:S01]  /*0fe0*/  LOP3.LUT R0, R20, 0xfffffff0, RZ, 0xc0, !PT ;  /* 0xfffffff014007812 */ /* 0x000fe200078ec0ff */
[----:B------:R-:W-:Y:S01]  /*0ff0*/  IMAD.SHL.U32 R9, R18, 0x40, RZ ;  /* 0x0000004012097824 */ /* 0x000fe200078e00ff */
[----:B------:R-:W-:Y:S01]  /*1000*/  IADD3 R7, R7, UR9, RZ ;  /* 0x0000000907077c10 */ /* 0x000fe2000fffe0ff */
[----:B------:R-:W-:Y:S01]  /*1010*/  IMAD.IADD R3, R3, 0x1, R8 ;  /* 0x0000000103037824 */ /* 0x000fe200078e0208 */
[----:B------:R-:W-:Y:S01]  /*1020*/  IADD3 R0, -R0, R210, RZ ;  /* 0x000000d200007210 */ /* 0x000fe20007ffe1ff */
[----:B------:R-:W-:Y:S01]  /*1030*/  IMAD.U32 R10, RZ, RZ, UR11 ;  /* 0x0000000bff0a7e24 */ /* 0x000fe2000f8e00ff */
[----:B------:R-:W-:Y:S01]  /*1040*/  LOP3.LUT R8, R9, 0x1c0, RZ, 0xc0, !PT ;  /* 0x000001c009087812 */ /* 0x000fe200078ec0ff */
[----:B------:R-:W-:Y:S01]  /*1050*/  IMAD.WIDE.U32 R2, R11, c[0x0][0x1a8], R2 ;  /* 0x00006a000b027a25 */ /* 0x000fe200078e0002 */
[----:B------:R-:W-:Y:S02]  /*1060*/  SHF.R.S32.HI R9, RZ, 0x1f, R11 ;  /* 0x0000001fff097819 */ /* 0x000fe4000001140b */
[----:B------:R-:W-:Y:S01]  /*1070*/  LOP3.LUT R12, R8, 0x38, R16, 0xf8, !PT ;  /* 0x00000038080c7812 */ /* 0x000fe200078ef810 */
[----:B------:R-:W-:Y:S01]  /*1080*/  IMAD.WIDE.U32 R4, R10, c[0x0][0x210], R4 ;  /* 0x000084000a047a25 */ /* 0x000fe200078e0004 */
[----:B------:R-:W-:-:S03]  /*1090*/  SHF.R.S32.HI R10, RZ, 0x1f, R0 ;  /* 0x0000001fff0a7819 */ /* 0x000fc60000011400 */
[----:B------:R-:W-:Y:S01]  /*10a0*/  IMAD R9, R9, c[0x0][0x1a8], RZ ;  /* 0x00006a0009097a24 */ /* 0x000fe200078e02ff */
[----:B------:R-:W-:Y:S02]  /*10b0*/  LEA.HI R22, R10, R0, RZ, 0x3 ;  /* 0x000000000a167211 */ /* 0x000fe400078f18ff */
[----:B------:R-:W-:Y:S01]  /*10c0*/  SHF.R.U32.HI R10, RZ, 0x3, R8 ;  /* 0x00000003ff0a7819 */ /* 0x000fe20000011608 */
[----:B------:R-:W-:Y:S01]  /*10d0*/  IMAD R9, R11, c[0x0][0x1ac], R9 ;  /* 0x00006b000b097a24 */ /* 0x000fe200078e0209 */
[----:B------:R-:W-:Y:S02]  /*10e0*/  LOP3.LUT R8, R22, 0xfffffff8, RZ, 0xc0, !PT ;  /* 0xfffffff816087812 */ /* 0x000fe400078ec0ff */
[----:B------:R-:W-:Y:S02]  /*10f0*/  LOP3.LUT R15, R12, R10, RZ, 0x3c, !PT ;  /* 0x0000000a0c0f7212 */ /* 0x000fe400078e3cff */
[----:B------:R-:W-:Y:S01]  /*1100*/  IADD3 R10, R3, R9, RZ ;  /* 0x00000009030a7210 */ /* 0x000fe20007ffe0ff */
[----:B------:R-:W-:Y:S01]  /*1110*/  IMAD.IADD R21, R0, 0x1, -R8 ;  /* 0x0000000100157824 */ /* 0x000fe200078e0a08 */
[----:B------:R-:W-:-:S02]  /*1120*/  LEA R11, P0, R2, c[0x0][0x160], 0x1 ;  /* 0x00005800020b7a11 */ /* 0x000fc400078008ff */
[----:B------:R-:W-:Y:S01]  /*1130*/  IADD3 R5, R5, UR4, RZ ;  /* 0x0000000405057c10 */ /* 0x000fe2000fffe0ff */
[----:B------:R-:W-:Y:S01]  /*1140*/  ULDC UR4, c[0x0][0x168] ;  /* 0x00005a0000047ab9 */ /* 0x000fe20000000800 */
[----:B------:R-:W-:Y:S01]  /*1150*/  LEA.HI.X R10, R2, c[0x0][0x164], R10, 0x1, P0 ;  /* 0x00005900020a7a11 */ /* 0x000fe200000f0c0a */
[----:B------:R-:W-:Y:S01]  /*1160*/  UIMAD UR4, UR5, UR4, URZ ;  /* 0x00000004050472a4 */ /* 0x000fe2000f8e023f */
[----:B------:R-:W-:Y:S02]  /*1170*/  IADD3 R9, R18, UR7, RZ ;  /* 0x0000000712097c10 */ /* 0x000fe4000fffe0ff */
[----:B------:R-:W-:-:S03]  /*1180*/  LEA.HI R12, R209, R210, RZ, 0x6 ;  /* 0x000000d2d10c7211 */ /* 0x000fc600078f30ff */
[----:B------:R-:W-:Y:S02]  /*1190*/  ISETP.GE.AND P0, PT, R9, UR4, PT ;  /* 0x0000000409007c0c */ /* 0x000fe4000bf06270 */
[----:B------:R-:W-:Y:S02]  /*11a0*/  SHF.L.U32 R12, R12, 0x3, RZ ;  /* 0x000000030c0c7819 */ /* 0x000fe400000006ff */
[--C-:B--2---:R-:W-:Y:S01]  /*11b0*/  @P2 SHF.R.S32.HI R3, RZ, 0x1f, R13.reuse ;  /* 0x0000001fff032819 */ /* 0x104fe2000001140d */
[----:B------:R-:W-:Y:S01]  /*11c0*/  @P2 IMAD.MOV.U32 R2, RZ, RZ, R13 ;  /* 0x000000ffff022224 */ /* 0x000fe200078e000d */
[----:B------:R-:W-:Y:S01]  /*11d0*/  @!P2 MOV R3, R14 ;  /* 0x0000000e0003a202 */ /* 0x000fe20000000f00 */
[----:B------:R-:W-:Y:S01]  /*11e0*/  @!P2 IMAD.MOV.U32 R2, RZ, RZ, R19 ;  /* 0x000000ffff02a224 */ /* 0x000fe200078e0013 */
[----:B------:R-:W-:Y:S01]  /*11f0*/  R2P PR, R21, 0x6 ;  /* 0x0000000615007804 */ /* 0x000fe20000000000 */
[----:B------:R-:W-:Y:S01]  /*1200*/  IMAD.MOV.U32 R19, RZ, RZ, 0x10 ;  /* 0x00000010ff137424 */ /* 0x000fe200078e00ff */
[----:B------:R1:W2:Y:S01]  /*1210*/  SHFL.IDX PT, R13, R11, RZ, 0x181f ;  /* 0x00181fff0b0d7589 */ /* 0x0002a200000e0000 */
[----:B------:R-:W-:-:S02]  /*1220*/  IMAD R0, R3, c[0x0][0x218], RZ ;  /* 0x0000860003007a24 */ /* 0x000fc400078e02ff */
[----:B------:R-:W-:Y:S01]  /*1230*/  IMAD R8, R3, c[0x0][0x1f0], RZ ;  /* 0x00007c0003087a24 */ /* 0x000fe200078e02ff */
[----:B------:R1:W3:Y:S01]  /*1240*/  SHFL.IDX PT, R14, R10, RZ, 0x181f ;  /* 0x00181fff0a0e7589 */ /* 0x0002e200000e0000 */
[C---:B------:R-:W-:Y:S02]  /*1250*/  IMAD R0, R2.reuse, c[0x0][0x21c], R0 ;  /* 0x0000870002007a24 */ /* 0x040fe400078e0200 */
[C---:B------:R-:W-:Y:S01]  /*1260*/  IMAD.WIDE.U32 R74, R2.reuse, c[0x0][0x218], R4 ;  /* 0x00008600024a7a25 */ /* 0x040fe200078e0004 */
[----:B------:R-:W-:Y:S02]  /*1270*/  LOP3.LUT R5, R15, 0xfffffe00, R12, 0xf8, !PT ;  /* 0xfffffe000f057812 */ /* 0x000fe400078ef80c */
[----:B------:R-:W-:Y:S01]  /*1280*/  SEL R4, R23, 0xffffffe0, !P2 ;  /* 0xffffffe017047807 */ /* 0x000fe20005000000 */
[C---:B------:R-:W-:Y:S01]  /*1290*/  IMAD R8, R2.reuse, c[0x0][0x1f4], R8 ;  /* 0x00007d0002087a24 */ /* 0x040fe200078e0208 */
[----:B------:R-:W-:Y:S01]  /*12a0*/  IADD3 R29, R75, R0, RZ ;  /* 0x000000004b1d7210 */ /* 0x000fe20007ffe0ff */
[----:B------:R-:W-:Y:S01]  /*12b0*/  IMAD.WIDE.U32 R30, R2, c[0x0][0x1f0], R6 ;  /* 0x00007c00021e7a25 */ /* 0x000fe200078e0006 */
[----:B------:R-:W-:-:S03]  /*12c0*/  SEL R2, R19, 0xfffffff0, !P1 ;  /* 0xfffffff013027807 */ /* 0x000fc60004800000 */
[----:B------:R-:W-:Y:S01]  /*12d0*/  IMAD.IADD R27, R31, 0x1, R8 ;  /* 0x000000011f1b7824 */ /* 0x000fe200078e0208 */
[----:B------:R1:W-:Y:S04]  /*12e0*/  STL.64 [R1+0x38], R30 ;  /* 0x0000381e01007387 */ /* 0x0003e80000100a00 */
[----:B------:R1:W-:Y:S04]  /*12f0*/  STL.64 [R1+0x48], R74 ;  /* 0x0000484a01007387 */ /* 0x0003e80000100a00 */
[----:B------:R1:W-:Y:S04]  /*1300*/  STL [R1+0x44], R29 ;  /* 0x0000441d01007387 */ /* 0x0003e80000100800 */
[----:B------:R1:W-:Y:S01]  /*1310*/  STL [R1+0x34], R27 ;  /* 0x0000341b01007387 */ /* 0x0003e20000100800 */
[----:B------:R-:W-:Y:S05]  /*1320*/  @P0 BRA `(.L_x_448) ;  /* 0x0000005000000947 */ /* 0x000fea0003800000 */
[----:B--23--:R-:W-:Y:S01]  /*1330*/  LEA R6, P0, R16, R13, 0x1 ;  /* 0x0000000d10067211 */ /* 0x00cfe200078008ff */
[----:B------:R-:W-:-:S03]  /*1340*/  IMAD.SHL.U32 R0, R5, 0x2, RZ ;  /* 0x0000000205007824 */ /* 0x000fc600078e00ff */
[----:B------:R-:W-:-:S05]  /*1350*/  LEA.HI.X R7, R16, R14, R17, 0x1, P0 ;  /* 0x0000000e10077211 */ /* 0x000fca00000f0c11 */
[----:B------:R-:W-:Y:S01]  /*1360*/  @!PT LDS RZ, [RZ] ;  /* 0x00000000fffff984 */ /* 0x000fe20000000800 */
[----:B------:R2:W-:Y:S04]  /*1370*/  LDGSTS.E.BYPASS.LTC128B.128 [R0+0x6100], [R6.64], !P3 ;  /* 0x0610000006007fae */ /* 0x0005e8000d901d4c */
.L_x_448:
[----:B--23--:R-:W-:Y:S05]  /*1380*/  BSYNC B0 ;  /* 0x0000000000007941 */ /* 0x00cfea0003800000 */
.L_x_447:
[----:B------:R-:W-:Y:S01]  /*1390*/  IADD3 R0, R9, 0x10, RZ ;  /* 0x0000001009007810 */ /* 0x000fe20007ffe0ff */
[----:B------:R2:W3:Y:S01]  /*13a0*/  SHFL.IDX PT, R3, R10, 0x1, 0x181f ;  /* 0x00381f000a037f89 */ /* 0x0004e200000e0000 */
[----:B------:R-:W-:Y:S02]  /*13b0*/  BSSY B0, `(.L_x_449) ;  /* 0x0000009000007945 */ /* 0x000fe40003800000 */
[----:B------:R-:W-:Y:S01]  /*13c0*/  ISETP.GE.AND P0, PT, R0, UR4, PT ;  /* 0x0000000400007c0c */ /* 0x000fe2000bf06270 */
[----:B------:R2:W4:-:S12]  /*13d0*/  SHFL.IDX PT, R6, R11, 0x1, 0x181f ;  /* 0x00381f000b067f89 */ /* 0x00051800000e0000 */
[----:B------:R-:W-:Y:S05]  /*13e0*/  @P0 BRA `(.L_x_450) ;  /* 0x0000005000000947 */ /* 0x000fea0003800000 */
[----:B----4-:R-:W-:Y:S01]  /*13f0*/  LEA R6, P0, R16, R6, 0x1 ;  /* 0x0000000610067211 */ /* 0x010fe200078008ff */
[----:B------:R-:W-:-:S03]  /*1400*/  IMAD.SHL.U32 R0, R5, 0x2, RZ ;  /* 0x0000000205007824 */ /* 0x000fc600078e00ff */
[----:B---3--:R-:W-:-:S05]  /*1410*/  LEA.HI.X R7, R16, R3, R17, 0x1, P0 ;  /* 0x0000000310077211 */ /* 0x008fca00000f0c11 */
[----:B------:R-:W-:Y:S01]  /*1420*/  @!PT LDS RZ, [RZ] ;  /* 0x00000000fffff984 */ /* 0x000fe20000000800 */
[----:B------:R3:W-:Y:S04]  /*1430*/  LDGSTS.E.BYPASS.LTC128B.128 [R0+0x6900], [R6.64], !P3 ;  /* 0x0690000006007fae */ /* 0x0007e8000d901d4c */
.L_x_450:
[----:B------:R-:W-:Y:S05]  /*1440*/  BSYNC B0 ;  /* 0x0000000000007941 */ /* 0x000fea0003800000 */
.L_x_449:
[----:B---3--:R-:W-:Y:S01]  /*1450*/  IADD3 R0, R9, 0x20, RZ ;  /* 0x0000002009007810 */ /* 0x008fe20007ffe0ff */
[----:B------:R3:W1:Y:S01]  /*1460*/  SHFL.IDX PT, R3, R10, 0x2, 0x181f ;  /* 0x00581f000a037f89 */ /* 0x00066200000e0000 */
[----:B------:R-:W-:Y:S02]  /*1470*/  BSSY B0, `(.L_x_451) ;  /* 0x0000009000007945 */ /* 0x000fe40003800000 */
[----:B------:R-:W-:Y:S01]  /*1480*/  ISETP.GE.AND P0, PT, R0, UR4, PT ;  /* 0x0000000400007c0c */ /* 0x000fe2000bf06270 */
[----:B----4-:R3:W4:-:S12]  /*1490*/  SHFL.IDX PT, R6, R11, 0x2, 0x181f ;  /* 0x00581f000b067f89 */ /* 0x01071800000e0000 */
[----:B------:R-:W-:Y:S05]  /*14a0*/  @P0 BRA `(.L_x_452) ;  /* 0x0000005000000947 */ /* 0x000fea0003800000 */
[----:B----4-:R-:W-:Y:S01]  /*14b0*/  LEA R6, P0, R16, R6, 0x1 ;  /* 0x0000000610067211 */ /* 0x010fe200078008ff */
[----:B------:R-:W-:-:S03]  /*14c0*/  IMAD.SHL.U32 R0, R5, 0x2, RZ ;  /* 0x0000000205007824 */ /* 0x000fc600078e00ff */
[----:B-1----:R-:W-:-:S05]  /*14d0*/  LEA.HI.X R7, R16, R3, R17, 0x1, P0 ;  /* 0x0000000310077211 */ /* 0x002fca00000f0c11 */
[----:B------:R-:W-:Y:S01]  /*14e0*/  @!PT LDS RZ, [RZ] ;  /* 0x00000000fffff984 */ /* 0x000fe20000000800 */
[----:B------:R1:W-:Y:S04]  /*14f0*/  LDGSTS.E.BYPASS.LTC128B.128 [R0+0x7100], [R6.64], !P3 ;  /* 0x0710000006007fae */ /* 0x0003e8000d901d4c */
.L_x_452:
[----:B------:R-:W-:Y:S05]  /*1500*/  BSYNC B0 ;  /* 0x0000000000007941 */ /* 0x000fea0003800000 */
.L_x_451:
[----:B-1----:R-:W-:Y:S01]  /*1510*/  IADD3 R0, R9, 0x30, RZ ;  /* 0x0000003009007810 */ /* 0x002fe20007ffe0ff */
[----:B------:R1:W2:Y:S01]  /*1520*/  SHFL.IDX PT, R3, R10, 0x3, 0x181f ;  /* 0x00781f000a037f89 */ /* 0x0002a200000e0000 */
[----:B------:R-:W-:Y:S02]  /*1530*/  BSSY B0, `(.L_x_453) ;  /* 0x0000009000007945 */ /* 0x000fe40003800000 */
[----:B------:R-:W-:Y:S01]  /*1540*/  ISETP.GE.AND P0, PT, R0, UR4, PT ;  /* 0x0000000400007c0c */ /* 0x000fe2000bf06270 */
[----:B----4-:R1:W4:-:S12]  /*1550*/  SHFL.IDX PT, R6, R11, 0x3, 0x181f ;  /* 0x00781f000b067f89 */ /* 0x01031800000e0000 */
[----:B------:R-:W-:Y:S05]  /*1560*/  @P0 BRA `(.L_x_454) ;  /* 0x0000005000000947 */ /* 0x000fea0003800000 */
[----:B----4-:R-:W-:Y:S01]  /*1570*/  LEA R6, P0, R16, R6, 0x1 ;  /* 0x0000000610067211 */ /* 0x010fe200078008ff */
[----:B------:R-:W-:-:S03]  /*1580*/  IMAD.SHL.U32 R0, R5, 0x2, RZ ;  /* 0x0000000205007824 */ /* 0x000fc600078e00ff */
[----:B--2---:R-:W-:-:S05]  /*1590*/  LEA.HI.X R7, R16, R3, R17, 0x1, P0 ;  /* 0x0000000310077211 */ /* 0x004fca00000f0c11 */
[----:B------:R-:W-:Y:S01]  /*15a0*/  @!PT LDS RZ, [RZ] ;  /* 0x00000000fffff984 */ /* 0x000fe20000000800 */
[----:B------:R2:W-:Y:S04]  /*15b0*/  LDGSTS.E.BYPASS.LTC128B.128 [R0+0x7900], [R6.64], !P3 ;  /* 0x0790000006007fae */ /* 0x0005e8000d901d4c */
.L_x_454:
[----:B------:R-:W-:Y:S05]  /*15c0*/  BSYNC B0 ;  /* 0x0000000000007941 */ /* 0x000fea0003800000 */
.L_x_453:
[----:B--2---:R-:W-:Y:S01]  /*15d0*/  IADD3 R0, R9, 0x40, RZ ;  /* 0x0000004009007810 */ /* 0x004fe20007ffe0ff */
        /* <DEDUP_REMOVED lines=10> */
.L_x_456:
[----:B------:R-:W-:Y:S05]  /*1680*/  BSYNC B0 ;  /* 0x0000000000007941 */ /* 0x000fea0003800000 */
.L_x_455:
        /* <DEDUP_REMOVED lines=11> */
.L_x_458:
[----:B------:R-:W-:Y:S05]  /*1740*/  BSYNC B0 ;  /* 0x0000000000007941 */ /* 0x000fea0003800000 */
.L_x_457:
        /* <DEDUP_REMOVED lines=11> */
.L_x_460:
[----:B------:R-:W-:Y:S05]  /*1800*/  BSYNC B0 ;  /* 0x0000000000007941 */ /* 0x000fea0003800000 */
.L_x_459:
[----:B-1--4-:R-:W1:Y:S01]  /*1810*/  SHFL.IDX PT, R6, R11, 0x7, 0x181f ;  /* 0x00f81f000b067f89 */ /* 0x012e6200000e0000 */
[----:B------:R-:W-:Y:S01]  /*1820*/  IADD3 R0, R9, 0x70, RZ ;  /* 0x0000007009007810 */ /* 0x000fe20007ffe0ff */
[----:B------:R-:W-:Y:S01]  /*1830*/  IMAD.SHL.U32 R227, R5, 0x2, RZ ;  /* 0x0000000205e37824 */ /* 0x000fe200078e00ff */
[C---:B------:R-:W-:Y:S01]  /*1840*/  IADD3 R204, R225.reuse, -0x1, RZ ;  /* 0xffffffffe1cc7810 */ /* 0x040fe20007ffe0ff */
[----:B------:R-:W4:Y:S01]  /*1850*/  SHFL.IDX PT, R3, R10, 0x7, 0x181f ;  /* 0x00f81f000a037f89 */ /* 0x000f2200000e0000 */
[----:B------:R-:W-:Y:S01]  /*1860*/  ISETP.GE.AND P0, PT, R0, UR4, PT ;  /* 0x0000000400007c0c */ /* 0x000fe2000bf06270 */
[----:B------:R-:W-:Y:S01]  /*1870*/  IMAD.MOV.U32 R0, RZ, RZ, 0x60 ;  /* 0x00000060ff007424 */ /* 0x000fe200078e00ff */
[----:B------:R-:W-:Y:S01]  /*1880*/  ISETP.GE.AND P6, PT, R16, c[0x0][0x1d4], PT ;  /* 0x0000750010007a0c */ /* 0x000fe20003fc6270 */
[----:B------:R-:W-:Y:S01]  /*1890*/  IMAD.MOV.U32 R230, RZ, RZ, R26 ;  /* 0x000000ffffe67224 */ /* 0x000fe200078e001a */
[----:B------:R-:W-:Y:S01]  /*18a0*/  SHF.R.S32.HI R26, RZ, 0x1f, R204 ;  /* 0x0000001fff1a7819 */ /* 0x000fe200000114cc */
[----:B------:R-:W-:Y:S01]  /*18b0*/  IMAD R24, R225, -0x60, R0 ;  /* 0xffffffa0e1187824 */ /* 0x000fe200078e0200 */
[----:B------:R-:W-:Y:S01]  /*18c0*/  LEA.HI R206, R209, R210, RZ, 0x5 ;  /* 0x000000d2d1ce7211 */ /* 0x000fe200078f28ff */
[C---:B------:R-:W-:Y:S01]  /*18d0*/  IMAD R8, R0.reuse, c[0x0][0x1e4], RZ ;  /* 0x0000790000087a24 */ /* 0x040fe200078e02ff */
[----:B------:R-:W-:Y:S01]  /*18e0*/  ULDC.64 UR4, c[0x0][0x208] ;  /* 0x0000820000047ab9 */ /* 0x000fe20000000a00 */
[----:B------:R-:W-:Y:S01]  /*18f0*/  IMAD.WIDE.U32 R228, R0, c[0x0][0x1e0], RZ ;  /* 0x0000780000e47a25 */ /* 0x000fe200078e00ff */
[----:B------:R-:W-:Y:S01]  /*1900*/  IADD3 R19, R24, c[0x0][0x1d0], -R18 ;  /* 0x0000740018137a10 */ /* 0x000fe20007ffe812 */
[----:B------:R-:W-:Y:S01]  /*1910*/  USHF.L.U32 UR9, UR4, 0x5, URZ ;  /* 0x0000000504097899 */ /* 0x000fe2000800063f */
[----:B------:R-:W-:Y:S01]  /*1920*/  SHF.R.S32.HI R205, RZ, 0x5, R206 ;  /* 0x00000005ffcd7819 */ /* 0x000fe200000114ce */
[----:B------:R-:W-:Y:S01]  /*1930*/  IMAD.IADD R207, R229, 0x1, R8 ;  /* 0x00000001e5cf7824 */ /* 0x000fe200078e0208 */
[----:B------:R-:W-:Y:S01]  /*1940*/  ISETP.GE.AND P4, PT, R19, 0x11, PT ;  /* 0x000000111300780c */ /* 0x000fe20003f86270 */
[----:B------:R-:W-:Y:S01]  /*1950*/  IMAD.MOV.U32 R231, RZ, RZ, R27 ;  /* 0x000000ffffe77224 */ /* 0x000fe200078e001b */
[----:B------:R-:W-:Y:S01]  /*1960*/  UMOV UR8, 0x5 ;  /* 0x0000000500087882 */ /* 0x000fe20000000000 */
[----:B------:R-:W-:Y:S01]  /*1970*/  IMAD R0, R207, R204, RZ ;  /* 0x000000cccf007224 */ /* 0x000fe200078e02ff */
[----:B------:R-:W-:Y:S01]  /*1980*/  USHF.L.U64.HI UR8, UR4, UR8, UR5 ;  /* 0x0000000804087299 */ /* 0x000fe20008010205 */
[----:B-1----:R-:W-:Y:S01]  /*1990*/  @!P0 LEA R6, P1, R16, R6, 0x1 ;  /* 0x0000000610068211 */ /* 0x002fe200078208ff */
[----:B------:R-:W-:-:S02]  /*19a0*/  IMAD.MOV.U32 R211, RZ, RZ, c[0x0][0x1e0] ;  /* 0x00007800ffd37624 */ /* 0x000fc400078e00ff */
[----:B------:R-:W-:Y:S01]  /*19b0*/  IMAD.MOV.U32 R230, RZ, RZ, R30 ;  /* 0x000000ffffe67224 */ /* 0x000fe200078e001e */
[----:B----4-:R-:W-:Y:S01]  /*19c0*/  @!P0 LEA.HI.X R7, R16, R3, R17, 0x1, P1 ;  /* 0x0000000310078211 */ /* 0x010fe200008f0c11 */
[----:B------:R-:W-:Y:S01]  /*19d0*/  IMAD R0, R26, R228, R0 ;  /* 0x000000e41a007224 */ /* 0x000fe200078e0200 */
[----:B------:R-:W-:Y:S01]  /*19e0*/  SHF.R.S32.HI R17, RZ, 0x4, R20 ;  /* 0x00000004ff117819 */ /* 0x000fe20000011414 */
[----:B------:R-:W-:Y:S01]  /*19f0*/  IMAD.WIDE.U32 R8, R211, 0x20, RZ ;  /* 0x00000020d3087825 */ /* 0x000fe200078e00ff */
[----:B------:R-:W-:Y:S02]  /*1a00*/  STL.64 [R1+0x30], R230 ;  /* 0x000030e601007387 */ /* 0x000fe40000100a00 */
[----:B------:R-:W-:Y:S01]  /*1a10*/  LEA.HI R20, R20, R17, RZ, 0x1 ;  /* 0x0000001114147211 */ /* 0x000fe200078f08ff */
[----:B------:R-:W-:Y:S01]  /*1a20*/  IMAD.MOV.U32 R212, RZ, RZ, c[0x0][0x1e4] ;  /* 0x00007900ffd47624 */ /* 0x000fe200078e00ff */
[----:B------:R-:W-:Y:S01]  /*1a30*/  @!PT LDS RZ, [RZ] ;  /* 0x00000000fffff984 */ /* 0x000fe20000000800 */
[----:B------:R1:W-:Y:S01]  /*1a40*/  @!P0 LDGSTS.E.BYPASS.LTC128B.128 [R227+0x9900], [R6.64], !P3 ;  /* 0x0990000006e38fae */ /* 0x0003e2000d901d4c */
[C---:B------:R-:W-:Y:S01]  /*1a50*/  ISETP.GE.AND P3, PT, R19.reuse, 0x21, PT ;  /* 0x000000211300780c */ /* 0x040fe20003f66270 */
[----:B------:R-:W-:Y:S01]  /*1a60*/  IMAD.MOV.U32 R72, RZ, RZ, R28 ;  /* 0x000000ffff487224 */ /* 0x000fe200078e001c */
[----:B------:R-:W-:Y:S01]  /*1a70*/  ISETP.GE.AND P0, PT, R19, 0x1, PT ;  /* 0x000000011300780c */ /* 0x000fe20003f06270 */
[----:B------:R-:W0:Y:S01]  /*1a80*/  LDGDEPBAR ;  /* 0x00000000000079af */ /* 0x000e220000000000 */
[----:B--23--:R-:W-:-:S02]  /*1a90*/  IMAD.SHL.U32 R11, R212, 0x20, RZ ;  /* 0x00000020d40b7824 */ /* 0x00cfc400078e00ff */
[----:B------:R-:W-:Y:S02]  /*1aa0*/  IMAD.MOV.U32 R73, RZ, RZ, R29 ;  /* 0x000000ffff497224 */ /* 0x000fe400078e001d */
[----:B------:R-:W-:-:S05]  /*1ab0*/  IMAD.MOV.U32 R72, RZ, RZ, R74 ;  /* 0x000000ffff487224 */ /* 0x000fca00078e004a */
[----:B------:R-:W-:Y:S01]  /*1ac0*/  STL.64 [R1+0x40], R72 ;  /* 0x0000404801007387 */ /* 0x000fe20000100a00 */
[----:B-1----:R-:W-:-:S04]  /*1ad0*/  IMAD.WIDE.U32 R6, R204, R228, R230 ;  /* 0x000000e4cc067225 */ /* 0x002fc800078e00e6 */
[----:B------:R-:W-:Y:S01]  /*1ae0*/  IMAD.IADD R7, R7, 0x1, R0 ;  /* 0x0000000107077824 */ /* 0x000fe200078e0200 */
[----:B------:R-:W-:Y:S01]  /*1af0*/  BAR.SYNC.DEFER_BLOCKING 0x0 ;  /* 0x0000000000007b1d */ /* 0x000fe20000010000 */
[C---:B------:R-:W-:Y:S02]  /*1b00*/  @P3 IADD3 R0, P1, R6.reuse, R8, RZ ;  /* 0x0000000806003210 */ /* 0x040fe40007f3e0ff */
[----:B------:R-:W-:Y:S02]  /*1b10*/  @P0 LEA R8, P5, R6, c[0x0][0x1c8], 0x1 ;  /* 0x0000720006080a11 */ /* 0x000fe400078a08ff */
[----:B------:R-:W-:-:S04]  /*1b20*/  @P4 LEA R3, P2, R211, R6, 0x4 ;  /* 0x00000006d3034211 */ /* 0x000fc800078420ff */
[----:B------:R-:W-:-:S07]  /*1b30*/  @P4 LEA.HI.X R10, R211, R7, R212, 0x4, P2 ;  /* 0x00000007d30a4211 */ /* 0x000fce00010f24d4 */
[----:B------:R-:W-:Y:S02]  /*1b40*/  P2R R5, PR, RZ, 0x20 ;  /* 0x00000020ff057803 */ /* 0x000fe40000000000 */
[----:B------:R-:W-:Y:S02]  /*1b50*/  @P4 LEA R12, P5, R3, c[0x0][0x1c8], 0x1 ;  /* 0x00007200030c4a11 */ /* 0x000fe400078a08ff */
[----:B------:R-:W-:Y:S02]  /*1b60*/  ISETP.NE.AND P2, PT, R5, RZ, PT ;  /* 0x000000ff0500720c */ /* 0x000fe40003f45270 */
[----:B------:R-:W-:Y:S02]  /*1b70*/  @P3 IADD3.X R5, R7, R9, R11, P1, !PT ;  /* 0x0000000907053210 */ /* 0x000fe40000ffe40b */
[----:B------:R-:W-:Y:S02]  /*1b80*/  ISETP.GE.AND P1, PT, R19, 0x41, PT ;  /* 0x000000411300780c */ /* 0x000fe40003f26270 */
[----:B------:R-:W-:-:S02]  /*1b90*/  @P0 LEA.HI.X R9, R6, c[0x0][0x1cc], R7, 0x1, P2 ;  /* 0x0000730006090a11 */ /* 0x000fc400010f0c07 */
[----:B------:R-:W-:Y:S02]  /*1ba0*/  ISETP.GE.AND P2, PT, R19, 0x31, PT ;  /* 0x000000311300780c */ /* 0x000fe40003f46270 */
[----:B------:R-:W-:Y:S01]  /*1bb0*/  @P4 LEA.HI.X R13, R3, c[0x0][0x1cc], R10, 0x1, P5 ;  /* 0x00007300030d4a11 */ /* 0x000fe200028f0c0a */
[----:B------:R-:W-:Y:S01]  /*1bc0*/  @!PT LDS RZ, [RZ] ;  /* 0x00000000fffff984 */ /* 0x000fe20000000800 */
[----:B------:R-:W-:Y:S01]  /*1bd0*/  @!PT LDS RZ, [RZ] ;  /* 0x00000000fffff984 */ /* 0x000fe20000000800 */
[----:B------:R-:W-:Y:S01]  /*1be0*/  @!PT LDS RZ, [RZ] ;  /* 0x00000000fffff984 */ /* 0x000fe20000000800 */
[----:B------:R1:W-:Y:S01]  /*1bf0*/  @P0 LDGSTS.E.BYPASS.LTC128B.128 [R227+0x3100], [R8.64], !P6 ;  /* 0x0310000008e30fae */ /* 0x0003e2000f101d4c */
[C---:B------:R-:W-:Y:S02]  /*1c00*/  @P3 LEA R14, P5, R0.reuse, c[0x0][0x1c8], 0x1 ;  /* 0x00007200000e3a11 */ /* 0x040fe400078a08ff */
[----:B------:R-:W-:Y:S01]  /*1c10*/  ISETP.GE.AND P0, PT, R19, 0x51, PT ;  /* 0x000000511300780c */ /* 0x000fe20003f06270 */
[----:B------:R2:W-:Y:S01]  /*1c20*/  @P4 LDGSTS.E.BYPASS.LTC128B.128 [R227+0x3900], [R12.64], !P6 ;  /* 0x039000000ce34fae */ /* 0x0005e2000f101d4c */
[----:B------:R-:W-:Y:S02]  /*1c30*/  @P3 LEA.HI.X R15, R0, c[0x0][0x1cc], R5, 0x1, P5 ;  /* 0x00007300000f3a11 */ /* 0x000fe400028f0c05 */
[----:B------:R-:W-:-:S03]  /*1c40*/  @P1 LEA R0, P5, R211, R6, 0x6 ;  /* 0x00000006d3001211 */ /* 0x000fc600078a30ff */
[----:B------:R-:W-:Y:S01]  /*1c50*/  @P2 IMAD R3, R212, 0x30, RZ ;  /* 0x00000030d4032824 */ /* 0x000fe200078e02ff */
[----:B------:R3:W-:Y:S01]  /*1c60*/  @P3 LDGSTS.E.BYPASS.LTC128B.128 [R227+0x4100], [R14.64], !P6 ;  /* 0x041000000ee33fae */ /* 0x0007e2000f101d4c */
[----:B------:R-:W-:-:S04]  /*1c70*/  @P2 IMAD.WIDE.U32 R10, R211, 0x30, R6 ;  /* 0x00000030d30a2825 */ /* 0x000fc800078e0006 */
[----:B------:R-:W-:Y:S02]  /*1c80*/  @P2 IMAD.IADD R3, R11, 0x1, R3 ;  /* 0x000000010b032824 */ /* 0x000fe400078e0203 */
[----:B------:R-:W-:Y:S02]  /*1c90*/  @P0 IMAD R11, R212, 0x50, RZ ;  /* 0x00000050d40b0824 */ /* 0x000fe400078e02ff */
[----:B------:R-:W-:Y:S01]  /*1ca0*/  P2R R5, PR, RZ, 0x20 ;  /* 0x00000020ff057803 */ /* 0x000fe20000000000 */
[----:B-1----:R-:W-:Y:S02]  /*1cb0*/  @P0 IMAD.MOV.U32 R8, RZ, RZ, R6 ;  /* 0x000000ffff080224 */ /* 0x002fe400078e0006 */
[----:B------:R-:W-:Y:S01]  /*1cc0*/  @P0 IMAD.MOV.U32 R9, RZ, RZ, R7 ;  /* 0x000000ffff090224 */ /* 0x000fe200078e0007 */
[----:B--2---:R-:W-:-:S03]  /*1cd0*/  @P2 LEA R12, P4, R10, c[0x0][0x1c8], 0x1 ;  /* 0x000072000a0c2a11 */ /* 0x004fc600078808ff */
[----:B------:R-:W-:Y:S01]  /*1ce0*/  @P0 IMAD.WIDE.U32 R8, R211, 0x50, R8 ;  /* 0x00000050d3080825 */ /* 0x000fe200078e0008 */
[----:B------:R-:W-:Y:S02]  /*1cf0*/  @P2 LEA.HI.X R13, R10, c[0x0][0x1cc], R3, 0x1, P4 ;  /* 0x000073000a0d2a11 */ /* 0x000fe400020f0c03 */
[----:B------:R-:W-:Y:S01]  /*1d00*/  ISETP.NE.AND P4, PT, R5, RZ, PT ;  /* 0x000000ff0500720c */ /* 0x000fe20003f85270 */
[----:B------:R-:W-:Y:S01]  /*1d10*/  @P0 IMAD.IADD R3, R9, 0x1, R11 ;  /* 0x0000000109030824 */ /* 0x000fe200078e020b */
[----:B------:R-:W-:Y:S01]  /*1d20*/  @P1 LEA R10, P5, R0, c[0x0][0x1c8], 0x1 ;  /* 0x00007200000a1a11 */ /* 0x000fe200078a08ff */
[----:B------:R3:W-:Y:S01]  /*1d30*/  @P2 LDGSTS.E.BYPASS.LTC128B.128 [R227+0x4900], [R12.64], !P6 ;  /* 0x049000000ce32fae */ /* 0x0007e2000f101d4c */
[----:B------:R-:W-:Y:S02]  /*1d40*/  @P1 LEA.HI.X R7, R211, R7, R212, 0x6, P4 ;  /* 0x00000007d3071211 */ /* 0x000fe400020f34d4 */
[----:B------:R-:W-:Y:S02]  /*1d50*/  @P0 LEA R6, P4, R8, c[0x0][0x1c8], 0x1 ;  /* 0x0000720008060a11 */ /* 0x000fe400078808ff */
[----:B------:R-:W-:Y:S01]  /*1d60*/  @P1 LEA.HI.X R11, R0, c[0x0][0x1cc], R7, 0x1, P5 ;  /* 0x00007300000b1a11 */ /* 0x000fe200028f0c07 */
[----:B------:R-:W-:Y:S01]  /*1d70*/  IMAD.SHL.U32 R0, R25, 0x40, RZ ;  /* 0x0000004019007824 */ /* 0x000fe200078e00ff */
[----:B------:R-:W-:Y:S01]  /*1d80*/  @P0 LEA.HI.X R7, R8, c[0x0][0x1cc], R3, 0x1, P4 ;  /* 0x0000730008070a11 */ /* 0x000fe200020f0c03 */
[----:B------:R-:W-:Y:S01]  /*1d90*/  IMAD.SHL.U32 R3, R21, 0x40, RZ ;  /* 0x0000004015037824 */ /* 0x000fe200078e00ff */
[----:B------:R-:W-:Y:S01]  /*1da0*/  LOP3.LUT R5, R20, 0xfffffffe, RZ, 0xc0, !PT ;  /* 0xfffffffe14057812 */ /* 0x000fe200078ec0ff */
[----:B------:R1:W-:Y:S01]  /*1db0*/  @P1 LDGSTS.E.BYPASS.LTC128B.128 [R227+0x5100], [R10.64], !P6 ;  /* 0x051000000ae31fae */ /* 0x0003e2000f101d4c */
[----:B------:R-:W-:-:S02]  /*1dc0*/  LOP3.LUT R0, R0, 0x1c0, RZ, 0xc0, !PT ;  /* 0x000001c000007812 */ /* 0x000fc400078ec0ff */
[----:B------:R-:W-:Y:S01]  /*1dd0*/  LOP3.LUT R3, R3, 0x1c0, RZ, 0xc0, !PT ;  /* 0x000001c003037812 */ /* 0x000fe200078ec0ff */
[----:B------:R2:W-:Y:S01]  /*1de0*/  @P0 LDGSTS.E.BYPASS.LTC128B.128 [R227+0x5900], [R6.64], !P6 ;  /* 0x0590000006e30fae */ /* 0x0005e2000f101d4c */
[----:B------:R-:W-:Y:S01]  /*1df0*/  IMAD.IADD R9, R17, 0x1, -R5 ;  /* 0x0000000111097824 */ /* 0x000fe200078e0a05 */
[----:B------:R-:W-:Y:S01]  /*1e00*/  LOP3.LUT P0, RZ, R25, 0x2, RZ, 0xc0, !PT ;  /* 0x0000000219ff7812 */ /* 0x000fe2000780c0ff */
[----:B------:R-:W-:Y:S01]  /*1e10*/  IMAD.SHL.U32 R5, R22, 0x40, RZ ;  /* 0x0000004016057824 */ /* 0x000fe200078e00ff */
[----:B------:R-:W0:Y:S01]  /*1e20*/  LDGDEPBAR ;  /* 0x00000000000079af */ /* 0x000e220000000000 */
[----:B------:R-:W-:-:S03]  /*1e30*/  ISETP.GE.AND P1, PT, R16, c[0x0][0x1d4], PT ;  /* 0x0000750010007a0c */ /* 0x000fc60003f26270 */
[----:B------:R-:W-:Y:S02]  /*1e40*/  LOP3.LUT R27, R5, 0xfffffe00, RZ, 0xc0, !PT ;  /* 0xfffffe00051b7812 */ /* 0x000fe400078ec0ff */
[C---:B------:R-:W-:Y:S02]  /*1e50*/  ISETP.LT.OR P3, PT, R19.reuse, 0x1, P1 ;  /* 0x000000011300780c */ /* 0x040fe40000f61670 */
[C---:B------:R-:W-:Y:S02]  /*1e60*/  ISETP.LT.OR P5, PT, R19.reuse, 0x11, P1 ;  /* 0x000000111300780c */ /* 0x040fe40000fa1670 */
[----:B------:R-:W-:Y:S01]  /*1e70*/  ISETP.LT.OR P4, PT, R19, 0x21, P1 ;  /* 0x000000211300780c */ /* 0x000fe20000f81670 */
[----:B--2---:R-:W-:Y:S01]  /*1e80*/  IMAD.SHL.U32 R7, R18, 0x8, RZ ;  /* 0x0000000812077824 */ /* 0x004fe200078e00ff */
[----:B------:R-:W-:-:S04]  /*1e90*/  DEPBAR.LE SB0, 0x1 ;  /* 0x000080400000791a */ /* 0x000fc80000000000 */
[----:B------:R-:W-:-:S04]  /*1ea0*/  DEPBAR.LE SB0, 0x0 ;  /* 0x000080000000791a */ /* 0x000fc80000000000 */
[----:B------:R-:W-:Y:S01]  /*1eb0*/  IMAD.SHL.U32 R6, R9, 0x8, RZ ;  /* 0x0000000809067824 */ /* 0x000fe200078e00ff */
[----:B------:R-:W-:Y:S02]  /*1ec0*/  LOP3.LUT R7, R0, 0x8, R7, 0xf8, !PT ;  /* 0x0000000800077812 */ /* 0x000fe400078ef807 */
[----:B------:R-:W-:Y:S02]  /*1ed0*/  SHF.R.U32.HI R0, RZ, 0x3, R0 ;  /* 0x00000003ff007819 */ /* 0x000fe40000011600 */
[----:B------:R-:W-:Y:S02]  /*1ee0*/  LOP3.LUT R5, R3, 0x8, R6, 0xf8, !PT ;  /* 0x0000000803057812 */ /* 0x000fe400078ef806 */
[----:B------:R-:W-:Y:S02]  /*1ef0*/  SHF.R.U32.HI R3, RZ, 0x3, R3 ;  /* 0x00000003ff037819 */ /* 0x000fe40000011603 */
[----:B------:R-:W-:Y:S01]  /*1f00*/  LOP3.LUT R0, R7, R0, RZ, 0x3c, !PT ;  /* 0x0000000007007212 */ /* 0x000fe200078e3cff */
[----:B------:R-:W-:Y:S01]  /*1f10*/  IMAD.WIDE.U32 R6, R204, c[0x0][0x208], RZ ;  /* 0x00008200cc067a25 */ /* 0x000fe200078e00ff */
[----:B------:R-:W-:-:S03]  /*1f20*/  LOP3.LUT R5, R5, R3, RZ, 0x3c, !PT ;  /* 0x0000000305057212 */ /* 0x000fc600078e3cff */
[----:B------:R-:W-:Y:S02]  /*1f30*/  IMAD R3, R205, 0x400, R27 ;  /* 0x00000400cd037824 */ /* 0x000fe400078e021b */
[----:B------:R-:W-:Y:S02]  /*1f40*/  IMAD R0, R9, 0x200, R0 ;  /* 0x0000020009007824 */ /* 0x000fe400078e0200 */
[----:B------:R-:W-:Y:S02]  /*1f50*/  IMAD.IADD R3, R5, 0x1, R3 ;  /* 0x0000000105037824 */ /* 0x000fe400078e0203 */
[----:B------:R-:W-:Y:S01]  /*1f60*/  IMAD.SHL.U32 R208, R0, 0x2, RZ ;  /* 0x0000000200d07824 */ /* 0x000fe200078e00ff */
[----:B------:R-:W-:Y:S01]  /*1f70*/  BAR.SYNC.DEFER_BLOCKING 0x0 ;  /* 0x0000000000007b1d */ /* 0x000fe20000010000 */
[----:B------:R-:W-:-:S03]  /*1f80*/  IMAD.SHL.U32 R215, R3, 0x2, RZ ;  /* 0x0000000203d77824 */ /* 0x000fc600078e00ff */
[----:B------:R-:W-:Y:S01]  /*1f90*/  IADD3 R0, R208, 0x3100, RZ ;  /* 0x00003100d0007810 */ /* 0x000fe20007ffe0ff */
[--C-:B------:R-:W-:Y:S01]  /*1fa0*/  IMAD R218, R2, 0x2, R215.reuse ;  /* 0x0000000202da7824 */ /* 0x100fe200078e02d7 */
[----:B------:R-:W-:Y:S01]  /*1fb0*/  IADD3 R219, R208, 0x3120, RZ ;  /* 0x00003120d0db7810 */ /* 0x000fe20007ffe0ff */
[----:B------:R-:W-:Y:S01]  /*1fc0*/  IMAD R216, R4, 0x2, R215 ;  /* 0x0000000204d87824 */ /* 0x000fe200078e02d7 */
[----:B------:R-:W-:Y:S01]  /*1fd0*/  @P0 IADD3 R219, R0, -0x20, RZ ;  /* 0xffffffe000db0810 */ /* 0x000fe20007ffe0ff */
[----:B------:R-:W-:Y:S02]  /*1fe0*/  IMAD R0, R26, c[0x0][0x208], RZ ;  /* 0x000082001a007a24 */ /* 0x000fe400078e02ff */
[----:B------:R-:W-:Y:S01]  /*1ff0*/  IMAD R217, R2, 0x2, R216 ;  /* 0x0000000202d97824 */ /* 0x000fe200078e02d8 */
[C---:B------:R-:W-:Y:S01]  /*2000*/  IADD3 R224, R219.reuse, 0x800, RZ ;  /* 0x00000800dbe07810 */ /* 0x040fe20007ffe0ff */
[----:B------:R-:W-:Y:S01]  /*2010*/  IMAD R0, R204, c[0x0][0x20c], R0 ;  /* 0x00008300cc007a24 */ /* 0x000fe200078e0200 */
[----:B------:R-:W-:-:S02]  /*2020*/  IADD3 R223, R219, 0x1000, RZ ;  /* 0x00001000dbdf7810 */ /* 0x000fc40007ffe0ff */
[----:B------:R-:W-:Y:S01]  /*2030*/  IADD3 R222, R219, 0x1800, RZ ;  /* 0x00001800dbde7810 */ /* 0x000fe20007ffe0ff */
[----:B------:R-:W-:Y:S01]  /*2040*/  IMAD.IADD R0, R7, 0x1, R0 ;  /* 0x0000000107007824 */ /* 0x000fe200078e0200 */
[----:B------:R-:W-:-:S03]  /*2050*/  IADD3 R221, R219, 0x2000, RZ ;  /* 0x00002000dbdd7810 */ /* 0x000fc60007ffe0ff */
[----:B------:R-:W-:Y:S01]  /*2060*/  IMAD R0, R0, 0x60, RZ ;  /* 0x0000006000007824 */ /* 0x000fe200078e02ff */
[----:B------:R-:W-:Y:S04]  /*2070*/  LDSM.16.M88.4 R28, [R208+0x3100] ;  /* 0x00310000d01c783b */ /* 0x000fe80000000200 */
[----:B---3--:R-:W2:Y:S04]  /*2080*/  LDSM.16.M88.4 R12, [R215+0x6100] ;  /* 0x00610000d70c783b */ /* 0x008ea80000000200 */
[----:B-1----:R-:W1:Y:S04]  /*2090*/  LDSM.16.M88.4 R8, [R215+0x8100] ;  /* 0x00810000d708783b */ /* 0x002e680000000200 */
[----:B------:R-:W3:Y:S04]  /*20a0*/  LDSM.16.M88.4 R20, [R208+0x3900] ;  /* 0x00390000d014783b */ /* 0x000ee80000000200 */
[----:B------:R-:W4:Y:S04]  /*20b0*/  LDSM.16.M88.4 R32, [R208+0x4100] ;  /* 0x00410000d020783b */ /* 0x000f280000000200 */
[----:B------:R-:W5:Y:S04]  /*20c0*/  LDSM.16.M88.4 R36, [R208+0x4900] ;  /* 0x00490000d024783b */ /* 0x000f680000000200 */
[----:B------:R-:W3:Y:S04]  /*20d0*/  LDSM.16.M88.4 R40, [R208+0x5100] ;  /* 0x00510000d028783b */ /* 0x000ee80000000200 */
[----:B------:R-:W-:Y:S04]  /*20e0*/  LDSM.16.M88.4 R68, [R219] ;  /* 0x00000000db44783b */ /* 0x000fe80000000200 */
[----:B------:R-:W-:Y:S04]  /*20f0*/  LDSM.16.M88.4 R48, [R219+0x800] ;  /* 0x00080000db30783b */ /* 0x000fe80000000200 */
[----:B------:R-:W-:Y:S01]  /*2100*/  LDSM.16.M88.4 R44, [R219+0x1000] ;  /* 0x00100000db2c783b */ /* 0x000fe20000000200 */
[-C--:B--2---:R-:W-:Y:S08]  /*2110*/  HMMA.16816.F32 R176, R12, R28.reuse, RZ ;  /* 0x0000001c0cb0723c */ /* 0x084ff000000018ff */
[C---:B-1----:R-:W-:Y:S08]  /*2120*/  HMMA.16816.F32 R52, R8.reuse, R28, RZ ;  /* 0x0000001c0834723c */ /* 0x042ff000000018ff */
[-C--:B------:R-:W-:Y:S08]  /*2130*/  HMMA.16816.F32 R92, R8, R30.reuse, RZ ;  /* 0x0000001e085c723c */ /* 0x080ff000000018ff */
[C---:B------:R-:W-:Y:S01]  /*2140*/  HMMA.16816.F32 R156, R12.reuse, R30, RZ ;  /* 0x0000001e0c9c723c */ /* 0x040fe200000018ff */
[----:B------:R-:W1:Y:S07]  /*2150*/  LDSM.16.M88.4 R28, [R208+0x5900] ;  /* 0x00590000d01c783b */ /* 0x000e6e0000000200 */
[-C--:B---3--:R-:W-:Y:S08]  /*2160*/  HMMA.16816.F32 R144, R12, R20.reuse, RZ ;  /* 0x000000140c90723c */ /* 0x088ff000000018ff */
[C---:B------:R-:W-:Y:S08]  /*2170*/  HMMA.16816.F32 R56, R8.reuse, R20, RZ ;  /* 0x000000140838723c */ /* 0x040ff000000018ff */
[-C--:B------:R-:W-:Y:S08]  /*2180*/  HMMA.16816.F32 R100, R8, R22.reuse, RZ ;  /* 0x000000160864723c */ /* 0x080ff000000018ff */
[----:B------:R-:W-:Y:S01]  /*2190*/  HMMA.16816.F32 R152, R12, R22, RZ ;  /* 0x000000160c98723c */ /* 0x000fe200000018ff */
[----:B------:R-:W2:Y:S07]  /*21a0*/  LDSM.16.M88.4 R20, [R218+0x8100] ;  /* 0x00810000da14783b */ /* 0x000eae0000000200 */
[C---:B----4-:R-:W-:Y:S08]  /*21b0*/  HMMA.16816.F32 R76, R8.reuse, R32, RZ ;  /* 0x00000020084c723c */ /* 0x050ff000000018ff */
[C---:B------:R-:W-:Y:S08]  /*21c0*/  HMMA.16816.F32 R96, R8.reuse, R34, RZ ;  /* 0x000000220860723c */ /* 0x040ff000000018ff */
[C---:B-----5:R-:W-:Y:S08]  /*21d0*/  HMMA.16816.F32 R60, R8.reuse, R36, RZ ;  /* 0x00000024083c723c */ /* 0x060ff000000018ff */
[C---:B------:R-:W-:Y:S08]  /*21e0*/  HMMA.16816.F32 R128, R8.reuse, R38, RZ ;  /* 0x000000260880723c */ /* 0x040ff000000018ff */
[C---:B------:R-:W-:Y:S08]  /*21f0*/  HMMA.16816.F32 R64, R8.reuse, R40, RZ ;  /* 0x000000280840723c */ /* 0x040ff000000018ff */
[C---:B------:R-:W-:Y:S08]  /*2200*/  HMMA.16816.F32 R116, R8.reuse, R42, RZ ;  /* 0x0000002a0874723c */ /* 0x040ff000000018ff */
[C---:B-1----:R-:W-:Y:S08]  /*2210*/  HMMA.16816.F32 R80, R8.reuse, R28, RZ ;  /* 0x0000001c0850723c */ /* 0x042ff000000018ff */
[----:B------:R-:W-:Y:S07]  /*2220*/  HMMA.16816.F32 R112, R8, R30, RZ ;  /* 0x0000001e0870723c */ /* 0x000fee00000018ff */
[----:B------:R-:W-:Y:S01]  /*2230*/  IMAD.WIDE.U32 R8, R6, 0x60, R72 ;  /* 0x0000006006087825 */ /* 0x000fe200078e0048 */
[----:B------:R-:W-:Y:S03]  /*2240*/  HMMA.16816.F32 R140, R12, R32, RZ ;  /* 0x000000200c8c723c */ /* 0x000fe600000018ff */
[----:B------:R-:W-:-:S05]  /*2250*/  IMAD.IADD R0, R9, 0x1, R0 ;  /* 0x0000000109007824 */ /* 0x000fca00078e0200 */
[C---:B------:R-:W-:Y:S01]  /*2260*/  HMMA.16816.F32 R148, R12.reuse, R34, RZ ;  /* 0x000000220c94723c */ /* 0x040fe200000018ff */
[----:B------:R-:W1:Y:S07]  /*2270*/  LDSM.16.M88.4 R32, [R219+0x2800] ;  /* 0x00280000db20783b */ /* 0x000e6e0000000200 */
[C---:B------:R-:W-:Y:S08]  /*2280*/  HMMA.16816.F32 R132, R12.reuse, R36, RZ ;  /* 0x000000240c84723c */ /* 0x040ff000000018ff */
[C---:B------:R-:W-:Y:S01]  /*2290*/  HMMA.16816.F32 R160, R12.reuse, R38, RZ ;  /* 0x000000260ca0723c */ /* 0x040fe200000018ff */
[----:B------:R-:W-:Y:S07]  /*22a0*/  LDSM.16.M88.4 R36, [R219+0x2000] ;  /* 0x00200000db24783b */ /* 0x000fee0000000200 */
[C---:B------:R-:W-:Y:S08]  /*22b0*/  HMMA.16816.F32 R124, R12.reuse, R40, RZ ;  /* 0x000000280c7c723c */ /* 0x040ff000000018ff */
[C---:B------:R-:W-:Y:S01]  /*22c0*/  HMMA.16816.F32 R172, R12.reuse, R42, RZ ;  /* 0x0000002a0cac723c */ /* 0x040fe200000018ff */
[----:B------:R-:W3:Y:S07]  /*22d0*/  LDSM.16.M88.4 R40, [R219+0x1800] ;  /* 0x00180000db28783b */ /* 0x000eee0000000200 */
[C---:B------:R-:W-:Y:S08]  /*22e0*/  HMMA.16816.F32 R120, R12.reuse, R28, RZ ;  /* 0x0000001c0c78723c */ /* 0x040ff000000018ff */
[----:B------:R-:W-:Y:S07]  /*22f0*/  HMMA.16816.F32 R108, R12, R30, RZ ;  /* 0x0000001e0c6c723c */ /* 0x000fee00000018ff */
[----:B------:R-:W-:Y:S01]  /*2300*/  LEA R12, P0, R8, c[0x0][0x1f8], 0x1 ;  /* 0x00007e00080c7a11 */ /* 0x000fe200078008ff */
[----:B--2---:R-:W-:Y:S03]  /*2310*/  HMMA.16816.F32 R104, R20, R68, R52 ;  /* 0x000000441468723c */ /* 0x004fe60000001834 */
[----:B------:R-:W-:-:S02]  /*2320*/  IADD3 R6, P2, R12, UR9, RZ ;  /* 0x000000090c067c10 */ /* 0x000fc4000ff5e0ff */
[----:B------:R-:W-:Y:S01]  /*2330*/  LEA.HI.X R13, R8, c[0x0][0x1fc], R0, 0x1, P0 ;  /* 0x00007f00080d7a11 */ /* 0x000fe200000f0c00 */
[----:B------:R-:W-:Y:S01]  /*2340*/  IMAD.MOV.U32 R0, RZ, RZ, 0x40 ;  /* 0x00000040ff007424 */ /* 0x000fe200078e00ff */
[----:B------:R-:W-:Y:S01]  /*2350*/  IADD3 R16, P0, R6, UR9, RZ ;  /* 0x0000000906107c10 */ /* 0x000fe2000ff1e0ff */
[----:B------:R-:W2:Y:S01]  /*2360*/  LDSM.16.M88.4 R8, [R218+0x6100] ;  /* 0x00610000da08783b */ /* 0x000ea20000000200 */
[----:B------:R-:W-:Y:S01]  /*2370*/  IADD3.X R7, R13, UR8, RZ, P2, !PT ;  /* 0x000000080d077c10 */ /* 0x000fe200097fe4ff */
[C---:B------:R-:W-:Y:S01]  /*2380*/  HMMA.16816.F32 R88, R20.reuse, R48, R56 ;  /* 0x000000301458723c */ /* 0x040fe20000001838 */
[----:B------:R-:W-:Y:S01]  /*2390*/  ISETP.LT.OR P2, PT, R19, 0x41, P1 ;  /* 0x000000411300780c */ /* 0x000fe20000f41670 */
[----:B------:R-:W-:Y:S01]  /*23a0*/  @!PT LDS RZ, [RZ] ;  /* 0x00000000fffff984 */ /* 0x000fe20000000800 */
[----:B------:R-:W-:Y:S01]  /*23b0*/  @!PT LDS RZ, [RZ] ;  /* 0x00000000fffff984 */ /* 0x000fe20000000800 */
[----:B------:R-:W-:Y:S01]  /*23c0*/  @!PT LDS RZ, [RZ] ;  /* 0x00000000fffff984 */ /* 0x000fe20000000800 */
[----:B------:R4:W-:Y:S01]  /*23d0*/  LDGSTS.E.BYPASS.LTC128B.128 [R227+0x100], [R12.64], !P3 ;  /* 0x001000000ce37fae */ /* 0x0009e2000d901d4c */
[----:B------:R-:W-:Y:S02]  /*23e0*/  IADD3.X R17, R7, UR8, RZ, P0, !PT ;  /* 0x0000000807117c10 */ /* 0x000fe400087fe4ff */
[----:B------:R-:W-:Y:S01]  /*23f0*/  IADD3 R14, P0, R16, UR9, RZ ;  /* 0x00000009100e7c10 */ /* 0x000fe2000ff1e0ff */
[----:B------:R5:W-:Y:S01]  /*2400*/  LDGSTS.E.BYPASS.LTC128B.128 [R227+0x900], [R6.64], !P5 ;  /* 0x0090000006e37fae */ /* 0x000be2000e901d4c */
[----:B------:R-:W-:Y:S01]  /*2410*/  ISETP.LT.OR P3, PT, R19, 0x31, P1 ;  /* 0x000000311300780c */ /* 0x000fe20000f61670 */
[----:B-1----:R-:W-:Y:S01]  /*2420*/  HMMA.16816.F32 R80, R20, R32, R80 ;  /* 0x000000201450723c */ /* 0x002fe20000001850 */
[----:B------:R-:W-:Y:S01]  /*2430*/  IADD3.X R15, R17, UR8, RZ, P0, !PT ;  /* 0x00000008110f7c10 */ /* 0x000fe200087fe4ff */
[----:B------:R3:W-:Y:S01]  /*2440*/  LDGSTS.E.BYPASS.LTC128B.128 [R227+0x1100], [R16.64], !P4 ;  /* 0x0110000010e37fae */ /* 0x0007e2000e101d4c */
[----:B------:R-:W-:-:S02]  /*2450*/  ISETP.LT.OR P1, PT, R19, 0x51, P1 ;  /* 0x000000511300780c */ /* 0x000fc40000f21670 */
[----:B------:R-:W-:-:S03]  /*2460*/  LOP3.LUT P5, RZ, R25, 0x4, RZ, 0xc0, !PT ;  /* 0x0000000419ff7812 */ /* 0x000fc600078ac0ff */
[----:B------:R-:W-:Y:S01]  /*2470*/  HMMA.16816.F32 R76, R20, R44, R76 ;  /* 0x0000002c144c723c */ /* 0x000fe2000000184c */
[----:B------:R-:W-:-:S03]  /*2480*/  SEL R0, R0, 0xffffffc0, !P5 ;  /* 0xffffffc000007807 */ /* 0x000fc60006800000 */
[----:B------:R1:W-:Y:S02]  /*2490*/  LDGSTS.E.BYPASS.LTC128B.128 [R227+0x1900], [R14.64], !P3 ;  /* 0x019000000ee37fae */ /* 0x0003e4000d901d4c */
[----:B------:R-:W-:Y:S02]  /*24a0*/  IMAD.IADD R214, R208, 0x1, R0 ;  /* 0x00000001d0d67824 */ /* 0x000fe400078e0200 */
[----:B------:R-:W-:Y:S01]  /*24b0*/  HMMA.16816.F32 R92, R20, R70, R92 ;  /* 0x00000046145c723c */ /* 0x000fe2000000185c */
[----:B------:R-:W-:Y:S01]  /*24c0*/  IMAD.IADD R213, R0, 0x1, R219 ;  /* 0x0000000100d57824 */ /* 0x000fe200078e02db */
[----:B------:R-:W-:-:S06]  /*24d0*/  LOP3.LUT R0, R5, R27, RZ, 0xfc, !PT ;  /* 0x0000001b05007212 */ /* 0x000fcc00078efcff */
[----:B------:R-:W-:Y:S01]  /*24e0*/  HMMA.16816.F32 R96, R20, R46, R96 ;  /* 0x0000002e1460723c */ /* 0x000fe20000001860 */
[----:B-----5:R-:W-:-:S04]  /*24f0*/  IADD3 R6, P0, R14, UR9, RZ ;  /* 0x000000090e067c10 */ /* 0x020fc8000ff1e0ff */
[----:B------:R-:W-:Y:S02]  /*2500*/  IADD3.X R7, R15, UR8, RZ, P0, !PT ;  /* 0x000000080f077c10 */ /* 0x000fe400087fe4ff */
[----:B----4-:R-:W-:Y:S01]  /*2510*/  IADD3 R12, P0, R6, UR9, RZ ;  /* 0x00000009060c7c10 */ /* 0x010fe2000ff1e0ff */
[----:B---3--:R-:W-:Y:S02]  /*2520*/  HMMA.16816.F32 R16, R20, R40, R60 ;  /* 0x000000281410723c */ /* 0x008fe4000000183c */
[----:B------:R3:W-:Y:S01]  /*2530*/  LDGSTS.E.BYPASS.LTC128B.128 [R227+0x2100], [R6.64], !P2 ;  /* 0x0210000006e37fae */ /* 0x0007e2000d101d4c */
[----:B------:R-:W-:Y:S02]  /*2540*/  IADD3.X R13, R7, UR8, RZ, P0, !PT ;  /* 0x00000008070d7c10 */ /* 0x000fe400087fe4ff */
[----:B------:R-:W-:Y:S02]  /*2550*/  ISETP.GT.AND P0, PT, R204, R220, PT ;  /* 0x000000dccc00720c */ /* 0x000fe40003f04270 */
[----:B------:R-:W-:Y:S01]  /*2560*/  IADD3 R220, R219, 0x2800, RZ ;  /* 0x00002800dbdc7810 */ /* 0x000fe20007ffe0ff */
[----:B------:R1:W-:Y:S01]  /*2570*/  LDGSTS.E.BYPASS.LTC128B.128 [R227+0x2900], [R12.64], !P1 ;  /* 0x029000000ce37fae */ /* 0x0003e2000c901d4c */
[C---:B--2---:R-:W-:Y:S03]  /*2580*/  HMMA.16816.F32 R180, R8.reuse, R48, R144 ;  /* 0x0000003008b4723c */ /* 0x044fe60000001890 */
[----:B------:R-:W-:Y:S04]  /*2590*/  LDSM.16.M88.4 R28, [R216+0x8100] ;  /* 0x00810000d81c783b */ /* 0x000fe80000000200 */
[----:B------:R-:W2:Y:S01]  /*25a0*/  LDSM.16.M88.4 R52, [R214+0x4900] ;  /* 0x00490000d634783b */ /* 0x000ea20000000200 */
[C---:B------:R-:W-:Y:S03]  /*25b0*/  HMMA.16816.F32 R184, R8.reuse, R44, R140 ;  /* 0x0000002c08b8723c */ /* 0x040fe6000000188c */
[----:B------:R-:W4:Y:S04]  /*25c0*/  LDSM.16.M88.4 R72, [R214+0x5100] ;  /* 0x00510000d648783b */ /* 0x000f280000000200 */
[----:B------:R-:W5:Y:S01]  /*25d0*/  LDSM.16.M88.4 R84, [R214+0x5900] ;  /* 0x00590000d654783b */ /* 0x000f620000000200 */
[C---:B------:R-:W-:Y:S03]  /*25e0*/  HMMA.16816.F32 R176, R8.reuse, R68, R176 ;  /* 0x0000004408b0723c */ /* 0x040fe600000018b0 */
[----:B------:R-:W3:Y:S04]  /*25f0*/  LDSM.16.M88.4 R60, [R214+0x3900] ;  /* 0x00390000d63c783b */ /* 0x000ee80000000200 */
[----:B------:R-:W3:Y:S01]  /*2600*/  LDSM.16.M88.4 R56, [R214+0x4100] ;  /* 0x00410000d638783b */ /* 0x000ee20000000200 */
[----:B------:R-:W-:Y:S03]  /*2610*/  HMMA.16816.F32 R140, R8, R50, R152 ;  /* 0x00000032088c723c */ /* 0x000fe60000001898 */
[----:B------:R-:W0:Y:S05]  /*2620*/  LDGDEPBAR ;  /* 0x00000000000079af */ /* 0x000e2a0000000000 */
[C---:B-1----:R-:W-:Y:S01]  /*2630*/  HMMA.16816.F32 R12, R20.reuse, R36, R64 ;  /* 0x00000024140c723c */ /* 0x042fe20000001840 */
[----:B------:R-:W1:Y:S07]  /*2640*/  LDSM.16.M88.4 R64, [R214+0x3100] ;  /* 0x00310000d640783b */ /* 0x000e6e0000000200 */
[----:B------:R-:W-:Y:S01]  /*2650*/  HMMA.16816.F32 R100, R20, R50, R100 ;  /* 0x000000321464723c */ /* 0x000fe20000001864 */
[----:B------:R-:W-:Y:S07]  /*2660*/  LDSM.16.M88.4 R48, [R213] ;  /* 0x00000000d530783b */ /* 0x000fee0000000200 */
[----:B--2---:R-:W-:Y:S01]  /*2670*/  HMMA.16816.F32 R144, R28, R52, R16 ;  /* 0x000000341c90723c */ /* 0x004fe20000001810 */
[----:B------:R-:W2:Y:S07]  /*2680*/  LDSM.16.M88.4 R16, [R216+0x6100] ;  /* 0x00610000d810783b */ /* 0x000eae0000000200 */
[----:B------:R-:W-:Y:S08]  /*2690*/  HMMA.16816.F32 R68, R8, R70, R156 ;  /* 0x000000460844723c */ /* 0x000ff0000000189c */
[C---:B------:R-:W-:Y:S08]  /*26a0*/  HMMA.16816.F32 R128, R20.reuse, R42, R128 ;  /* 0x0000002a1480723c */ /* 0x040ff00000001880 */
[C---:B------:R-:W-:Y:S08]  /*26b0*/  HMMA.16816.F32 R188, R20.reuse, R38, R116 ;  /* 0x0000002614bc723c */ /* 0x040ff00000001874 */
[----:B------:R-:W-:Y:S01]  /*26c0*/  HMMA.16816.F32 R136, R20, R34, R112 ;  /* 0x000000221488723c */ /* 0x000fe20000001870 */
[----:B------:R-:W-:Y:S07]  /*26d0*/  LDSM.16.M88.4 R20, [R213+0x2800] ;  /* 0x00280000d514783b */ /* 0x000fee0000000200 */
[C---:B------:R-:W-:Y:S08]  /*26e0*/  HMMA.16816.F32 R192, R8.reuse, R40, R132 ;  /* 0x0000002808c0723c */ /* 0x040ff00000001884 */
[C---:B------:R-:W-:Y:S01]  /*26f0*/  HMMA.16816.F32 R148, R8.reuse, R46, R148 ;  /* 0x0000002e0894723c */ /* 0x040fe20000001894 */
[----:B------:R-:W-:Y:S07]  /*2700*/  LDSM.16.M88.4 R44, [R213+0x800] ;  /* 0x00080000d52c783b */ /* 0x000fee0000000200 */
[C---:B------:R-:W-:Y:S01]  /*2710*/  HMMA.16816.F32 R160, R8.reuse, R42, R160 ;  /* 0x0000002a08a0723c */ /* 0x040fe200000018a0 */
[----:B------:R-:W-:Y:S07]  /*2720*/  LDSM.16.M88.4 R40, [R213+0x1000] ;  /* 0x00100000d528783b */ /* 0x000fee0000000200 */
[C---:B------:R-:W-:Y:S08]  /*2730*/  HMMA.16816.F32 R196, R8.reuse, R36, R124 ;  /* 0x0000002408c4723c */ /* 0x040ff0000000187c */
[C---:B------:R-:W-:Y:S08]  /*2740*/  HMMA.16816.F32 R200, R8.reuse, R32, R120 ;  /* 0x0000002008c8723c */ /* 0x040ff00000001878 */
[C---:B------:R-:W-:Y:S01]  /*2750*/  HMMA.16816.F32 R172, R8.reuse, R38, R172 ;  /* 0x0000002608ac723c */ /* 0x040fe200000018ac */
[----:B------:R-:W-:Y:S07]  /*2760*/  LDSM.16.M88.4 R36, [R213+0x1800] ;  /* 0x00180000d524783b */ /* 0x000fee0000000200 */
[----:B------:R-:W-:Y:S01]  /*2770*/  HMMA.16816.F32 R168, R8, R34, R108 ;  /* 0x0000002208a8723c */ /* 0x000fe2000000186c */
[----:B------:R-:W-:Y:S04]  /*2780*/  LDSM.16.M88.4 R8, [R217+0x8100] ;  /* 0x00810000d908783b */ /* 0x000fe80000000200 */
[----:B------:R-:W-:Y:S03]  /*2790*/  LDSM.16.M88.4 R32, [R213+0x2000] ;  /* 0x00200000d520783b */ /* 0x000fe60000000200 */
[----:B----4-:R-:W-:Y:S01]  /*27a0*/  HMMA.16816.F32 R132, R28, R72, R12 ;  /* 0x000000481c84723c */ /* 0x010fe2000000180c */
[----:B------:R-:W4:Y:S01]  /*27b0*/  LDSM.16.M88.4 R12, [R217+0x6100] ;  /* 0x00610000d90c783b */ /* 0x000f220000000200 */
[----:B------:R-:W-:-:S06]  /*27c0*/  DEPBAR.LE SB0, 0x0 ;  /* 0x000080000000791a */ /* 0x000fcc0000000000 */
[C---:B-----5:R-:W-:Y:S08]  /*27d0*/  HMMA.16816.F32 R124, R28.reuse, R84, R80 ;  /* 0x000000541c7c723c */ /* 0x060ff00000001850 */
[C---:B---3--:R-:W-:Y:S08]  /*27e0*/  HMMA.16816.F32 R156, R28.reuse, R60, R88 ;  /* 0x0000003c1c9c723c */ /* 0x048ff00000001858 */
[C---:B------:R-:W-:Y:S08]  /*27f0*/  HMMA.16816.F32 R152, R28.reuse, R56, R76 ;  /* 0x000000381c98723c */ /* 0x040ff0000000184c */
[C---:B-1----:R-:W-:Y:S08]  /*2800*/  HMMA.16816.F32 R120, R28.reuse, R66, R92 ;  /* 0x000000421c78723c */ /* 0x042ff0000000185c */
[----:B------:R-:W-:Y:S08]  /*2810*/  HMMA.16816.F32 R112, R28, R58, R96 ;  /* 0x0000003a1c70723c */ /* 0x000ff00000001860 */
[----:B--2---:R-:W-:Y:S08]  /*2820*/  HMMA.16816.F32 R80, R16, R62, R140 ;  /* 0x0000003e1050723c */ /* 0x004ff0000000188c */
[C---:B------:R-:W-:Y:S08]  /*2830*/  HMMA.16816.F32 R164, R28.reuse, R64, R104 ;  /* 0x000000401ca4723c */ /* 0x040ff00000001868 */
[----:B------:R-:W-:Y:S08]  /*2840*/  HMMA.16816.F32 R116, R28, R62, R100 ;  /* 0x0000003e1c74723c */ /* 0x000ff00000001864 */
[C---:B------:R-:W-:Y:S08]  /*2850*/  HMMA.16816.F32 R96, R16.reuse, R64, R176 ;  /* 0x000000401060723c */ /* 0x040ff000000018b0 */
[C---:B------:R-:W-:Y:S08]  /*2860*/  HMMA.16816.F32 R92, R16.reuse, R66, R68 ;  /* 0x00000042105c723c */ /* 0x040ff00000001844 */
[C---:B------:R-:W-:Y:S08]  /*2870*/  HMMA.16816.F32 R88, R16.reuse, R60, R180 ;  /* 0x0000003c1058723c */ /* 0x040ff000000018b4 */
[----:B------:R-:W-:Y:S08]  /*2880*/  HMMA.16816.F32 R76, R16, R56, R184 ;  /* 0x00000038104c723c */ /* 0x000ff000000018b8 */
[C---:B------:R-:W-:Y:S08]  /*2890*/  HMMA.16816.F32 R108, R28.reuse, R54, R128 ;  /* 0x000000361c6c723c */ /* 0x040ff00000001880 */
[C---:B------:R-:W-:Y:S08]  /*28a0*/  HMMA.16816.F32 R104, R28.reuse, R74, R188 ;  /* 0x0000004a1c68723c */ /* 0x040ff000000018bc */
[----:B------:R-:W-:Y:S08]  /*28b0*/  HMMA.16816.F32 R100, R28, R86, R136 ;  /* 0x000000561c64723c */ /* 0x000ff00000001888 */
[C---:B------:R-:W-:Y:S08]  /*28c0*/  HMMA.16816.F32 R68, R16.reuse, R58, R148 ;  /* 0x0000003a1044723c */ /* 0x040ff00000001894 */
[C---:B------:R-:W-:Y:S08]  /*28d0*/  HMMA.16816.F32 R64, R16.reuse, R52, R192 ;  /* 0x000000341040723c */ /* 0x040ff000000018c0 */
[C---:B------:R-:W-:Y:S08]  /*28e0*/  HMMA.16816.F32 R60, R16.reuse, R54, R160 ;  /* 0x00000036103c723c */ /* 0x040ff000000018a0 */
[C---:B------:R-:W-:Y:S08]  /*28f0*/  HMMA.16816.F32 R56, R16.reuse, R72, R196 ;  /* 0x000000481038723c */ /* 0x040ff000000018c4 */
[C---:B------:R-:W-:Y:S08]  /*2900*/  HMMA.16816.F32 R52, R16.reuse, R74, R172 ;  /* 0x0000004a1034723c */ /* 0x040ff000000018ac */
[C---:B------:R-:W-:Y:S08]  /*2910*/  HMMA.16816.F32 R28, R16.reuse, R84, R200 ;  /* 0x00000054101c723c */ /* 0x040ff000000018c8 */
[----:B------:R-:W-:Y:S08]  /*2920*/  HMMA.16816.F32 R16, R16, R86, R168 ;  /* 0x000000561010723c */ /* 0x000ff000000018a8 */
[----:B----4-:R-:W-:Y:S08]  /*2930*/  HMMA.16816.F32 R84, R12, R46, R80 ;  /* 0x0000002e0c54723c */ /* 0x010ff00000001850 */
[----:B------:R-:W-:Y:S08]  /*2940*/  HMMA.16816.F32 R160, R8, R50, R120 ;  /* 0x0000003208a0723c */ /* 0x000ff00000001878 */
[----:B------:R-:W-:Y:S08]  /*2950*/  HMMA.16816.F32 R80, R12, R40, R76 ;  /* 0x000000280c50723c */ /* 0x000ff0000000184c */
[C---:B------:R-:W-:Y:S08]  /*2960*/  HMMA.16816.F32 R136, R8.reuse, R46, R116 ;  /* 0x0000002e0888723c */ /* 0x040ff00000001874 */
[----:B------:R-:W-:Y:S08]  /*2970*/  HMMA.16816.F32 R120, R8, R22, R100 ;  /* 0x000000160878723c */ /* 0x000ff00000001864 */
[-C--:B------:R-:W-:Y:S08]  /*2980*/  HMMA.16816.F32 R76, R12, R42.reuse, R68 ;  /* 0x0000002a0c4c723c */ /* 0x080ff00000001844 */
[----:B------:R-:W-:Y:S08]  /*2990*/  HMMA.16816.F32 R116, R8, R42, R112 ;  /* 0x0000002a0874723c */ /* 0x000ff00000001870 */
        /* <DEDUP_REMOVED lines=16> */
[----:B------:R-:W-:Y:S01]  /*2aa0*/  HMMA.16816.F32 R56, R12, R22, R16 ;  /* 0x000000160c38723c */ /* 0x000fe20000001810 */
[----:B------:R-:W-:Y:S06]  /*2ab0*/  BAR.SYNC.DEFER_BLOCKING 0x0 ;  /* 0x0000000000007b1d */ /* 0x000fec0000010000 */
[----:B------:R-:W-:Y:S05]  /*2ac0*/  @!P0 BRA `(.L_x_461) ;  /* 0x000001d000008947 */ /* 0x000fea0003800000 */
[----:B------:R-:W-:Y:S01]  /*2ad0*/  IADD3 R3, R225, -0x2, RZ ;  /* 0xfffffffee1037810 */ /* 0x000fe20007ffe0ff */
        /* <DEDUP_REMOVED lines=25> */
[----:B-1----:R-:W-:-:S05]  /*2c70*/  IADD3 R14, P0, R6, R16, RZ ;  /* 0x00000010060e7210 */ /* 0x002fca0007f1e0ff */
[----:B------:R-:W-:-:S05]  /*2c80*/  IMAD.X R15, R7, 0x1, R5, P0 ;  /* 0x00000001070f7824 */ /* 0x000fca00000e0605 */
[----:B------:R2:W-:Y:S03]  /*2c90*/  LDGSTS.E.BYPASS.LTC128B.128 [R227+0x5900], [R14.64], !P6 ;  /* 0x059000000ee37fae */ /* 0x0005e6000f101d4c */
.L_x_461:
[----:B------:R-:W-:Y:S01]  /*2ca0*/  FMUL.FTZ R3, R65, c[0x0][0x320] ;  /* 0x0000c80041037a20 */ /* 0x000fe20000410000 */
[----:B--2---:R-:W-:Y:S01]  /*2cb0*/  SHF.R.S32.HI R7, RZ, 0x1f, R205 ;  /* 0x0000001fff077819 */ /* 0x004fe200000114cd */
[----:B------:R-:W-:Y:S01]  /*2cc0*/  FMUL.FTZ R5, R61, c[0x0][0x320] ;  /* 0x0000c8003d057a20 */ /* 0x000fe20000410000 */
[----:B------:R-:W-:Y:S01]  /*2cd0*/  LEA.HI R6, R209, R210, RZ, 0x2 ;  /* 0x000000d2d1067211 */ /* 0x000fe200078f10ff */
[----:B------:R1:W2:Y:S01]  /*2ce0*/  MUFU.TANH R32, R3 ;  /* 0x0000000300207308 */ /* 0x0002a20000002400 */
[----:B------:R-:W-:Y:S01]  /*2cf0*/  PLOP3.LUT P1, PT, PT, PT, UP2, 0x80, 0x0 ;  /* 0x000000000000781c */ /* 0x000fe20003f2f028 */
[----:B------:R-:W-:Y:S01]  /*2d00*/  FMUL.FTZ R10, R69, c[0x0][0x320] ;  /* 0x0000c800450a7a20 */ /* 0x000fe20000410000 */
[----:B------:R-:W-:Y:S01]  /*2d10*/  LOP3.LUT R6, R6, 0xfffffffc, RZ, 0xc0, !PT ;  /* 0xfffffffc06067812 */ /* 0x000fe200078ec0ff */
[----:B------:R-:W-:Y:S01]  /*2d20*/  ULDC UR10, c[0x0][0x324] ;  /* 0x0000c900000a7ab9 */ /* 0x000fe20000000800 */
[----:B------:R-:W-:Y:S01]  /*2d30*/  PLOP3.LUT P0, PT, PT, PT, UP2, 0x80, 0x0 ;  /* 0x000000000000781c */ /* 0x000fe20003f0f028 */
[----:B------:R-:W-:Y:S01]  /*2d40*/  ULOP3.LUT UR10, URZ, UR10, URZ, 0x33, !UPT ;  /* 0x0000000a3f0a7292 */ /* 0x000fe2000f8e333f */
[----:B------:R-:W0:Y:S01]  /*2d50*/  LDGDEPBAR ;  /* 0x00000000000079af */ /* 0x000e220000000000 */
[----:B------:R3:W4:Y:S01]  /*2d60*/  MUFU.TANH R16, R5 ;  /* 0x0000000500107308 */ /* 0x0007220000002400 */
[----:B------:R-:W-:-:S02]  /*2d70*/  IMAD.IADD R6, R210, 0x1, -R6 ;  /* 0x00000001d2067824 */ /* 0x000fc400078e0a06 */
[----:B-1----:R-:W-:-:S05]  /*2d80*/  FMUL.FTZ R3, R96, c[0x0][0x320] ;  /* 0x0000c80060037a20 */ /* 0x002fca0000410000 */
[----:B------:R1:W1:Y:S01]  /*2d90*/  MUFU.TANH R14, R10 ;  /* 0x0000000a000e7308 */ /* 0x0002620000002400 */
[----:B---3--:R-:W-:-:S07]  /*2da0*/  LEA.HI R5, R7, R205, RZ, 0x2 ;  /* 0x000000cd07057211 */ /* 0x008fce00078f10ff */
[----:B------:R3:W2:Y:S01]  /*2db0*/  MUFU.TANH R37, R3 ;  /* 0x0000000300257308 */ /* 0x0006a20000002400 */
[----:B------:R-:W-:Y:S01]  /*2dc0*/  FMUL.FTZ R7, R68, c[0x0][0x320] ;  /* 0x0000c80044077a20 */ /* 0x000fe20000410000 */
[----:B------:R-:W-:-:S04]  /*2dd0*/  LOP3.LUT R5, R5, 0xffffffc, RZ, 0xc0, !PT ;  /* 0x0ffffffc05057812 */ /* 0x000fc800078ec0ff */
[----:B------:R-:W-:Y:S02]  /*2de0*/  IADD3 R8, -R5, R205, RZ ;  /* 0x000000cd05087210 */ /* 0x000fe40007ffe1ff */
[----:B------:R-:W2:Y:S01]  /*2df0*/  MUFU.TANH R15, R7 ;  /* 0x00000007000f7308 */ /* 0x000ea20000002400 */
[----:B------:R-:W-:Y:S01]  /*2e00*/  LEA.HI R5, R6, R6, RZ, 0x1 ;  /* 0x0000000606057211 */ /* 0x000fe200078f08ff */
[----:B-1----:R-:W-:Y:S02]  /*2e10*/  FMUL.FTZ R10, R72, c[0x0][0x320] ;  /* 0x0000c800480a7a20 */ /* 0x002fe40000410000 */
[----:B---3--:R-:W-:-:S04]  /*2e20*/  FMUL.FTZ R3, R97, c[0x0][0x320] ;  /* 0x0000c80061037a20 */ /* 0x008fc80000410000 */
[----:B------:R-:W1:Y:S08]  /*2e30*/  MUFU.TANH R13, R10 ;  /* 0x0000000a000d7308 */ /* 0x000e700000002400 */
[----:B------:R3:W1:Y:S02]  /*2e40*/  MUFU.TANH R31, R3 ;  /* 0x00000003001f7308 */ /* 0x0006640000002400 */
[----:B---3--:R-:W-:-:S06]  /*2e50*/  FMUL.FTZ R3, R92, c[0x0][0x320] ;  /* 0x0000c8005c037a20 */ /* 0x008fcc0000410000 */
        /* <DEDUP_REMOVED lines=23> */
[----:B---3--:R-:W-:-:S04]  /*2fd0*/  LOP3.LUT R3, R206, 0xffffffe0, RZ, 0xc0, !PT ;  /* 0xffffffe0ce037812 */ /* 0x008fc800078ec0ff */
[----:B------:R-:W-:-:S04]  /*2fe0*/  IADD3 R3, -R3, R210, RZ ;  /* 0x000000d203037210 */ /* 0x000fc80007ffe1ff */
[----:B------:R-:W-:-:S04]  /*2ff0*/  SHF.R.S32.HI R9, RZ, 0x1f, R3 ;  /* 0x0000001fff097819 */ /* 0x000fc80000011403 */
[----:B------:R-:W-:-:S04]  /*3000*/  LEA.HI R9, R9, R3, RZ, 0x2 ;  /* 0x0000000309097211 */ /* 0x000fc800078f10ff */
[----:B------:R-:W-:-:S05]  /*3010*/  LEA.HI.SX32 R7, R9, UR7, 0x1e ;  /* 0x0000000709077c11 */ /* 0x000fca000f8ff2ff */
[----:B------:R-:W-:Y:S01]  /*3020*/  IMAD R11, R8, 0x10, R7 ;  /* 0x00000010080b7824 */ /* 0x000fe200078e0207 */
[C---:B------:R-:W-:Y:S02]  /*3030*/  SHF.L.U32 R7, R5.reuse, 0x5, RZ ;  /* 0x0000000505077819 */ /* 0x040fe400000006ff */
[----:B------:R-:W-:Y:S02]  /*3040*/  LOP3.LUT R8, R5, 0x1ffffffe, RZ, 0xc0, !PT ;  /* 0x1ffffffe05087812 */ /* 0x000fe400078ec0ff */
[----:B------:R-:W-:Y:S02]  /*3050*/  LOP3.LUT R5, R7, 0xffffffc0, RZ, 0xc0, !PT ;  /* 0xffffffc007057812 */ /* 0x000fe400078ec0ff */
[----:B------:R-:W-:Y:S01]  /*3060*/  IADD3.X R7, R24, c[0x0][0x1d0], RZ, PT, !PT ;  /* 0x0000740018077a10 */ /* 0x000fe20003ffe4ff */
[----:B------:R-:W-:Y:S01]  /*3070*/  IMAD.IADD R6, R6, 0x1, -R8 ;  /* 0x0000000106067824 */ /* 0x000fe200078e0a08 */
[----:B------:R-:W-:Y:S01]  /*3080*/  IADD3 R5, R5, R11, RZ ;  /* 0x0000000b05057210 */ /* 0x000fe20007ffe0ff */
[----:B------:R-:W-:-:S04]  /*3090*/  FMUL.FTZ R8, R56, c[0x0][0x320] ;  /* 0x0000c80038087a20 */ /* 0x000fc80000410000 */
[----:B------:R-:W-:Y:S02]  /*30a0*/  IMAD R25, R6, 0x8, R5 ;  /* 0x0000000806197824 */ /* 0x000fe400078e0205 */
[----:B------:R-:W-:Y:S02]  /*30b0*/  FMUL.FTZ R5, R73, c[0x0][0x320] ;  /* 0x0000c80049057a20 */ /* 0x000fe40000410000 */
[----:B------:R-:W-:Y:S01]  /*30c0*/  @P1 IMAD.HI.U32 R6, R25, c[0x0][0x2c8], RZ ;  /* 0x0000b20019061a27 */ /* 0x000fe200078e00ff */
[----:B------:R3:W-:Y:S01]  /*30d0*/  STL [R1+0x28], R25 ;  /* 0x0000281901007387 */ /* 0x0007e20000100800 */
[----:B------:R5:W1:Y:S02]  /*30e0*/  MUFU.TANH R12, R5 ;  /* 0x00000005000c7308 */ /* 0x000a640000002400 */
[----:B-----5:R-:W-:-:S06]  /*30f0*/  FMUL.FTZ R5, R88, c[0x0][0x320] ;  /* 0x0000c80058057a20 */ /* 0x020fcc0000410000 */
[----:B------:R5:W1:Y:S01]  /*3100*/  MUFU.TANH R11, R5 ;  /* 0x00000005000b7308 */ /* 0x000a620000002400 */
[----:B---3--:R-:W-:Y:S02]  /*3110*/  @P0 SHF.R.U32.HI R25, RZ, c[0x0][0x2cc], R6 ;  /* 0x0000b300ff190a19 */ /* 0x008fe40000011606 */
[----:B------:R-:W-:-:S03]  /*3120*/  PLOP3.LUT P0, PT, PT, PT, UP1, 0x40, 0x0 ;  /* 0x000000000000781c */ /* 0x000fc60003f0e818 */
[----:B------:R-:W3:Y:S01]  /*3130*/  SHFL.IDX PT, R6, R25, RZ, 0x1c1f ;  /* 0x001c1fff19067589 */ /* 0x000ee200000e0000 */
[----:B-----5:R-:W-:-:S04]  /*3140*/  FMUL.FTZ R5, R89, c[0x0][0x320] ;  /* 0x0000c80059057a20 */ /* 0x020fc80000410000 */
[----:B------:R5:W1:Y:S02]  /*3150*/  MUFU.TANH R10, R5 ;  /* 0x00000005000a7308 */ /* 0x000a640000002400 */
[----:B-----5:R-:W-:-:S06]  /*3160*/  LOP3.LUT R5, R9, 0x7ffffffc, RZ, 0xc0, !PT ;  /* 0x7ffffffc09057812 */ /* 0x020fcc00078ec0ff */
[----:B------:R-:W1:Y:S01]  /*3170*/  MUFU.TANH R9, R8 ;  /* 0x0000000800097308 */ /* 0x000e620000002400 */
[----:B------:R-:W-:Y:S01]  /*3180*/  IADD3 R3, R3, -R5, RZ ;  /* 0x8000000503037210 */ /* 0x000fe20007ffe0ff */
[----:B------:R-:W-:-:S03]  /*3190*/  FMUL.FTZ R5, R57, c[0x0][0x320] ;  /* 0x0000c80039057a20 */ /* 0x000fc60000410000 */
[----:B------:R-:W-:-:S03]  /*31a0*/  SHF.L.U32 R36, R3, 0x1, RZ ;  /* 0x0000000103247819 */ /* 0x000fc600000006ff */
[----:B------:R5:W1:Y:S01]  /*31b0*/  MUFU.TANH R8, R5 ;  /* 0x0000000500087308 */ /* 0x000a620000002400 */
[----:B------:R-:W-:Y:S01]  /*31c0*/  IADD3 R3, R7, -c[0x0][0x168], -R36 ;  /* 0x80005a0007037a10 */ /* 0x000fe20007ffe824 */
[----:B------:R1:W-:Y:S01]  /*31d0*/  STL [R1+0x20], R36 ;  /* 0x0000202401007387 */ /* 0x0003e20000100800 */
[----:B------:R-:W-:Y:S02]  /*31e0*/  IADD3 R34, -R36, c[0x0][0x1d0], R24 ;  /* 0x0000740024227a10 */ /* 0x000fe40007ffe118 */
[C---:B------:R-:W-:Y:S02]  /*31f0*/  IADD3 R33, R3.reuse, c[0x0][0x328], RZ ;  /* 0x0000ca0003217a10 */ /* 0x040fe40007ffe0ff */
[----:B------:R-:W-:-:S04]  /*3200*/  IADD3 R35, R3, UR10, RZ ;  /* 0x0000000a03237c10 */ /* 0x000fc8000fffe0ff */
[----:B---3--:R-:W-:Y:S01]  /*3210*/  IADD3 R3, R35, R6, RZ ;  /* 0x0000000623037210 */ /* 0x008fe20007ffe0ff */
[----:B-----5:R-:W-:-:S05]  /*3220*/  IMAD.IADD R5, R33, 0x1, R6 ;  /* 0x0000000121057824 */ /* 0x020fca00078e0206 */
[----:B------:R-:W-:Y:S02]  /*3230*/  IMNMX R5, R5, R34, PT ;  /* 0x0000002205057217 */ /* 0x000fe40003800200 */
[----:B-1----:R-:W-:Y:S01]  /*3240*/  IADD3 R36, R24, -R36, RZ ;  /* 0x8000002418247210 */ /* 0x002fe20007ffe0ff */
[----:B------:R-:W-:Y:S05]  /*3250*/  @P0 BRA `(.L_x_462) ;  /* 0x0000015000000947 */ /* 0x000fea0003800000 */
[----:B--2-4-:R-:W-:Y:S01]  /*3260*/  IADD3 R6, R6, c[0x0][0x1d0], RZ ;  /* 0x0000740006067a10 */ /* 0x014fe20007ffe0ff */
[----:B------:R-:W-:Y:S03]  /*3270*/  BSSY B0, `(.L_x_463) ;  /* 0x000000f000007945 */ /* 0x000fe60003800000 */
[----:B------:R-:W-:-:S04]  /*3280*/  IADD3 R6, R6, -c[0x0][0x168], RZ ;  /* 0x80005a0006067a10 */ /* 0x000fc80007ffe0ff */
        /* <DEDUP_REMOVED lines=9> */
.L_x_464:
[----:B------:R-:W-:-:S04]  /*3320*/  MOV R7, c[0x0][0x32c] ;  /* 0x0000cb0000077a02 */ /* 0x000fc80000000f00 */
[----:B------:R-:W-:-:S13]  /*3330*/  ISETP.NE.AND P0, PT, R7, 0x1, PT ;  /* 0x000000010700780c */ /* 0x000fda0003f05270 */
[----:B------:R-:W-:-:S05]  /*3340*/  @P0 IMAD.HI.U32 R7, R6, c[0x0][0x330], RZ ;  /* 0x0000cc0006070a27 */ /* 0x000fca00078e00ff */
[----:B------:R-:W-:Y:S02]  /*3350*/  @P0 SHF.R.U32.HI R6, RZ, c[0x0][0x334], R7 ;  /* 0x0000cd00ff060a19 */ /* 0x000fe40000011607 */
.L_x_465:
[----:B------:R-:W-:Y:S05]  /*3360*/  BSYNC B0 ;  /* 0x0000000000007941 */ /* 0x000fea0003800000 */
.L_x_463:
[----:B------:R-:W-:-:S05]  /*3370*/  IMAD R6, R6, c[0x0][0x32c], R36 ;  /* 0x0000cb0006067a24 */ /* 0x000fca00078e0224 */
[----:B------:R-:W-:Y:S02]  /*3380*/  IADD3 R7, R6, c[0x0][0x32c], RZ ;  /* 0x0000cb0006077a10 */ /* 0x000fe40007ffe0ff */
[----:B------:R-:W-:Y:S02]  /*3390*/  IMNMX R3, R3, R6, !PT ;  /* 0x0000000603037217 */ /* 0x000fe40007800200 */
[----:B------:R-:W-:Y:S02]  /*33a0*/  IMNMX R5, R5, R7, PT ;  /* 0x0000000705057217 */ /* 0x000fe40003800200 */
.L_x_462:
[C---:B--2-4-:R-:W-:Y:S01]  /*33b0*/  ISETP.GE.AND P0, PT, R24.reuse, 0x9, PT ;  /* 0x000000091800780c */ /* 0x054fe20003f06270 */
[----:B------:R-:W1:Y:S01]  /*33c0*/  SHFL.IDX PT, R6, R25, 0x1, 0x1c1f ;  /* 0x003c1f0019067f89 */ /* 0x000e6200000e0000 */
[----:B------:R-:W-:Y:S02]  /*33d0*/  ISETP.GE.AND P1, PT, R24, 0x2, PT ;  /* 0x000000021800780c */ /* 0x000fe40003f26270 */
[----:B------:R-:W-:Y:S02]  /*33e0*/  P2R R54, PR, RZ, 0x1 ;  /* 0x00000001ff367803 */ /* 0x000fe40000000000 */
[----:B------:R-:W-:-:S02]  /*33f0*/  ISETP.GT.AND P0, PT, R3, 0x8, !P0 ;  /* 0x000000080300780c */ /* 0x000fc40004704270 */
[----:B------:R-:W-:Y:S02]  /*3400*/  P2R R55, PR, RZ, 0x2 ;  /* 0x00000002ff377803 */ /* 0x000fe40000000000 */
[----:B------:R-:W-:Y:S02]  /*3410*/  ISETP.LT.OR P0, PT, R5, 0x9, P0 ;  /* 0x000000090500780c */ /* 0x000fe40000701670 */
[----:B------:R-:W-:Y:S02]  /*3420*/  ISETP.GT.AND P1, PT, R3, 0x1, !P1 ;  /* 0x000000010300780c */ /* 0x000fe40004f24270 */
[----:B------:R-:W-:Y:S02]  /*3430*/  ISETP.GE.AND P2, PT, R24, 0x11, PT ;  /* 0x000000111800780c */ /* 0x000fe40003f46270 */
[----:B------:R-:W-:Y:S02]  /*3440*/  FSEL R73, R30, -INF , !P0 ;  /* 0xff8000001e497808 */ /* 0x000fe40004000000 */
[----:B------:R-:W-:-:S02]  /*3450*/  ISETP.LT.OR P1, PT, R5, 0x2, P1 ;  /* 0x000000020500780c */ /* 0x000fc40000f21670 */
[----:B------:R-:W-:Y:S02]  /*3460*/  ISETP.GT.AND P0, PT, R3, 0x10, !P2 ;  /* 0x000000100300780c */ /* 0x000fe40005704270 */
[----:B------:R-:W-:Y:S02]  /*3470*/  ISETP.GE.AND P3, PT, R24, 0xa, PT ;  /* 0x0000000a1800780c */ /* 0x000fe40003f66270 */
[----:B------:R-:W-:Y:S02]  /*3480*/  FSEL R64, R31, -INF , !P1 ;  /* 0xff8000001f407808 */ /* 0x000fe40004800000 */
[----:B------:R-:W-:Y:S02]  /*3490*/  P2R R52, PR, RZ, 0x4 ;  /* 0x00000004ff347803 */ /* 0x000fe40000000000 */
[----:B------:R-:W-:Y:S02]  /*34a0*/  ISETP.LT.OR P0, PT, R5, 0x11, P0 ;  /* 0x000000110500780c */ /* 0x000fe40000701670 */
[----:B------:R-:W-:-:S02]  /*34b0*/  ISETP.GT.AND P1, PT, R3, 0x9, !P3 ;  /* 0x000000090300780c */ /* 0x000fc40005f24270 */
[----:B------:R-:W-:Y:S02]  /*34c0*/  ISETP.GE.AND P2, PT, R24, 0x12, PT ;  /* 0x000000121800780c */ /* 0x000fe40003f46270 */
[----:B------:R-:W-:Y:S02]  /*34d0*/  FSEL R77, R28, -INF , !P0 ;  /* 0xff8000001c4d7808 */ /* 0x000fe40004000000 */
[----:B------:R-:W-:Y:S02]  /*34e0*/  ISETP.LT.OR P1, PT, R5, 0xa, P1 ;  /* 0x0000000a0500780c */ /* 0x000fe40000f21670 */
[----:B------:R-:W-:Y:S02]  /*34f0*/  ISETP.GT.AND P0, PT, R3, 0x11, !P2 ;  /* 0x000000110300780c */ /* 0x000fe40005704270 */
[----:B------:R-:W-:Y:S02]  /*3500*/  FSEL R76, R29, -INF , !P1 ;  /* 0xff8000001d4c7808 */ /* 0x000fe40004800000 */
[----:B------:R-:W-:-:S02]  /*3510*/  ISETP.LT.OR P0, PT, R5, 0x12, P0 ;  /* 0x000000120500780c */ /* 0x000fc40000701670 */
[C---:B------:R-:W-:Y:S02]  /*3520*/  ISETP.GE.AND P1, PT, R24.reuse, 0x19, PT ;  /* 0x000000191800780c */ /* 0x040fe40003f26270 */
[----:B------:R-:W-:Y:S02]  /*3530*/  FSEL R81, R27, -INF , !P0 ;  /* 0xff8000001b517808 */ /* 0x000fe40004000000 */
[----:B------:R-:W-:Y:S02]  /*3540*/  ISETP.GT.AND P0, PT, R3, 0x18, !P1 ;  /* 0x000000180300780c */ /* 0x000fe40004f04270 */
[----:B------:R-:W-:Y:S02]  /*3550*/  P2R R50, PR, RZ, 0x2 ;  /* 0x00000002ff327803 */ /* 0x000fe40000000000 */
[----:B------:R-:W-:Y:S02]  /*3560*/  ISETP.LT.OR P0, PT, R5, 0x19, P0 ;  /* 0x000000190500780c */ /* 0x000fe40000701670 */
[----:B------:R-:W-:-:S02]  /*3570*/  ISETP.GE.AND P1, PT, R24, 0x1a, PT ;  /* 0x0000001a1800780c */ /* 0x000fc40003f26270 */
[----:B------:R-:W-:Y:S02]  /*3580*/  FSEL R84, R26, -INF , !P0 ;  /* 0xff8000001a547808 */ /* 0x000fe40004000000 */
[----:B------:R-:W-:Y:S02]  /*3590*/  ISETP.GT.AND P0, PT, R3, 0x19, !P1 ;  /* 0x000000190300780c */ /* 0x000fe40004f04270 */
[----:B------:R-:W-:Y:S02]  /*35a0*/  P2R R49, PR, RZ, 0x2 ;  /* 0x00000002ff317803 */ /* 0x000fe40000000000 */
[----:B------:R-:W-:Y:S02]  /*35b0*/  ISETP.LT.OR P0, PT, R5, 0x1a, P0 ;  /* 0x0000001a0500780c */ /* 0x000fe40000701670 */
[----:B------:R-:W-:Y:S02]  /*35c0*/  ISETP.GE.AND P1, PT, R24, 0x21, PT ;  /* 0x000000211800780c */ /* 0x000fe40003f26270 */
[----:B------:R-:W-:-:S02]  /*35d0*/  FSEL R85, R23, -INF , !P0 ;  /* 0xff80000017557808 */ /* 0x000fc40004000000 */
[----:B------:R-:W-:Y:S02]  /*35e0*/  ISETP.GT.AND P0, PT, R3, 0x20, !P1 ;  /* 0x000000200300780c */ /* 0x000fe40004f04270 */
[----:B------:R-:W-:Y:S02]  /*35f0*/  P2R R48, PR, RZ, 0x2 ;  /* 0x00000002ff307803 */ /* 0x000fe40000000000 */
[----:B------:R-:W-:Y:S02]  /*3600*/  ISETP.LT.OR P0, PT, R5, 0x21, P0 ;  /* 0x000000210500780c */ /* 0x000fe40000701670 */
[----:B------:R-:W-:Y:S02]  /*3610*/  ISETP.GE.AND P1, PT, R24, 0x22, PT ;  /* 0x000000221800780c */ /* 0x000fe40003f26270 */
[----:B------:R-:W-:Y:S02]  /*3620*/  FSEL R97, R22, -INF , !P0 ;  /* 0xff80000016617808 */ /* 0x000fe40004000000 */
[----:B------:R-:W-:-:S02]  /*3630*/  ISETP.GT.AND P0, PT, R3, 0x21, !P1 ;  /* 0x000000210300780c */ /* 0x000fc40004f04270 */
[----:B------:R-:W-:Y:S02]  /*3640*/  P2R R47, PR, RZ, 0x2 ;  /* 0x00000002ff2f7803 */ /* 0x000fe40000000000 */
[----:B------:R-:W-:Y:S02]  /*3650*/  ISETP.LT.OR P0, PT, R5, 0x22, P0 ;  /* 0x000000220500780c */ /* 0x000fe40000701670 */
[----:B------:R-:W-:Y:S02]  /*3660*/  ISETP.GE.AND P1, PT, R24, 0x29, PT ;  /* 0x000000291800780c */ /* 0x000fe40003f26270 */
[----:B------:R-:W-:Y:S02]  /*3670*/  FSEL R100, R21, -INF , !P0 ;  /* 0xff80000015647808 */ /* 0x000fe40004000000 */
[----:B------:R-:W-:Y:S02]  /*3680*/  ISETP.GT.AND P0, PT, R3, 0x28, !P1 ;  /* 0x000000280300780c */ /* 0x000fe40004f04270 */
[----:B------:R-:W-:-:S02]  /*3690*/  P2R R46, PR, RZ, 0x2 ;  /* 0x00000002ff2e7803 */ /* 0x000fc40000000000 */
[----:B------:R-:W-:Y:S02]  /*36a0*/  ISETP.LT.OR P0, PT, R5, 0x29, P0 ;  /* 0x000000290500780c */ /* 0x000fe40000701670 */
[----:B------:R-:W-:Y:S02]  /*36b0*/  ISETP.GE.AND P1, PT, R24, 0x2a, PT ;  /* 0x0000002a1800780c */ /* 0x000fe40003f26270 */
[----:B------:R-:W-:Y:S02]  /*36c0*/  FSEL R101, R20, -INF , !P0 ;  /* 0xff80000014657808 */ /* 0x000fe40004000000 */
[----:B------:R-:W-:Y:S02]  /*36d0*/  ISETP.GT.AND P0, PT, R3, 0x29, !P1 ;  /* 0x000000290300780c */ /* 0x000fe40004f04270 */
[----:B------:R-:W-:Y:S02]  /*36e0*/  P2R R45, PR, RZ, 0x2 ;  /* 0x00000002ff2d7803 */ /* 0x000fe40000000000 */
        /* <DEDUP_REMOVED lines=14> */
[----:B------:R-:W-:Y:S02]  /*37d0*/  ISETP.GE.AND P5, PT, R24, 0x3a, PT ;  /* 0x0000003a1800780c */ /* 0x000fe40003fa6270 */
[----:B------:R-:W-:Y:S02]  /*37e0*/  ISETP.LT.OR P0, PT, R5, 0x39, P0 ;  /* 0x000000390500780c */ /* 0x000fe40000701670 */
[----:B------:R-:W-:Y:S02]  /*37f0*/  P2R R53, PR, RZ, 0x8 ;  /* 0x00000008ff357803 */ /* 0x000fe40000000000 */
[----:B------:R-:W-:Y:S02]  /*3800*/  FSEL R170, R17, -INF , !P0 ;  /* 0xff80000011aa7808 */ /* 0x000fe40004000000 */
[----:B------:R-:W-:-:S02]  /*3810*/  ISETP.GT.AND P0, PT, R3, 0x39, !P5 ;  /* 0x000000390300780c */ /* 0x000fc40006f04270 */
[----:B------:R-:W-:Y:S02]  /*3820*/  ISETP.GE.AND P3, PT, R24, 0x41, PT ;  /* 0x000000411800780c */ /* 0x000fe40003f66270 */
[----:B------:R-:W-:Y:S02]  /*3830*/  ISETP.LT.OR P0, PT, R5, 0x3a, P0 ;  /* 0x0000003a0500780c */ /* 0x000fe40000701670 */
[----:B------:R-:W-:Y:S02]  /*3840*/  P2R R51, PR, RZ, 0x4 ;  /* 0x00000004ff337803 */ /* 0x000fe40000000000 */
[----:B------:R-:W-:Y:S02]  /*3850*/  FSEL R171, R16, -INF , !P0 ;  /* 0xff80000010ab7808 */ /* 0x000fe40004000000 */
[----:B------:R-:W-:Y:S02]  /*3860*/  ISETP.GT.AND P0, PT, R3, 0x40, !P3 ;  /* 0x000000400300780c */ /* 0x000fe40005f04270 */
[----:B------:R-:W-:-:S02]  /*3870*/  ISETP.GE.AND P2, PT, R24, 0x42, PT ;  /* 0x000000421800780c */ /* 0x000fc40003f46270 */
[----:B------:R-:W-:Y:S02]  /*3880*/  ISETP.LT.OR P0, PT, R5, 0x41, P0 ;  /* 0x000000410500780c */ /* 0x000fe40000701670 */
[----:B------:R-:W-:Y:S02]  /*3890*/  P2R R42, PR, RZ, 0x2 ;  /* 0x00000002ff2a7803 */ /* 0x000fe40000000000 */
[----:B------:R-:W-:Y:S02]  /*38a0*/  FSEL R172, R15, -INF , !P0 ;  /* 0xff8000000fac7808 */ /* 0x000fe40004000000 */
[----:B------:R-:W-:Y:S02]  /*38b0*/  ISETP.GT.AND P0, PT, R3, 0x41, !P2 ;  /* 0x000000410300780c */ /* 0x000fe40005704270 */
[----:B------:R-:W-:Y:S02]  /*38c0*/  ISETP.GE.AND P1, PT, R24, 0x49, PT ;  /* 0x000000491800780c */ /* 0x000fe40003f26270 */
[----:B------:R-:W-:-:S02]  /*38d0*/  ISETP.LT.OR P0, PT, R5, 0x42, P0 ;  /* 0x000000420500780c */ /* 0x000fc40000701670 */
[----:B------:R-:W-:Y:S02]  /*38e0*/  P2R R41, PR, RZ, 0x2 ;  /* 0x00000002ff297803 */ /* 0x000fe40000000000 */
[----:B------:R-:W-:Y:S02]  /*38f0*/  FSEL R191, R14, -INF , !P0 ;  /* 0xff8000000ebf7808 */ /* 0x000fe40004000000 */
[----:B------:R-:W-:Y:S02]  /*3900*/  ISETP.GT.AND P0, PT, R3, 0x48, !P1 ;  /* 0x000000480300780c */ /* 0x000fe40004f04270 */
[----:B------:R-:W-:Y:S02]  /*3910*/  ISETP.GE.AND P1, PT, R24, 0x4a, PT ;  /* 0x0000004a1800780c */ /* 0x000fe40003f26270 */
[----:B------:R-:W-:Y:S02]  /*3920*/  ISETP.LT.OR P0, PT, R5, 0x49, P0 ;  /* 0x000000490500780c */ /* 0x000fe40000701670 */
[----:B------:R-:W-:-:S02]  /*3930*/  P2R R40, PR, RZ, 0x2 ;  /* 0x00000002ff287803 */ /* 0x000fc40000000000 */
[----:B------:R-:W-:Y:S02]  /*3940*/  FSEL R192, R13, -INF , !P0 ;  /* 0xff8000000dc07808 */ /* 0x000fe40004000000 */
[----:B------:R-:W-:Y:S02]  /*3950*/  ISETP.GT.AND P0, PT, R3, 0x49, !P1 ;  /* 0x000000490300780c */ /* 0x000fe40004f04270 */
[----:B------:R-:W-:Y:S02]  /*3960*/  ISETP.GE.AND P1, PT, R24, 0x51, PT ;  /* 0x000000511800780c */ /* 0x000fe40003f26270 */
[----:B------:R-:W-:Y:S02]  /*3970*/  ISETP.LT.OR P0, PT, R5, 0x4a, P0 ;  /* 0x0000004a0500780c */ /* 0x000fe40000701670 */
[----:B------:R-:W-:Y:S02]  /*3980*/  P2R R39, PR, RZ, 0x2 ;  /* 0x00000002ff277803 */ /* 0x000fe40000000000 */
[----:B------:R-:W-:-:S02]  /*3990*/  FSEL R193, R12, -INF , !P0 ;  /* 0xff8000000cc17808 */ /* 0x000fc40004000000 */
[----:B------:R-:W-:Y:S02]  /*39a0*/  ISETP.GT.AND P0, PT, R3, 0x50, !P1 ;  /* 0x000000500300780c */ /* 0x000fe40004f04270 */
[C---:B------:R-:W-:Y:S02]  /*39b0*/  ISETP.GE.AND P1, PT, R24.reuse, 0x52, PT ;  /* 0x000000521800780c */ /* 0x040fe40003f26270 */
        /* <DEDUP_REMOVED lines=8> */
[----:B------:R-:W-:-:S04]  /*3a40*/  ISETP.GT.AND P0, PT, R3, 0x58, !P4 ;  /* 0x000000580300780c */ /* 0x000fc80006704270 */
[----:B------:R-:W-:-:S04]  /*3a50*/  ISETP.LT.OR P0, PT, R5, 0x59, P0 ;  /* 0x000000590500780c */ /* 0x000fc80000701670 */
[----:B------:R-:W-:Y:S02]  /*3a60*/  FSEL R200, R9, -INF , !P0 ;  /* 0xff80000009c87808 */ /* 0x000fe40004000000 */
[----:B------:R-:W-:-:S04]  /*3a70*/  ISETP.GT.AND P0, PT, R3, RZ, !P1 ;  /* 0x000000ff0300720c */ /* 0x000fc80004f04270 */
[----:B------:R-:W-:-:S04]  /*3a80*/  ISETP.LT.OR P0, PT, R5, 0x1, P0 ;  /* 0x000000010500780c */ /* 0x000fc80000701670 */
[----:B------:R-:W-:Y:S02]  /*3a90*/  FSEL R61, R37, -INF , !P0 ;  /* 0xff800000253d7808 */ /* 0x000fe40004000000 */
[----:B------:R-:W-:-:S04]  /*3aa0*/  ISETP.GE.AND P0, PT, R24, 0x5a, PT ;  /* 0x0000005a1800780c */ /* 0x000fc80003f06270 */
[----:B------:R-:W-:Y:S02]  /*3ab0*/  P2R R37, PR, RZ, 0x1 ;  /* 0x00000001ff257803 */ /* 0x000fe40000000000 */
[----:B------:R-:W-:Y:S01]  /*3ac0*/  ISETP.GT.AND P0, PT, R3, 0x59, !P0 ;  /* 0x000000590300780c */ /* 0x000fe20004704270 */
[----:B------:R-:W-:-:S03]  /*3ad0*/  FMUL.FTZ R3, R63, c[0x0][0x320] ;  /* 0x0000c8003f037a20 */ /* 0x000fc60000410000 */
[----:B------:R-:W-:Y:S01]  /*3ae0*/  ISETP.LT.OR P0, PT, R5, 0x5a, P0 ;  /* 0x0000005a0500780c */ /* 0x000fe20000701670 */
[----:B------:R2:W3:Y:S01]  /*3af0*/  MUFU.TANH R32, R3 ;  /* 0x0000000300207308 */ /* 0x0004e20000002400 */
[----:B------:R-:W-:Y:S02]  /*3b00*/  FMUL.FTZ R5, R103, c[0x0][0x320] ;  /* 0x0000c80067057a20 */ /* 0x000fe40000410000 */
[----:B------:R-:W-:Y:S02]  /*3b10*/  FSEL R202, R8, -INF , !P0 ;  /* 0xff80000008ca7808 */ /* 0x000fe40004000000 */
[----:B------:R-:W-:-:S03]  /*3b20*/  PLOP3.LUT P0, PT, PT, PT, UP1, 0x40, 0x0 ;  /* 0x000000000000781c */ /* 0x000fc60003f0e818 */
[----:B------:R1:W4:Y:S01]  /*3b30*/  MUFU.TANH R12, R5 ;  /* 0x00000005000c7308 */ /* 0x0003220000002400 */
[----:B--2---:R-:W-:-:S07]  /*3b40*/  FMUL.FTZ R3, R86, c[0x0][0x320] ;  /* 0x0000c80056037a20 */ /* 0x004fce0000410000 */
[----:B------:R2:W2:Y:S01]  /*3b50*/  MUFU.TANH R31, R3 ;  /* 0x00000003001f7308 */ /* 0x0004a20000002400 */
[----:B-1----:R-:W-:-:S05]  /*3b60*/  IMAD.IADD R5, R33, 0x1, R6 ;  /* 0x0000000121057824 */ /* 0x002fca00078e0206 */
[----:B------:R-:W-:Y:S01]  /*3b70*/  IMNMX R5, R5, R34, PT ;  /* 0x0000002205057217 */ /* 0x000fe20003800200 */
[----:B--2---:R-:W-:-:S04]  /*3b80*/  FMUL.FTZ R3, R87, c[0x0][0x320] ;  /* 0x0000c80057037a20 */ /* 0x004fc80000410000 */
[----:B------:R1:W2:Y:S02]  /*3b90*/  MUFU.TANH R30, R3 ;  /* 0x00000003001e7308 */ /* 0x0002a40000002400 */
        /* <DEDUP_REMOVED lines=40> */
[----:B-1----:R-:W-:Y:S01]  /*3e20*/  IMAD.IADD R3, R35, 0x1, R6 ;  /* 0x0000000123037824 */ /* 0x002fe200078e0206 */
[----:B------:R-:W-:Y:S05]  /*3e30*/  @P0 BRA `(.L_x_466) ;  /* 0x0000015000000947 */ /* 0x000fea0003800000 */
[----:B--234-:R-:W-:Y:S01]  /*3e40*/  IADD3 R6, R6, c[0x0][0x1d0], RZ ;  /* 0x0000740006067a10 */ /* 0x01cfe20007ffe0ff */
        /* <DEDUP_REMOVED lines=11> */
.L_x_468:
[----:B------:R-:W-:-:S04]  /*3f00*/  MOV R7, c[0x0][0x32c] ;  /* 0x0000cb0000077a02 */ /* 0x000fc80000000f00 */
[----:B------:R-:W-:-:S13]  /*3f10*/  ISETP.NE.AND P0, PT, R7, 0x1, PT ;  /* 0x000000010700780c */ /* 0x000fda0003f05270 */
[----:B------:R-:W-:-:S05]  /*3f20*/  @P0 IMAD.HI.U32 R7, R6, c[0x0][0x330], RZ ;  /* 0x0000cc0006070a27 */ /* 0x000fca00078e00ff */
[----:B------:R-:W-:Y:S02]  /*3f30*/  @P0 SHF.R.U32.HI R6, RZ, c[0x0][0x334], R7 ;  /* 0x0000cd00ff060a19 */ /* 0x000fe40000011607 */
.L_x_469:
[----:B------:R-:W-:Y:S05]  /*3f40*/  BSYNC B0 ;  /* 0x0000000000007941 */ /* 0x000fea0003800000 */
.L_x_467:
[----:B------:R-:W-:-:S05]  /*3f50*/  IMAD R6, R6, c[0x0][0x32c], R36 ;  /* 0x0000cb0006067a24 */ /* 0x000fca00078e0224 */
[----:B------:R-:W-:Y:S02]  /*3f60*/  IADD3 R7, R6, c[0x0][0x32c], RZ ;  /* 0x0000cb0006077a10 */ /* 0x000fe40007ffe0ff */
[----:B------:R-:W-:Y:S02]  /*3f70*/  IMNMX R3, R3, R6, !PT ;  /* 0x0000000603037217 */ /* 0x000fe40007800200 */
[----:B------:R-:W-:Y:S02]  /*3f80*/  IMNMX R5, R5, R7, PT ;  /* 0x0000000705057217 */ /* 0x000fe40003800200 */
.L_x_466:
[----:B--234-:R-:W-:Y:S01]  /*3f90*/  ISETP.NE.AND P0, PT, R55, RZ, PT ;  /* 0x000000ff3700720c */ /* 0x01cfe20003f05270 */
[----:B------:R-:W1:Y:S03]  /*3fa0*/  SHFL.IDX PT, R6, R25, 0x2, 0x1c1f ;  /* 0x005c1f0019067f89 */ /* 0x000e6600000e0000 */
[----:B------:R-:W-:-:S04]  /*3fb0*/  ISETP.GT.AND P0, PT, R3, 0x1, !P0 ;  /* 0x000000010300780c */ /* 0x000fc80004704270 */
[----:B------:R-:W-:-:S04]  /*3fc0*/  ISETP.LT.OR P0, PT, R5, 0x2, P0 ;  /* 0x000000020500780c */ /* 0x000fc80000701670 */
[----:B------:R-:W-:Y:S02]  /*3fd0*/  FSEL R57, R28, -INF , !P0 ;  /* 0xff8000001c397808 */ /* 0x000fe40004000000 */
[----:B------:R-:W-:-:S04]  /*3fe0*/  ISETP.NE.AND P0, PT, R54, RZ, PT ;  /* 0x000000ff3600720c */ /* 0x000fc80003f05270 */
        /* <DEDUP_REMOVED lines=79> */
[----:B------:R-:W-:-:S04]  /*44e0*/  ISETP.GT.AND P0, PT, R3, RZ, !P1 ;  /* 0x000000ff0300720c */ /* 0x000fc80004f04270 */
[----:B------:R-:W-:-:S04]  /*44f0*/  ISETP.LT.OR P0, PT, R5, 0x1, P0 ;  /* 0x000000010500780c */ /* 0x000fc80000701670 */
[----:B------:R-:W-:Y:S02]  /*4500*/  FSEL R56, R29, -INF , !P0 ;  /* 0xff8000001d387808 */ /* 0x000fe40004000000 */
[----:B------:R-:W-:-:S04]  /*4510*/  ISETP.NE.AND P0, PT, R37, RZ, PT ;  /* 0x000000ff2500720c */ /* 0x000fc80003f05270 */
        /* <DEDUP_REMOVED lines=68> */
.L_x_472:
[----:B------:R-:W-:-:S04]  /*4960*/  MOV R7, c[0x0][0x32c] ;  /* 0x0000cb0000077a02 */ /* 0x000fc80000000f00 */
[----:B------:R-:W-:-:S13]  /*4970*/  ISETP.NE.AND P0, PT, R7, 0x1, PT ;  /* 0x000000010700780c */ /* 0x000fda0003f05270 */
[----:B------:R-:W-:-:S05]  /*4980*/  @P0 IMAD.HI.U32 R7, R6, c[0x0][0x330], RZ ;  /* 0x0000cc0006070a27 */ /* 0x000fca00078e00ff */
[----:B------:R-:W-:Y:S02]  /*4990*/  @P0 SHF.R.U32.HI R6, RZ, c[0x0][0x334], R7 ;  /* 0x0000cd00ff060a19 */ /* 0x000fe40000011607 */
.L_x_473:
[----:B------:R-:W-:Y:S05]  /*49a0*/  BSYNC B0 ;  /* 0x0000000000007941 */ /* 0x000fea0003800000 */
.L_x_471:
[----:B------:R-:W-:-:S05]  /*49b0*/  IMAD R6, R6, c[0x0][0x32c], R36 ;  /* 0x0000cb0006067a24 */ /* 0x000fca00078e0224 */
[----:B------:R-:W-:Y:S02]  /*49c0*/  IADD3 R7, R6, c[0x0][0x32c], RZ ;  /* 0x0000cb0006077a10 */ /* 0x000fe40007ffe0ff */
[----:B------:R-:W-:Y:S02]  /*49d0*/  IMNMX R3, R3, R6, !PT ;  /* 0x0000000603037217 */ /* 0x000fe40007800200 */
[----:B------:R-:W-:Y:S02]  /*49e0*/  IMNMX R5, R5, R7, PT ;  /* 0x0000000705057217 */ /* 0x000fe40003800200 */
.L_x_470:
        /* <DEDUP_REMOVED lines=93> */
[----:B-1----:R-:W-:Y:S02]  /*4fc0*/  IMAD.IADD R5, R33, 0x1, R6 ;  /* 0x0000000121057824 */ /* 0x002fe400078e0206 */
[----:B------:R-:W-:Y:S02]  /*4fd0*/  FSEL R201, R8, -INF , !P0 ;  /* 0xff80000008c97808 */ /* 0x000fe40004000000 */
[----:B------:R-:W-:Y:S02]  /*4fe0*/  PLOP3.LUT P0, PT, PT, PT, UP1, 0x40, 0x0 ;  /* 0x000000000000781c */ /* 0x000fe40003f0e818 */
[----:B------:R-:W-:Y:S01]  /*4ff0*/  IMNMX R5, R5, R34, PT ;  /* 0x0000002205057217 */ /* 0x000fe20003800200 */
[----:B--2---:R-:W-:-:S04]  /*5000*/  FMUL.FTZ R3, R119, c[0x0][0x320] ;  /* 0x0000c80077037a20 */ /* 0x004fc80000410000 */
[----:B------:R1:W2:Y:S02]  /*5010*/  MUFU.TANH R24, R3 ;  /* 0x0000000300187308 */ /* 0x0002a40000002400 */
[----:B-1----:R-:W-:-:S06]  /*5020*/  FMUL.FTZ R3, R138, c[0x0][0x320] ;  /* 0x0000c8008a037a20 */ /* 0x002fcc0000410000 */
[----:B------:R1:W4:Y:S02]  /*5030*/  MUFU.TANH R23, R3 ;  /* 0x0000000300177308 */ /* 0x0003240000002400 */
        /* <DEDUP_REMOVED lines=56> */
.L_x_476:
[----:B------:R-:W-:-:S04]  /*53c0*/  MOV R7, c[0x0][0x32c] ;  /* 0x0000cb0000077a02 */ /* 0x000fc80000000f00 */
[----:B------:R-:W-:-:S13]  /*53d0*/  ISETP.NE.AND P0, PT, R7, 0x1, PT ;  /* 0x000000010700780c */ /* 0x000fda0003f05270 */
[----:B------:R-:W-:-:S05]  /*53e0*/  @P0 IMAD.HI.U32 R7, R6, c[0x0][0x330], RZ ;  /* 0x0000cc0006070a27 */ /* 0x000fca00078e00ff */
[----:B------:R-:W-:Y:S02]  /*53f0*/  @P0 SHF.R.U32.HI R6, RZ, c[0x0][0x334], R7 ;  /* 0x0000cd00ff060a19 */ /* 0x000fe40000011607 */
.L_x_477:
[----:B------:R-:W-:Y:S05]  /*5400*/  BSYNC B0 ;  /* 0x0000000000007941 */ /* 0x000fea0003800000 */
.L_x_475:
[----:B------:R-:W-:-:S05]  /*5410*/  IMAD R6, R6, c[0x0][0x32c], R36 ;  /* 0x0000cb0006067a24 */ /* 0x000fca00078e0224 */
[----:B------:R-:W-:Y:S02]  /*5420*/  IADD3 R7, R6, c[0x0][0x32c], RZ ;  /* 0x0000cb0006077a10 */ /* 0x000fe40007ffe0ff */
[----:B------:R-:W-:Y:S02]  /*5430*/  IMNMX R3, R3, R6, !PT ;  /* 0x0000000603037217 */ /* 0x000fe40007800200 */
[----:B------:R-:W-:Y:S02]  /*5440*/  IMNMX R5, R5, R7, PT ;  /* 0x0000000705057217 */ /* 0x000fe40003800200 */
.L_x_474:
[----:B--234-:R-:W-:Y:S01]  /*5450*/  ISETP.NE.AND P0, PT, R55, RZ, PT ;  /* 0x000000ff3700720c */ /* 0x01cfe20003f05270 */
[----:B------:R-:W-:Y:S01]  /*5460*/  IMAD.SHL.U32 R209, R0, 0x2, RZ ;  /* 0x0000000200d17824 */ /* 0x000fe200078e00ff */
[----:B------:R-:W-:Y:S01]  /*5470*/  P2R R25, PR, RZ, 0x40 ;  /* 0x00000040ff197803 */ /* 0x000fe20000000000 */
[----:B------:R-:W-:Y:S01]  /*5480*/  ULDC.64 UR4, c[0x0][0x2c8] ;  /* 0x0000b20000047ab9 */ /* 0x000fe20000000a00 */
[----:B------:R-:W-:Y:S01]  /*5490*/  ISETP.GT.AND P0, PT, R3, 0x1, !P0 ;  /* 0x000000010300780c */ /* 0x000fe20004704270 */
[--C-:B------:R-:W-:Y:S01]  /*54a0*/  IMAD R210, R4, 0x2, R209.reuse ;  /* 0x0000000204d27824 */ /* 0x100fe200078e02d1 */
[----:B------:R-:W-:Y:S01]  /*54b0*/  ISETP.NE.AND P6, PT, R53, RZ, PT ;  /* 0x000000ff3500720c */ /* 0x000fe20003fc5270 */
[C---:B------:R-:W-:Y:S01]  /*54c0*/  IMAD R212, R2.reuse, 0x2, R209 ;  /* 0x0000000202d47824 */ /* 0x040fe200078e02d1 */
[----:B------:R-:W-:Y:S01]  /*54d0*/  ISETP.LT.OR P0, PT, R5, 0x2, P0 ;  /* 0x000000020500780c */ /* 0x000fe20000701670 */
[----:B------:R-:W-:Y:S01]  /*54e0*/  IMAD R211, R2, 0x2, R210 ;  /* 0x0000000202d37824 */ /* 0x000fe200078e02d2 */
[----:B------:R-:W-:Y:S01]  /*54f0*/  FMNMX.FTZ R72, R61, R64, !PT ;  /* 0x000000403d487209 */ /* 0x000fe20007810000 */
[----:B------:R-:W-:Y:S01]  /*5500*/  LDSM.16.MT88.4 R88, [R209+0x900] ;  /* 0x00090000d158783b */ /* 0x000fe20000004200 */
[----:B------:R-:W-:Y:S01]  /*5510*/  FSEL R69, R15, -INF , !P0 ;  /* 0xff8000000f457808 */ /* 0x000fe20004000000 */
[----:B------:R-:W-:Y:S01]  /*5520*/  UIMAD.WIDE.U32 UR14, UR7, UR4, URZ ;  /* 0x00000004070e72a5 */ /* 0x000fe2000f8e003f */
[----:B------:R-:W-:Y:S01]  /*5530*/  ISETP.NE.AND P0, PT, R54, RZ, PT ;  /* 0x000000ff3600720c */ /* 0x000fe20003f05270 */
[----:B------:R-:W-:Y:S01]  /*5540*/  LDSM.16.MT88.4 R108, [R209+0x1100] ;  /* 0x00110000d16c783b */ /* 0x000fe20000004200 */
[----:B------:R-:W-:Y:S01]  /*5550*/  FMNMX.FTZ R72, R73, R72, !PT ;  /* 0x0000004849487209 */ /* 0x000fe20007810000 */
[----:B------:R-:W-:Y:S01]  /*5560*/  @UP2 USHF.R.U32.HI UR7, URZ, UR5, UR15 ;  /* 0x000000053f072299 */ /* 0x000fe2000801160f */
[----:B------:R-:W-:-:S02]  /*5570*/  ISETP.GT.AND P0, PT, R3, 0x8, !P0 ;  /* 0x000000080300780c */ /* 0x000fc40004704270 */
[----:B------:R-:W-:Y:S01]  /*5580*/  FMNMX.FTZ R72, R76, R72, !PT ;  /* 0x000000484c487209 */ /* 0x000fe20007810000 */
[----:B------:R-:W-:Y:S01]  /*5590*/  UIADD3 UR4, UR6, UR7, URZ ;  /* 0x0000000706047290 */ /* 0x000fe2000fffe03f */
[----:B------:R-:W-:Y:S02]  /*55a0*/  ISETP.LT.OR P0, PT, R5, 0x9, P0 ;  /* 0x000000090500780c */ /* 0x000fe40000701670 */
[----:B------:R-:W-:Y:S01]  /*55b0*/  FMNMX.FTZ R72, R77, R72, !PT ;  /* 0x000000484d487209 */ /* 0x000fe20007810000 */
[----:B------:R-:W-:Y:S01]  /*55c0*/  ULDC UR7, c[0x0][0x328] ;  /* 0x0000ca0000077ab9 */ /* 0x000fe20000000800 */
[----:B------:R-:W-:Y:S01]  /*55d0*/  FSEL R74, R26, -INF , !P0 ;  /* 0xff8000001a4a7808 */ /* 0x000fe20004000000 */
[----:B------:R-:W-:Y:S01]  /*55e0*/  UIADD3 UR7, UR4, UR7, URZ ;  /* 0x0000000704077290 */ /* 0x000fe2000fffe03f */
[----:B------:R-:W-:Y:S02]  /*55f0*/  ISETP.GT.AND P0, PT, R3, 0x9, !P6 ;  /* 0x000000090300780c */ /* 0x000fe40007704270 */
[----:B------:R-:W-:-:S02]  /*5600*/  FMNMX.FTZ R72, R81, R72, !PT ;  /* 0x0000004851487209 */ /* 0x000fc40007810000 */
[----:B------:R-:W-:Y:S02]  /*5610*/  ISETP.LT.OR P0, PT, R5, 0xa, P0 ;  /* 0x0000000a0500780c */ /* 0x000fe40000701670 */
[----:B------:R-:W-:Y:S02]  /*5620*/  FMNMX.FTZ R72, R84, R72, !PT ;  /* 0x0000004854487209 */ /* 0x000fe40007810000 */
[----:B------:R-:W-:Y:S02]  /*5630*/  FSEL R75, R18, -INF , !P0 ;  /* 0xff800000124b7808 */ /* 0x000fe40004000000 */
[----:B------:R-:W-:Y:S02]  /*5640*/  ISETP.NE.AND P0, PT, R52, RZ, PT ;  /* 0x000000ff3400720c */ /* 0x000fe40003f05270 */
[----:B------:R-:W-:Y:S01]  /*5650*/  FMNMX.FTZ R72, R85, R72, !PT ;  /* 0x0000004855487209 */ /* 0x000fe20007810000 */
[----:B------:R-:W-:Y:S01]  /*5660*/  LDSM.16.MT88.4 R52, [R209+0x100] ;  /* 0x00010000d134783b */ /* 0x000fe20000004200 */
[----:B------:R-:W-:-:S02]  /*5670*/  ISETP.GT.AND P0, PT, R3, 0x10, !P0 ;  /* 0x000000100300780c */ /* 0x000fc40004704270 */
[----:B------:R-:W-:Y:S02]  /*5680*/  FMNMX.FTZ R72, R97, R72, !PT ;  /* 0x0000004861487209 */ /* 0x000fe40007810000 */
[----:B------:R-:W-:Y:S02]  /*5690*/  ISETP.LT.OR P0, PT, R5, 0x11, P0 ;  /* 0x000000110500780c */ /* 0x000fe40000701670 */
[----:B------:R-:W-:Y:S02]  /*56a0*/  FMNMX.FTZ R72, R100, R72, !PT ;  /* 0x0000004864487209 */ /* 0x000fe40007810000 */
[----:B------:R-:W-:Y:S02]  /*56b0*/  FSEL R112, R13, -INF , !P0 ;  /* 0xff8000000d707808 */ /* 0x000fe40004000000 */
[----:B------:R-:W-:Y:S02]  /*56c0*/  ISETP.NE.AND P0, PT, R51, RZ, PT ;  /* 0x000000ff3300720c */ /* 0x000fe40003f05270 */
[----:B------:R-:W-:-:S02]  /*56d0*/  FMNMX.FTZ R72, R101, R72, !PT ;  /* 0x0000004865487209 */ /* 0x000fc40007810000 */
[----:B------:R-:W-:Y:S02]  /*56e0*/  ISETP.GT.AND P0, PT, R3, 0x11, !P0 ;  /* 0x000000110300780c */ /* 0x000fe40004704270 */
[----:B------:R-:W-:Y:S02]  /*56f0*/  FMNMX.FTZ R72, R107, R72, !PT ;  /* 0x000000486b487209 */ /* 0x000fe40007810000 */
[----:B------:R-:W-:Y:S02]  /*5700*/  ISETP.LT.OR P0, PT, R5, 0x12, P0 ;  /* 0x000000120500780c */ /* 0x000fe40000701670 */
[----:B------:R-:W-:Y:S02]  /*5710*/  FMNMX.FTZ R72, R166, R72, !PT ;  /* 0x00000048a6487209 */ /* 0x000fe40007810000 */
[----:B------:R-:W-:Y:S02]  /*5720*/  FSEL R113, R8, -INF , !P0 ;  /* 0xff80000008717808 */ /* 0x000fe40004000000 */
[----:B------:R-:W-:-:S02]  /*5730*/  ISETP.NE.AND P0, PT, R50, RZ, PT ;  /* 0x000000ff3200720c */ /* 0x000fc40003f05270 */
[----:B------:R-:W-:Y:S02]  /*5740*/  FMNMX.FTZ R72, R167, R72, !PT ;  /* 0x00000048a7487209 */ /* 0x000fe40007810000 */
[----:B------:R-:W-:Y:S02]  /*5750*/  ISETP.GT.AND P0, PT, R3, 0x18, !P0 ;  /* 0x000000180300780c */ /* 0x000fe40004704270 */
[----:B------:R-:W-:Y:S02]  /*5760*/  FMNMX.FTZ R72, R170, R72, !PT ;  /* 0x00000048aa487209 */ /* 0x000fe40007810000 */
[----:B------:R-:W-:Y:S02]  /*5770*/  ISETP.LT.OR P0, PT, R5, 0x19, P0 ;  /* 0x000000190500780c */ /* 0x000fe40000701670 */
[----:B------:R-:W-:Y:S02]  /*5780*/  FMNMX.FTZ R71, R56, R57, !PT ;  /* 0x0000003938477209 */ /* 0x000fe40007810000 */
[----:B------:R-:W-:-:S02]  /*5790*/  FSEL R114, R23, -INF , !P0 ;  /* 0xff80000017727808 */ /* 0x000fc40004000000 */
[----:B------:R-:W-:Y:S02]  /*57a0*/  ISETP.NE.AND P0, PT, R49, RZ, PT ;  /* 0x000000ff3100720c */ /* 0x000fe40003f05270 */
[----:B------:R-:W-:Y:S02]  /*57b0*/  FMNMX.FTZ R72, R171, R72, !PT ;  /* 0x00000048ab487209 */ /* 0x000fe40007810000 */
[----:B------:R-:W-:Y:S02]  /*57c0*/  ISETP.GT.AND P0, PT, R3, 0x19, !P0 ;  /* 0x000000190300780c */ /* 0x000fe40004704270 */
[----:B------:R-:W-:Y:S02]  /*57d0*/  FMNMX.FTZ R71, R58, R71, !PT ;  /* 0x000000473a477209 */ /* 0x000fe40007810000 */
[----:B------:R-:W-:Y:S02]  /*57e0*/  ISETP.LT.OR P0, PT, R5, 0x1a, P0 ;  /* 0x0000001a0500780c */ /* 0x000fe40000701670 */
[----:B------:R-:W-:-:S02]  /*57f0*/  FMNMX.FTZ R72, R172, R72, !PT ;  /* 0x00000048ac487209 */ /* 0x000fc40007810000 */
[----:B------:R-:W-:Y:S02]  /*5800*/  FSEL R115, R22, -INF , !P0 ;  /* 0xff80000016737808 */ /* 0x000fe40004000000 */
[----:B------:R-:W-:Y:S02]  /*5810*/  ISETP.NE.AND P0, PT, R48, RZ, PT ;  /* 0x000000ff3000720c */ /* 0x000fe40003f05270 */
[----:B------:R-:W-:Y:S02]  /*5820*/  FMNMX.FTZ R71, R60, R71, !PT ;  /* 0x000000473c477209 */ /* 0x000fe40007810000 */
[----:B------:R-:W-:Y:S02]  /*5830*/  ISETP.GT.AND P0, PT, R3, 0x20, !P0 ;  /* 0x000000200300780c */ /* 0x000fe40004704270 */
[----:B------:R-:W-:Y:S02]  /*5840*/  FMNMX.FTZ R72, R191, R72, !PT ;  /* 0x00000048bf487209 */ /* 0x000fe40007810000 */
[----:B------:R-:W-:-:S02]  /*5850*/  FMNMX.FTZ R71, R65, R71, !PT ;  /* 0x0000004741477209 */ /* 0x000fc40007810000 */
[----:B------:R-:W-:Y:S02]  /*5860*/  ISETP.LT.OR P0, PT, R5, 0x21, P0 ;  /* 0x000000210500780c */ /* 0x000fe40000701670 */
[----:B------:R-:W-:Y:S02]  /*5870*/  FMNMX.FTZ R72, R192, R72, !PT ;  /* 0x00000048c0487209 */ /* 0x000fe40007810000 */
[----:B------:R-:W-:Y:S02]  /*5880*/  FMNMX.FTZ R71, R66, R71, !PT ;  /* 0x0000004742477209 */ /* 0x000fe40007810000 */
[----:B------:R-:W-:Y:S02]  /*5890*/  FSEL R140, R17, -INF , !P0 ;  /* 0xff800000118c7808 */ /* 0x000fe40004000000 */
[----:B------:R-:W-:Y:S02]  /*58a0*/  ISETP.NE.AND P0, PT, R47, RZ, PT ;  /* 0x000000ff2f00720c */ /* 0x000fe40003f05270 */
[----:B------:R-:W-:-:S02]  /*58b0*/  FMNMX.FTZ R72, R193, R72, !PT ;  /* 0x00000048c1487209 */ /* 0x000fc40007810000 */
[----:B------:R-:W-:Y:S02]  /*58c0*/  FMNMX.FTZ R71, R67, R71, !PT ;  /* 0x0000004743477209 */ /* 0x000fe40007810000 */
[----:B------:R-:W-:Y:S02]  /*58d0*/  ISETP.GT.AND P0, PT, R3, 0x21, !P0 ;  /* 0x000000210300780c */ /* 0x000fe40004704270 */
[----:B------:R-:W-:Y:S02]  /*58e0*/  FMNMX.FTZ R72, R194, R72, !PT ;  /* 0x00000048c2487209 */ /* 0x000fe40007810000 */
[----:B------:R-:W-:Y:S02]  /*58f0*/  FMNMX.FTZ R71, R70, R71, !PT ;  /* 0x0000004746477209 */ /* 0x000fe40007810000 */
[----:B------:R-:W-:Y:S02]  /*5900*/  ISETP.LT.OR P0, PT, R5, 0x22, P0 ;  /* 0x000000220500780c */ /* 0x000fe40000701670 */
[----:B------:R-:W-:-:S02]  /*5910*/  FMNMX.FTZ R72, R195, R72, !PT ;  /* 0x00000048c3487209 */ /* 0x000fc40007810000 */
[----:B------:R-:W-:Y:S02]  /*5920*/  FMNMX.FTZ R71, R92, R71, !PT ;  /* 0x000000475c477209 */ /* 0x000fe40007810000 */
[----:B------:R-:W-:Y:S02]  /*5930*/  FSEL R141, R16, -INF , !P0 ;  /* 0xff800000108d7808 */ /* 0x000fe40004000000 */
[----:B------:R-:W-:Y:S02]  /*5940*/  FMNMX.FTZ R72, R200, R72, !PT ;  /* 0x00000048c8487209 */ /* 0x000fe40007810000 */
[----:B------:R-:W-:Y:S02]  /*5950*/  ISETP.NE.AND P0, PT, R46, RZ, PT ;  /* 0x000000ff2e00720c */ /* 0x000fe40003f05270 */
[----:B------:R-:W-:Y:S02]  /*5960*/  FMNMX.FTZ R71, R93, R71, !PT ;  /* 0x000000475d477209 */ /* 0x000fe40007810000 */
[----:B------:R-:W-:-:S02]  /*5970*/  FMNMX.FTZ R72, R202, R72, !PT ;  /* 0x00000048ca487209 */ /* 0x000fc40007810000 */
[----:B------:R-:W-:Y:S02]  /*5980*/  ISETP.GT.AND P0, PT, R3, 0x28, !P0 ;  /* 0x000000280300780c */ /* 0x000fe40004704270 */
[----:B------:R-:W-:Y:S01]  /*5990*/  FMNMX.FTZ R71, R94, R71, !PT ;  /* 0x000000475e477209 */ /* 0x000fe20007810000 */
[----:B------:R-:W1:Y:S01]  /*59a0*/  SHFL.BFLY PT, R6, R72, 0x2, 0x1f ;  /* 0x0c401f0048067f89 */ /* 0x000e6200000e0000 */
        /* <DEDUP_REMOVED lines=10> */
[----:B------:R-:W-:Y:S02]  /*5a50*/  FMNMX.FTZ R71, R159, R71, !PT ;  /* 0x000000479f477209 */ /* 0x000fe40007810000 */
[----:B------:R-:W-:Y:S02]  /*5a60*/  ISETP.NE.AND P0, PT, R44, RZ, PT ;  /* 0x000000ff2c00720c */ /* 0x000fe40003f05270 */
[----:B------:R-:W-:Y:S02]  /*5a70*/  FMNMX.FTZ R71, R176, R71, !PT ;  /* 0x00000047b0477209 */ /* 0x000fe40007810000 */
[----:B------:R-:W-:Y:S02]  /*5a80*/  ISETP.GT.AND P0, PT, R3, 0x30, !P0 ;  /* 0x000000300300780c */ /* 0x000fe40004704270 */
[----:B-1----:R-:W-:Y:S02]  /*5a90*/  FMNMX.FTZ R72, R72, R6, !PT ;  /* 0x0000000648487209 */ /* 0x002fe40007810000 */
[----:B------:R-:W-:-:S02]  /*5aa0*/  FMNMX.FTZ R71, R181, R71, !PT ;  /* 0x00000047b5477209 */ /* 0x000fc40007810000 */
[----:B------:R-:W-:Y:S01]  /*5ab0*/  ISETP.LT.OR P0, PT, R5, 0x31, P0 ;  /* 0x000000310500780c */ /* 0x000fe20000701670 */
[----:B------:R-:W1:Y:S01]  /*5ac0*/  SHFL.BFLY PT, R6, R72, 0x1, 0x1f ;  /* 0x0c201f0048067f89 */ /* 0x000e6200000e0000 */
[----:B------:R-:W-:Y:S02]  /*5ad0*/  FMNMX.FTZ R71, R180, R71, !PT ;  /* 0x00000047b4477209 */ /* 0x000fe40007810000 */
[----:B------:R-:W-:Y:S02]  /*5ae0*/  FSEL R164, R14, -INF , !P0 ;  /* 0xff8000000ea47808 */ /* 0x000fe40004000000 */
[----:B------:R-:W-:Y:S02]  /*5af0*/  ISETP.NE.AND P0, PT, R43, RZ, PT ;  /* 0x000000ff2b00720c */ /* 0x000fe40003f05270 */
[----:B------:R-:W-:Y:S02]  /*5b00*/  FMNMX.FTZ R71, R182, R71, !PT ;  /* 0x00000047b6477209 */ /* 0x000fe40007810000 */
[----:B------:R-:W-:-:S02]  /*5b10*/  ISETP.GT.AND P0, PT, R3, 0x31, !P0 ;  /* 0x000000310300780c */ /* 0x000fc40004704270 */
[----:B------:R-:W-:Y:S02]  /*5b20*/  FMNMX.FTZ R71, R183, R71, !PT ;  /* 0x00000047b7477209 */ /* 0x000fe40007810000 */
[----:B------:R-:W-:Y:S02]  /*5b30*/  ISETP.LT.OR P0, PT, R5, 0x32, P0 ;  /* 0x000000320500780c */ /* 0x000fe40000701670 */
[----:B------:R-:W-:Y:S02]  /*5b40*/  ISETP.NE.AND P6, PT, R42, RZ, PT ;  /* 0x000000ff2a00720c */ /* 0x000fe40003fc5270 */
[----:B------:R-:W-:Y:S02]  /*5b50*/  FMNMX.FTZ R71, R188, R71, !PT ;  /* 0x00000047bc477209 */ /* 0x000fe40007810000 */
[----:B------:R-:W-:Y:S02]  /*5b60*/  FSEL R165, R12, -INF , !P0 ;  /* 0xff8000000ca57808 */ /* 0x000fe40004000000 */
[----:B------:R-:W-:-:S02]  /*5b70*/  ISETP.GT.AND P0, PT, R3, 0x38, !P6 ;  /* 0x000000380300780c */ /* 0x000fc40007704270 */
[----:B------:R-:W-:Y:S02]  /*5b80*/  FMNMX.FTZ R71, R189, R71, !PT ;  /* 0x00000047bd477209 */ /* 0x000fe40007810000 */
[----:B------:R-:W-:Y:S02]  /*5b90*/  ISETP.LT.OR P0, PT, R5, 0x39, P0 ;  /* 0x000000390500780c */ /* 0x000fe40000701670 */
[----:B------:R-:W-:Y:S02]  /*5ba0*/  FMNMX.FTZ R71, R190, R71, !PT ;  /* 0x00000047be477209 */ /* 0x000fe40007810000 */
[----:B------:R-:W-:Y:S02]  /*5bb0*/  FSEL R168, R20, -INF , !P0 ;  /* 0xff80000014a87808 */ /* 0x000fe40004000000 */
[----:B------:R-:W-:Y:S02]  /*5bc0*/  ISETP.GT.AND P0, PT, R3, 0x39, !P5 ;  /* 0x000000390300780c */ /* 0x000fe40006f04270 */
[----:B-1----:R-:W-:-:S02]  /*5bd0*/  FMNMX.FTZ R72, R72, R6, !PT ;  /* 0x0000000648487209 */ /* 0x002fc40007810000 */
[----:B------:R-:W1:Y:S01]  /*5be0*/  SHFL.BFLY PT, R6, R71, 0x2, 0x1f ;  /* 0x0c401f0047067f89 */ /* 0x000e6200000e0000 */
[----:B------:R-:W-:Y:S02]  /*5bf0*/  ISETP.LT.OR P0, PT, R5, 0x3a, P0 ;  /* 0x0000003a0500780c */ /* 0x000fe40000701670 */
[----:B------:R-:W-:Y:S01]  /*5c00*/  FMUL.FTZ R7, R72, c[0x0][0x2d0] ;  /* 0x0000b40048077a20 */ /* 0x000fe20000410000 */
[----:B------:R-:W-:Y:S02]  /*5c10*/  ISETP.NE.AND P5, PT, R38, RZ, PT ;  /* 0x000000ff2600720c */ /* 0x000fe40003fa5270 */
[----:B------:R-:W-:Y:S02]  /*5c20*/  FSEL R169, R19, -INF , !P0 ;  /* 0xff80000013a97808 */ /* 0x000fe40004000000 */
[----:B------:R-:W-:Y:S02]  /*5c30*/  ISETP.GT.AND P0, PT, R3, 0x40, !P3 ;  /* 0x000000400300780c */ /* 0x000fe40005f04270 */
[----:B------:R-:W-:-:S02]  /*5c40*/  ISETP.NE.AND P6, PT, R37, RZ, PT ;  /* 0x000000ff2500720c */ /* 0x000fc40003fc5270 */
[----:B------:R-:W-:Y:S02]  /*5c50*/  ISETP.LT.OR P0, PT, R5, 0x41, P0 ;  /* 0x000000410500780c */ /* 0x000fe40000701670 */
[----:B------:R-:W-:Y:S02]  /*5c60*/  ISETP.NE.AND P3, PT, R41, RZ, PT ;  /* 0x000000ff2900720c */ /* 0x000fe40003f65270 */
[----:B------:R-:W-:Y:S02]  /*5c70*/  FSEL R178, R11, -INF , !P0 ;  /* 0xff8000000bb27808 */ /* 0x000fe40004000000 */
[----:B------:R-:W-:Y:S02]  /*5c80*/  ISETP.GT.AND P0, PT, R3, 0x41, !P2 ;  /* 0x000000410300780c */ /* 0x000fe40005704270 */
[----:B------:R-:W-:Y:S02]  /*5c90*/  ISETP.NE.AND P2, PT, R40, RZ, PT ;  /* 0x000000ff2800720c */ /* 0x000fe40003f45270 */
[----:B------:R-:W-:-:S02]  /*5ca0*/  ISETP.LT.OR P0, PT, R5, 0x42, P0 ;  /* 0x000000420500780c */ /* 0x000fc40000701670 */
[----:B-1----:R-:W-:Y:S02]  /*5cb0*/  FMNMX.FTZ R71, R71, R6, !PT ;  /* 0x0000000647477209 */ /* 0x002fe40007810000 */
[----:B------:R-:W-:Y:S02]  /*5cc0*/  FSEL R177, R10, -INF , !P0 ;  /* 0xff8000000ab17808 */ /* 0x000fe40004000000 */
[----:B------:R-:W-:Y:S01]  /*5cd0*/  ISETP.GT.AND P0, PT, R3, RZ, !P1 ;  /* 0x000000ff0300720c */ /* 0x000fe20004f04270 */
[----:B------:R-:W1:Y:S01]  /*5ce0*/  SHFL.BFLY PT, R6, R71, 0x1, 0x1f ;  /* 0x0c201f0047067f89 */ /* 0x000e6200000e0000 */
[----:B------:R-:W-:Y:S02]  /*5cf0*/  ISETP.NE.AND P1, PT, R39, RZ, PT ;  /* 0x000000ff2700720c */ /* 0x000fe40003f25270 */
[----:B------:R-:W-:Y:S02]  /*5d00*/  ISETP.LT.OR P0, PT, R5, 0x1, P0 ;  /* 0x000000010500780c */ /* 0x000fe40000701670 */
[----:B------:R-:W-:-:S02]  /*5d10*/  ISETP.GT.AND P3, PT, R3, 0x48, !P3 ;  /* 0x000000480300780c */ /* 0x000fc40005f64270 */
[----:B------:R-:W-:Y:S02]  /*5d20*/  FSEL R68, R21, -INF , !P0 ;  /* 0xff80000015447808 */ /* 0x000fe40004000000 */
[----:B------:R-:W-:Y:S02]  /*5d30*/  FSETP.NEU.FTZ.AND P0, PT, R72, -INF , PT ;  /* 0xff8000004800780b */ /* 0x000fe40003f1d000 */
[----:B------:R-:W-:Y:S02]  /*5d40*/  ISETP.GT.AND P2, PT, R3, 0x49, !P2 ;  /* 0x000000490300780c */ /* 0x000fe40005744270 */
[----:B------:R-:W-:Y:S02]  /*5d50*/  FSEL R7, R7, RZ, P0 ;  /* 0x000000ff07077208 */ /* 0x000fe40000000000 */
[C---:B------:R-:W-:Y:S02]  /*5d60*/  ISETP.GT.AND P1, PT, R3.reuse, 0x50, !P1 ;  /* 0x000000500300780c */ /* 0x040fe40004f24270 */
[----:B------:R-:W-:Y:S01]  /*5d70*/  ISETP.GT.AND P4, PT, R3, 0x58, !P4 ;  /* 0x000000580300780c */ /* 0x000fe20006784270 */
[--C-:B------:R-:W-:Y:S01]  /*5d80*/  FFMA.FTZ R8, R61, c[0x0][0x2d0], -R7.reuse ;  /* 0x0000b4003d087a23 */ /* 0x100fe20000010807 */
[----:B------:R-:W-:Y:S01]  /*5d90*/  IADD3 R225, R225, -0x2, RZ ;  /* 0xfffffffee1e17810 */ /* 0x000fe20007ffe0ff */
[----:B------:R-:W-:-:S02]  /*5da0*/  FFMA.FTZ R9, R73, c[0x0][0x2d0], -R7 ;  /* 0x0000b40049097a23 */ /* 0x000fc40000010807 */
[----:B------:R2:W-:Y:S01]  /*5db0*/  MUFU.EX2 R120, R8 ;  /* 0x0000000800787308 */ /* 0x0005e20000000800 */
[----:B-1----:R-:W-:-:S04]  /*5dc0*/  FMNMX.FTZ R71, R71, R6, !PT ;  /* 0x0000000647477209 */ /* 0x002fc80007810000 */
[C---:B------:R-:W-:Y:S01]  /*5dd0*/  FSETP.NEU.FTZ.AND P0, PT, R71.reuse, -INF , PT ;  /* 0xff8000004700780b */ /* 0x040fe20003f1d000 */
[----:B------:R-:W-:Y:S02]  /*5de0*/  FMUL.FTZ R6, R71, c[0x0][0x2d0] ;  /* 0x0000b40047067a20 */ /* 0x000fe40000410000 */
[----:B------:R1:W-:Y:S03]  /*5df0*/  MUFU.EX2 R119, R9 ;  /* 0x0000000900777308 */ /* 0x0003e60000000800 */
[----:B------:R-:W-:Y:S02]  /*5e00*/  FSEL R6, R6, RZ, P0 ;  /* 0x000000ff06067208 */ /* 0x000fe40000000000 */
[C---:B------:R-:W-:Y:S01]  /*5e10*/  ISETP.GT.AND P0, PT, R3.reuse, 0x51, !P5 ;  /* 0x000000510300780c */ /* 0x040fe20006f04270 */
[--C-:B--2---:R-:W-:Y:S01]  /*5e20*/  FFMA.FTZ R8, R64, c[0x0][0x2d0], -R7.reuse ;  /* 0x0000b40040087a23 */ /* 0x104fe20000010807 */
[----:B------:R-:W-:Y:S01]  /*5e30*/  ISETP.GT.AND P5, PT, R3, 0x59, !P6 ;  /* 0x000000590300780c */ /* 0x000fe200077a4270 */
[----:B------:R-:W-:Y:S01]  /*5e40*/  FFMA.FTZ R4, R60, c[0x0][0x2d0], -R6 ;  /* 0x0000b4003c047a23 */ /* 0x000fe20000010806 */
[C---:B------:R-:W-:Y:S01]  /*5e50*/  ISETP.LT.OR P6, PT, R5.reuse, 0x49, P3 ;  /* 0x000000490500780c */ /* 0x040fe20001fc1670 */
[----:B------:R2:W-:Y:S01]  /*5e60*/  MUFU.EX2 R246, R8 ;  /* 0x0000000800f67308 */ /* 0x0005e20000000800 */
[----:B------:R-:W-:Y:S01]  /*5e70*/  ISETP.LT.OR P3, PT, R5, 0x51, P1 ;  /* 0x000000510500780c */ /* 0x000fe20000f61670 */
[----:B------:R-:W3:Y:S01]  /*5e80*/  LDSM.16.MT88.4 R60, [R210+0x100] ;  /* 0x00010000d23c783b */ /* 0x000ee20000004200 */
[----:B------:R-:W-:Y:S01]  /*5e90*/  FSEL R158, R27, -INF , !P6 ;  /* 0xff8000001b9e7808 */ /* 0x000fe20007000000 */
[----:B-1----:R-:W-:Y:S01]  /*5ea0*/  FFMA.FTZ R9, R76, c[0x0][0x2d0], -R7 ;  /* 0x0000b4004c097a23 */ /* 0x002fe20000010807 */
[----:B------:R-:W-:-:S02]  /*5eb0*/  FSEL R160, R80, -INF , !P3 ;  /* 0xff80000050a07808 */ /* 0x000fc40005800000 */
[----:B------:R-:W-:Y:S01]  /*5ec0*/  ISETP.LT.OR P1, PT, R5, 0x59, P4 ;  /* 0x000000590500780c */ /* 0x000fe20002721670 */
[----:B------:R-:W-:Y:S01]  /*5ed0*/  MUFU.EX2 R235, R4 ;  /* 0x0000000400eb7308 */ /* 0x000fe20000000800 */
[----:B------:R-:W-:Y:S02]  /*5ee0*/  ISETP.NE.AND P6, PT, R25, RZ, PT ;  /* 0x000000ff1900720c */ /* 0x000fe40003fc5270 */
[----:B------:R-:W-:Y:S02]  /*5ef0*/  FSEL R162, R87, -INF , !P1 ;  /* 0xff80000057a27808 */ /* 0x000fe40004800000 */
[----:B--2---:R-:W-:-:S03]  /*5f00*/  FMNMX.FTZ R8, R104, R105, !PT ;  /* 0x0000006968087209 */ /* 0x004fc60007810000 */
[----:B------:R1:W2:Y:S01]  /*5f10*/  MUFU.EX2 R247, R9 ;  /* 0x0000000900f77308 */ /* 0x0002a20000000800 */
[----:B------:R-:W-:-:S04]  /*5f20*/  FMNMX.FTZ R8, R106, R8, !PT ;  /* 0x000000086a087209 */ /* 0x000fc80007810000 */
[----:B------:R-:W-:-:S04]  /*5f30*/  FMNMX.FTZ R8, R116, R8, !PT ;  /* 0x0000000874087209 */ /* 0x000fc80007810000 */
[----:B------:R-:W-:Y:S02]  /*5f40*/  FMNMX.FTZ R3, R124, R8, !PT ;  /* 0x000000087c037209 */ /* 0x000fe40007810000 */
[----:B------:R-:W-:Y:S02]  /*5f50*/  FMNMX.FTZ R8, R68, R69, !PT ;  /* 0x0000004544087209 */ /* 0x000fe40007810000 */
[----:B------:R-:W-:Y:S01]  /*5f60*/  FMNMX.FTZ R0, R125, R3, !PT ;  /* 0x000000037d007209 */ /* 0x000fe20007810000 */
[----:B------:R-:W-:Y:S01]  /*5f70*/  FFMA.FTZ R3, R56, c[0x0][0x2d0], -R6 ;  /* 0x0000b40038037a23 */ /* 0x000fe20000010806 */
[----:B------:R-:W-:Y:S02]  /*5f80*/  FMNMX.FTZ R8, R74, R8, !PT ;  /* 0x000000084a087209 */ /* 0x000fe40007810000 */
[----:B------:R-:W-:Y:S01]  /*5f90*/  FMNMX.FTZ R0, R128, R0, !PT ;  /* 0x0000000080007209 */ /* 0x000fe20007810000 */
[----:B------:R4:W-:Y:S01]  /*5fa0*/  MUFU.EX2 R230, R3 ;  /* 0x0000000300e67308 */ /* 0x0009e20000000800 */
[----:B------:R-:W-:-:S02]  /*5fb0*/  FMNMX.FTZ R8, R75, R8, !PT ;  /* 0x000000084b087209 */ /* 0x000fc40007810000 */
[----:B------:R-:W-:Y:S02]  /*5fc0*/  FMNMX.FTZ R0, R129, R0, !PT ;  /* 0x0000000081007209 */ /* 0x000fe40007810000 */
[----:B-1----:R-:W-:Y:S02]  /*5fd0*/  P2R R9, PR, RZ, 0x20 ;  /* 0x00000020ff097803 */ /* 0x002fe40000000000 */
[----:B------:R-:W-:Y:S02]  /*5fe0*/  FMNMX.FTZ R0, R145, R0, !PT ;  /* 0x0000000091007209 */ /* 0x000fe40007810000 */
[----:B------:R-:W-:Y:S02]  /*5ff0*/  ISETP.LT.OR P5, PT, R5, 0x4a, P2 ;  /* 0x0000004a0500780c */ /* 0x000fe400017a1670 */
[----:B------:R-:W-:Y:S02]  /*6000*/  FMNMX.FTZ R0, R144, R0, !PT ;  /* 0x0000000090007209 */ /* 0x000fe40007810000 */
[----:B------:R-:W-:-:S02]  /*6010*/  FSEL R157, R82, -INF , !P5 ;  /* 0xff800000529d7808 */ /* 0x000fc40006800000 */
[----:B------:R-:W-:Y:S01]  /*6020*/  FMNMX.FTZ R0, R146, R0, !PT ;  /* 0x0000000092007209 */ /* 0x000fe20007810000 */
[----:B----4-:R-:W-:Y:S01]  /*6030*/  FFMA.FTZ R3, R57, c[0x0][0x2d0], -R6 ;  /* 0x0000b40039037a23 */ /* 0x010fe20000010806 */
[----:B------:R-:W-:Y:S02]  /*6040*/  ISETP.LT.OR P2, PT, R5, 0x52, P0 ;  /* 0x000000520500780c */ /* 0x000fe40000741670 */
[----:B------:R-:W-:Y:S01]  /*6050*/  FMNMX.FTZ R0, R147, R0, !PT ;  /* 0x0000000093007209 */ /* 0x000fe20007810000 */
[----:B------:R1:W4:Y:S01]  /*6060*/  MUFU.EX2 R233, R3 ;  /* 0x0000000300e97308 */ /* 0x0003220000000800 */
[----:B------:R-:W-:Y:S02]  /*6070*/  ISETP.NE.AND P0, PT, R9, RZ, PT ;  /* 0x000000ff0900720c */ /* 0x000fe40003f05270 */
[----:B------:R-:W-:Y:S02]  /*6080*/  FMNMX.FTZ R0, R173, R0, !PT ;  /* 0x00000000ad007209 */ /* 0x000fe40007810000 */
[----:B------:R-:W-:-:S02]  /*6090*/  FSEL R161, R83, -INF , !P2 ;  /* 0xff80000053a17808 */ /* 0x000fc40005000000 */
[----:B------:R-:W-:Y:S02]  /*60a0*/  FMNMX.FTZ R0, R174, R0, !PT ;  /* 0x00000000ae007209 */ /* 0x000fe40007810000 */
[----:B------:R-:W-:Y:S02]  /*60b0*/  ISETP.LT.OR P0, PT, R5, 0x5a, P0 ;  /* 0x0000005a0500780c */ /* 0x000fe40000701670 */
[----:B------:R-:W-:Y:S02]  /*60c0*/  FMNMX.FTZ R0, R175, R0, !PT ;  /* 0x00000000af007209 */ /* 0x000fe40007810000 */
[----:B------:R-:W-:Y:S02]  /*60d0*/  FSEL R163, R86, -INF , !P0 ;  /* 0xff80000056a37808 */ /* 0x000fe40004000000 */
[----:B--2---:R-:W-:Y:S02]  /*60e0*/  F2FP.PACK_AB R10, R247, R119 ;  /* 0x00000077f70a723e */ /* 0x004fe400000000ff */
[----:B-1----:R-:W-:Y:S01]  /*60f0*/  FMNMX.FTZ R3, R112, R8, !PT ;  /* 0x0000000870037209 */ /* 0x002fe20007810000 */
[----:B------:R-:W-:Y:S01]  /*6100*/  FFMA.FTZ R8, R58, c[0x0][0x2d0], -R6 ;  /* 0x0000b4003a087a23 */ /* 0x000fe20000010806 */
[----:B----4-:R-:W-:Y:S01]  /*6110*/  F2FP.PACK_AB R9, R233, R230 ;  /* 0x000000e6e909723e */ /* 0x010fe200000000ff */
[----:B------:R-:W1:Y:S01]  /*6120*/  LDSM.16.MT88.4 R56, [R212+0x100] ;  /* 0x00010000d438783b */ /* 0x000e620000004200 */
[----:B------:R-:W-:Y:S01]  /*6130*/  FMNMX.FTZ R3, R113, R3, !PT ;  /* 0x0000000371037209 */ /* 0x000fe20007810000 */
[----:B------:R2:W4:Y:S03]  /*6140*/  MUFU.EX2 R117, R8 ;  /* 0x0000000800757308 */ /* 0x0005260000000800 */
[----:B------:R-:W-:-:S04]  /*6150*/  FMNMX.FTZ R3, R114, R3, !PT ;  /* 0x0000000372037209 */ /* 0x000fc80007810000 */
[----:B------:R-:W-:Y:S01]  /*6160*/  FMNMX.FTZ R2, R115, R3, !PT ;  /* 0x0000000373027209 */ /* 0x000fe20007810000 */
[----:B------:R-:W-:Y:S02]  /*6170*/  FFMA.FTZ R3, R77, c[0x0][0x2d0], -R7 ;  /* 0x0000b4004d037a23 */ /* 0x000fe40000010807 */
[----:B------:R-:W5:Y:S01]  /*6180*/  LDSM.16.MT88.4 R76, [R211+0x100] ;  /* 0x00010000d34c783b */ /* 0x000f620000004200 */
[----:B------:R-:W-:Y:S01]  /*6190*/  FMNMX.FTZ R2, R140, R2, !PT ;  /* 0x000000028c027209 */ /* 0x000fe20007810000 */
[----:B------:R3:W-:Y:S03]  /*61a0*/  MUFU.EX2 R207, R3 ;  /* 0x0000000300cf7308 */ /* 0x0007e60000000800 */
[----:B------:R-:W-:Y:S02]  /*61b0*/  FMNMX.FTZ R2, R141, R2, !PT ;  /* 0x000000028d027209 */ /* 0x000fe40007810000 */
[----:B--2---:R-:W-:-:S02]  /*61c0*/  F2FP.PACK_AB R8, R246, R120 ;  /* 0x00000078f608723e */ /* 0x004fc400000000ff */
[----:B----4-:R-:W-:-:S07]  /*61d0*/  F2FP.PACK_AB R11, R235, R117 ;  /* 0x00000075eb0b723e */ /* 0x010fce00000000ff */
[C---:B------:R-:W-:Y:S01]  /*61e0*/  HMMA.16816.F32 R32, R8.reuse, R52, RZ ;  /* 0x000000340820723c */ /* 0x040fe200000018ff */
[----:B---3--:R-:W-:Y:S02]  /*61f0*/  FMNMX.FTZ R3, R142, R2, !PT ;  /* 0x000000028e037209 */ /* 0x008fe40007810000 */
[----:B------:R-:W-:Y:S01]  /*6200*/  FMNMX.FTZ R2, R179, R0, !PT ;  /* 0x00000000b3027209 */ /* 0x000fe20007810000 */
[----:B------:R-:W-:Y:S01]  /*6210*/  FFMA.FTZ R0, R81, c[0x0][0x2d0], -R7 ;  /* 0x0000b40051007a23 */ /* 0x000fe20000010807 */
[----:B------:R-:W-:Y:S01]  /*6220*/  FMNMX.FTZ R4, R143, R3, !PT ;  /* 0x000000038f047209 */ /* 0x000fe20007810000 */
[----:B------:R-:W-:Y:S01]  /*6230*/  LDSM.16.MT88.4 R80, [R210+0x900] ;  /* 0x00090000d250783b */ /* 0x000fe20000004200 */
[----:B------:R-:W-:Y:S01]  /*6240*/  FMNMX.FTZ R2, R184, R2, !PT ;  /* 0x00000002b8027209 */ /* 0x000fe20007810000 */
[----:B------:R2:W3:Y:S01]  /*6250*/  MUFU.EX2 R187, R0 ;  /* 0x0000000000bb7308 */ /* 0x0004e20000000800 */
[----:B------:R-:W-:Y:S02]  /*6260*/  HMMA.16816.F32 R24, R8, R60, RZ ;  /* 0x0000003c0818723c */ /* 0x000fe400000018ff */
[----:B------:R-:W-:-:S02]  /*6270*/  FMNMX.FTZ R3, R185, R2, !PT ;  /* 0x00000002b9037209 */ /* 0x000fc40007810000 */
[----:B------:R-:W-:-:S04]  /*6280*/  FMNMX.FTZ R2, R164, R4, !PT ;  /* 0x00000004a4027209 */ /* 0x000fc80007810000 */
[----:B------:R-:W-:Y:S01]  /*6290*/  FMNMX.FTZ R2, R165, R2, !PT ;  /* 0x00000002a5027209 */ /* 0x000fe20007810000 */
[----:B-1----:R-:W-:Y:S01]  /*62a0*/  HMMA.16816.F32 R28, R8, R56, RZ ;  /* 0x00000038081c723c */ /* 0x002fe200000018ff */
[----:B--2---:R-:W-:Y:S01]  /*62b0*/  FFMA.FTZ R0, R84, c[0x0][0x2d0], -R7 ;  /* 0x0000b40054007a23 */ /* 0x004fe20000010807 */
[----:B---3--:R-:W-:-:S06]  /*62c0*/  F2FP.PACK_AB R12, R187, R207 ;  /* 0x000000cfbb0c723e */ /* 0x008fcc00000000ff */
[C---:B-----5:R-:W-:Y:S01]  /*62d0*/  HMMA.16816.F32 R16, R8.reuse, R76, RZ ;  /* 0x0000004c0810723c */ /* 0x060fe200000018ff */
[----:B------:R1:W-:Y:S07]  /*62e0*/  MUFU.EX2 R234, R0 ;  /* 0x0000000000ea7308 */ /* 0x0003ee0000000800 */
[C---:B------:R-:W-:Y:S08]  /*62f0*/  HMMA.16816.F32 R20, R8.reuse, R54, RZ ;  /* 0x000000360814723c */ /* 0x040ff000000018ff */
[----:B------:R-:W-:Y:S01]  /*6300*/  HMMA.16816.F32 R36, R8, R58, RZ ;  /* 0x0000003a0824723c */ /* 0x000fe200000018ff */
[----:B-1----:R-:W-:Y:S01]  /*6310*/  FMNMX.FTZ R0, R196, R3, !PT ;  /* 0x00000003c4007209 */ /* 0x002fe20007810000 */
[----:B------:R-:W-:-:S02]  /*6320*/  FFMA.FTZ R3, R85, c[0x0][0x2d0], -R7 ;  /* 0x0000b40055037a23 */ /* 0x000fc40000010807 */
[----:B------:R-:W-:Y:S01]  /*6330*/  LDSM.16.MT88.4 R84, [R211+0x900] ;  /* 0x00090000d354783b */ /* 0x000fe20000004200 */
[----:B------:R-:W-:Y:S01]  /*6340*/  FMNMX.FTZ R0, R197, R0, !PT ;  /* 0x00000000c5007209 */ /* 0x000fe20007810000 */
[----:B------:R1:W2:Y:S02]  /*6350*/  MUFU.EX2 R118, R3 ;  /* 0x0000000300767308 */ /* 0x0002a40000000800 */
[----:B------:R-:W-:Y:S01]  /*6360*/  HMMA.16816.F32 R40, R8, R62, RZ ;  /* 0x0000003e0828723c */ /* 0x000fe200000018ff */
[----:B------:R-:W-:-:S04]  /*6370*/  FMNMX.FTZ R0, R198, R0, !PT ;  /* 0x00000000c6007209 */ /* 0x000fc80007810000 */
[----:B------:R-:W-:-:S03]  /*6380*/  FMNMX.FTZ R0, R199, R0, !PT ;  /* 0x00000000c7007209 */ /* 0x000fc60007810000 */
[----:B------:R-:W-:Y:S01]  /*6390*/  HMMA.16816.F32 R8, R8, R78, RZ ;  /* 0x0000004e0808723c */ /* 0x000fe200000018ff */
[----:B------:R-:W-:-:S04]  /*63a0*/  FMNMX.FTZ R0, R203, R0, !PT ;  /* 0x00000000cb007209 */ /* 0x000fc80007810000 */
[----:B------:R-:W-:Y:S02]  /*63b0*/  FMNMX.FTZ R0, R201, R0, !PT ;  /* 0x00000000c9007209 */ /* 0x000fe40007810000 */
[----:B-1----:R-:W-:Y:S01]  /*63c0*/  FMNMX.FTZ R3, R168, R2, !PT ;  /* 0x00000002a8037209 */ /* 0x002fe20007810000 */
[----:B------:R-:W-:Y:S01]  /*63d0*/  FFMA.FTZ R2, R65, c[0x0][0x2d0], -R6 ;  /* 0x0000b40041027a23 */ /* 0x000fe20000010806 */
[----:B--2---:R-:W-:Y:S01]  /*63e0*/  F2FP.PACK_AB R14, R118, R234 ;  /* 0x000000ea760e723e */ /* 0x004fe200000000ff */
[----:B------:R-:W1:Y:S01]  /*63f0*/  SHFL.BFLY PT, R4, R0, 0x2, 0x1f ;  /* 0x0c401f0000047f89 */ /* 0x000e6200000e0000 */
[----:B------:R-:W-:Y:S01]  /*6400*/  FMNMX.FTZ R3, R169, R3, !PT ;  /* 0x00000003a9037209 */ /* 0x000fe20007810000 */
[----:B------:R2:W-:Y:S03]  /*6410*/  MUFU.EX2 R243, R2 ;  /* 0x0000000200f37308 */ /* 0x0005e60000000800 */
[----:B------:R-:W-:-:S04]  /*6420*/  FMNMX.FTZ R3, R178, R3, !PT ;  /* 0x00000003b2037209 */ /* 0x000fc80007810000 */
[----:B------:R-:W-:-:S04]  /*6430*/  FMNMX.FTZ R3, R177, R3, !PT ;  /* 0x00000003b1037209 */ /* 0x000fc80007810000 */
[----:B------:R-:W-:-:S04]  /*6440*/  FMNMX.FTZ R3, R158, R3, !PT ;  /* 0x000000039e037209 */ /* 0x000fc80007810000 */
[----:B------:R-:W-:Y:S01]  /*6450*/  FMNMX.FTZ R3, R157, R3, !PT ;  /* 0x000000039d037209 */ /* 0x000fe20007810000 */
[----:B--2---:R-:W-:-:S03]  /*6460*/  FFMA.FTZ R2, R66, c[0x0][0x2d0], -R6 ;  /* 0x0000b40042027a23 */ /* 0x004fc60000010806 */
[----:B------:R-:W-:Y:S01]  /*6470*/  FMNMX.FTZ R3, R160, R3, !PT ;  /* 0x00000003a0037209 */ /* 0x000fe20007810000 */
[----:B------:R2:W3:Y:S01]  /*6480*/  MUFU.EX2 R186, R2 ;  /* 0x0000000200ba7308 */ /* 0x0004e20000000800 */
[----:B-1----:R-:W-:Y:S02]  /*6490*/  FMNMX.FTZ R0, R0, R4, !PT ;  /* 0x0000000400007209 */ /* 0x002fe40007810000 */
[----:B------:R-:W-:-:S03]  /*64a0*/  FMNMX.FTZ R3, R161, R3, !PT ;  /* 0x00000003a1037209 */ /* 0x000fc60007810000 */
[----:B------:R-:W1:Y:S01]  /*64b0*/  SHFL.BFLY PT, R4, R0, 0x1, 0x1f ;  /* 0x0c201f0000047f89 */ /* 0x000e6200000e0000 */
[----:B------:R-:W-:-:S04]  /*64c0*/  FMNMX.FTZ R3, R162, R3, !PT ;  /* 0x00000003a2037209 */ /* 0x000fc80007810000 */
[----:B------:R-:W-:Y:S01]  /*64d0*/  FMNMX.FTZ R3, R163, R3, !PT ;  /* 0x00000003a3037209 */ /* 0x000fe20007810000 */
[----:B--2---:R-:W-:-:S04]  /*64e0*/  FFMA.FTZ R2, R67, c[0x0][0x2d0], -R6 ;  /* 0x0000b40043027a23 */ /* 0x004fc80000010806 */
[----:B------:R-:W2:Y:S01]  /*64f0*/  SHFL.BFLY PT, R5, R3, 0x2, 0x1f ;  /* 0x0c401f0003057f89 */ /* 0x000ea200000e0000 */
[----:B---3--:R-:W-:Y:S01]  /*6500*/  F2FP.PACK_AB R13, R186, R243 ;  /* 0x000000f3ba0d723e */ /* 0x008fe200000000ff */
[----:B------:R3:W-:Y:S02]  /*6510*/  MUFU.EX2 R232, R2 ;  /* 0x0000000200e87308 */ /* 0x0007e40000000800 */
[----:B------:R-:W-:Y:S01]  /*6520*/  LDSM.16.MT88.4 R64, [R212+0x900] ;  /* 0x00090000d440783b */ /* 0x000fe20000004200 */
[--C-:B---3--:R-:W-:Y:S01]  /*6530*/  FFMA.FTZ R2, R70, c[0x0][0x2d0], -R6.reuse ;  /* 0x0000b40046027a23 */ /* 0x108fe20000010806 */
[----:B-1----:R-:W-:Y:S01]  /*6540*/  FMNMX.FTZ R70, R0, R4, !PT ;  /* 0x0000000400467209 */ /* 0x002fe20007810000 */
[----:B------:R-:W-:-:S03]  /*6550*/  FFMA.FTZ R0, R94, c[0x0][0x2d0], -R6 ;  /* 0x0000b4005e007a23 */ /* 0x000fc60000010806 */
[----:B------:R1:W3:Y:S01]  /*6560*/  MUFU.EX2 R240, R2 ;  /* 0x0000000200f07308 */ /* 0x0002e20000000800 */
[----:B--2---:R-:W-:Y:S02]  /*6570*/  FMNMX.FTZ R3, R3, R5, !PT ;  /* 0x0000000503037209 */ /* 0x004fe40007810000 */
[----:B------:R-:W-:-:S03]  /*6580*/  FSETP.NEU.FTZ.AND P0, PT, R70, -INF , PT ;  /* 0xff8000004600780b */ /* 0x000fc60003f1d000 */
[----:B------:R-:W2:Y:S02]  /*6590*/  SHFL.BFLY PT, R5, R3, 0x1, 0x1f ;  /* 0x0c201f0003057f89 */ /* 0x000ea400000e0000 */
[----:B------:R4:W-:Y:S01]  /*65a0*/  MUFU.EX2 R205, R0 ;  /* 0x0000000000cd7308 */ /* 0x0009e20000000800 */
[----:B-1----:R-:W-:Y:S01]  /*65b0*/  FFMA.FTZ R2, R97, c[0x0][0x2d0], -R7 ;  /* 0x0000b40061027a23 */ /* 0x002fe20000010807 */
[----:B---3--:R-:W-:-:S06]  /*65c0*/  F2FP.PACK_AB R15, R240, R232 ;  /* 0x000000e8f00f723e */ /* 0x008fcc00000000ff */
[----:B------:R1:W-:Y:S01]  /*65d0*/  MUFU.EX2 R239, R2 ;  /* 0x0000000200ef7308 */ /* 0x0003e20000000800 */
[----:B----4-:R-:W-:Y:S01]  /*65e0*/  FFMA.FTZ R0, R96, c[0x0][0x2d0], -R6 ;  /* 0x0000b40060007a23 */ /* 0x010fe20000010806 */
[C---:B------:R-:W-:Y:S01]  /*65f0*/  HMMA.16816.F32 R48, R12.reuse, R88, R32 ;  /* 0x000000580c30723c */ /* 0x040fe20000001820 */
[----:B------:R-:W-:Y:S05]  /*6600*/  LDSM.16.MT88.4 R96, [R211+0x1100] ;  /* 0x00110000d360783b */ /* 0x000fea0000004200 */
[----:B------:R-:W-:Y:S01]  /*6610*/  MUFU.EX2 R206, R0 ;  /* 0x0000000000ce7308 */ /* 0x000fe20000000800 */
[----:B--2---:R-:W-:Y:S01]  /*6620*/  FMNMX.FTZ R3, R3, R5, !PT ;  /* 0x0000000503037209 */ /* 0x004fe20007810000 */
[----:B------:R-:W-:Y:S01]  /*6630*/  IMAD.MOV.U32 R5, RZ, RZ, R120 ;  /* 0x000000ffff057224 */ /* 0x000fe200078e0078 */
[----:B------:R-:W-:Y:S01]  /*6640*/  HMMA.16816.F32 R44, R12, R64, R28 ;  /* 0x000000400c2c723c */ /* 0x000fe2000000181c */
[----:B-1----:R-:W-:-:S04]  /*6650*/  FFMA.FTZ R2, R100, c[0x0][0x2d0], -R7 ;  /* 0x0000b40064027a23 */ /* 0x002fc80000010807 */
[----:B------:R1:W2:Y:S03]  /*6660*/  MUFU.EX2 R228, R2 ;  /* 0x0000000200e47308 */ /* 0x0002a60000000800 */
[C---:B------:R-:W-:Y:S08]  /*6670*/  HMMA.16816.F32 R32, R12.reuse, R80, R24 ;  /* 0x000000500c20723c */ /* 0x040ff00000001818 */
[----:B------:R-:W-:Y:S01]  /*6680*/  HMMA.16816.F32 R28, R12, R84, R16 ;  /* 0x000000540c1c723c */ /* 0x000fe20000001810 */
[----:B-1----:R-:W-:-:S07]  /*6690*/  FFMA.FTZ R2, R101, c[0x0][0x2d0], -R7 ;  /* 0x0000b40065027a23 */ /* 0x002fce0000010807 */
[C---:B------:R-:W-:Y:S01]  /*66a0*/  HMMA.16816.F32 R24, R12.reuse, R90, R20 ;  /* 0x0000005a0c18723c */ /* 0x040fe20000001814 */
[----:B------:R-:W1:Y:S01]  /*66b0*/  LDSM.16.MT88.4 R100, [R210+0x1100] ;  /* 0x00110000d264783b */ /* 0x000e620000004200 */
[----:B------:R3:W-:Y:S06]  /*66c0*/  MUFU.EX2 R231, R2 ;  /* 0x0000000200e77308 */ /* 0x0007ec0000000800 */
[C---:B------:R-:W-:Y:S08]  /*66d0*/  HMMA.16816.F32 R20, R12.reuse, R66, R36 ;  /* 0x000000420c14723c */ /* 0x040ff00000001824 */
[----:B------:R-:W-:Y:S01]  /*66e0*/  HMMA.16816.F32 R16, R12, R82, R40 ;  /* 0x000000520c10723c */ /* 0x000fe20000001828 */
[----:B---3--:R-:W-:-:S04]  /*66f0*/  FFMA.FTZ R2, R107, c[0x0][0x2d0], -R7 ;  /* 0x0000b4006b027a23 */ /* 0x008fc80000010807 */
[----:B------:R3:W4:Y:S03]  /*6700*/  MUFU.EX2 R204, R2 ;  /* 0x0000000200cc7308 */ /* 0x0007260000000800 */
[----:B------:R-:W-:Y:S07]  /*6710*/  HMMA.16816.F32 R12, R12, R86, R8 ;  /* 0x000000560c0c723c */ /* 0x000fee0000001808 */
[----:B--2---:R-:W-:-:S02]  /*6720*/  F2FP.PACK_AB R8, R228, R239 ;  /* 0x000000efe408723e */ /* 0x004fc400000000ff */
[----:B------:R-:W-:Y:S01]  /*6730*/  F2FP.PACK_AB R11, R206, R205 ;  /* 0x000000cdce0b723e */ /* 0x000fe200000000ff */
[----:B---3--:R-:W-:Y:S01]  /*6740*/  FFMA.FTZ R2, R92, c[0x0][0x2d0], -R6 ;  /* 0x0000b4005c027a23 */ /* 0x008fe20000010806 */
[----:B----4-:R-:W-:-:S03]  /*6750*/  F2FP.PACK_AB R10, R204, R231 ;  /* 0x000000e7cc0a723e */ /* 0x010fc600000000ff */
[----:B------:R2:W-:Y:S02]  /*6760*/  MUFU.EX2 R238, R2 ;  /* 0x0000000200ee7308 */ /* 0x0005e40000000800 */
[----:B--2---:R-:W-:Y:S02]  /*6770*/  FFMA.FTZ R2, R93, c[0x0][0x2d0], -R6 ;  /* 0x0000b4005d027a23 */ /* 0x004fe40000010806 */
[----:B------:R-:W2:Y:S04]  /*6780*/  LDSM.16.MT88.4 R92, [R212+0x1100] ;  /* 0x00110000d45c783b */ /* 0x000ea80000004200 */
[----:B------:R3:W4:Y:S02]  /*6790*/  MUFU.EX2 R226, R2 ;  /* 0x0000000200e27308 */ /* 0x0007240000000800 */
[----:B---3--:R-:W-:Y:S01]  /*67a0*/  FMUL.FTZ R2, R70, c[0x0][0x2d0] ;  /* 0x0000b40046027a20 */ /* 0x008fe20000410000 */
[----:B----4-:R-:W-:-:S04]  /*67b0*/  F2FP.PACK_AB R9, R226, R238 ;  /* 0x000000eee209723e */ /* 0x010fc800000000ff */
[----:B------:R-:W-:Y:S02]  /*67c0*/  FSEL R2, R2, RZ, P0 ;  /* 0x000000ff02027208 */ /* 0x000fe40000000000 */
[----:B------:R-:W-:Y:S01]  /*67d0*/  FSETP.NEU.FTZ.AND P0, PT, R3, -INF , PT ;  /* 0xff8000000300780b */ /* 0x000fe20003f1d000 */
[C---:B-1----:R-:W-:Y:S02]  /*67e0*/  HMMA.16816.F32 R136, R8.reuse, R100, R32 ;  /* 0x000000640888723c */ /* 0x042fe40000001820 */
[--C-:B------:R-:W-:Y:S02]  /*67f0*/  FFMA.FTZ R0, R104, c[0x0][0x2d0], -R2.reuse ;  /* 0x0000b40068007a23 */ /* 0x100fe40000010802 */
[--C-:B------:R-:W-:Y:S02]  /*6800*/  FFMA.FTZ R4, R116, c[0x0][0x2d0], -R2.reuse ;  /* 0x0000b40074047a23 */ /* 0x100fe40000010802 */
[----:B------:R1:W-:Y:S02]  /*6810*/  MUFU.EX2 R229, R0 ;  /* 0x0000000000e57308 */ /* 0x0003e40000000800 */
[C---:B------:R-:W-:Y:S06]  /*6820*/  HMMA.16816.F32 R152, R8.reuse, R96, R28 ;  /* 0x000000600898723c */ /* 0x040fec000000181c */
[----:B------:R-:W-:Y:S02]  /*6830*/  MUFU.EX2 R250, R4 ;  /* 0x0000000400fa7308 */ /* 0x000fe40000000800 */
[----:B--2---:R-:W-:Y:S01]  /*6840*/  HMMA.16816.F32 R120, R8, R92, R44 ;  /* 0x0000005c0878723c */ /* 0x004fe2000000182c */
[----:B-1----:R-:W-:-:S07]  /*6850*/  FFMA.FTZ R0, R105, c[0x0][0x2d0], -R2 ;  /* 0x0000b40069007a23 */ /* 0x002fce0000010802 */
[C---:B------:R-:W-:Y:S01]  /*6860*/  HMMA.16816.F32 R132, R8.reuse, R94, R20 ;  /* 0x0000005e0884723c */ /* 0x040fe20000001814 */
[----:B------:R1:W2:Y:S07]  /*6870*/  MUFU.EX2 R251, R0 ;  /* 0x0000000000fb7308 */ /* 0x0002ae0000000800 */
[----:B------:R-:W-:Y:S01]  /*6880*/  HMMA.16816.F32 R148, R8, R102, R16 ;  /* 0x000000660894723c */ /* 0x000fe20000001810 */
[----:B-1----:R-:W-:-:S07]  /*6890*/  FFMA.FTZ R0, R106, c[0x0][0x2d0], -R2 ;  /* 0x0000b4006a007a23 */ /* 0x002fce0000010802 */
[----:B------:R-:W-:Y:S01]  /*68a0*/  HMMA.16816.F32 R104, R8, R108, R48 ;  /* 0x0000006c0868723c */ /* 0x000fe20000001830 */
[----:B------:R1:W3:Y:S06]  /*68b0*/  MUFU.EX2 R252, R0 ;  /* 0x0000000000fc7308 */ /* 0x0002ec0000000800 */
[----:B------:R-:W-:Y:S02]  /*68c0*/  IMAD.MOV.U32 R51, RZ, RZ, R119 ;  /* 0x000000ffff337224 */ /* 0x000fe400078e0077 */
[----:B------:R-:W-:Y:S02]  /*68d0*/  IMAD.MOV.U32 R50, RZ, RZ, R118 ;  /* 0x000000ffff327224 */ /* 0x000fe400078e0076 */
[----:B------:R-:W-:-:S02]  /*68e0*/  IMAD.MOV.U32 R49, RZ, RZ, R117 ;  /* 0x000000ffff317224 */ /* 0x000fc400078e0075 */
[----:B------:R-:W-:Y:S01]  /*68f0*/  HMMA.16816.F32 R116, R8, R110, R24 ;  /* 0x0000006e0874723c */ /* 0x000fe20000001818 */
[----:B-1----:R-:W-:-:S05]  /*6900*/  FMUL.FTZ R0, R3, c[0x0][0x2d0] ;  /* 0x0000b40003007a20 */ /* 0x002fca0000410000 */
[----:B------:R-:W-:Y:S02]  /*6910*/  FSEL R0, R0, RZ, P0 ;  /* 0x000000ff00007208 */ /* 0x000fe40000000000 */
[----:B------:R-:W-:-:S03]  /*6920*/  PLOP3.LUT P0, PT, PT, PT, UP1, 0x40, 0x0 ;  /* 0x000000000000781c */ /* 0x000fc60003f0e818 */
[----:B------:R-:W-:-:S04]  /*6930*/  FFMA.FTZ R4, R68, c[0x0][0x2d0], -R0 ;  /* 0x0000b40044047a23 */ /* 0x000fc80000010800 */
[----:B------:R1:W-:Y:S02]  /*6940*/  MUFU.EX2 R73, R4 ;  /* 0x0000000400497308 */ /* 0x0003e40000000800 */
[----:B-1----:R-:W-:Y:S02]  /*6950*/  FFMA.FTZ R4, R69, c[0x0][0x2d0], -R0 ;  /* 0x0000b40045047a23 */ /* 0x002fe40000010800 */
[----:B------:R-:W-:-:S04]  /*6960*/  IMAD.MOV.U32 R69, RZ, RZ, R5 ;  /* 0x000000ffff457224 */ /* 0x000fc800078e0005 */
[----:B------:R1:W4:Y:S01]  /*6970*/  MUFU.EX2 R248, R4 ;  /* 0x0000000400f87308 */ /* 0x0003220000000800 */
[----:B------:R-:W-:Y:S02]  /*6980*/  IMAD.MOV.U32 R5, RZ, RZ, R246 ;  /* 0x000000ffff057224 */ /* 0x000fe400078e00f6 */
[----:B-1----:R-:W-:Y:S02]  /*6990*/  FFMA.FTZ R4, R74, c[0x0][0x2d0], -R0 ;  /* 0x0000b4004a047a23 */ /* 0x002fe40000010800 */
[----:B------:R-:W-:-:S03]  /*69a0*/  IMAD.MOV.U32 R74, RZ, RZ, R234 ;  /* 0x000000ffff4a7224 */ /* 0x000fc600078e00ea */
[----:B------:R1:W-:Y:S02]  /*69b0*/  MUFU.EX2 R249, R4 ;  /* 0x0000000400f97308 */ /* 0x0003e40000000800 */
[----:B-1----:R-:W-:Y:S02]  /*69c0*/  FFMA.FTZ R4, R75, c[0x0][0x2d0], -R0 ;  /* 0x0000b4004b047a23 */ /* 0x002fe40000010800 */
[----:B------:R-:W-:-:S04]  /*69d0*/  IMAD.MOV.U32 R75, RZ, RZ, R232 ;  /* 0x000000ffff4b7224 */ /* 0x000fc800078e00e8 */
[----:B------:R1:W5:Y:S02]  /*69e0*/  MUFU.EX2 R68, R4 ;  /* 0x0000000400447308 */ /* 0x0003640000000800 */
[----:B-1----:R-:W-:-:S06]  /*69f0*/  FFMA.FTZ R4, R124, c[0x0][0x2d0], -R2 ;  /* 0x0000b4007c047a23 */ /* 0x002fcc0000010802 */
[----:B------:R1:W-:Y:S02]  /*6a00*/  MUFU.EX2 R242, R4 ;  /* 0x0000000400f27308 */ /* 0x0003e40000000800 */
[----:B-1----:R-:W-:Y:S02]  /*6a10*/  FFMA.FTZ R4, R125, c[0x0][0x2d0], -R2 ;  /* 0x0000b4007d047a23 */ /* 0x002fe40000010802 */
[----:B------:R-:W-:Y:S04]  /*6a20*/  HMMA.16816.F32 R124, R8, R98, R12 ;  /* 0x00000062087c723c */ /* 0x000fe8000000180c */
[----:B------:R1:W1:Y:S03]  /*6a30*/  MUFU.EX2 R241, R4 ;  /* 0x0000000400f17308 */ /* 0x0002660000000800 */
[----:B--2---:R-:W-:-:S02]  /*6a40*/  F2FP.PACK_AB R8, R251, R229 ;  /* 0x000000e5fb08723e */ /* 0x004fc400000000ff */
[----:B---3--:R-:W-:Y:S02]  /*6a50*/  F2FP.PACK_AB R10, R250, R252 ;  /* 0x000000fcfa0a723e */ /* 0x008fe400000000ff */
[----:B----4-:R-:W-:Y:S02]  /*6a60*/  F2FP.PACK_AB R9, R248, R73 ;  /* 0x00000049f809723e */ /* 0x010fe400000000ff */
[----:B-----5:R-:W-:Y:S01]  /*6a70*/  F2FP.PACK_AB R11, R68, R249 ;  /* 0x000000f9440b723e */ /* 0x020fe200000000ff */
[----:B-1----:R-:W-:-:S06]  /*6a80*/  FFMA.FTZ R4, R128, c[0x0][0x2d0], -R2 ;  /* 0x0000b40080047a23 */ /* 0x002fcc0000010802 */
[C---:B------:R-:W-:Y:S01]  /*6a90*/  HMMA.16816.F32 R16, R8.reuse, R60, RZ ;  /* 0x0000003c0810723c */ /* 0x040fe200000018ff */
[----:B------:R1:W-:Y:S06]  /*6aa0*/  MUFU.EX2 R245, R4 ;  /* 0x0000000400f57308 */ /* 0x0003ec0000000800 */
[----:B------:R-:W-:Y:S01]  /*6ab0*/  IMAD.MOV.U32 R60, RZ, RZ, R240 ;  /* 0x000000ffff3c7224 */ /* 0x000fe200078e00f0 */
[----:B------:R-:W-:Y:S01]  /*6ac0*/  HMMA.16816.F32 R32, R8, R62, RZ ;  /* 0x0000003e0820723c */ /* 0x000fe200000018ff */
[----:B------:R-:W-:-:S06]  /*6ad0*/  IMAD.MOV.U32 R61, RZ, RZ, R50 ;  /* 0x000000ffff3d7224 */ /* 0x000fcc00078e0032 */
[----:B------:R-:W-:Y:S01]  /*6ae0*/  IMAD.MOV.U32 R62, RZ, RZ, R239 ;  /* 0x000000ffff3e7224 */ /* 0x000fe200078e00ef */
[----:B------:R-:W-:Y:S01]  /*6af0*/  HMMA.16816.F32 R28, R8, R52, RZ ;  /* 0x00000034081c723c */ /* 0x000fe200000018ff */
[----:B------:R-:W-:Y:S02]  /*6b00*/  IMAD.MOV.U32 R63, RZ, RZ, R49 ;  /* 0x000000ffff3f7224 */ /* 0x000fe400078e0031 */
[----:B-1----:R-:W-:-:S04]  /*6b10*/  FFMA.FTZ R4, R129, c[0x0][0x2d0], -R2 ;  /* 0x0000b40081047a23 */ /* 0x002fc80000010802 */
[----:B------:R1:W2:Y:S01]  /*6b20*/  MUFU.EX2 R244, R4 ;  /* 0x0000000400f47308 */ /* 0x0002a20000000800 */
[----:B------:R-:W-:Y:S01]  /*6b30*/  HMMA.16816.F32 R40, R8, R54, RZ ;  /* 0x000000360828723c */ /* 0x000fe200000018ff */
[----:B------:R-:W-:Y:S02]  /*6b40*/  IMAD.MOV.U32 R53, RZ, RZ, R233 ;  /* 0x000000ffff357224 */ /* 0x000fe400078e00e9 */
[----:B------:R-:W-:-:S04]  /*6b50*/  IMAD.MOV.U32 R52, RZ, RZ, R230 ;  /* 0x000000ffff347224 */ /* 0x000fc800078e00e6 */
[----:B------:R-:W-:Y:S01]  /*6b60*/  IMAD.MOV.U32 R55, RZ, RZ, R229 ;  /* 0x000000ffff377224 */ /* 0x000fe200078e00e5 */
[----:B------:R-:W-:Y:S01]  /*6b70*/  HMMA.16816.F32 R24, R8, R56, RZ ;  /* 0x000000380818723c */ /* 0x000fe200000018ff */
[----:B------:R-:W-:Y:S02]  /*6b80*/  IMAD.MOV.U32 R54, RZ, RZ, R51 ;  /* 0x000000ffff367224 */ /* 0x000fe400078e0033 */
[----:B------:R-:W-:Y:S01]  /*6b90*/  LDSM.16.MT88.4 R48, [R210+0x1900] ;  /* 0x00190000d230783b */ /* 0x000fe20000004200 */
[----:B-1----:R-:W-:-:S04]  /*6ba0*/  FFMA.FTZ R4, R112, c[0x0][0x2d0], -R0 ;  /* 0x0000b40070047a23 */ /* 0x002fc80000010800 */
[C---:B------:R-:W-:Y:S01]  /*6bb0*/  HMMA.16816.F32 R36, R8.reuse, R58, RZ ;  /* 0x0000003a0824723c */ /* 0x040fe200000018ff */
[----:B------:R-:W-:Y:S01]  /*6bc0*/  LDSM.16.MT88.4 R56, [R211+0x1900] ;  /* 0x00190000d338783b */ /* 0x000fe20000004200 */
[----:B------:R1:W-:Y:S06]  /*6bd0*/  MUFU.EX2 R237, R4 ;  /* 0x0000000400ed7308 */ /* 0x0003ec0000000800 */
[C---:B------:R-:W-:Y:S08]  /*6be0*/  HMMA.16816.F32 R12, R8.reuse, R76, RZ ;  /* 0x0000004c080c723c */ /* 0x040ff000000018ff */
[----:B------:R-:W-:Y:S01]  /*6bf0*/  HMMA.16816.F32 R20, R8, R78, RZ ;  /* 0x0000004e0814723c */ /* 0x000fe200000018ff */
[----:B-1----:R-:W-:-:S04]  /*6c00*/  FFMA.FTZ R4, R113, c[0x0][0x2d0], -R0 ;  /* 0x0000b40071047a23 */ /* 0x002fc80000010800 */
[----:B------:R1:W3:Y:S02]  /*6c10*/  MUFU.EX2 R236, R4 ;  /* 0x0000000400ec7308 */ /* 0x0002e40000000800 */
[----:B------:R-:W-:Y:S02]  /*6c20*/  F2FP.PACK_AB R8, R241, R242 ;  /* 0x000000f2f108723e */ /* 0x000fe400000000ff */
[----:B--2---:R-:W-:Y:S01]  /*6c30*/  F2FP.PACK_AB R10, R244, R245 ;  /* 0x000000f5f40a723e */ /* 0x004fe200000000ff */
[----:B-1----:R-:W-:Y:S01]  /*6c40*/  FFMA.FTZ R4, R114, c[0x0][0x2d0], -R0 ;  /* 0x0000b40072047a23 */ /* 0x002fe20000010800 */
[----:B---3--:R-:W-:-:S03]  /*6c50*/  F2FP.PACK_AB R9, R236, R237 ;  /* 0x000000edec09723e */ /* 0x008fc600000000ff */
[----:B------:R1:W-:Y:S02]  /*6c60*/  MUFU.EX2 R240, R4 ;  /* 0x0000000400f07308 */ /* 0x0003e40000000800 */
[----:B-1----:R-:W-:Y:S02]  /*6c70*/  FFMA.FTZ R4, R115, c[0x0][0x2d0], -R0 ;  /* 0x0000b40073047a23 */ /* 0x002fe40000010800 */
[----:B------:R-:W1:Y:S04]  /*6c80*/  LDSM.16.MT88.4 R112, [R209+0x1900] ;  /* 0x00190000d170783b */ /* 0x000e680000004200 */
[----:B------:R2:W3:Y:S02]  /*6c90*/  MUFU.EX2 R239, R4 ;  /* 0x0000000400ef7308 */ /* 0x0004e40000000800 */
[----:B--2---:R-:W-:Y:S01]  /*6ca0*/  FFMA.FTZ R4, R166, c[0x0][0x2d0], -R7 ;  /* 0x0000b400a6047a23 */ /* 0x004fe20000010807 */
[----:B---3--:R-:W-:Y:S01]  /*6cb0*/  F2FP.PACK_AB R11, R239, R240 ;  /* 0x000000f0ef0b723e */ /* 0x008fe200000000ff */
[----:B------:R-:W-:-:S04]  /*6cc0*/  IMAD.MOV.U32 R166, RZ, RZ, R247 ;  /* 0x000000ffffa67224 */ /* 0x000fc800078e00f7 */
[----:B------:R2:W-:Y:S02]  /*6cd0*/  MUFU.EX2 R246, R4 ;  /* 0x0000000400f67308 */ /* 0x0005e40000000800 */
[C---:B------:R-:W-:Y:S07]  /*6ce0*/  HMMA.16816.F32 R44, R8.reuse, R88, R28 ;  /* 0x00000058082c723c */ /* 0x040fee000000181c */
[----:B------:R-:W-:Y:S01]  /*6cf0*/  IMAD.MOV.U32 R88, RZ, RZ, R243 ;  /* 0x000000ffff587224 */ /* 0x000fe200078e00f3 */
[----:B------:R-:W-:Y:S01]  /*6d00*/  HMMA.16816.F32 R16, R8, R80, R16 ;  /* 0x000000500810723c */ /* 0x000fe20000001810 */
[----:B------:R-:W-:-:S02]  /*6d10*/  IMAD.MOV.U32 R89, RZ, RZ, R186 ;  /* 0x000000ffff597224 */ /* 0x000fc400078e00ba */
[----:B--2---:R-:W-:Y:S02]  /*6d20*/  FFMA.FTZ R4, R167, c[0x0][0x2d0], -R7 ;  /* 0x0000b400a7047a23 */ /* 0x004fe40000010807 */
[----:B------:R-:W-:Y:S02]  /*6d30*/  IMAD.MOV.U32 R167, RZ, RZ, R238 ;  /* 0x000000ffffa77224 */ /* 0x000fe400078e00ee */
[----:B------:R2:W3:Y:S01]  /*6d40*/  MUFU.EX2 R247, R4 ;  /* 0x0000000400f77308 */ /* 0x0004e20000000800 */
[----:B------:R-:W-:Y:S01]  /*6d50*/  IMAD.MOV.U32 R81, RZ, RZ, R235 ;  /* 0x000000ffff517224 */ /* 0x000fe200078e00eb */
[----:B------:R-:W-:Y:S01]  /*6d60*/  HMMA.16816.F32 R40, R8, R90, R40 ;  /* 0x0000005a0828723c */ /* 0x000fe20000001828 */
[----:B------:R-:W-:-:S06]  /*6d70*/  IMAD.MOV.U32 R80, RZ, RZ, R228 ;  /* 0x000000ffff507224 */ /* 0x000fcc00078e00e4 */
[----:B------:R-:W-:Y:S01]  /*6d80*/  IMAD.MOV.U32 R90, RZ, RZ, R231 ;  /* 0x000000ffff5a7224 */ /* 0x000fe200078e00e7 */
[----:B------:R-:W-:Y:S01]  /*6d90*/  HMMA.16816.F32 R12, R8, R84, R12 ;  /* 0x00000054080c723c */ /* 0x000fe2000000180c */
[----:B--2---:R-:W-:-:S06]  /*6da0*/  FFMA.FTZ R4, R170, c[0x0][0x2d0], -R7 ;  /* 0x0000b400aa047a23 */ /* 0x004fcc0000010807 */
[----:B------:R-:W-:Y:S01]  /*6db0*/  IMAD.MOV.U32 R85, RZ, RZ, R226 ;  /* 0x000000ffff557224 */ /* 0x000fe200078e00e2 */
[----:B------:R-:W-:Y:S01]  /*6dc0*/  HMMA.16816.F32 R32, R8, R82, R32 ;  /* 0x000000520820723c */ /* 0x000fe20000001820 */
[----:B------:R2:W-:Y:S01]  /*6dd0*/  MUFU.EX2 R243, R4 ;  /* 0x0000000400f37308 */ /* 0x0005e20000000800 */
[----:B------:R-:W-:-:S05]  /*6de0*/  IMAD.MOV.U32 R84, RZ, RZ, R207 ;  /* 0x000000ffff547224 */ /* 0x000fca00078e00cf */
[----:B------:R-:W-:Y:S01]  /*6df0*/  IMAD.MOV.U32 R83, RZ, RZ, R204 ;  /* 0x000000ffff537224 */ /* 0x000fe200078e00cc */
[----:B------:R-:W-:Y:S01]  /*6e00*/  HMMA.16816.F32 R24, R8, R64, R24 ;  /* 0x000000400818723c */ /* 0x000fe20000001818 */
[----:B------:R-:W-:-:S07]  /*6e10*/  IMAD.MOV.U32 R82, RZ, RZ, R187 ;  /* 0x000000ffff527224 */ /* 0x000fce00078e00bb */
[----:B------:R-:W-:Y:S01]  /*6e20*/  HMMA.16816.F32 R36, R8, R66, R36 ;  /* 0x000000420824723c */ /* 0x000fe20000001824 */
[----:B--2---:R-:W-:-:S04]  /*6e30*/  FFMA.FTZ R4, R171, c[0x0][0x2d0], -R7 ;  /* 0x0000b400ab047a23 */ /* 0x004fc80000010807 */
[----:B------:R2:W4:Y:S03]  /*6e40*/  MUFU.EX2 R238, R4 ;  /* 0x0000000400ee7308 */ /* 0x0005260000000800 */
[----:B------:R-:W-:Y:S07]  /*6e50*/  HMMA.16816.F32 R20, R8, R86, R20 ;  /* 0x000000560814723c */ /* 0x000fee0000001814 */
[----:B---3--:R-:W-:Y:S01]  /*6e60*/  F2FP.PACK_AB R8, R247, R246 ;  /* 0x000000f6f708723e */ /* 0x008fe200000000ff */
[----:B--2---:R-:W-:Y:S01]  /*6e70*/  FFMA.FTZ R4, R172, c[0x0][0x2d0], -R7 ;  /* 0x0000b400ac047a23 */ /* 0x004fe20000010807 */
[----:B----4-:R-:W-:-:S03]  /*6e80*/  F2FP.PACK_AB R10, R238, R243 ;  /* 0x000000f3ee0a723e */ /* 0x010fc600000000ff */
[----:B------:R2:W-:Y:S02]  /*6e90*/  MUFU.EX2 R235, R4 ;  /* 0x0000000400eb7308 */ /* 0x0005e40000000800 */
[----:B--2---:R-:W-:-:S06]  /*6ea0*/  FFMA.FTZ R4, R130, c[0x0][0x2d0], -R6 ;  /* 0x0000b40082047a23 */ /* 0x004fcc0000010806 */
[----:B------:R2:W-:Y:S02]  /*6eb0*/  MUFU.EX2 R234, R4 ;  /* 0x0000000400ea7308 */ /* 0x0005e40000000800 */
[----:B--2---:R-:W-:Y:S02]  /*6ec0*/  FFMA.FTZ R4, R156, c[0x0][0x2d0], -R6 ;  /* 0x0000b4009c047a23 */ /* 0x004fe40000010806 */
[----:B------:R-:W-:-:S04]  /*6ed0*/  IMAD.MOV.U32 R156, RZ, RZ, R206 ;  /* 0x000000ffff9c7224 */ /* 0x000fc800078e00ce */
[----:B------:R2:W3:Y:S02]  /*6ee0*/  MUFU.EX2 R233, R4 ;  /* 0x0000000400e97308 */ /* 0x0004e40000000800 */
[--C-:B--2---:R-:W-:Y:S01]  /*6ef0*/  FFMA.FTZ R4, R131, c[0x0][0x2d0], -R6.reuse ;  /* 0x0000b40083047a23 */ /* 0x104fe20000010806 */
[----:B---3--:R-:W-:Y:S01]  /*6f00*/  F2FP.PACK_AB R9, R233, R234 ;  /* 0x000000eae909723e */ /* 0x008fe200000000ff */
[----:B------:R-:W2:Y:S04]  /*6f10*/  LDSM.16.MT88.4 R128, [R212+0x1900] ;  /* 0x00190000d480783b */ /* 0x000ea80000004200 */
[----:B------:R3:W-:Y:S02]  /*6f20*/  MUFU.EX2 R231, R4 ;  /* 0x0000000400e77308 */ /* 0x0007e40000000800 */
[----:B---3--:R-:W-:-:S02]  /*6f30*/  FFMA.FTZ R4, R159, c[0x0][0x2d0], -R6 ;  /* 0x0000b4009f047a23 */ /* 0x008fc40000010806 */
[----:B------:R-:W-:-:S04]  /*6f40*/  IMAD.MOV.U32 R159, RZ, RZ, R205 ;  /* 0x000000ffff9f7224 */ /* 0x000fc800078e00cd */
[----:B------:R3:W4:Y:S02]  /*6f50*/  MUFU.EX2 R232, R4 ;  /* 0x0000000400e87308 */ /* 0x0007240000000800 */
[----:B---3--:R-:W-:Y:S01]  /*6f60*/  FFMA.FTZ R4, R145, c[0x0][0x2d0], -R2 ;  /* 0x0000b40091047a23 */ /* 0x008fe20000010802 */
[----:B----4-:R-:W-:-:S05]  /*6f70*/  F2FP.PACK_AB R11, R232, R231 ;  /* 0x000000e7e80b723e */ /* 0x010fca00000000ff */
[----:B------:R3:W-:Y:S02]  /*6f80*/  MUFU.EX2 R230, R4 ;  /* 0x0000000400e67308 */ /* 0x0007e40000000800 */
[C---:B-1----:R-:W-:Y:S08]  /*6f90*/  HMMA.16816.F32 R104, R8.reuse, R112, R104 ;  /* 0x000000700868723c */ /* 0x042ff00000001868 */
[----:B------:R-:W-:Y:S01]  /*6fa0*/  HMMA.16816.F32 R116, R8, R114, R116 ;  /* 0x000000720874723c */ /* 0x000fe20000001874 */
[----:B---3--:R-:W-:-:S04]  /*6fb0*/  FFMA.FTZ R4, R144, c[0x0][0x2d0], -R2 ;  /* 0x0000b40090047a23 */ /* 0x008fc80000010802 */
[----:B------:R1:W3:Y:S03]  /*6fc0*/  MUFU.EX2 R228, R4 ;  /* 0x0000000400e47308 */ /* 0x0002e60000000800 */
[C---:B--2---:R-:W-:Y:S08]  /*6fd0*/  HMMA.16816.F32 R120, R8.reuse, R128, R120 ;  /* 0x000000800878723c */ /* 0x044ff00000001878 */
[----:B------:R-:W-:Y:S01]  /*6fe0*/  HMMA.16816.F32 R132, R8, R130, R132 ;  /* 0x000000820884723c */ /* 0x000fe20000001884 */
[----:B-1----:R-:W-:-:S07]  /*6ff0*/  FFMA.FTZ R4, R146, c[0x0][0x2d0], -R2 ;  /* 0x0000b40092047a23 */ /* 0x002fce0000010802 */
[C---:B------:R-:W-:Y:S01]  /*7000*/  HMMA.16816.F32 R136, R8.reuse, R48, R136 ;  /* 0x000000300888723c */ /* 0x040fe20000001888 */
[----:B------:R1:W-:Y:S07]  /*7010*/  MUFU.EX2 R229, R4 ;  /* 0x0000000400e57308 */ /* 0x0003ee0000000800 */
[C---:B------:R-:W-:Y:S08]  /*7020*/  HMMA.16816.F32 R148, R8.reuse, R50, R148 ;  /* 0x000000320894723c */ /* 0x040ff00000001894 */
[----:B------:R-:W-:Y:S01]  /*7030*/  HMMA.16816.F32 R152, R8, R56, R152 ;  /* 0x000000380898723c */ /* 0x000fe20000001898 */
[----:B-1----:R-:W-:-:S02]  /*7040*/  FFMA.FTZ R4, R147, c[0x0][0x2d0], -R2 ;  /* 0x0000b40093047a23 */ /* 0x002fc40000010802 */
[----:B------:R-:W-:Y:S02]  /*7050*/  LDSM.16.MT88.4 R144, [R210+0x2900] ;  /* 0x00290000d290783b */ /* 0x000fe40000004200 */
        /* <DEDUP_REMOVED lines=16> */
[C---:B------:R-:W-:Y:S08]  /*7160*/  HMMA.16816.F32 R124, R8.reuse, R92, R24 ;  /* 0x0000005c087c723c */ /* 0x040ff00000001818 */
[----:B------:R-:W-:Y:S01]  /*7170*/  HMMA.16816.F32 R24, R8, R102, R32 ;  /* 0x000000660818723c */ /* 0x000fe20000001820 */
[----:B------:R-:W-:Y:S01]  /*7180*/  LDSM.16.MT88.4 R32, [R211+0x2100] ;  /* 0x00210000d320783b */ /* 0x000fe20000004200 */
[----:B-1----:R-:W-:-:S05]  /*7190*/  FFMA.FTZ R4, R192, c[0x0][0x2d0], -R7 ;  /* 0x0000b400c0047a23 */ /* 0x002fca0000010807 */
[----:B------:R-:W-:Y:S01]  /*71a0*/  IMAD.MOV.U32 R102, RZ, RZ, R89 ;  /* 0x000000ffff667224 */ /* 0x000fe200078e0059 */
[----:B------:R1:W-:Y:S01]  /*71b0*/  MUFU.EX2 R191, R4 ;  /* 0x0000000400bf7308 */ /* 0x0003e20000000800 */
[----:B------:R-:W-:Y:S01]  /*71c0*/  HMMA.16816.F32 R76, R8, R108, R44 ;  /* 0x0000006c084c723c */ /* 0x000fe2000000182c */
[----:B------:R-:W-:Y:S01]  /*71d0*/  LDSM.16.MT88.4 R44, [R212+0x2100] ;  /* 0x00210000d42c783b */ /* 0x000fe20000004200 */
[----:B------:R-:W-:-:S06]  /*71e0*/  IMAD.MOV.U32 R103, RZ, RZ, R74 ;  /* 0x000000ffff677224 */ /* 0x000fcc00078e004a */
[----:B------:R-:W-:Y:S01]  /*71f0*/  HMMA.16816.F32 R64, R8, R110, R40 ;  /* 0x0000006e0840723c */ /* 0x000fe20000001828 */
[----:B------:R-:W3:Y:S01]  /*7200*/  LDSM.16.MT88.4 R40, [R209+0x2100] ;  /* 0x00210000d128783b */ /* 0x000ee20000004200 */
[----:B-1----:R-:W-:-:S06]  /*7210*/  FFMA.FTZ R4, R193, c[0x0][0x2d0], -R7 ;  /* 0x0000b400c1047a23 */ /* 0x002fcc0000010807 */
[----:B------:R-:W-:Y:S01]  /*7220*/  HMMA.16816.F32 R92, R8, R94, R36 ;  /* 0x0000005e085c723c */ /* 0x000fe20000001824 */
[----:B------:R-:W1:Y:S01]  /*7230*/  LDSM.16.MT88.4 R36, [R210+0x2100] ;  /* 0x00210000d224783b */ /* 0x000e620000004200 */
[----:B------:R-:W-:Y:S01]  /*7240*/  IMAD.MOV.U32 R193, RZ, RZ, R156 ;  /* 0x000000ffffc17224 */ /* 0x000fe200078e009c */
[----:B------:R4:W5:Y:S01]  /*7250*/  MUFU.EX2 R192, R4 ;  /* 0x0000000400c07308 */ /* 0x0009620000000800 */
[----:B------:R-:W-:-:S04]  /*7260*/  IMAD.MOV.U32 R156, RZ, RZ, R62 ;  /* 0x000000ffff9c7224 */ /* 0x000fc800078e003e */
[C---:B------:R-:W-:Y:S08]  /*7270*/  HMMA.16816.F32 R12, R8.reuse, R96, R12 ;  /* 0x00000060080c723c */ /* 0x040ff0000000180c */
[----:B------:R-:W-:Y:S01]  /*7280*/  HMMA.16816.F32 R140, R8, R100, R16 ;  /* 0x00000064088c723c */ /* 0x000fe20000001810 */
[----:B------:R-:W1:Y:S01]  /*7290*/  LDSM.16.MT88.4 R16, [R209+0x2900] ;  /* 0x00290000d110783b */ /* 0x000e620000004200 */
[----:B----4-:R-:W-:-:S02]  /*72a0*/  FFMA.FTZ R4, R194, c[0x0][0x2d0], -R7 ;  /* 0x0000b400c2047a23 */ /* 0x010fc40000010807 */
[----:B------:R-:W-:Y:S02]  /*72b0*/  IMAD.MOV.U32 R194, RZ, RZ, R83 ;  /* 0x000000ffffc27224 */ /* 0x000fe400078e0053 */
[----:B------:R4:W-:Y:S02]  /*72c0*/  MUFU.EX2 R187, R4 ;  /* 0x0000000400bb7308 */ /* 0x0009e40000000800 */
[----:B------:R-:W-:Y:S01]  /*72d0*/  HMMA.16816.F32 R96, R8, R98, R20 ;  /* 0x000000620860723c */ /* 0x000fe20000001814 */
[----:B------:R-:W1:Y:S01]  /*72e0*/  LDSM.16.MT88.4 R20, [R212+0x2900] ;  /* 0x00290000d414783b */ /* 0x000e620000004200 */
[----:B------:R-:W-:Y:S02]  /*72f0*/  IMAD.MOV.U32 R100, RZ, RZ, R61 ;  /* 0x000000ffff647224 */ /* 0x000fe400078e003d */
[----:B------:R-:W-:-:S03]  /*7300*/  IMAD.MOV.U32 R101, RZ, RZ, R167 ;  /* 0x000000ffff657224 */ /* 0x000fc600078e00a7 */
[----:B--2---:R-:W-:Y:S02]  /*7310*/  F2FP.PACK_AB R8, R207, R235 ;  /* 0x000000ebcf08723e */ /* 0x004fe400000000ff */
[----:B-----5:R-:W-:Y:S01]  /*7320*/  F2FP.PACK_AB R10, R192, R191 ;  /* 0x000000bfc00a723e */ /* 0x020fe200000000ff */
[----:B----4-:R-:W-:Y:S02]  /*7330*/  FFMA.FTZ R4, R195, c[0x0][0x2d0], -R7 ;  /* 0x0000b400c3047a23 */ /* 0x010fe40000010807 */
[----:B------:R-:W-:Y:S02]  /*7340*/  IMAD.MOV.U32 R195, RZ, RZ, R159 ;  /* 0x000000ffffc37224 */ /* 0x000fe400078e009f */
[----:B------:R2:W-:Y:S01]  /*7350*/  MUFU.EX2 R172, R4 ;  /* 0x0000000400ac7308 */ /* 0x0005e20000000800 */
[----:B------:R-:W-:Y:S02]  /*7360*/  IMAD.MOV.U32 R159, RZ, RZ, R60 ;  /* 0x000000ffff9f7224 */ /* 0x000fe400078e003c */
[----:B--2---:R-:W-:-:S02]  /*7370*/  FFMA.FTZ R4, R176, c[0x0][0x2d0], -R6 ;  /* 0x0000b400b0047a23 */ /* 0x004fc40000010806 */
[----:B------:R-:W-:-:S03]  /*7380*/  IMAD.MOV.U32 R176, RZ, RZ, R90 ;  /* 0x000000ffffb07224 */ /* 0x000fc600078e005a */
[----:B------:R2:W-:Y:S02]  /*7390*/  MUFU.EX2 R171, R4 ;  /* 0x0000000400ab7308 */ /* 0x0005e40000000800 */
[----:B--2---:R-:W-:Y:S02]  /*73a0*/  FFMA.FTZ R4, R181, c[0x0][0x2d0], -R6 ;  /* 0x0000b400b5047a23 */ /* 0x004fe40000010806 */
[----:B------:R-:W-:-:S04]  /*73b0*/  IMAD.MOV.U32 R181, RZ, RZ, R85 ;  /* 0x000000ffffb57224 */ /* 0x000fc800078e0055 */
[----:B------:R2:W4:Y:S02]  /*73c0*/  MUFU.EX2 R170, R4 ;  /* 0x0000000400aa7308 */ /* 0x0005240000000800 */
[----:B--2---:R-:W-:Y:S01]  /*73d0*/  FFMA.FTZ R4, R180, c[0x0][0x2d0], -R6 ;  /* 0x0000b400b4047a23 */ /* 0x004fe20000010806 */
[----:B----4-:R-:W-:Y:S01]  /*73e0*/  F2FP.PACK_AB R9, R170, R171 ;  /* 0x000000abaa09723e */ /* 0x010fe200000000ff */
[----:B------:R-:W-:-:S04]  /*73f0*/  IMAD.MOV.U32 R180, RZ, RZ, R80 ;  /* 0x000000ffffb47224 */ /* 0x000fc800078e0050 */
[----:B------:R2:W-:Y:S02]  /*7400*/  MUFU.EX2 R91, R4 ;  /* 0x00000004005b7308 */ /* 0x0005e40000000800 */
[----:B--2---:R-:W-:Y:S02]  /*7410*/  FFMA.FTZ R4, R182, c[0x0][0x2d0], -R6 ;  /* 0x0000b400b6047a23 */ /* 0x004fe40000010806 */
[----:B------:R-:W-:-:S04]  /*7420*/  IMAD.MOV.U32 R182, RZ, RZ, R75 ;  /* 0x000000ffffb67224 */ /* 0x000fc800078e004b */
[----:B------:R2:W4:Y:S02]  /*7430*/  MUFU.EX2 R89, R4 ;  /* 0x0000000400597308 */ /* 0x0005240000000800 */
[----:B--2---:R-:W-:Y:S01]  /*7440*/  FFMA.FTZ R4, R200, c[0x0][0x2d0], -R7 ;  /* 0x0000b400c8047a23 */ /* 0x004fe20000010807 */
[----:B----4-:R-:W-:Y:S01]  /*7450*/  F2FP.PACK_AB R11, R89, R91 ;  /* 0x0000005b590b723e */ /* 0x010fe200000000ff */
[----:B------:R-:W-:-:S04]  /*7460*/  IMAD.MOV.U32 R200, RZ, RZ, R82 ;  /* 0x000000ffffc87224 */ /* 0x000fc800078e0052 */
[----:B------:R2:W-:Y:S01]  /*7470*/  MUFU.EX2 R90, R4 ;  /* 0x00000004005a7308 */ /* 0x0005e20000000800 */
[----:B------:R-:W-:Y:S02]  /*7480*/  FFMA.FTZ R7, R202, c[0x0][0x2d0], -R7 ;  /* 0x0000b400ca077a23 */ /* 0x000fe40000010807 */
[----:B------:R-:W-:Y:S01]  /*7490*/  IMAD.MOV.U32 R202, RZ, RZ, R88 ;  /* 0x000000ffffca7224 */ /* 0x000fe200078e0058 */
[C---:B---3--:R-:W-:Y:S04]  /*74a0*/  HMMA.16816.F32 R104, R8.reuse, R40, R104 ;  /* 0x000000280868723c */ /* 0x048fe80000001868 */
[----:B------:R-:W3:Y:S04]  /*74b0*/  MUFU.EX2 R88, R7 ;  /* 0x0000000700587308 */ /* 0x000ee80000000800 */
[----:B------:R-:W-:Y:S01]  /*74c0*/  HMMA.16816.F32 R116, R8, R42, R116 ;  /* 0x0000002a0874723c */ /* 0x000fe20000001874 */
[----:B--2---:R-:W-:-:S02]  /*74d0*/  FFMA.FTZ R4, R183, c[0x0][0x2d0], -R6 ;  /* 0x0000b400b7047a23 */ /* 0x004fc40000010806 */
[----:B------:R-:W-:Y:S02]  /*74e0*/  IMAD.MOV.U32 R183, RZ, RZ, R84 ;  /* 0x000000ffffb77224 */ /* 0x000fe400078e0054 */
[----:B------:R2:W-:Y:S03]  /*74f0*/  MUFU.EX2 R87, R4 ;  /* 0x0000000400577308 */ /* 0x0005e60000000800 */
[C---:B------:R-:W-:Y:S08]  /*7500*/  HMMA.16816.F32 R120, R8.reuse, R44, R120 ;  /* 0x0000002c0878723c */ /* 0x040ff00000001878 */
[----:B------:R-:W-:Y:S01]  /*7510*/  HMMA.16816.F32 R132, R8, R46, R132 ;  /* 0x0000002e0884723c */ /* 0x000fe20000001884 */
[----:B--2---:R-:W-:-:S07]  /*7520*/  FFMA.FTZ R4, R188, c[0x0][0x2d0], -R6 ;  /* 0x0000b400bc047a23 */ /* 0x004fce0000010806 */
[C---:B-1----:R-:W-:Y:S01]  /*7530*/  HMMA.16816.F32 R136, R8.reuse, R36, R136 ;  /* 0x000000240888723c */ /* 0x042fe20000001888 */
[----:B------:R-:W-:Y:S01]  /*7540*/  IMAD.MOV.U32 R188, RZ, RZ, R81 ;  /* 0x000000ffffbc7224 */ /* 0x000fe200078e0051 */
[----:B------:R1:W-:Y:S06]  /*7550*/  MUFU.EX2 R86, R4 ;  /* 0x0000000400567308 */ /* 0x0003ec0000000800 */
[C---:B------:R-:W-:Y:S08]  /*7560*/  HMMA.16816.F32 R148, R8.reuse, R38, R148 ;  /* 0x000000260894723c */ /* 0x040ff00000001894 */
[----:B------:R-:W-:Y:S01]  /*7570*/  HMMA.16816.F32 R152, R8, R32, R152 ;  /* 0x000000200898723c */ /* 0x000fe20000001898 */
[----:B-1----:R-:W-:-:S02]  /*7580*/  FFMA.FTZ R4, R189, c[0x0][0x2d0], -R6 ;  /* 0x0000b400bd047a23 */ /* 0x002fc40000010806 */
[----:B------:R-:W-:Y:S02]  /*7590*/  FFMA.FTZ R6, R190, c[0x0][0x2d0], -R6 ;  /* 0x0000b400be067a23 */ /* 0x000fe40000010806 */
[----:B------:R1:W-:Y:S03]  /*75a0*/  MUFU.EX2 R85, R4 ;  /* 0x0000000400557308 */ /* 0x0003e60000000800 */
[----:B------:R-:W-:Y:S01]  /*75b0*/  HMMA.16816.F32 R8, R8, R34, R28 ;  /* 0x000000220808723c */ /* 0x000fe2000000181c */
[----:B------:R-:W-:Y:S01]  /*75c0*/  IMAD.MOV.U32 R189, RZ, RZ, R166 ;  /* 0x000000ffffbd7224 */ /* 0x000fe200078e00a6 */
[----:B---3--:R-:W-:Y:S01]  /*75d0*/  F2FP.PACK_AB R166, R88, R90 ;  /* 0x0000005a58a6723e */ /* 0x008fe200000000ff */
[----:B------:R-:W-:Y:S02]  /*75e0*/  IMAD.MOV.U32 R190, RZ, RZ, R63 ;  /* 0x000000ffffbe7224 */ /* 0x000fe400078e003f */
[----:B------:R-:W2:Y:S01]  /*75f0*/  MUFU.EX2 R84, R6 ;  /* 0x0000000600547308 */ /* 0x000ea20000000800 */
[----:B-1----:R-:W-:-:S02]  /*7600*/  FFMA.FTZ R4, R173, c[0x0][0x2d0], -R2 ;  /* 0x0000b400ad047a23 */ /* 0x002fc40000010802 */
[----:B------:R-:W-:-:S05]  /*7610*/  IMAD.MOV.U32 R173, RZ, RZ, R54 ;  /* 0x000000ffffad7224 */ /* 0x000fca00078e0036 */
[----:B------:R1:W-:Y:S01]  /*7620*/  MUFU.EX2 R83, R4 ;  /* 0x0000000400537308 */ /* 0x0003e20000000800 */
[----:B--2---:R-:W-:Y:S01]  /*7630*/  F2FP.PACK_AB R167, R84, R85 ;  /* 0x0000005554a7723e */ /* 0x004fe200000000ff */
[----:B-1----:R-:W-:Y:S02]  /*7640*/  FFMA.FTZ R4, R174, c[0x0][0x2d0], -R2 ;  /* 0x0000b400ae047a23 */ /* 0x002fe40000010802 */
[----:B------:R-:W-:-:S04]  /*7650*/  IMAD.MOV.U32 R174, RZ, RZ, R55 ;  /* 0x000000ffffae7224 */ /* 0x000fc800078e0037 */
[----:B------:R1:W-:Y:S02]  /*7660*/  MUFU.EX2 R82, R4 ;  /* 0x0000000400527308 */ /* 0x0003e40000000800 */
[----:B-1----:R-:W-:Y:S02]  /*7670*/  FFMA.FTZ R4, R175, c[0x0][0x2d0], -R2 ;  /* 0x0000b400af047a23 */ /* 0x002fe40000010802 */
[----:B------:R-:W-:-:S04]  /*7680*/  IMAD.MOV.U32 R175, RZ, RZ, R52 ;  /* 0x000000ffffaf7224 */ /* 0x000fc800078e0034 */
[----:B------:R1:W-:Y:S02]  /*7690*/  MUFU.EX2 R81, R4 ;  /* 0x0000000400517308 */ /* 0x0003e40000000800 */
[----:B-1----:R-:W-:Y:S02]  /*76a0*/  FFMA.FTZ R4, R179, c[0x0][0x2d0], -R2 ;  /* 0x0000b400b3047a23 */ /* 0x002fe40000010802 */
[----:B------:R-:W-:Y:S02]  /*76b0*/  IMAD.MOV.U32 R179, RZ, RZ, R53 ;  /* 0x000000ffffb37224 */ /* 0x000fe400078e0035 */
[----:B------:R-:W1:Y:S02]  /*76c0*/  LDSM.16.MT88.4 R52, [R211+0x2900] ;  /* 0x00290000d334783b */ /* 0x000e640000004200 */
[----:B------:R2:W3:Y:S02]  /*76d0*/  MUFU.EX2 R80, R4 ;  /* 0x0000000400507308 */ /* 0x0004e40000000800 */
[----:B--2---:R-:W-:Y:S01]  /*76e0*/  FFMA.FTZ R4, R164, c[0x0][0x2d0], -R0 ;  /* 0x0000b400a4047a23 */ /* 0x004fe20000010800 */
[----:B------:R-:W-:-:S02]  /*76f0*/  F2FP.PACK_AB R164, R172, R187 ;  /* 0x000000bbaca4723e */ /* 0x000fc400000000ff */
[----:B---3--:R-:W-:-:S03]  /*7700*/  F2FP.PACK_AB R6, R80, R81 ;  /* 0x000000515006723e */ /* 0x008fc600000000ff */
[----:B------:R2:W-:Y:S02]  /*7710*/  MUFU.EX2 R74, R4 ;  /* 0x00000004004a7308 */ /* 0x0005e40000000800 */
[----:B--2---:R-:W-:Y:S01]  /*7720*/  FFMA.FTZ R4, R165, c[0x0][0x2d0], -R0 ;  /* 0x0000b400a5047a23 */ /* 0x004fe20000010800 */
[----:B------:R-:W-:-:S05]  /*7730*/  F2FP.PACK_AB R165, R86, R87 ;  /* 0x0000005756a5723e */ /* 0x000fca00000000ff */
[----:B------:R2:W3:Y:S02]  /*7740*/  MUFU.EX2 R75, R4 ;  /* 0x00000004004b7308 */ /* 0x0004e40000000800 */
[C---:B------:R-:W-:Y:S08]  /*7750*/  HMMA.16816.F32 R104, R164.reuse, R16, R104 ;  /* 0x00000010a468723c */ /* 0x040ff00000001868 */
[----:B------:R-:W-:Y:S01]  /*7760*/  HMMA.16816.F32 R116, R164, R18, R116 ;  /* 0x00000012a474723c */ /* 0x000fe20000001874 */
[----:B--2---:R-:W-:-:S02]  /*7770*/  FFMA.FTZ R4, R168, c[0x0][0x2d0], -R0 ;  /* 0x0000b400a8047a23 */ /* 0x004fc40000010800 */
[----:B------:R-:W-:Y:S02]  /*7780*/  IMAD.MOV.U32 R168, RZ, RZ, R69 ;  /* 0x000000ffffa87224 */ /* 0x000fe400078e0045 */
[----:B------:R2:W-:Y:S03]  /*7790*/  MUFU.EX2 R61, R4 ;  /* 0x00000004003d7308 */ /* 0x0005e60000000800 */
[C---:B------:R-:W-:Y:S08]  /*77a0*/  HMMA.16816.F32 R120, R164.reuse, R20, R120 ;  /* 0x00000014a478723c */ /* 0x040ff00000001878 */
[----:B------:R-:W-:Y:S01]  /*77b0*/  HMMA.16816.F32 R132, R164, R22, R132 ;  /* 0x00000016a484723c */ /* 0x000fe20000001884 */
[----:B--2---:R-:W-:-:S07]  /*77c0*/  FFMA.FTZ R4, R169, c[0x0][0x2d0], -R0 ;  /* 0x0000b400a9047a23 */ /* 0x004fce0000010800 */
[C---:B------:R-:W-:Y:S01]  /*77d0*/  HMMA.16816.F32 R136, R164.reuse, R144, R136 ;  /* 0x00000090a488723c */ /* 0x040fe20000001888 */
[----:B------:R-:W-:Y:S01]  /*77e0*/  IMAD.MOV.U32 R169, RZ, RZ, R5 ;  /* 0x000000ffffa97224 */ /* 0x000fe200078e0005 */
[----:B---3--:R-:W-:Y:S01]  /*77f0*/  F2FP.PACK_AB R5, R75, R74 ;  /* 0x0000004a4b05723e */ /* 0x008fe200000000ff */
[----:B------:R2:W3:Y:S05]  /*7800*/  MUFU.EX2 R60, R4 ;  /* 0x00000004003c7308 */ /* 0x0004ea0000000800 */
[C---:B------:R-:W-:Y:S08]  /*7810*/  HMMA.16816.F32 R148, R164.reuse, R146, R148 ;  /* 0x00000092a494723c */ /* 0x040ff00000001894 */
[----:B-1----:R-:W-:Y:S01]  /*7820*/  HMMA.16816.F32 R152, R164, R52, R152 ;  /* 0x00000034a498723c */ /* 0x002fe20000001898 */
[----:B--2---:R-:W-:-:S02]  /*7830*/  F2FP.PACK_AB R4, R82, R83 ;  /* 0x000000535204723e */ /* 0x004fc400000000ff */
[----:B---3--:R-:W-:-:S05]  /*7840*/  F2FP.PACK_AB R7, R60, R61 ;  /* 0x0000003d3c07723e */ /* 0x008fca00000000ff */
[----:B------:R-:W-:Y:S07]  /*7850*/  HMMA.16816.F32 R164, R164, R54, R8 ;  /* 0x00000036a4a4723c */ /* 0x000fee0000001808 */
[--C-:B------:R-:W-:Y:S01]  /*7860*/  FFMA.FTZ R8, R184, c[0x0][0x2d0], -R2.reuse ;  /* 0x0000b400b8087a23 */ /* 0x100fe20000010802 */
[C---:B------:R-:W-:Y:S03]  /*7870*/  HMMA.16816.F32 R108, R4.reuse, R112, R76 ;  /* 0x00000070046c723c */ /* 0x040fe6000000184c */
[----:B------:R1:W-:Y:S05]  /*7880*/  MUFU.EX2 R62, R8 ;  /* 0x00000008003e7308 */ /* 0x0003ea0000000800 */
[C---:B------:R-:W-:Y:S08]  /*7890*/  HMMA.16816.F32 R112, R4.reuse, R114, R64 ;  /* 0x000000720470723c */ /* 0x040ff00000001840 */
[----:B------:R-:W-:Y:S01]  /*78a0*/  HMMA.16816.F32 R140, R4, R48, R140 ;  /* 0x00000030048c723c */ /* 0x000fe2000000188c */
[----:B-1----:R-:W-:-:S04]  /*78b0*/  FFMA.FTZ R8, R185, c[0x0][0x2d0], -R2 ;  /* 0x0000b400b9087a23 */ /* 0x002fc80000010802 */
[----:B------:R1:W2:Y:S03]  /*78c0*/  MUFU.EX2 R63, R8 ;  /* 0x00000008003f7308 */ /* 0x0002a60000000800 */
[C---:B------:R-:W-:Y:S08]  /*78d0*/  HMMA.16816.F32 R24, R4.reuse, R50, R24 ;  /* 0x000000320418723c */ /* 0x040ff00000001818 */
[----:B------:R-:W-:Y:S01]  /*78e0*/  HMMA.16816.F32 R12, R4, R56, R12 ;  /* 0x00000038040c723c */ /* 0x000fe2000000180c */
[----:B-1----:R-:W-:-:S07]  /*78f0*/  FFMA.FTZ R8, R196, c[0x0][0x2d0], -R2 ;  /* 0x0000b400c4087a23 */ /* 0x002fce0000010802 */
[C---:B------:R-:W-:Y:S01]  /*7900*/  HMMA.16816.F32 R124, R4.reuse, R128, R124 ;  /* 0x00000080047c723c */ /* 0x040fe2000000187c */
[----:B------:R1:W-:Y:S07]  /*7910*/  MUFU.EX2 R65, R8 ;  /* 0x0000000800417308 */ /* 0x0003ee0000000800 */
[----:B------:R-:W-:Y:S01]  /*7920*/  HMMA.16816.F32 R128, R4, R130, R92 ;  /* 0x000000820480723c */ /* 0x000fe2000000185c */
[----:B-1----:R-:W-:-:S04]  /*7930*/  FFMA.FTZ R8, R197, c[0x0][0x2d0], -R2 ;  /* 0x0000b400c5087a23 */ /* 0x002fc80000010802 */
[----:B------:R1:W3:Y:S02]  /*7940*/  MUFU.EX2 R66, R8 ;  /* 0x0000000800427308 */ /* 0x0002e40000000800 */
[----:B-1----:R-:W-:-:S06]  /*7950*/  FFMA.FTZ R8, R198, c[0x0][0x2d0], -R2 ;  /* 0x0000b400c6087a23 */ /* 0x002fcc0000010802 */
[----:B------:R1:W-:Y:S02]  /*7960*/  MUFU.EX2 R67, R8 ;  /* 0x0000000800437308 */ /* 0x0003e40000000800 */
[----:B-1----:R-:W-:-:S06]  /*7970*/  FFMA.FTZ R8, R199, c[0x0][0x2d0], -R2 ;  /* 0x0000b400c7087a23 */ /* 0x002fcc0000010802 */
[----:B------:R1:W-:Y:S02]  /*7980*/  MUFU.EX2 R69, R8 ;  /* 0x0000000800457308 */ /* 0x0003e40000000800 */
[----:B-1----:R-:W-:-:S06]  /*7990*/  FFMA.FTZ R8, R178, c[0x0][0x2d0], -R0 ;  /* 0x0000b400b2087a23 */ /* 0x002fcc0000010800 */
[----:B------:R1:W-:Y:S02]  /*79a0*/  MUFU.EX2 R31, R8 ;  /* 0x00000008001f7308 */ /* 0x0003e40000000800 */
[----:B-1----:R-:W-:-:S06]  /*79b0*/  FFMA.FTZ R8, R177, c[0x0][0x2d0], -R0 ;  /* 0x0000b400b1087a23 */ /* 0x002fcc0000010800 */
[----:B------:R1:W4:Y:S02]  /*79c0*/  MUFU.EX2 R48, R8 ;  /* 0x0000000800307308 */ /* 0x0003240000000800 */
[----:B-1----:R-:W-:-:S06]  /*79d0*/  FFMA.FTZ R8, R158, c[0x0][0x2d0], -R0 ;  /* 0x0000b4009e087a23 */ /* 0x002fcc0000010800 */
[----:B------:R1:W-:Y:S02]  /*79e0*/  MUFU.EX2 R64, R8 ;  /* 0x0000000800407308 */ /* 0x0003e40000000800 */
[----:B-1----:R-:W-:-:S06]  /*79f0*/  FFMA.FTZ R8, R157, c[0x0][0x2d0], -R0 ;  /* 0x0000b4009d087a23 */ /* 0x002fcc0000010800 */
[----:B------:R1:W5:Y:S02]  /*7a00*/  MUFU.EX2 R50, R8 ;  /* 0x0000000800327308 */ /* 0x0003640000000800 */
[--C-:B-1----:R-:W-:Y:S02]  /*7a10*/  FFMA.FTZ R8, R203, c[0x0][0x2d0], -R2.reuse ;  /* 0x0000b400cb087a23 */ /* 0x102fe40000010802 */
[----:B------:R-:W-:-:S04]  /*7a20*/  FFMA.FTZ R2, R201, c[0x0][0x2d0], -R2 ;  /* 0x0000b400c9027a23 */ /* 0x000fc80000010802 */
[----:B------:R1:W-:Y:S08]  /*7a30*/  MUFU.EX2 R56, R8 ;  /* 0x0000000800387308 */ /* 0x0003f00000000800 */
[----:B------:R3:W3:Y:S01]  /*7a40*/  MUFU.EX2 R51, R2 ;  /* 0x0000000200337308 */ /* 0x0006e20000000800 */
[----:B-1----:R-:W-:Y:S07]  /*7a50*/  HMMA.16816.F32 R8, R4, R58, R96 ;  /* 0x0000003a0408723c */ /* 0x002fee0000001860 */
[----:B--2---:R-:W-:Y:S01]  /*7a60*/  F2FP.PACK_AB R4, R63, R62 ;  /* 0x0000003e3f04723e */ /* 0x004fe200000000ff */
[----:B---3--:R-:W-:Y:S01]  /*7a70*/  FFMA.FTZ R2, R160, c[0x0][0x2d0], -R0 ;  /* 0x0000b400a0027a23 */ /* 0x008fe20000010800 */
[----:B------:R-:W-:-:S02]  /*7a80*/  F2FP.PACK_AB R6, R66, R65 ;  /* 0x000000414206723e */ /* 0x000fc400000000ff */
[----:B----4-:R-:W-:Y:S01]  /*7a90*/  F2FP.PACK_AB R5, R48, R31 ;  /* 0x0000001f3005723e */ /* 0x010fe200000000ff */
[----:B------:R1:W-:Y:S01]  /*7aa0*/  MUFU.EX2 R49, R2 ;  /* 0x0000000200317308 */ /* 0x0003e20000000800 */
[----:B-----5:R-:W-:Y:S02]  /*7ab0*/  F2FP.PACK_AB R7, R50, R64 ;  /* 0x000000403207723e */ /* 0x020fe400000000ff */
[----:B------:R-:W-:-:S05]  /*7ac0*/  F2FP.PACK_AB R160, R69, R67 ;  /* 0x0000004345a0723e */ /* 0x000fca00000000ff */
[----:B------:R-:W-:Y:S01]  /*7ad0*/  HMMA.16816.F32 R108, R4, R40, R108 ;  /* 0x00000028046c723c */ /* 0x000fe2000000186c */
[----:B-1----:R-:W-:-:S07]  /*7ae0*/  FFMA.FTZ R2, R161, c[0x0][0x2d0], -R0 ;  /* 0x0000b400a1027a23 */ /* 0x002fce0000010800 */
[C---:B------:R-:W-:Y:S01]  /*7af0*/  HMMA.16816.F32 R112, R4.reuse, R42, R112 ;  /* 0x0000002a0470723c */ /* 0x040fe20000001870 */
[----:B------:R1:W2:Y:S07]  /*7b00*/  MUFU.EX2 R30, R2 ;  /* 0x00000002001e7308 */ /* 0x0002ae0000000800 */
[C---:B------:R-:W-:Y:S08]  /*7b10*/  HMMA.16816.F32 R124, R4.reuse, R44, R124 ;  /* 0x0000002c047c723c */ /* 0x040ff0000000187c */
[C---:B------:R-:W-:Y:S01]  /*7b20*/  HMMA.16816.F32 R128, R4.reuse, R46, R128 ;  /* 0x0000002e0480723c */ /* 0x040fe20000001880 */
[--C-:B-1----:R-:W-:Y:S01]  /*7b30*/  FFMA.FTZ R2, R162, c[0x0][0x2d0], -R0.reuse ;  /* 0x0000b400a2027a23 */ /* 0x102fe20000010800 */
[----:B------:R-:W-:Y:S01]  /*7b40*/  F2FP.PACK_AB R162, R51, R56 ;  /* 0x0000003833a2723e */ /* 0x000fe200000000ff */
[----:B------:R-:W-:Y:S01]  /*7b50*/  FFMA.FTZ R0, R163, c[0x0][0x2d0], -R0 ;  /* 0x0000b400a3007a23 */ /* 0x000fe20000010800 */
[----:B--2---:R-:W-:Y:S01]  /*7b60*/  F2FP.PACK_AB R161, R30, R49 ;  /* 0x000000311ea1723e */ /* 0x004fe200000000ff */
[----:B------:R1:W-:Y:S03]  /*7b70*/  MUFU.EX2 R29, R2 ;  /* 0x00000002001d7308 */ /* 0x0003e60000000800 */
[C---:B------:R-:W-:Y:S05]  /*7b80*/  HMMA.16816.F32 R140, R4.reuse, R36, R140 ;  /* 0x00000024048c723c */ /* 0x040fea000000188c */
[----:B------:R2:W3:Y:S03]  /*7b90*/  MUFU.EX2 R28, R0 ;  /* 0x00000000001c7308 */ /* 0x0004e60000000800 */
[----:B------:R-:W-:Y:S01]  /*7ba0*/  HMMA.16816.F32 R24, R4, R38, R24 ;  /* 0x000000260418723c */ /* 0x000fe20000001818 */
[----:B-1----:R-:W-:-:S07]  /*7bb0*/  FADD.FTZ R2, R168, R169 ;  /* 0x000000a9a8027221 */ /* 0x002fce0000010000 */
[----:B------:R-:W-:Y:S01]  /*7bc0*/  HMMA.16816.F32 R12, R4, R32, R12 ;  /* 0x00000020040c723c */ /* 0x000fe2000000180c */
[----:B------:R-:W-:Y:S02]  /*7bd0*/  FADD.FTZ R2, R173, R2 ;  /* 0x00000002ad027221 */ /* 0x000fe40000010000 */
[----:B--2---:R-:W-:-:S05]  /*7be0*/  FADD.FTZ R0, R175, R179 ;  /* 0x000000b3af007221 */ /* 0x004fca0000010000 */
[----:B------:R-:W-:Y:S01]  /*7bf0*/  HMMA.16816.F32 R8, R4, R34, R8 ;  /* 0x000000220408723c */ /* 0x000fe20000001808 */
[----:B------:R-:W-:Y:S01]  /*7c00*/  FADD.FTZ R2, R189, R2 ;  /* 0x00000002bd027221 */ /* 0x000fe20000010000 */
[----:B---3--:R-:W-:Y:S01]  /*7c10*/  F2FP.PACK_AB R163, R28, R29 ;  /* 0x0000001d1ca3723e */ /* 0x008fe200000000ff */
        /* <DEDUP_REMOVED lines=100> */
[----:B------:R-:W-:Y:S05]  /*8260*/  @P0 BRA `(.L_x_478) ;  /* 0x0000015000000947 */ /* 0x000fea0003800000 */
[----:B------:R-:W-:Y:S01]  /*8270*/  ISETP.LT.AND P0, PT, RZ, UR4, PT ;  /* 0x00000004ff007c0c */ /* 0x000fe2000bf01270 */
[----:B------:R-:W-:-:S02]  /*8280*/  UIADD3 UR14, UR4, -0x1, URZ ;  /* 0xffffffff040e7890 */ /* 0x000fc4000fffe03f */
[----:B------:R-:W-:-:S10]  /*8290*/  ULDC UR6, c[0x0][0x32c] ;  /* 0x0000cb0000067ab9 */ /* 0x000fd40000000800 */
[----:B------:R-:W-:Y:S05]  /*82a0*/  @P0 BRA `(.L_x_479) ;  /* 0x0000008000000947 */ /* 0x000fea0003800000 */
[----:B------:R-:W-:Y:S02]  /*82b0*/  UISETP.NE.AND UP0, UPT, UR6, 0x1, UPT ;  /* 0x000000010600788c */ /* 0x000fe4000bf05270 */
[----:B------:R-:W-:-:S03]  /*82c0*/  UIADD3 UR14, -UR4, URZ, URZ ;  /* 0x0000003f040e7290 */ /* 0x000fc6000fffe13f */
[----:B------:R-:W-:Y:S02]  /*82d0*/  ULDC.64 UR4, c[0x0][0x330] ;  /* 0x0000cc0000047ab9 */ /* 0x000fe40000000a00 */
[----:B------:R-:W-:-:S07]  /*82e0*/  UIMAD.WIDE.U32 UR16, UR14, UR4, URZ ;  /* 0x000000040e1072a5 */ /* 0x000fce000f8e003f */
[----:B------:R-:W-:Y:S02]  /*82f0*/  @UP0 UMOV UR15, UR17 ;  /* 0x00000011000f0c82 */ /* 0x000fe40008000000 */
[----:B------:R-:W-:-:S04]  /*8300*/  @UP0 USHF.R.U32.HI UR14, URZ, UR5, UR15 ;  /* 0x000000053f0e0299 */ /* 0x000fc8000801160f */
[----:B------:R-:W-:Y:S01]  /*8310*/  ULOP3.LUT UR14, URZ, UR14, URZ, 0x33, !UPT ;  /* 0x0000000e3f0e7292 */ /* 0x000fe2000f8e333f */
[----:B------:R-:W-:Y:S05]  /*8320*/  BRA `(.L_x_480) ;  /* 0x0000005000007947 */ /* 0x000fea0003800000 */
.L_x_479:
[----:B------:R-:W-:Y:S02]  /*8330*/  UISETP.NE.AND UP0, UPT, UR6, 0x1, UPT ;  /* 0x000000010600788c */ /* 0x000fe4000bf05270 */
[----:B------:R-:W-:Y:S02]  /*8340*/  ULDC.64 UR4, c[0x0][0x330] ;  /* 0x0000cc0000047ab9 */ /* 0x000fe40000000a00 */
[----:B------:R-:W-:-:S07]  /*8350*/  UIMAD.WIDE.U32 UR16, UR14, UR4, URZ ;  /* 0x000000040e1072a5 */ /* 0x000fce000f8e003f */
[----:B------:R-:W-:Y:S02]  /*8360*/  @UP0 UMOV UR15, UR17 ;  /* 0x00000011000f0c82 */ /* 0x000fe40008000000 */
[----:B------:R-:W-:Y:S02]  /*8370*/  @UP0 USHF.R.U32.HI UR14, URZ, UR5, UR15 ;  /* 0x000000053f0e0299 */ /* 0x000fe4000801160f */
.L_x_480:
[----:B------:R-:W-:Y:S02]  /*8380*/  ULDC UR4, c[0x0][0x32c] ;  /* 0x0000cb0000047ab9 */ /* 0x000fe40000000800 */
[----:B------:R-:W-:-:S04]  /*8390*/  UIMAD UR4, UR14, UR6, UR4 ;  /* 0x000000060e0472a4 */ /* 0x000fc8000f8e0204 */
[----:B------:R-:W-:-:S04]  /*83a0*/  UISETP.LT.AND UP0, UPT, UR7, UR4, UPT ;  /* 0x000000040700728c */ /* 0x000fc8000bf01270 */
[----:B------:R-:W-:-:S03]  /*83b0*/  USEL UR7, UR7, UR4, UP0 ;  /* 0x0000000407077287 */ /* 0x000fc60008000000 */
.L_x_478:
[----:B-1----:R-:W2:Y:S01]  /*83c0*/  LDL R0, [R1] ;  /* 0x0000000001007983 */ /* 0x002ea20000100800 */
[----:B------:R-:W-:-:S04]  /*83d0*/  UIMAD.WIDE UR6, UR7, 0x2aaaaaab, URZ ;  /* 0x2aaaaaab070678a5 */ /* 0x000fc8000f8e023f */
[----:B------:R-:W-:-:S04]  /*83e0*/  USHF.R.U32.HI UR5, URZ, 0x1f, UR7 ;  /* 0x0000001f3f057899 */ /* 0x000fc80008011607 */
[----:B------:R-:W-:Y:S01]  /*83f0*/  ULEA.HI.SX32 UR5, UR7, UR5, 0x1c ;  /* 0x0000000507057291 */ /* 0x000fe2000f8fe23f */
[----:B--2---:R-:W1:Y:S03]  /*8400*/  R2UR UR4, R0 ;  /* 0x00000000000473c2 */ /* 0x004e6600000e0000 */
[----:B-1----:R-:W-:-:S04]  /*8410*/  UISETP.LT.AND UP0, UPT, UR4, UR5, UPT ;  /* 0x000000050400728c */ /* 0x002fc8000bf01270 */
[----:B------:R-:W-:-:S06]  /*8420*/  USEL UR4, UR4, UR5, !UP0 ;  /* 0x0000000504047287 */ /* 0x000fcc000c000000 */
[----:B------:R-:W-:-:S13]  /*8430*/  ISETP.GE.AND P0, PT, R225, UR4, PT ;  /* 0x00000004e1007c0c */ /* 0x000fda000bf06270 */
[----:B------:R-:W-:Y:S05]  /*8440*/  @!P0 BRA `(.L_x_481) ;  /* 0x000067c000008947 */ /* 0x000fea0003800000 */
[----:B------:R-:W2:Y:S01]  /*8450*/  LDL R0, [R1+0x28] ;  /* 0x0000280001007983 */ /* 0x000ea20000100800 */
[----:B------:R-:W-:Y:S01]  /*8460*/  PLOP3.LUT P1, PT, PT, PT, UP2, 0x80, 0x0 ;  /* 0x000000000000781c */ /* 0x000fe20003f2f028 */
[----:B------:R-:W-:Y:S01]  /*8470*/  IMAD.MOV.U32 R101, RZ, RZ, R71 ;  /* 0x000000ffff657224 */ /* 0x000fe200078e0047 */
[----:B------:R-:W-:Y:S01]  /*8480*/  PLOP3.LUT P0, PT, PT, PT, UP2, 0x80, 0x0 ;  /* 0x000000000000781c */ /* 0x000fe20003f0f028 */
[----:B------:R-:W-:Y:S01]  /*8490*/  IMAD.MOV.U32 R100, RZ, RZ, R72 ;  /* 0x000000ffff647224 */ /* 0x000fe200078e0048 */
[----:B------:R-:W-:Y:S01]  /*84a0*/  MOV R103, R3 ;  /* 0x0000000300677202 */ /* 0x000fe20000000f00 */
[----:B------:R-:W-:-:S08]  /*84b0*/  IMAD.MOV.U32 R102, RZ, RZ, R70 ;  /* 0x000000ffff667224 */ /* 0x000fd000078e0046 */
[----:B--2---:R-:W-:-:S05]  /*84c0*/  @P1 IMAD.HI.U32 R0, R0, c[0x0][0x2c8], RZ ;  /* 0x0000b20000001a27 */ /* 0x004fca00078e00ff */
[----:B------:R-:W-:-:S05]  /*84d0*/  @P0 SHF.R.U32.HI R0, RZ, c[0x0][0x2cc], R0 ;  /* 0x0000b300ff000a19 */ /* 0x000fca0000011600 */
[----:B------:R1:W-:Y:S02]  /*84e0*/  @P0 STL [R1+0x4], R0 ;  /* 0x0000040001000387 */ /* 0x0003e40000100800 */
.L_x_498:
[----:B------:R-:W-:Y:S04]  /*84f0*/  DEPBAR.LE SB0, 0x0 ;  /* 0x000080000000791a */ /* 0x000fe80000000000 */
[----:B------:R-:W-:Y:S08]  /*8500*/  BAR.SYNC.DEFER_BLOCKING 0x0 ;  /* 0x0000000000007b1d */ /* 0x000ff00000010000 */
[----:B------:R-:W-:Y:S08]  /*8510*/  LDSM.16.M88.4 R96, [R215+0x6100] ;  /* 0x00610000d760783b */ /* 0x000ff00000000200 */
[----:B------:R-:W2:Y:S04]  /*8520*/  LDL R228, [R1] ;  /* 0x0000000001e47983 */ /* 0x000ea80000100800 */
[----:B------:R-:W3:Y:S08]  /*8530*/  LDSM.16.M88.4 R16, [R208+0x3100] ;  /* 0x00310000d010783b */ /* 0x000ef00000000200 */
[----:B------:R-:W4:Y:S08]  /*8540*/  LDSM.16.M88.4 R92, [R215+0x8100] ;  /* 0x00810000d75c783b */ /* 0x000f300000000200 */
[----:B------:R-:W5:Y:S06]  /*8550*/  LDL.64 R194, [R1+0x40] ;  /* 0x0000400001c27983 */ /* 0x000f6c0000100a00 */
[----:B-1----:R-:W5:Y:S06]  /*8560*/  LDL.64 R2, [R1+0x48] ;  /* 0x0000480001027983 */ /* 0x002f6c0000100a00 */
        /* <DEDUP_REMOVED lines=9> */
[----:B------:R-:W5:Y:S06]  /*8600*/  LDL.64 R242, [R1+0x38] ;  /* 0x0000380001f27983 */ /* 0x000f6c0000100a00 */
[----:B------:R-:W2:Y:S01]  /*8610*/  LDSM.16.M88.4 R188, [R223] ;  /* 0x00000000dfbc783b */ /* 0x000ea20000000200 */
[-C--:B---3--:R-:W-:Y:S08]  /*8620*/  HMMA.16816.F32 R4, R96, R16.reuse, RZ ;  /* 0x000000106004723c */ /* 0x088ff000000018ff */
[C---:B----4-:R-:W-:Y:S08]  /*8630*/  HMMA.16816.F32 R8, R92.reuse, R16, RZ ;  /* 0x000000105c08723c */ /* 0x050ff000000018ff */
[-C--:B------:R-:W-:Y:S08]  /*8640*/  HMMA.16816.F32 R12, R92, R18.reuse, RZ ;  /* 0x000000125c0c723c */ /* 0x080ff000000018ff */
[C---:B------:R-:W-:Y:S08]  /*8650*/  HMMA.16816.F32 R16, R96.reuse, R18, RZ ;  /* 0x000000126010723c */ /* 0x040ff000000018ff */
[-C--:B-1----:R-:W-:Y:S08]  /*8660*/  HMMA.16816.F32 R20, R96, R32.reuse, RZ ;  /* 0x000000206014723c */ /* 0x082ff000000018ff */
        /* <DEDUP_REMOVED lines=19> */
[----:B------:R-:W1:Y:S01]  /*87a0*/  LDSM.16.M88.4 R168, [R222] ;  /* 0x00000000dea8783b */ /* 0x000e620000000200 */
[----:B--2---:R-:W-:Y:S06]  /*87b0*/  ISETP.GT.AND P0, PT, R228, R225, PT ;  /* 0x000000e1e400720c */ /* 0x004fec0003f04270 */
[-C--:B------:R-:W-:Y:S08]  /*87c0*/  HMMA.16816.F32 R4, R172, R176.reuse, R4 ;  /* 0x000000b0ac04723c */ /* 0x080ff00000001804 */
[C---:B------:R-:W-:Y:S04]  /*87d0*/  HMMA.16816.F32 R8, R180.reuse, R176, R8 ;  /* 0x000000b0b408723c */ /* 0x040fe80000001808 */
[----:B------:R-:W-:Y:S03]  /*87e0*/  @!P0 SHF.R.S32.HI R0, RZ, 0x1f, R225 ;  /* 0x0000001fff008819 */ /* 0x000fe600000114e1 */
[C---:B------:R-:W-:Y:S01]  /*87f0*/  @!P0 IMAD.WIDE.U32 R176, R225.reuse, c[0x0][0x208], RZ ;  /* 0x00008200e1b08a25 */ /* 0x040fe200078e00ff */
[-C--:B------:R-:W-:Y:S04]  /*8800*/  HMMA.16816.F32 R12, R180, R178.reuse, R12 ;  /* 0x000000b2b40c723c */ /* 0x080fe8000000180c */
[----:B------:R-:W-:Y:S01]  /*8810*/  @!P0 IMAD R0, R0, c[0x0][0x208], RZ ;  /* 0x0000820000008a24 */ /* 0x000fe200078e02ff */
[----:B-----5:R-:W-:Y:S03]  /*8820*/  @!P0 MOV R3, R195 ;  /* 0x000000c300038202 */ /* 0x020fe60000000f00 */
[C---:B------:R-:W-:Y:S04]  /*8830*/  HMMA.16816.F32 R16, R172.reuse, R178, R16 ;  /* 0x000000b2ac10723c */ /* 0x040fe80000001810 */
[----:B------:R-:W-:Y:S04]  /*8840*/  @!P0 IMAD.WIDE.U32 R2, R176, 0x60, R2 ;  /* 0x00000060b0028825 */ /* 0x000fe800078e0002 */
[-C--:B------:R-:W-:Y:S04]  /*8850*/  HMMA.16816.F32 R20, R172, R184.reuse, R20 ;  /* 0x000000b8ac14723c */ /* 0x080fe80000001814 */
[----:B------:R-:W-:Y:S01]  /*8860*/  @!P0 LEA R192, P1, R2, c[0x0][0x1f8], 0x1 ;  /* 0x00007e0002c08a11 */ /* 0x000fe200078208ff */
[----:B------:R-:W-:Y:S03]  /*8870*/  @!P0 IMAD R0, R225, c[0x0][0x20c], R0 ;  /* 0x00008300e1008a24 */ /* 0x000fe600078e0200 */
[C---:B------:R-:W-:Y:S04]  /*8880*/  HMMA.16816.F32 R24, R180.reuse, R184, R24 ;  /* 0x000000b8b418723c */ /* 0x040fe80000001818 */
[----:B------:R-:W-:Y:S02]  /*8890*/  @!P0 IADD3 R0, R177, R0, RZ ;  /* 0x00000000b1008210 */ /* 0x000fe40007ffe0ff */
[----:B------:R-:W2:Y:S02]  /*88a0*/  LDSM.16.M88.4 R176, [R221] ;  /* 0x00000000ddb0783b */ /* 0x000ea40000000200 */
[-C--:B------:R-:W-:Y:S04]  /*88b0*/  HMMA.16816.F32 R28, R180, R186.reuse, R28 ;  /* 0x000000bab41c723c */ /* 0x080fe8000000181c */
[----:B------:R-:W-:Y:S04]  /*88c0*/  @!P0 IMAD R0, R0, 0x60, RZ ;  /* 0x0000006000008824 */ /* 0x000fe800078e02ff */
[C---:B------:R-:W-:Y:S01]  /*88d0*/  HMMA.16816.F32 R32, R172.reuse, R186, R32 ;  /* 0x000000baac20723c */ /* 0x040fe20000001820 */
[----:B------:R-:W3:Y:S03]  /*88e0*/  LDSM.16.M88.4 R184, [R220] ;  /* 0x00000000dcb8783b */ /* 0x000ee60000000200 */
[----:B------:R-:W-:Y:S04]  /*88f0*/  @!P0 IADD3 R0, R3, R0, RZ ;  /* 0x0000000003008210 */ /* 0x000fe80007ffe0ff */
[-C--:B------:R-:W-:Y:S04]  /*8900*/  HMMA.16816.F32 R36, R172, R188.reuse, R36 ;  /* 0x000000bcac24723c */ /* 0x080fe80000001824 */
[----:B------:R-:W-:Y:S04]  /*8910*/  @!P0 LEA.HI.X R193, R2, c[0x0][0x1fc], R0, 0x1, P1 ;  /* 0x00007f0002c18a11 */ /* 0x000fe800008f0c00 */
[C---:B------:R-:W-:Y:S01]  /*8920*/  HMMA.16816.F32 R40, R180.reuse, R188, R40 ;  /* 0x000000bcb428723c */ /* 0x040fe20000001828 */
[----:B------:R-:W-:Y:S01]  /*8930*/  @!PT LDS RZ, [RZ] ;  /* 0x00000000fffff984 */ /* 0x000fe20000000800 */
[----:B------:R-:W-:Y:S01]  /*8940*/  @!PT LDS RZ, [RZ] ;  /* 0x00000000fffff984 */ /* 0x000fe20000000800 */
[----:B------:R-:W-:Y:S01]  /*8950*/  @!PT LDS RZ, [RZ] ;  /* 0x00000000fffff984 */ /* 0x000fe20000000800 */
[----:B------:R4:W-:Y:S07]  /*8960*/  @!P0 LDGSTS.E.BYPASS.LTC128B.128 [R227+0x100], [R192.64], !P6 ;  /* 0x00100000c0e38fae */ /* 0x0009ee000f101d4c */
[-C--:B------:R-:W-:Y:S08]  /*8970*/  HMMA.16816.F32 R44, R180, R190.reuse, R44 ;  /* 0x000000beb42c723c */ /* 0x080ff0000000182c */
[C---:B------:R-:W-:Y:S07]  /*8980*/  HMMA.16816.F32 R48, R172.reuse, R190, R48 ;  /* 0x000000beac30723c */ /* 0x040fee0000001830 */
[----:B------:R-:W-:Y:S01]  /*8990*/  @!P0 IADD3 R190, P2, R192, UR9, RZ ;  /* 0x00000009c0be8c10 */ /* 0x000fe2000ff5e0ff */
[-C--:B-1----:R-:W-:Y:S04]  /*89a0*/  HMMA.16816.F32 R52, R172, R168.reuse, R52 ;  /* 0x000000a8ac34723c */ /* 0x082fe80000001834 */
[----:B------:R-:W-:Y:S02]  /*89b0*/  @!P0 IADD3.X R191, R193, UR8, RZ, P2, !PT ;  /* 0x00000008c1bf8c10 */ /* 0x000fe400097fe4ff */
[----:B------:R-:W-:Y:S02]  /*89c0*/  @!P0 IADD3 R188, P1, R190, UR9, RZ ;  /* 0x00000009bebc8c10 */ /* 0x000fe4000ff3e0ff */
[C---:B------:R-:W-:Y:S01]  /*89d0*/  HMMA.16816.F32 R56, R180.reuse, R168, R56 ;  /* 0x000000a8b438723c */ /* 0x040fe20000001838 */
[----:B------:R1:W-:Y:S03]  /*89e0*/  @!P0 LDGSTS.E.BYPASS.LTC128B.128 [R227+0x900], [R190.64], !P6 ;  /* 0x00900000bee38fae */ /* 0x0003e6000f101d4c */
[----:B------:R-:W-:Y:S03]  /*89f0*/  @!P0 IADD3.X R189, R191, UR8, RZ, P1, !PT ;  /* 0x00000008bfbd8c10 */ /* 0x000fe60008ffe4ff */
[----:B------:R-:W-:Y:S01]  /*8a00*/  @!P0 IADD3 R168, P3, R188, UR9, RZ ;  /* 0x00000009bca88c10 */ /* 0x000fe2000ff7e0ff */
[-C--:B------:R-:W-:Y:S01]  /*8a10*/  HMMA.16816.F32 R60, R180, R170.reuse, R60 ;  /* 0x000000aab43c723c */ /* 0x080fe2000000183c */
[----:B------:R1:W-:Y:S03]  /*8a20*/  @!P0 LDGSTS.E.BYPASS.LTC128B.128 [R227+0x1100], [R188.64], !P6 ;  /* 0x01100000bce38fae */ /* 0x0003e6000f101d4c */
[----:B------:R-:W-:Y:S02]  /*8a30*/  @!P0 IADD3.X R169, R189, UR8, RZ, P3, !PT ;  /* 0x00000008bda98c10 */ /* 0x000fe40009ffe4ff */
[----:B------:R-:W-:Y:S02]  /*8a40*/  @!P0 IADD3 R2, P2, R168, UR9, RZ ;  /* 0x00000009a8028c10 */ /* 0x000fe4000ff5e0ff */
[C---:B------:R-:W-:Y:S01]  /*8a50*/  HMMA.16816.F32 R64, R172.reuse, R170, R64 ;  /* 0x000000aaac40723c */ /* 0x040fe20000001840 */
[----:B------:R5:W-:Y:S01]  /*8a60*/  @!P0 LDGSTS.E.BYPASS.LTC128B.128 [R227+0x1900], [R168.64], !P6 ;  /* 0x01900000a8e38fae */ /* 0x000be2000f101d4c */
[----:B------:R-:W-:Y:S02]  /*8a70*/  PLOP3.LUT P3, PT, PT, PT, UP2, 0x80, 0x0 ;  /* 0x000000000000781c */ /* 0x000fe40003f6f028 */
[----:B------:R-:W-:Y:S02]  /*8a80*/  @!P0 IADD3.X R3, R169, UR8, RZ, P2, !PT ;  /* 0x00000008a9038c10 */ /* 0x000fe400097fe4ff */
[----:B----4-:R-:W-:Y:S02]  /*8a90*/  @!P0 IADD3 R192, P1, R2, UR9, RZ ;  /* 0x0000000902c08c10 */ /* 0x010fe4000ff3e0ff */
[-C--:B--2---:R-:W-:Y:S01]  /*8aa0*/  HMMA.16816.F32 R68, R172, R176.reuse, R68 ;  /* 0x000000b0ac44723c */ /* 0x084fe20000001844 */
[----:B------:R2:W-:Y:S03]  /*8ab0*/  @!P0 LDGSTS.E.BYPASS.LTC128B.128 [R227+0x2100], [R2.64], !P6 ;  /* 0x0210000002e38fae */ /* 0x0005e6000f101d4c */
[----:B------:R-:W-:Y:S04]  /*8ac0*/  @!P0 IADD3.X R193, R3, UR8, RZ, P1, !PT ;  /* 0x0000000803c18c10 */ /* 0x000fe80008ffe4ff */
[C---:B------:R-:W-:Y:S01]  /*8ad0*/  HMMA.16816.F32 R72, R180.reuse, R176, R72 ;  /* 0x000000b0b448723c */ /* 0x040fe20000001848 */
[----:B------:R4:W-:Y:S03]  /*8ae0*/  @!P0 LDGSTS.E.BYPASS.LTC128B.128 [R227+0x2900], [R192.64], !P6 ;  /* 0x02900000c0e38fae */ /* 0x0009e6000f101d4c */
[C---:B------:R-:W-:Y:S02]  /*8af0*/  ISETP.GT.AND P0, PT, R225.reuse, R228, PT ;  /* 0x000000e4e100720c */ /* 0x040fe40003f04270 */
[----:B------:R-:W-:Y:S02]  /*8b00*/  MOV R228, c[0x0][0x1e0] ;  /* 0x0000780000e47a02 */ /* 0x000fe40000000f00 */
[-C--:B------:R-:W-:Y:S01]  /*8b10*/  HMMA.16816.F32 R76, R180, R178.reuse, R76 ;  /* 0x000000b2b44c723c */ /* 0x080fe2000000184c */
[----:B-1----:R-:W-:Y:S07]  /*8b20*/  LDSM.16.M88.4 R188, [R214+0x3100] ;  /* 0x00310000d6bc783b */ /* 0x002fee0000000200 */
[C---:B------:R-:W-:Y:S01]  /*8b30*/  HMMA.16816.F32 R80, R172.reuse, R178, R80 ;  /* 0x000000b2ac50723c */ /* 0x040fe20000001850 */
[----:B------:R-:W0:Y:S03]  /*8b40*/  LDGDEPBAR ;  /* 0x00000000000079af */ /* 0x000e260000000000 */
[----:B------:R-:W-:Y:S04]  /*8b50*/  @P0 IADD3 R0, R225, -0x1, RZ ;  /* 0xffffffffe1000810 */ /* 0x000fe80007ffe0ff */
[-C--:B---3--:R-:W-:Y:S01]  /*8b60*/  HMMA.16816.F32 R84, R172, R184.reuse, R84 ;  /* 0x000000b8ac54723c */ /* 0x088fe20000001854 */
[----:B-----5:R-:W1:Y:S03]  /*8b70*/  LDSM.16.M88.4 R168, [R216+0x6100] ;  /* 0x00610000d8a8783b */ /* 0x020e660000000200 */
[----:B--2---:R-:W-:Y:S04]  /*8b80*/  @P0 SHF.R.S32.HI R2, RZ, 0x1f, R0 ;  /* 0x0000001fff020819 */ /* 0x004fe80000011400 */
[C---:B------:R-:W-:Y:S01]  /*8b90*/  HMMA.16816.F32 R88, R180.reuse, R184, R88 ;  /* 0x000000b8b458723c */ /* 0x040fe20000001858 */
[----:B----4-:R-:W2:Y:S03]  /*8ba0*/  LDSM.16.M88.4 R192, [R216+0x8100] ;  /* 0x00810000d8c0783b */ /* 0x010ea60000000200 */
[----:B------:R-:W-:Y:S04]  /*8bb0*/  @P0 IMAD R2, R2, c[0x0][0x1e0], RZ ;  /* 0x0000780002020a24 */ /* 0x000fe800078e02ff */
[-C--:B------:R-:W-:Y:S01]  /*8bc0*/  HMMA.16816.F32 R92, R180, R186.reuse, R92 ;  /* 0x000000bab45c723c */ /* 0x080fe2000000185c */
[----:B------:R-:W3:Y:S03]  /*8bd0*/  LDSM.16.M88.4 R196, [R214+0x3900] ;  /* 0x00390000d6c4783b */ /* 0x000ee60000000200 */
[----:B------:R-:W-:Y:S04]  /*8be0*/  @P0 IMAD R2, R0, c[0x0][0x1e4], R2 ;  /* 0x0000790000020a24 */ /* 0x000fe800078e0202 */
[----:B------:R-:W-:Y:S01]  /*8bf0*/  HMMA.16816.F32 R96, R172, R186, R96 ;  /* 0x000000baac60723c */ /* 0x000fe20000001860 */
[----:B------:R-:W4:Y:S08]  /*8c00*/  LDSM.16.M88.4 R200, [R214+0x4100] ;  /* 0x00410000d6c8783b */ /* 0x000f300000000200 */
[----:B------:R-:W5:Y:S08]  /*8c10*/  LDSM.16.M88.4 R176, [R214+0x4900] ;  /* 0x00490000d6b0783b */ /* 0x000f700000000200 */
[----:B------:R-:W4:Y:S01]  /*8c20*/  LDSM.16.M88.4 R180, [R214+0x5100] ;  /* 0x00510000d6b4783b */ /* 0x000f220000000200 */
[-C--:B-1----:R-:W-:Y:S07]  /*8c30*/  HMMA.16816.F32 R4, R168, R188.reuse, R4 ;  /* 0x000000bca804723c */ /* 0x082fee0000001804 */
[----:B------:R-:W1:Y:S01]  /*8c40*/  LDSM.16.M88.4 R204, [R214+0x5900] ;  /* 0x00590000d6cc783b */ /* 0x000e620000000200 */
[C---:B--2---:R-:W-:Y:S07]  /*8c50*/  HMMA.16816.F32 R8, R192.reuse, R188, R8 ;  /* 0x000000bcc008723c */ /* 0x044fee0000001808 */
[----:B------:R-:W-:Y:S01]  /*8c60*/  LDSM.16.M88.4 R172, [R217+0x6100] ;  /* 0x00610000d9ac783b */ /* 0x000fe20000000200 */
[-C--:B------:R-:W-:Y:S07]  /*8c70*/  HMMA.16816.F32 R12, R192, R190.reuse, R12 ;  /* 0x000000bec00c723c */ /* 0x080fee000000180c */
[----:B------:R-:W2:Y:S01]  /*8c80*/  LDSM.16.M88.4 R184, [R213] ;  /* 0x00000000d5b8783b */ /* 0x000ea20000000200 */
[C---:B------:R-:W-:Y:S07]  /*8c90*/  HMMA.16816.F32 R16, R168.reuse, R190, R16 ;  /* 0x000000bea810723c */ /* 0x040fee0000001810 */
[----:B------:R-:W1:Y:S01]  /*8ca0*/  LDSM.16.M88.4 R188, [R217+0x8100] ;  /* 0x00810000d9bc783b */ /* 0x000e620000000200 */
[-C--:B---3--:R-:W-:Y:S08]  /*8cb0*/  HMMA.16816.F32 R20, R168, R196.reuse, R20 ;  /* 0x000000c4a814723c */ /* 0x088ff00000001814 */
[C---:B------:R-:W-:Y:S08]  /*8cc0*/  HMMA.16816.F32 R24, R192.reuse, R196, R24 ;  /* 0x000000c4c018723c */ /* 0x040ff00000001818 */
[-C--:B------:R-:W-:Y:S08]  /*8cd0*/  HMMA.16816.F32 R28, R192, R198.reuse, R28 ;  /* 0x000000c6c01c723c */ /* 0x080ff0000000181c */
[C---:B------:R-:W-:Y:S08]  /*8ce0*/  HMMA.16816.F32 R32, R168.reuse, R198, R32 ;  /* 0x000000c6a820723c */ /* 0x040ff00000001820 */
[-C--:B----4-:R-:W-:Y:S08]  /*8cf0*/  HMMA.16816.F32 R36, R168, R200.reuse, R36 ;  /* 0x000000c8a824723c */ /* 0x090ff00000001824 */
[C---:B------:R-:W-:Y:S08]  /*8d00*/  HMMA.16816.F32 R40, R192.reuse, R200, R40 ;  /* 0x000000c8c028723c */ /* 0x040ff00000001828 */
[-C--:B------:R-:W-:Y:S08]  /*8d10*/  HMMA.16816.F32 R44, R192, R202.reuse, R44 ;  /* 0x000000cac02c723c */ /* 0x080ff0000000182c */
[C---:B------:R-:W-:Y:S08]  /*8d20*/  HMMA.16816.F32 R48, R168.reuse, R202, R48 ;  /* 0x000000caa830723c */ /* 0x040ff00000001830 */
[-C--:B-----5:R-:W-:Y:S08]  /*8d30*/  HMMA.16816.F32 R52, R168, R176.reuse, R52 ;  /* 0x000000b0a834723c */ /* 0x0a0ff00000001834 */
[C---:B------:R-:W-:Y:S08]  /*8d40*/  HMMA.16816.F32 R56, R192.reuse, R176, R56 ;  /* 0x000000b0c038723c */ /* 0x040ff00000001838 */
[-C--:B------:R-:W-:Y:S08]  /*8d50*/  HMMA.16816.F32 R60, R192, R178.reuse, R60 ;  /* 0x000000b2c03c723c */ /* 0x080ff0000000183c */
[C---:B------:R-:W-:Y:S08]  /*8d60*/  HMMA.16816.F32 R64, R168.reuse, R178, R64 ;  /* 0x000000b2a840723c */ /* 0x040ff00000001840 */
[-C--:B------:R-:W-:Y:S08]  /*8d70*/  HMMA.16816.F32 R68, R168, R180.reuse, R68 ;  /* 0x000000b4a844723c */ /* 0x080ff00000001844 */
[C---:B------:R-:W-:Y:S08]  /*8d80*/  HMMA.16816.F32 R72, R192.reuse, R180, R72 ;  /* 0x000000b4c048723c */ /* 0x040ff00000001848 */
[-C--:B------:R-:W-:Y:S08]  /*8d90*/  HMMA.16816.F32 R76, R192, R182.reuse, R76 ;  /* 0x000000b6c04c723c */ /* 0x080ff0000000184c */
[C---:B------:R-:W-:Y:S08]  /*8da0*/  HMMA.16816.F32 R80, R168.reuse, R182, R80 ;  /* 0x000000b6a850723c */ /* 0x040ff00000001850 */
[-C--:B-1----:R-:W-:Y:S08]  /*8db0*/  HMMA.16816.F32 R84, R168, R204.reuse, R84 ;  /* 0x000000cca854723c */ /* 0x082ff00000001854 */
[C---:B------:R-:W-:Y:S08]  /*8dc0*/  HMMA.16816.F32 R88, R192.reuse, R204, R88 ;  /* 0x000000ccc058723c */ /* 0x040ff00000001858 */
[-C--:B------:R-:W-:Y:S08]  /*8dd0*/  HMMA.16816.F32 R92, R192, R206.reuse, R92 ;  /* 0x000000cec05c723c */ /* 0x080ff0000000185c */
[----:B------:R-:W-:Y:S08]  /*8de0*/  HMMA.16816.F32 R96, R168, R206, R96 ;  /* 0x000000cea860723c */ /* 0x000ff00000001860 */
[-C--:B--2---:R-:W-:Y:S08]  /*8df0*/  HMMA.16816.F32 R4, R172, R184.reuse, R4 ;  /* 0x000000b8ac04723c */ /* 0x084ff00000001804 */
[C---:B------:R-:W-:Y:S08]  /*8e00*/  HMMA.16816.F32 R8, R188.reuse, R184, R8 ;  /* 0x000000b8bc08723c */ /* 0x040ff00000001808 */
        /* <DEDUP_REMOVED lines=16> */
[----:B------:R-:W-:Y:S02]  /*8f10*/  FMUL.FTZ R13, R13, c[0x0][0x320] ;  /* 0x0000c8000d0d7a20 */ /* 0x000fe40000410000 */
[----:B------:R-:W-:Y:S02]  /*8f20*/  FMUL.FTZ R16, R16, c[0x0][0x320] ;  /* 0x0000c80010107a20 */ /* 0x000fe40000410000 */
[----:B------:R-:W-:Y:S02]  /*8f30*/  FMUL.FTZ R17, R17, c[0x0][0x320] ;  /* 0x0000c80011117a20 */ /* 0x000fe40000410000 */
[----:B------:R-:W-:Y:S01]  /*8f40*/  FMUL.FTZ R18, R18, c[0x0][0x320] ;  /* 0x0000c80012127a20 */ /* 0x000fe20000410000 */
[----:B------:R-:W4:Y:S01]  /*8f50*/  MUFU.TANH R239, R6 ;  /* 0x0000000600ef7308 */ /* 0x000f220000002400 */
[----:B------:R-:W-:Y:S09]  /*8f60*/  FMUL.FTZ R19, R19, c[0x0][0x320] ;  /* 0x0000c80013137a20 */ /* 0x000ff20000410000 */
[----:B------:R5:W1:Y:S10]  /*8f70*/  MUFU.TANH R244, R15 ;  /* 0x0000000f00f47308 */ /* 0x000a740000002400 */
[----:B------:R1:W1:Y:S10]  /*8f80*/  MUFU.TANH R229, R7 ;  /* 0x0000000700e57308 */ /* 0x0002740000002400 */
[----:B------:R-:W2:Y:S01]  /*8f90*/  MUFU.TANH R246, R8 ;  /* 0x0000000800f67308 */ /* 0x000ea20000002400 */
[----:B-----5:R-:W5:Y:S09]  /*8fa0*/  LDL.64 R14, [R1+0x30] ;  /* 0x00003000010e7983 */ /* 0x020f720000100a00 */
[----:B------:R-:W2:Y:S01]  /*8fb0*/  MUFU.TANH R240, R9 ;  /* 0x0000000900f07308 */ /* 0x000ea20000002400 */
[----:B-1----:R-:W1:Y:S09]  /*8fc0*/  LDSM.16.M88.4 R4, [R213+0x800] ;  /* 0x00080000d504783b */ /* 0x002e720000000200 */
[----:B------:R-:W1:Y:S10]  /*8fd0*/  MUFU.TANH R251, R10 ;  /* 0x0000000a00fb7308 */ /* 0x000e740000002400 */
[----:B------:R1:W1:Y:S10]  /*8fe0*/  MUFU.TANH R249, R11 ;  /* 0x0000000b00f97308 */ /* 0x0002740000002400 */
[----:B------:R-:W2:Y:S10]  /*8ff0*/  MUFU.TANH R238, R12 ;  /* 0x0000000c00ee7308 */ /* 0x000eb40000002400 */
[----:B------:R-:W2:Y:S01]  /*9000*/  MUFU.TANH R237, R13 ;  /* 0x0000000d00ed7308 */ /* 0x000ea20000002400 */
[----:B-1----:R-:W1:Y:S01]  /*9010*/  LDSM.16.M88.4 R8, [R213+0x1000] ;  /* 0x00100000d508783b */ /* 0x002e620000000200 */
[-C--:B------:R-:W-:Y:S08]  /*9020*/  HMMA.16816.F32 R20, R172, R4.reuse, R20 ;  /* 0x00000004ac14723c */ /* 0x080ff00000001814 */
[----:B------:R-:W1:Y:S01]  /*9030*/  MUFU.TANH R16, R16 ;  /* 0x0000001000107308 */ /* 0x000e620000002400 */
[C---:B------:R-:W-:Y:S09]  /*9040*/  HMMA.16816.F32 R24, R188.reuse, R4, R24 ;  /* 0x00000004bc18723c */ /* 0x040ff20000001818 */
[----:B------:R-:W1:Y:S01]  /*9050*/  MUFU.TANH R17, R17 ;  /* 0x0000001100117308 */ /* 0x000e620000002400 */
[-C--:B------:R-:W-:Y:S08]  /*9060*/  HMMA.16816.F32 R28, R188, R6.reuse, R28 ;  /* 0x00000006bc1c723c */ /* 0x080ff0000000181c */
[C---:B------:R-:W-:Y:S01]  /*9070*/  HMMA.16816.F32 R32, R172.reuse, R6, R32 ;  /* 0x00000006ac20723c */ /* 0x040fe20000001820 */
[----:B------:R-:W2:Y:S01]  /*9080*/  MUFU.TANH R205, R18 ;  /* 0x0000001200cd7308 */ /* 0x000ea20000002400 */
[----:B------:R-:W2:Y:S02]  /*9090*/  LDSM.16.M88.4 R4, [R213+0x1800] ;  /* 0x00180000d504783b */ /* 0x000ea40000000200 */
[----:B------:R-:W-:Y:S02]  /*90a0*/  FMUL.FTZ R20, R20, c[0x0][0x320] ;  /* 0x0000c80014147a20 */ /* 0x000fe40000410000 */
[----:B------:R-:W-:Y:S02]  /*90b0*/  FMUL.FTZ R21, R21, c[0x0][0x320] ;  /* 0x0000c80015157a20 */ /* 0x000fe40000410000 */
[----:B------:R-:W-:Y:S03]  /*90c0*/  FMUL.FTZ R27, R27, c[0x0][0x320] ;  /* 0x0000c8001b1b7a20 */ /* 0x000fe60000410000 */
[----:B------:R-:W2:Y:S01]  /*90d0*/  MUFU.TANH R203, R19 ;  /* 0x0000001300cb7308 */ /* 0x000ea20000002400 */
[----:B------:R-:W-:Y:S02]  /*90e0*/  FMUL.FTZ R22, R22, c[0x0][0x320] ;  /* 0x0000c80016167a20 */ /* 0x000fe40000410000 */
[----:B------:R-:W-:Y:S01]  /*90f0*/  FMUL.FTZ R23, R23, c[0x0][0x320] ;  /* 0x0000c80017177a20 */ /* 0x000fe20000410000 */
[-C--:B-1----:R-:W-:Y:S03]  /*9100*/  HMMA.16816.F32 R36, R172, R8.reuse, R36 ;  /* 0x00000008ac24723c */ /* 0x082fe60000001824 */
[----:B------:R-:W-:Y:S02]  /*9110*/  FMUL.FTZ R29, R29, c[0x0][0x320] ;  /* 0x0000c8001d1d7a20 */ /* 0x000fe40000410000 */
[----:B------:R-:W-:Y:S01]  /*9120*/  FMUL.FTZ R30, R30, c[0x0][0x320] ;  /* 0x0000c8001e1e7a20 */ /* 0x000fe20000410000 */
[----:B------:R-:W1:Y:S01]  /*9130*/  MUFU.TANH R234, R27 ;  /* 0x0000001b00ea7308 */ /* 0x000e620000002400 */
[----:B------:R-:W-:Y:S01]  /*9140*/  FMUL.FTZ R31, R31, c[0x0][0x320] ;  /* 0x0000c8001f1f7a20 */ /* 0x000fe20000410000 */
[C---:B------:R-:W-:Y:S04]  /*9150*/  HMMA.16816.F32 R40, R188.reuse, R8, R40 ;  /* 0x00000008bc28723c */ /* 0x040fe80000001828 */
[----:B------:R-:W-:Y:S02]  /*9160*/  FMUL.FTZ R33, R33, c[0x0][0x320] ;  /* 0x0000c80021217a20 */ /* 0x000fe40000410000 */
[----:B------:R-:W-:Y:S02]  /*9170*/  FMUL.FTZ R35, R35, c[0x0][0x320] ;  /* 0x0000c80023237a20 */ /* 0x000fe40000410000 */
[----:B------:R-:W1:Y:S01]  /*9180*/  MUFU.TANH R201, R29 ;  /* 0x0000001d00c97308 */ /* 0x000e620000002400 */
[-C--:B------:R-:W-:Y:S03]  /*9190*/  HMMA.16816.F32 R44, R188, R10.reuse, R44 ;  /* 0x0000000abc2c723c */ /* 0x080fe6000000182c */
[----:B------:R-:W-:Y:S02]  /*91a0*/  FMUL.FTZ R24, R24, c[0x0][0x320] ;  /* 0x0000c80018187a20 */ /* 0x000fe40000410000 */
[----:B------:R-:W-:Y:S02]  /*91b0*/  FMUL.FTZ R25, R25, c[0x0][0x320] ;  /* 0x0000c80019197a20 */ /* 0x000fe40000410000 */
[----:B------:R-:W-:Y:S01]  /*91c0*/  FMUL.FTZ R37, R37, c[0x0][0x320] ;  /* 0x0000c80025257a20 */ /* 0x000fe20000410000 */
[C---:B------:R-:W-:Y:S01]  /*91d0*/  HMMA.16816.F32 R48, R172.reuse, R10, R48 ;  /* 0x0000000aac30723c */ /* 0x040fe20000001830 */
[----:B------:R-:W1:Y:S01]  /*91e0*/  MUFU.TANH R232, R30 ;  /* 0x0000001e00e87308 */ /* 0x000e620000002400 */
[----:B------:R-:W1:Y:S02]  /*91f0*/  LDSM.16.M88.4 R8, [R213+0x2000] ;  /* 0x00200000d508783b */ /* 0x000e640000000200 */
[----:B------:R-:W-:Y:S02]  /*9200*/  FMUL.FTZ R26, R26, c[0x0][0x320] ;  /* 0x0000c8001a1a7a20 */ /* 0x000fe40000410000 */
[----:B------:R-:W-:Y:S02]  /*9210*/  FMUL.FTZ R28, R28, c[0x0][0x320] ;  /* 0x0000c8001c1c7a20 */ /* 0x000fe40000410000 */
[-C--:B--2---:R-:W-:Y:S03]  /*9220*/  HMMA.16816.F32 R52, R172, R4.reuse, R52 ;  /* 0x00000004ac34723c */ /* 0x084fe60000001834 */
[----:B------:R-:W2:Y:S01]  /*9230*/  MUFU.TANH R231, R31 ;  /* 0x0000001f00e77308 */ /* 0x000ea20000002400 */
[----:B------:R-:W-:Y:S02]  /*9240*/  FMUL.FTZ R32, R32, c[0x0][0x320] ;  /* 0x0000c80020207a20 */ /* 0x000fe40000410000 */
[----:B------:R-:W-:Y:S02]  /*9250*/  FMUL.FTZ R34, R34, c[0x0][0x320] ;  /* 0x0000c80022227a20 */ /* 0x000fe40000410000 */
[C---:B------:R-:W-:Y:S04]  /*9260*/  HMMA.16816.F32 R56, R188.reuse, R4, R56 ;  /* 0x00000004bc38723c */ /* 0x040fe80000001838 */
[----:B------:R-:W-:Y:S01]  /*9270*/  FMUL.FTZ R46, R46, c[0x0][0x320] ;  /* 0x0000c8002e2e7a20 */ /* 0x000fe20000410000 */
[----:B------:R-:W2:Y:S01]  /*9280*/  MUFU.TANH R20, R20 ;  /* 0x0000001400147308 */ /* 0x000ea20000002400 */
[----:B------:R-:W-:Y:S02]  /*9290*/  FMUL.FTZ R36, R36, c[0x0][0x320] ;  /* 0x0000c80024247a20 */ /* 0x000fe40000410000 */
[-C--:B------:R-:W-:Y:S04]  /*92a0*/  HMMA.16816.F32 R60, R188, R6.reuse, R60 ;  /* 0x00000006bc3c723c */ /* 0x080fe8000000183c */
[----:B------:R-:W-:Y:S02]  /*92b0*/  FMUL.FTZ R48, R48, c[0x0][0x320] ;  /* 0x0000c80030307a20 */ /* 0x000fe40000410000 */
[----:B------:R-:W-:Y:S01]  /*92c0*/  FMUL.FTZ R49, R49, c[0x0][0x320] ;  /* 0x0000c80031317a20 */ /* 0x000fe20000410000 */
[----:B------:R2:W2:Y:S01]  /*92d0*/  MUFU.TANH R197, R46 ;  /* 0x0000002e00c57308 */ /* 0x0004a20000002400 */
[C---:B------:R-:W-:Y:S01]  /*92e0*/  HMMA.16816.F32 R64, R172.reuse, R6, R64 ;  /* 0x00000006ac40723c */ /* 0x040fe20000001840 */
[----:B------:R-:W3:Y:S01]  /*92f0*/  LDSM.16.M88.4 R4, [R213+0x2800] ;  /* 0x00280000d504783b */ /* 0x000ee20000000200 */
[----:B------:R-:W-:Y:S04]  /*9300*/  DEPBAR.LE SB0, 0x0 ;  /* 0x000080000000791a */ /* 0x000fe80000000000 */
[----:B------:R-:W-:Y:S02]  /*9310*/  FMUL.FTZ R50, R50, c[0x0][0x320] ;  /* 0x0000c80032327a20 */ /* 0x000fe40000410000 */
[----:B------:R-:W-:Y:S01]  /*9320*/  FMUL.FTZ R51, R51, c[0x0][0x320] ;  /* 0x0000c80033337a20 */ /* 0x000fe20000410000 */
[----:B------:R-:W3:Y:S01]  /*9330*/  MUFU.TANH R21, R21 ;  /* 0x0000001500157308 */ /* 0x000ee20000002400 */
[----:B------:R-:W-:Y:S01]  /*9340*/  BAR.SYNC.DEFER_BLOCKING 0x0 ;  /* 0x0000000000007b1d */ /* 0x000fe20000010000 */
[-C--:B-1----:R-:W-:Y:S05]  /*9350*/  HMMA.16816.F32 R68, R172, R8.reuse, R68 ;  /* 0x00000008ac44723c */ /* 0x082fea0000001844 */
[----:B------:R-:W-:Y:S02]  /*9360*/  FMUL.FTZ R52, R52, c[0x0][0x320] ;  /* 0x0000c80034347a20 */ /* 0x000fe40000410000 */
[----:B------:R-:W-:Y:S01]  /*9370*/  FMUL.FTZ R53, R53, c[0x0][0x320] ;  /* 0x0000c80035357a20 */ /* 0x000fe20000410000 */
[----:B------:R1:W1:Y:S01]  /*9380*/  MUFU.TANH R193, R22 ;  /* 0x0000001600c17308 */ /* 0x0002620000002400 */
[C---:B------:R-:W-:Y:S01]  /*9390*/  HMMA.16816.F32 R72, R188.reuse, R8, R72 ;  /* 0x00000008bc48723c */ /* 0x040fe20000001848 */
[----:B--2---:R-:W2:Y:S03]  /*93a0*/  LDL R46, [R1+0x20] ;  /* 0x00002000012e7983 */ /* 0x004ea60000100800 */
[----:B------:R-:W-:Y:S02]  /*93b0*/  FMUL.FTZ R54, R54, c[0x0][0x320] ;  /* 0x0000c80036367a20 */ /* 0x000fe40000410000 */
[----:B------:R-:W-:Y:S01]  /*93c0*/  FMUL.FTZ R55, R55, c[0x0][0x320] ;  /* 0x0000c80037377a20 */ /* 0x000fe20000410000 */
[----:B------:R-:W-:Y:S01]  /*93d0*/  MOV R8, c[0x0][0x1e4] ;  /* 0x0000790000087a02 */ /* 0x000fe20000000f00 */
[-C--:B------:R-:W-:Y:S01]  /*93e0*/  HMMA.16816.F32 R76, R188, R10.reuse, R76 ;  /* 0x0000000abc4c723c */ /* 0x080fe2000000184c */
[----:B------:R1:W1:Y:S03]  /*93f0*/  MUFU.TANH R185, R23 ;  /* 0x0000001700b97308 */ /* 0x0002660000002400 */
[----:B------:R-:W-:Y:S02]  /*9400*/  FMUL.FTZ R56, R56, c[0x0][0x320] ;  /* 0x0000c80038387a20 */ /* 0x000fe40000410000 */
[----:B------:R-:W-:Y:S02]  /*9410*/  FMUL.FTZ R59, R59, c[0x0][0x320] ;  /* 0x0000c8003b3b7a20 */ /* 0x000fe40000410000 */
[C---:B------:R-:W-:Y:S03]  /*9420*/  HMMA.16816.F32 R80, R172.reuse, R10, R80 ;  /* 0x0000000aac50723c */ /* 0x040fe60000001850 */
[----:B------:R1:W1:Y:S01]  /*9430*/  MUFU.TANH R207, R24 ;  /* 0x0000001800cf7308 */ /* 0x0002620000002400 */
[----:B------:R-:W-:Y:S02]  /*9440*/  FMUL.FTZ R60, R60, c[0x0][0x320] ;  /* 0x0000c8003c3c7a20 */ /* 0x000fe40000410000 */
[----:B------:R-:W-:Y:S01]  /*9450*/  FMUL.FTZ R61, R61, c[0x0][0x320] ;  /* 0x0000c8003d3d7a20 */ /* 0x000fe20000410000 */
[----:B------:R-:W-:Y:S01]  /*9460*/  @P0 SHF.L.U32 R10, R228, 0x5, RZ ;  /* 0x00000005e40a0819 */ /* 0x000fe200000006ff */
[-C--:B---3--:R-:W-:Y:S04]  /*9470*/  HMMA.16816.F32 R84, R172, R4.reuse, R84 ;  /* 0x00000004ac54723c */ /* 0x088fe80000001854 */
[----:B------:R-:W-:Y:S01]  /*9480*/  FMUL.FTZ R63, R63, c[0x0][0x320] ;  /* 0x0000c8003f3f7a20 */ /* 0x000fe20000410000 */
[----:B------:R3:W1:Y:S01]  /*9490*/  MUFU.TANH R206, R25 ;  /* 0x0000001900ce7308 */ /* 0x0006620000002400 */
[----:B------:R-:W-:Y:S02]  /*94a0*/  FMUL.FTZ R64, R64, c[0x0][0x320] ;  /* 0x0000c80040407a20 */ /* 0x000fe40000410000 */
[C---:B------:R-:W-:Y:S04]  /*94b0*/  HMMA.16816.F32 R88, R188.reuse, R4, R88 ;  /* 0x00000004bc58723c */ /* 0x040fe80000001858 */
[----:B------:R-:W-:Y:S02]  /*94c0*/  FMUL.FTZ R65, R65, c[0x0][0x320] ;  /* 0x0000c80041417a20 */ /* 0x000fe40000410000 */
[----:B------:R-:W-:Y:S01]  /*94d0*/  FMUL.FTZ R66, R66, c[0x0][0x320] ;  /* 0x0000c80042427a20 */ /* 0x000fe20000410000 */
[----:B------:R3:W1:Y:S01]  /*94e0*/  MUFU.TANH R235, R26 ;  /* 0x0000001a00eb7308 */ /* 0x0006620000002400 */
[-C--:B------:R-:W-:Y:S04]  /*94f0*/  HMMA.16816.F32 R92, R188, R6.reuse, R92 ;  /* 0x00000006bc5c723c */ /* 0x080fe8000000185c */
[----:B------:R-:W-:Y:S04]  /*9500*/  @P0 IMAD.WIDE.U32 R4, R0, c[0x0][0x1e0], RZ ;  /* 0x0000780000040a25 */ /* 0x000fe800078e00ff */
[----:B------:R-:W-:Y:S01]  /*9510*/  HMMA.16816.F32 R96, R172, R6, R96 ;  /* 0x00000006ac60723c */ /* 0x000fe20000001860 */
[----:B------:R3:W1:Y:S01]  /*9520*/  MUFU.TANH R202, R28 ;  /* 0x0000001c00ca7308 */ /* 0x0006620000002400 */
[----:B------:R-:W3:Y:S02]  /*9530*/  LDL R7, [R1+0x4] ;  /* 0x0000040001077983 */ /* 0x000ee40000100800 */
[----:B------:R-:W-:Y:S01]  /*9540*/  @P0 IADD3 R0, R5, R2, RZ ;  /* 0x0000000205000210 */ /* 0x000fe20007ffe0ff */
[----:B------:R-:W-:Y:S01]  /*9550*/  FMUL.FTZ R67, R67, c[0x0][0x320] ;  /* 0x0000c80043437a20 */ /* 0x000fe20000410000 */
[----:B------:R1:W3:Y:S01]  /*9560*/  LDL R6, [R1+0x28] ;  /* 0x0000280001067983 */ /* 0x0002e20000100800 */
[----:B------:R-:W-:Y:S01]  /*9570*/  @P0 MOV R2, R242 ;  /* 0x000000f200020202 */ /* 0x000fe20000000f00 */
[----:B------:R-:W-:Y:S03]  /*9580*/  FMUL.FTZ R68, R68, c[0x0][0x320] ;  /* 0x0000c80044447a20 */ /* 0x000fe60000410000 */
[----:B------:R1:W1:Y:S01]  /*9590*/  MUFU.TANH R13, R32 ;  /* 0x00000020000d7308 */ /* 0x0002620000002400 */
[----:B------:R-:W-:Y:S02]  /*95a0*/  @P0 IMAD R0, R0, 0x60, RZ ;  /* 0x0000006000000824 */ /* 0x000fe400078e02ff */
[----:B------:R-:W-:Y:S02]  /*95b0*/  FMUL.FTZ R69, R69, c[0x0][0x320] ;  /* 0x0000c80045457a20 */ /* 0x000fe40000410000 */
[----:B------:R-:W-:Y:S02]  /*95c0*/  FMUL.FTZ R70, R70, c[0x0][0x320] ;  /* 0x0000c80046467a20 */ /* 0x000fe40000410000 */
[----:B------:R-:W-:Y:S02]  /*95d0*/  FMUL.FTZ R71, R71, c[0x0][0x320] ;  /* 0x0000c80047477a20 */ /* 0x000fe40000410000 */
[----:B------:R-:W-:Y:S01]  /*95e0*/  FMUL.FTZ R72, R72, c[0x0][0x320] ;  /* 0x0000c80048487a20 */ /* 0x000fe20000410000 */
[----:B------:R-:W1:Y:S01]  /*95f0*/  MUFU.TANH R33, R33 ;  /* 0x0000002100217308 */ /* 0x000e620000002400 */
[----:B------:R-:W-:Y:S02]  /*9600*/  FMUL.FTZ R73, R73, c[0x0][0x320] ;  /* 0x0000c80049497a20 */ /* 0x000fe40000410000 */
[----:B------:R-:W-:Y:S02]  /*9610*/  FMUL.FTZ R74, R74, c[0x0][0x320] ;  /* 0x0000c8004a4a7a20 */ /* 0x000fe40000410000 */
[----:B------:R-:W-:Y:S02]  /*9620*/  FMUL.FTZ R75, R75, c[0x0][0x320] ;  /* 0x0000c8004b4b7a20 */ /* 0x000fe40000410000 */
[----:B------:R-:W-:Y:S02]  /*9630*/  FMUL.FTZ R76, R76, c[0x0][0x320] ;  /* 0x0000c8004c4c7a20 */ /* 0x000fe40000410000 */
[----:B------:R-:W-:Y:S01]  /*9640*/  FMUL.FTZ R77, R77, c[0x0][0x320] ;  /* 0x0000c8004d4d7a20 */ /* 0x000fe20000410000 */
[----:B------:R1:W1:Y:S01]  /*9650*/  MUFU.TANH R183, R34 ;  /* 0x0000002200b77308 */ /* 0x0002620000002400 */
        /* <DEDUP_REMOVED lines=31> */
[----:B------:R-:W-:Y:S01]  /*9850*/  FMUL.FTZ R45, R45, c[0x0][0x320] ;  /* 0x0000c8002d2d7a20 */ /* 0x000fe20000410000 */
[----:B-----5:R-:W-:Y:S01]  /*9860*/  @P0 MOV R3, R15 ;  /* 0x0000000f00030202 */ /* 0x020fe20000000f00 */
[----:B------:R-:W-:Y:S02]  /*9870*/  FMUL.FTZ R47, R47, c[0x0][0x320] ;  /* 0x0000c8002f2f7a20 */ /* 0x000fe40000410000 */
[----:B------:R-:W-:Y:S02]  /*9880*/  FMUL.FTZ R57, R57, c[0x0][0x320] ;  /* 0x0000c80039397a20 */ /* 0x000fe40000410000 */
[----:B------:R-:W-:Y:S01]  /*9890*/  @P0 IMAD.WIDE.U32 R2, R4, 0x60, R2 ;  /* 0x0000006004020825 */ /* 0x000fe200078e0002 */
[----:B------:R1:W1:Y:S03]  /*98a0*/  MUFU.TANH R35, R39 ;  /* 0x0000002700237308 */ /* 0x0002660000002400 */
[----:B------:R-:W-:Y:S01]  /*98b0*/  FMUL.FTZ R58, R58, c[0x0][0x320] ;  /* 0x0000c8003a3a7a20 */ /* 0x000fe20000410000 */
[----:B------:R-:W-:Y:S01]  /*98c0*/  @P0 LEA R4, P1, R2, c[0x0][0x1c8], 0x1 ;  /* 0x0000720002040a11 */ /* 0x000fe200078208ff */
[----:B------:R-:W-:Y:S01]  /*98d0*/  FMUL.FTZ R62, R62, c[0x0][0x320] ;  /* 0x0000c8003e3e7a20 */ /* 0x000fe20000410000 */
[----:B------:R-:W-:Y:S01]  /*98e0*/  @P0 IADD3 R0, R3, R0, RZ ;  /* 0x0000000003000210 */ /* 0x000fe20007ffe0ff */
[----:B------:R-:W-:Y:S02]  /*98f0*/  FMUL.FTZ R90, R90, c[0x0][0x320] ;  /* 0x0000c8005a5a7a20 */ /* 0x000fe40000410000 */
[----:B------:R-:W-:Y:S01]  /*9900*/  FMUL.FTZ R94, R94, c[0x0][0x320] ;  /* 0x0000c8005e5e7a20 */ /* 0x000fe20000410000 */
[----:B------:R1:W1:Y:S01]  /*9910*/  MUFU.TANH R194, R40 ;  /* 0x0000002800c27308 */ /* 0x0002620000002400 */
[----:B------:R-:W-:Y:S01]  /*9920*/  @P0 LEA.HI.X R5, R2, c[0x0][0x1cc], R0, 0x1, P1 ;  /* 0x0000730002050a11 */ /* 0x000fe200008f0c00 */
[----:B------:R-:W-:Y:S01]  /*9930*/  FMUL.FTZ R95, R95, c[0x0][0x320] ;  /* 0x0000c8005f5f7a20 */ /* 0x000fe20000410000 */
[-C--:B------:R-:W-:Y:S02]  /*9940*/  @P0 IADD3 R2, P1, R4, R10.reuse, RZ ;  /* 0x0000000a04020210 */ /* 0x080fe40007f3e0ff */
[----:B------:R-:W-:Y:S01]  /*9950*/  @P0 SHF.L.U64.HI R0, R228, 0x5, R8 ;  /* 0x00000005e4000819 */ /* 0x000fe20000010208 */
[----:B------:R-:W-:Y:S01]  /*9960*/  @!PT LDS RZ, [RZ] ;  /* 0x00000000fffff984 */ /* 0x000fe20000000800 */
[----:B------:R-:W-:Y:S01]  /*9970*/  @!PT LDS RZ, [RZ] ;  /* 0x00000000fffff984 */ /* 0x000fe20000000800 */
[----:B------:R-:W-:Y:S01]  /*9980*/  @!PT LDS RZ, [RZ] ;  /* 0x00000000fffff984 */ /* 0x000fe20000000800 */
[----:B------:R5:W-:Y:S01]  /*9990*/  @P0 LDGSTS.E.BYPASS.LTC128B.128 [R227+0x3100], [R4.64], !P6 ;  /* 0x0310000004e30fae */ /* 0x000be2000f101d4c */
[----:B------:R-:W-:Y:S02]  /*99a0*/  @P0 IADD3 R8, P2, R2, R10, RZ ;  /* 0x0000000a02080210 */ /* 0x000fe40007f5e0ff */
[-C--:B------:R-:W-:Y:S01]  /*99b0*/  @P0 IADD3.X R3, R5, R0.reuse, RZ, P1, !PT ;  /* 0x0000000005030210 */ /* 0x080fe20000ffe4ff */
[----:B------:R1:W1:Y:S03]  /*99c0*/  MUFU.TANH R192, R41 ;  /* 0x0000002900c07308 */ /* 0x0002660000002400 */
[----:B------:R-:W-:Y:S01]  /*99d0*/  @P0 IADD3.X R9, R3, R0, RZ, P2, !PT ;  /* 0x0000000003090210 */ /* 0x000fe200017fe4ff */
[----:B------:R1:W-:Y:S06]  /*99e0*/  @P0 LDGSTS.E.BYPASS.LTC128B.128 [R227+0x3900], [R2.64], !P6 ;  /* 0x0390000002e30fae */ /* 0x0003ec000f101d4c */
[----:B------:R2:W2:Y:S02]  /*99f0*/  MUFU.TANH R200, R42 ;  /* 0x0000002a00c87308 */ /* 0x0004a40000002400 */
[----:B------:R2:W-:Y:S08]  /*9a00*/  @P0 LDGSTS.E.BYPASS.LTC128B.128 [R227+0x4100], [R8.64], !P6 ;  /* 0x0410000008e30fae */ /* 0x0005f0000f101d4c */
[----:B------:R2:W2:Y:S10]  /*9a10*/  MUFU.TANH R199, R43 ;  /* 0x0000002b00c77308 */ /* 0x0004b40000002400 */
[----:B------:R2:W2:Y:S01]  /*9a20*/  MUFU.TANH R184, R44 ;  /* 0x0000002c00b87308 */ /* 0x0004a20000002400 */
[----:B-1----:R-:W-:Y:S04]  /*9a30*/  @P0 IADD3 R2, P1, R8, R10, RZ ;  /* 0x0000000a08020210 */ /* 0x002fe80007f3e0ff */
[----:B------:R-:W-:Y:S02]  /*9a40*/  @P0 IADD3.X R3, R9, R0, RZ, P1, !PT ;  /* 0x0000000009030210 */ /* 0x000fe40000ffe4ff */
[----:B-----5:R-:W-:Y:S03]  /*9a50*/  @P0 IADD3 R4, P2, R2, R10, RZ ;  /* 0x0000000a02040210 */ /* 0x020fe60007f5e0ff */
[----:B------:R1:W1:Y:S01]  /*9a60*/  MUFU.TANH R170, R45 ;  /* 0x0000002d00aa7308 */ /* 0x0002620000002400 */
[----:B------:R5:W-:Y:S01]  /*9a70*/  @P0 LDGSTS.E.BYPASS.LTC128B.128 [R227+0x4900], [R2.64], !P6 ;  /* 0x0490000002e30fae */ /* 0x000be2000f101d4c */
[----:B------:R-:W-:Y:S02]  /*9a80*/  @P0 IADD3.X R5, R3, R0, RZ, P2, !PT ;  /* 0x0000000003050210 */ /* 0x000fe400017fe4ff */
[----:B------:R-:W-:Y:S04]  /*9a90*/  @P0 IADD3 R10, P1, R4, R10, RZ ;  /* 0x0000000a040a0210 */ /* 0x000fe80007f3e0ff */
[----:B------:R-:W-:Y:S01]  /*9aa0*/  @P0 IADD3.X R11, R5, R0, RZ, P1, !PT ;  /* 0x00000000050b0210 */ /* 0x000fe20000ffe4ff */
[----:B------:R1:W-:Y:S01]  /*9ab0*/  @P0 LDGSTS.E.BYPASS.LTC128B.128 [R227+0x5100], [R4.64], !P6 ;  /* 0x0510000004e30fae */ /* 0x0003e2000f101d4c */
[----:B------:R1:W1:Y:S07]  /*9ac0*/  MUFU.TANH R196, R47 ;  /* 0x0000002f00c47308 */ /* 0x00026e0000002400 */
[----:B------:R2:W-:Y:S01]  /*9ad0*/  @P0 LDGSTS.E.BYPASS.LTC128B.128 [R227+0x5900], [R10.64], !P6 ;  /* 0x059000000ae30fae */ /* 0x0005e2000f101d4c */
[----:B------:R-:W-:Y:S02]  /*9ae0*/  PLOP3.LUT P0, PT, PT, PT, UP1, 0x40, 0x0 ;  /* 0x000000000000781c */ /* 0x000fe40003f0e818 */
[----:B------:R-:W1:Y:S05]  /*9af0*/  MUFU.TANH R49, R49 ;  /* 0x0000003100317308 */ /* 0x000e6a0000002400 */
[----:B------:R-:W0:Y:S01]  /*9b00*/  LDGDEPBAR ;  /* 0x00000000000079af */ /* 0x000e220000000000 */
[----:B-----5:R-:W-:Y:S04]  /*9b10*/  IMAD R3, R225, -0x60, RZ ;  /* 0xffffffa0e1037824 */ /* 0x020fe800078e02ff */
[----:B------:R-:W1:Y:S10]  /*9b20*/  MUFU.TANH R50, R50 ;  /* 0x0000003200327308 */ /* 0x000e740000002400 */
[----:B------:R-:W1:Y:S10]  /*9b30*/  MUFU.TANH R51, R51 ;  /* 0x0000003300337308 */ /* 0x000e740000002400 */
[----:B------:R-:W1:Y:S10]  /*9b40*/  MUFU.TANH R52, R52 ;  /* 0x0000003400347308 */ /* 0x000e740000002400 */
[----:B------:R-:W1:Y:S10]  /*9b50*/  MUFU.TANH R53, R53 ;  /* 0x0000003500357308 */ /* 0x000e740000002400 */
[----:B------:R-:W1:Y:S10]  /*9b60*/  MUFU.TANH R54, R54 ;  /* 0x0000003600367308 */ /* 0x000e740000002400 */
[----:B------:R-:W1:Y:S10]  /*9b70*/  MUFU.TANH R55, R55 ;  /* 0x0000003700377308 */ /* 0x000e740000002400 */
[----:B------:R3:W3:Y:S10]  /*9b80*/  MUFU.TANH R168, R56 ;  /* 0x0000003800a87308 */ /* 0x0006f40000002400 */
[----:B------:R3:W3:Y:S01]  /*9b90*/  MUFU.TANH R56, R57 ;  /* 0x0000003900387308 */ /* 0x0006e20000002400 */
[----:B--2---:R-:W-:Y:S04]  /*9ba0*/  IADD3 R10, -R46, 0x1, R3 ;  /* 0x000000012e0a7810 */ /* 0x004fe80007ffe103 */
[----:B-1----:R-:W-:Y:S05]  /*9bb0*/  IADD3 R5, R10, c[0x0][0x1d0], RZ ;  /* 0x000074000a057a10 */ /* 0x002fea0007ffe0ff */
[----:B------:R1:W2:Y:S01]  /*9bc0*/  MUFU.TANH R181, R58 ;  /* 0x0000003a00b57308 */ /* 0x0002a20000002400 */
[----:B------:R-:W-:Y:S04]  /*9bd0*/  IADD3 R5, R5, -c[0x0][0x168], RZ ;  /* 0x80005a0005057a10 */ /* 0x000fe80007ffe0ff */
[C---:B------:R-:W-:Y:S05]  /*9be0*/  IADD3 R8, R5.reuse, UR10, RZ ;  /* 0x0000000a05087c10 */ /* 0x040fea000fffe0ff */
[----:B------:R1:W1:Y:S10]  /*9bf0*/  MUFU.TANH R180, R59 ;  /* 0x0000003b00b47308 */ /* 0x0002740000002400 */
[----:B------:R-:W1:Y:S10]  /*9c00*/  MUFU.TANH R60, R60 ;  /* 0x0000003c003c7308 */ /* 0x000e740000002400 */
[----:B------:R-:W1:Y:S10]  /*9c10*/  MUFU.TANH R61, R61 ;  /* 0x0000003d003d7308 */ /* 0x000e740000002400 */
[----:B------:R1:W1:Y:S01]  /*9c20*/  MUFU.TANH R179, R62 ;  /* 0x0000003e00b37308 */ /* 0x0002620000002400 */
[----:B---3--:R-:W-:Y:S02]  /*9c30*/  @P3 MOV R6, R7 ;  /* 0x0000000700063202 */ /* 0x008fe40000000f00 */
[----:B------:R-:W-:Y:S07]  /*9c40*/  IADD3 R7, R5, c[0x0][0x328], RZ ;  /* 0x0000ca0005077a10 */ /* 0x000fee0007ffe0ff */
[----:B------:R3:W1:Y:S01]  /*9c50*/  MUFU.TANH R178, R63 ;  /* 0x0000003f00b27308 */ /* 0x0006620000002400 */
[----:B------:R-:W5:Y:S09]  /*9c60*/  SHFL.IDX PT, R9, R6, RZ, 0x1c1f ;  /* 0x001c1fff06097589 */ /* 0x000f7200000e0000 */
[----:B------:R-:W1:Y:S10]  /*9c70*/  MUFU.TANH R64, R64 ;  /* 0x0000004000407308 */ /* 0x000e740000002400 */
[----:B------:R-:W1:Y:S01]  /*9c80*/  MUFU.TANH R65, R65 ;  /* 0x0000004100417308 */ /* 0x000e620000002400 */
[----:B-----5:R-:W-:Y:S02]  /*9c90*/  IADD3 R2, R7, R9, RZ ;  /* 0x0000000907027210 */ /* 0x020fe40007ffe0ff */
[----:B------:R-:W-:Y:S07]  /*9ca0*/  IADD3 R0, R9, R8, RZ ;  /* 0x0000000809007210 */ /* 0x000fee0007ffe0ff */
[----:B------:R-:W1:Y:S10]  /*9cb0*/  MUFU.TANH R66, R66 ;  /* 0x0000004200427308 */ /* 0x000e740000002400 */
        /* <DEDUP_REMOVED lines=11> */
[----:B------:R3:W1:Y:S10]  /*9d70*/  MUFU.TANH R186, R78 ;  /* 0x0000004e00ba7308 */ /* 0x0006740000002400 */
        /* <DEDUP_REMOVED lines=15> */
[----:B------:R3:W1:Y:S10]  /*9e70*/  MUFU.TANH R63, R94 ;  /* 0x0000005e003f7308 */ /* 0x0006740000002400 */
[----:B------:R3:W1:Y:S10]  /*9e80*/  MUFU.TANH R59, R95 ;  /* 0x0000005f003b7308 */ /* 0x0006740000002400 */
[----:B------:R-:W1:Y:S10]  /*9e90*/  MUFU.TANH R30, R30 ;  /* 0x0000001e001e7308 */ /* 0x000e740000002400 */
[----:B------:R-:W1:Y:S10]  /*9ea0*/  MUFU.TANH R27, R27 ;  /* 0x0000001b001b7308 */ /* 0x000e740000002400 */
[----:B------:R-:W1:Y:S10]  /*9eb0*/  MUFU.TANH R31, R31 ;  /* 0x0000001f001f7308 */ /* 0x000e740000002400 */
[----:B------:R-:W1:Y:S01]  /*9ec0*/  MUFU.TANH R29, R29 ;  /* 0x0000001d001d7308 */ /* 0x000e620000002400 */
[----:B------:R-:W-:-:S05]  /*9ed0*/  @P0 BRA `(.L_x_482) ;  /* 0x0000019000000947 */ /* 0x000fca0003800000 */
[----:B--234-:R-:W-:Y:S01]  /*9ee0*/  IADD3 R4, R9, c[0x0][0x1d0], RZ ;  /* 0x0000740009047a10 */ /* 0x01cfe20007ffe0ff */
[----:B------:R-:W-:Y:S03]  /*9ef0*/  BSSY B0, `(.L_x_483) ;  /* 0x0000012000007945 */ /* 0x000fe60003800000 */
[----:B------:R-:W-:Y:S04]  /*9f00*/  IADD3 R4, R4, -c[0x0][0x168], RZ ;  /* 0x80005a0004047a10 */ /* 0x000fe80007ffe0ff */
[----:B------:R-:W-:Y:S11]  /*9f10*/  ISETP.GT.AND P0, PT, R4, -0x1, PT ;  /* 0xffffffff0400780c */ /* 0x000ff60003f04270 */
[----:B------:R-:W-:Y:S02]  /*9f20*/  @!UPT UIADD3 URZ, URZ, URZ, URZ ;  /* 0x0000003f3f3ff290 */ /* 0x000fe4000fffe03f */
[----:B------:R-:W-:-:S05]  /*9f30*/  @P0 BRA `(.L_x_484) ;  /* 0x0000008000000947 */ /* 0x000fca0003800000 */
[----:B------:R-:W-:Y:S01]  /*9f40*/  LOP3.LUT R4, RZ, R4, RZ, 0x33, !PT ;  /* 0x00000004ff047212 */ /* 0x000fe200078e33ff */
[----:B------:R-:W-:Y:S05]  /*9f50*/  IMAD.MOV.U32 R9, RZ, RZ, c[0x0][0x32c] ;  /* 0x0000cb00ff097624 */ /* 0x000fea00078e00ff */
[----:B------:R-:W-:Y:S11]  /*9f60*/  ISETP.NE.AND P0, PT, R9, 0x1, PT ;  /* 0x000000010900780c */ /* 0x000ff60003f05270 */
[----:B------:R-:W-:Y:S02]  /*9f70*/  @!UPT UIADD3 URZ, URZ, URZ, URZ ;  /* 0x0000003f3f3ff290 */ /* 0x000fe4000fffe03f */
[----:B------:R-:W-:Y:S05]  /*9f80*/  @P0 IMAD.HI.U32 R9, R4, c[0x0][0x330], RZ ;  /* 0x0000cc0004090a27 */ /* 0x000fea00078e00ff */
[----:B------:R-:W-:Y:S04]  /*9f90*/  @P0 SHF.R.U32.HI R4, RZ, c[0x0][0x334], R9 ;  /* 0x0000cd00ff040a19 */ /* 0x000fe80000011609 */
[----:B------:R-:W-:Y:S01]  /*9fa0*/  LOP3.LUT R4, RZ, R4, RZ, 0x33, !PT ;  /* 0x00000004ff047212 */ /* 0x000fe200078e33ff */
[----:B------:R-:W-:-:S05]  /*9fb0*/  BRA `(.L_x_485) ;  /* 0x0000005000007947 */ /* 0x000fca0003800000 */
.L_x_484:
[----:B------:R-:W-:Y:S04]  /*9fc0*/  MOV R9, c[0x0][0x32c] ;  /* 0x0000cb0000097a02 */ /* 0x000fe80000000f00 */
[----:B------:R-:W-:Y:S11]  /*9fd0*/  ISETP.NE.AND P0, PT, R9, 0x1, PT ;  /* 0x000000010900780c */ /* 0x000ff60003f05270 */
[----:B------:R-:W-:Y:S02]  /*9fe0*/  @!UPT UIADD3 URZ, URZ, URZ, URZ ;  /* 0x0000003f3f3ff290 */ /* 0x000fe4000fffe03f */
[----:B------:R-:W-:Y:S05]  /*9ff0*/  @P0 IMAD.HI.U32 R9, R4, c[0x0][0x330], RZ ;  /* 0x0000cc0004090a27 */ /* 0x000fea00078e00ff */
[----:B------:R-:W-:Y:S02]  /*a000*/  @P0 SHF.R.U32.HI R4, RZ, c[0x0][0x334], R9 ;  /* 0x0000cd00ff040a19 */ /* 0x000fe40000011609 */
.L_x_485:
[----:B------:R-:W-:Y:S05]  /*a010*/  BSYNC B0 ;  /* 0x0000000000007941 */ /* 0x000fea0003800000 */
.L_x_483:
[----:B------:R-:W-:Y:S04]  /*a020*/  IMAD.IADD R9, R3, 0x1, -R46 ;  /* 0x0000000103097824 */ /* 0x000fe800078e0a2e */
[----:B------:R-:W-:Y:S05]  /*a030*/  IMAD R4, R4, c[0x0][0x32c], R9 ;  /* 0x0000cb0004047a24 */ /* 0x000fea00078e0209 */
[----:B------:R-:W-:Y:S02]  /*a040*/  IADD3 R9, R4, c[0x0][0x32c], RZ ;  /* 0x0000cb0004097a10 */ /* 0x000fe40007ffe0ff */
[----:B------:R-:W-:Y:S02]  /*a050*/  IMNMX R0, R0, R4, !PT ;  /* 0x0000000400007217 */ /* 0x000fe40007800200 */
[----:B------:R-:W-:Y:S02]  /*a060*/  IMNMX R2, R2, R9, PT ;  /* 0x0000000902027217 */ /* 0x000fe40003800200 */
.L_x_482:
[C---:B--234-:R-:W-:Y:S02]  /*a070*/  ISETP.GE.AND P0, PT, R3.reuse, 0x9, PT ;  /* 0x000000090300780c */ /* 0x05cfe40003f06270 */
[C---:B------:R-:W-:Y:S02]  /*a080*/  ISETP.GE.AND P1, PT, R3.reuse, 0x2, PT ;  /* 0x000000020300780c */ /* 0x040fe40003f26270 */
[----:B------:R-:W-:Y:S02]  /*a090*/  P2R R25, PR, RZ, 0x1 ;  /* 0x00000001ff197803 */ /* 0x000fe40000000000 */
[C---:B------:R-:W-:Y:S02]  /*a0a0*/  ISETP.GT.AND P0, PT, R0.reuse, 0x8, !P0 ;  /* 0x000000080000780c */ /* 0x040fe40004704270 */
[----:B------:R-:W-:Y:S02]  /*a0b0*/  P2R R26, PR, RZ, 0x2 ;  /* 0x00000002ff1a7803 */ /* 0x000fe40000000000 */
[----:B------:R-:W-:Y:S02]  /*a0c0*/  ISETP.GT.AND P1, PT, R0, 0x1, !P1 ;  /* 0x000000010000780c */ /* 0x000fe40004f24270 */
[C---:B------:R-:W-:Y:S02]  /*a0d0*/  ISETP.GE.AND P2, PT, R3.reuse, 0x11, PT ;  /* 0x000000110300780c */ /* 0x040fe40003f46270 */
[C---:B------:R-:W-:Y:S02]  /*a0e0*/  ISETP.LT.OR P0, PT, R2.reuse, 0x9, P0 ;  /* 0x000000090200780c */ /* 0x040fe40000701670 */
[----:B------:R-:W-:Y:S02]  /*a0f0*/  ISETP.LT.OR P1, PT, R2, 0x2, P1 ;  /* 0x000000020200780c */ /* 0x000fe40000f21670 */
[C---:B------:R-:W-:Y:S02]  /*a100*/  ISETP.GE.AND P3, PT, R3.reuse, 0xa, PT ;  /* 0x0000000a0300780c */ /* 0x040fe40003f66270 */
[----:B------:R-:W-:Y:S02]  /*a110*/  FSEL R36, R16, -INF , !P0 ;  /* 0xff80000010247808 */ /* 0x000fe40004000000 */
[----:B------:R-:W-:Y:S02]  /*a120*/  ISETP.GT.AND P0, PT, R0, 0x10, !P2 ;  /* 0x000000100000780c */ /* 0x000fe40005704270 */
[----:B------:R-:W-:Y:S02]  /*a130*/  FSEL R32, R176, -INF , !P1 ;  /* 0xff800000b0207808 */ /* 0x000fe40004800000 */
[----:B------:R-:W-:Y:S02]  /*a140*/  ISETP.GT.AND P1, PT, R0, 0x9, !P3 ;  /* 0x000000090000780c */ /* 0x000fe40005f24270 */
[----:B------:R-:W-:Y:S02]  /*a150*/  P2R R23, PR, RZ, 0x4 ;  /* 0x00000004ff177803 */ /* 0x000fe40000000000 */
[C---:B------:R-:W-:Y:S02]  /*a160*/  ISETP.LT.OR P0, PT, R2.reuse, 0x11, P0 ;  /* 0x000000110200780c */ /* 0x040fe40000701670 */
[----:B------:R-:W-:Y:S02]  /*a170*/  ISETP.GE.AND P2, PT, R3, 0x12, PT ;  /* 0x000000120300780c */ /* 0x000fe40003f46270 */
[----:B------:R-:W-:Y:S02]  /*a180*/  ISETP.LT.OR P1, PT, R2, 0xa, P1 ;  /* 0x0000000a0200780c */ /* 0x000fe40000f21670 */
[----:B------:R-:W-:Y:S02]  /*a190*/  FSEL R40, R20, -INF , !P0 ;  /* 0xff80000014287808 */ /* 0x000fe40004000000 */
[----:B------:R-:W-:Y:S02]  /*a1a0*/  ISETP.GT.AND P0, PT, R0, 0x11, !P2 ;  /* 0x000000110000780c */ /* 0x000fe40005704270 */
[----:B------:R-:W-:Y:S02]  /*a1b0*/  FSEL R38, R17, -INF , !P1 ;  /* 0xff80000011267808 */ /* 0x000fe40004800000 */
[----:B------:R-:W-:Y:S02]  /*a1c0*/  ISETP.LT.OR P0, PT, R2, 0x12, P0 ;  /* 0x000000120200780c */ /* 0x000fe40000701670 */
[----:B------:R-:W-:Y:S02]  /*a1d0*/  ISETP.GE.AND P1, PT, R3, 0x19, PT ;  /* 0x000000190300780c */ /* 0x000fe40003f26270 */
[----:B------:R-:W-:Y:S02]  /*a1e0*/  FSEL R42, R21, -INF , !P0 ;  /* 0xff800000152a7808 */ /* 0x000fe40004000000 */
[----:B------:R-:W-:Y:S02]  /*a1f0*/  ISETP.GT.AND P0, PT, R0, 0x18, !P1 ;  /* 0x000000180000780c */ /* 0x000fe40004f04270 */
[----:B------:R-:W-:Y:S02]  /*a200*/  P2R R21, PR, RZ, 0x2 ;  /* 0x00000002ff157803 */ /* 0x000fe40000000000 */
        /* <DEDUP_REMOVED lines=11> */
[C---:B------:R-:W-:Y:S02]  /*a2c0*/  ISETP.GE.AND P1, PT, R3.reuse, 0x22, PT ;  /* 0x000000220300780c */ /* 0x040fe40003f26270 */
        /* <DEDUP_REMOVED lines=30> */
[----:B-1----:R-:W-:Y:S02]  /*a4b0*/  FSEL R195, R64, -INF , !P0 ;  /* 0xff80000040c37808 */ /* 0x002fe40004000000 */
[----:B------:R-:W-:Y:S02]  /*a4c0*/  ISETP.GT.AND P0, PT, R0, 0x39, !P1 ;  /* 0x000000390000780c */ /* 0x000fe40004f04270 */
[----:B------:R-:W-:Y:S02]  /*a4d0*/  ISETP.GE.AND P4, PT, R3, 0x41, PT ;  /* 0x000000410300780c */ /* 0x000fe40003f86270 */
[----:B------:R-:W-:Y:S02]  /*a4e0*/  ISETP.LT.OR P0, PT, R2, 0x3a, P0 ;  /* 0x0000003a0200780c */ /* 0x000fe40000701670 */
[----:B------:R-:W-:Y:S02]  /*a4f0*/  P2R R24, PR, RZ, 0x8 ;  /* 0x00000008ff187803 */ /* 0x000fe40000000000 */
[----:B------:R-:W-:Y:S02]  /*a500*/  FSEL R198, R65, -INF , !P0 ;  /* 0xff80000041c67808 */ /* 0x000fe40004000000 */
[----:B------:R-:W-:Y:S02]  /*a510*/  ISETP.GT.AND P0, PT, R0, 0x40, !P4 ;  /* 0x000000400000780c */ /* 0x000fe40006704270 */
[C---:B------:R-:W-:Y:S02]  /*a520*/  ISETP.GE.AND P3, PT, R3.reuse, 0x42, PT ;  /* 0x000000420300780c */ /* 0x040fe40003f66270 */
[----:B------:R-:W-:Y:S02]  /*a530*/  ISETP.LT.OR P0, PT, R2, 0x41, P0 ;  /* 0x000000410200780c */ /* 0x000fe40000701670 */
[----:B------:R-:W-:Y:S02]  /*a540*/  P2R R22, PR, RZ, 0x4 ;  /* 0x00000004ff167803 */ /* 0x000fe40000000000 */
[----:B------:R-:W-:Y:S02]  /*a550*/  FSEL R204, R68, -INF , !P0 ;  /* 0xff80000044cc7808 */ /* 0x000fe40004000000 */
        /* <DEDUP_REMOVED lines=25> */
[----:B------:R-:W-:Y:S04]  /*a6f0*/  ISETP.GT.AND P0, PT, R0, 0x58, !P5 ;  /* 0x000000580000780c */ /* 0x000fe80006f04270 */
[----:B------:R-:W-:Y:S04]  /*a700*/  ISETP.LT.OR P0, PT, R2, 0x59, P0 ;  /* 0x000000590200780c */ /* 0x000fe80000701670 */
[----:B------:R-:W-:Y:S02]  /*a710*/  FSEL R252, R30, -INF , !P0 ;  /* 0xff8000001efc7808 */ /* 0x000fe40004000000 */
[----:B------:R-:W-:Y:S04]  /*a720*/  ISETP.GT.AND P0, PT, R0, RZ, !P1 ;  /* 0x000000ff0000720c */ /* 0x000fe80004f04270 */
[----:B------:R-:W-:Y:S04]  /*a730*/  ISETP.LT.OR P0, PT, R2, 0x1, P0 ;  /* 0x000000010200780c */ /* 0x000fe80000701670 */
[----:B------:R-:W-:Y:S02]  /*a740*/  FSEL R30, R226, -INF , !P0 ;  /* 0xff800000e21e7808 */ /* 0x000fe40004000000 */
[----:B------:R-:W-:Y:S02]  /*a750*/  ISETP.GE.AND P0, PT, R3, 0x5a, PT ;  /* 0x0000005a0300780c */ /* 0x000fe40003f06270 */
[----:B------:R-:W1:Y:S02]  /*a760*/  SHFL.IDX PT, R3, R6, 0x1, 0x1c1f ;  /* 0x003c1f0006037f89 */ /* 0x000e6400000e0000 */
[----:B------:R-:W-:Y:S02]  /*a770*/  P2R R4, PR, RZ, 0x1 ;  /* 0x00000001ff047803 */ /* 0x000fe40000000000 */
[----:B------:R-:W-:Y:S04]  /*a780*/  ISETP.GT.AND P0, PT, R0, 0x59, !P0 ;  /* 0x000000590000780c */ /* 0x000fe80004704270 */
[----:B------:R-:W-:Y:S04]  /*a790*/  ISETP.LT.OR P0, PT, R2, 0x5a, P0 ;  /* 0x0000005a0200780c */ /* 0x000fe80000701670 */
[----:B------:R-:W-:Y:S02]  /*a7a0*/  FSEL R84, R27, -INF , !P0 ;  /* 0xff8000001b547808 */ /* 0x000fe40004000000 */
[----:B------:R-:W-:Y:S01]  /*a7b0*/  PLOP3.LUT P0, PT, PT, PT, UP1, 0x40, 0x0 ;  /* 0x000000000000781c */ /* 0x000fe20003f0e818 */
[--C-:B-1----:R-:W-:Y:S02]  /*a7c0*/  IMAD.IADD R2, R7, 0x1, R3.reuse ;  /* 0x0000000107027824 */ /* 0x102fe400078e0203 */
[----:B------:R-:W-:Y:S10]  /*a7d0*/  IMAD.IADD R0, R8, 0x1, R3 ;  /* 0x0000000108007824 */ /* 0x000ff400078e0203 */
[----:B------:R-:W-:-:S05]  /*a7e0*/  @P0 BRA `(.L_x_486) ;  /* 0x000001b000000947 */ /* 0x000fca0003800000 */
[----:B------:R-:W-:Y:S01]  /*a7f0*/  IADD3 R0, R3, c[0x0][0x1d0], RZ ;  /* 0x0000740003007a10 */ /* 0x000fe20007ffe0ff */
        /* <DEDUP_REMOVED lines=13> */
.L_x_488:
[----:B------:R-:W-:Y:S04]  /*a8d0*/  MOV R2, c[0x0][0x32c] ;  /* 0x0000cb0000027a02 */ /* 0x000fe80000000f00 */
[----:B------:R-:W-:Y:S11]  /*a8e0*/  ISETP.NE.AND P0, PT, R2, 0x1, PT ;  /* 0x000000010200780c */ /* 0x000ff60003f05270 */
[----:B------:R-:W-:Y:S02]  /*a8f0*/  @!UPT UIADD3 URZ, URZ, URZ, URZ ;  /* 0x0000003f3f3ff290 */ /* 0x000fe4000fffe03f */
[----:B------:R-:W-:Y:S05]  /*a900*/  @P0 IMAD.HI.U32 R2, R0, c[0x0][0x330], RZ ;  /* 0x0000cc0000020a27 */ /* 0x000fea00078e00ff */
[----:B------:R-:W-:Y:S02]  /*a910*/  @P0 SHF.R.U32.HI R0, RZ, c[0x0][0x334], R2 ;  /* 0x0000cd00ff000a19 */ /* 0x000fe40000011602 */
.L_x_489:
[----:B------:R-:W-:Y:S05]  /*a920*/  BSYNC B0 ;  /* 0x0000000000007941 */ /* 0x000fea0003800000 */
.L_x_487:
[----:B------:R-:W-:Y:S02]  /*a930*/  IADD3 R2, R10, -0x1, RZ ;  /* 0xffffffff0a027810 */ /* 0x000fe40007ffe0ff */
[C-C-:B------:R-:W-:Y:S02]  /*a940*/  IADD3 R27, R3.reuse, UR10, R5.reuse ;  /* 0x0000000a031b7c10 */ /* 0x140fe4000fffe005 */
[----:B------:R-:W-:Y:S01]  /*a950*/  IADD3 R3, R3, c[0x0][0x328], R5 ;  /* 0x0000ca0003037a10 */ /* 0x000fe20007ffe005 */
[----:B------:R-:W-:Y:S05]  /*a960*/  IMAD R0, R0, c[0x0][0x32c], R2 ;  /* 0x0000cb0000007a24 */ /* 0x000fea00078e0202 */
[----:B------:R-:W-:Y:S02]  /*a970*/  IADD3 R2, R0, c[0x0][0x32c], RZ ;  /* 0x0000cb0000027a10 */ /* 0x000fe40007ffe0ff */
[----:B------:R-:W-:Y:S02]  /*a980*/  IMNMX R0, R27, R0, !PT ;  /* 0x000000001b007217 */ /* 0x000fe40007800200 */
[----:B------:R-:W-:Y:S02]  /*a990*/  IMNMX R2, R3, R2, PT ;  /* 0x0000000203027217 */ /* 0x000fe40003800200 */
.L_x_486:
[----:B------:R-:W-:Y:S01]  /*a9a0*/  ISETP.NE.AND P0, PT, R26, RZ, PT ;  /* 0x000000ff1a00720c */ /* 0x000fe20003f05270 */
[----:B------:R-:W1:Y:S03]  /*a9b0*/  SHFL.IDX PT, R3, R6, 0x2, 0x1c1f ;  /* 0x005c1f0006037f89 */ /* 0x000e6600000e0000 */
[----:B------:R-:W-:Y:S04]  /*a9c0*/  ISETP.GT.AND P0, PT, R0, 0x1, !P0 ;  /* 0x000000010000780c */ /* 0x000fe80004704270 */
[----:B------:R-:W-:Y:S04]  /*a9d0*/  ISETP.LT.OR P0, PT, R2, 0x2, P0 ;  /* 0x000000020200780c */ /* 0x000fe80000701670 */
[----:B------:R-:W-:Y:S02]  /*a9e0*/  FSEL R34, R229, -INF , !P0 ;  /* 0xff800000e5227808 */ /* 0x000fe40004000000 */
[----:B------:R-:W-:Y:S04]  /*a9f0*/  ISETP.NE.AND P0, PT, R25, RZ, PT ;  /* 0x000000ff1900720c */ /* 0x000fe80003f05270 */
        /* <DEDUP_REMOVED lines=79> */
[----:B------:R-:W-:Y:S04]  /*aef0*/  ISETP.GT.AND P0, PT, R0, RZ, !P1 ;  /* 0x000000ff0000720c */ /* 0x000fe80004f04270 */
[----:B------:R-:W-:Y:S04]  /*af00*/  ISETP.LT.OR P0, PT, R2, 0x1, P0 ;  /* 0x000000010200780c */ /* 0x000fe80000701670 */
[----:B------:R-:W-:Y:S02]  /*af10*/  FSEL R31, R239, -INF , !P0 ;  /* 0xff800000ef1f7808 */ /* 0x000fe40004000000 */
[----:B------:R-:W-:Y:S04]  /*af20*/  ISETP.NE.AND P0, PT, R4, RZ, PT ;  /* 0x000000ff0400720c */ /* 0x000fe80003f05270 */
[----:B------:R-:W-:Y:S01]  /*af30*/  ISETP.GT.AND P0, PT, R0, 0x59, !P0 ;  /* 0x000000590000780c */ /* 0x000fe20004704270 */
[--C-:B-1----:R-:W-:Y:S03]  /*af40*/  IMAD.IADD R0, R8, 0x1, R3.reuse ;  /* 0x0000000108007824 */ /* 0x102fe600078e0203 */
[----:B------:R-:W-:Y:S01]  /*af50*/  ISETP.LT.OR P0, PT, R2, 0x5a, P0 ;  /* 0x0000005a0200780c */ /* 0x000fe20000701670 */
[----:B------:R-:W-:Y:S03]  /*af60*/  IMAD.IADD R2, R7, 0x1, R3 ;  /* 0x0000000107027824 */ /* 0x000fe600078e0203 */
[----:B------:R-:W-:Y:S02]  /*af70*/  FSEL R250, R29, -INF , !P0 ;  /* 0xff8000001dfa7808 */ /* 0x000fe40004000000 */
[----:B------:R-:W-:Y:S11]  /*af80*/  PLOP3.LUT P0, PT, PT, PT, UP1, 0x40, 0x0 ;  /* 0x000000000000781c */ /* 0x000ff60003f0e818 */
[----:B------:R-:W-:Y:S02]  /*af90*/  @!UPT UIADD3 URZ, URZ, URZ, URZ ;  /* 0x0000003f3f3ff290 */ /* 0x000fe4000fffe03f */
        /* <DEDUP_REMOVED lines=15> */
.L_x_492:
[----:B------:R-:W-:Y:S04]  /*b090*/  MOV R27, c[0x0][0x32c] ;  /* 0x0000cb00001b7a02 */ /* 0x000fe80000000f00 */
[----:B------:R-:W-:Y:S11]  /*b0a0*/  ISETP.NE.AND P0, PT, R27, 0x1, PT ;  /* 0x000000011b00780c */ /* 0x000ff60003f05270 */
[----:B------:R-:W-:Y:S02]  /*b0b0*/  @!UPT UIADD3 URZ, URZ, URZ, URZ ;  /* 0x0000003f3f3ff290 */ /* 0x000fe4000fffe03f */
[----:B------:R-:W-:Y:S05]  /*b0c0*/  @P0 IMAD.HI.U32 R27, R3, c[0x0][0x330], RZ ;  /* 0x0000cc00031b0a27 */ /* 0x000fea00078e00ff */
[----:B------:R-:W-:Y:S02]  /*b0d0*/  @P0 SHF.R.U32.HI R3, RZ, c[0x0][0x334], R27 ;  /* 0x0000cd00ff030a19 */ /* 0x000fe4000001161b */
.L_x_493:
[----:B------:R-:W-:Y:S05]  /*b0e0*/  BSYNC B0 ;  /* 0x0000000000007941 */ /* 0x000fea0003800000 */
.L_x_491:
[----:B------:R-:W-:Y:S04]  /*b0f0*/  IMAD R27, R225, -0x60, -R46 ;  /* 0xffffffa0e11b7824 */ /* 0x000fe800078e0a2e */
[----:B------:R-:W-:Y:S05]  /*b100*/  IMAD R3, R3, c[0x0][0x32c], R27 ;  /* 0x0000cb0003037a24 */ /* 0x000fea00078e021b */
[----:B------:R-:W-:Y:S02]  /*b110*/  IADD3 R27, R3, c[0x0][0x32c], RZ ;  /* 0x0000cb00031b7a10 */ /* 0x000fe40007ffe0ff */
[----:B------:R-:W-:Y:S02]  /*b120*/  IMNMX R0, R0, R3, !PT ;  /* 0x0000000300007217 */ /* 0x000fe40007800200 */
[----:B------:R-:W-:Y:S02]  /*b130*/  IMNMX R2, R2, R27, PT ;  /* 0x0000001b02027217 */ /* 0x000fe40003800200 */
.L_x_490:
        /* <DEDUP_REMOVED lines=111> */
.L_x_496:
[----:B------:R-:W-:Y:S04]  /*b830*/  MOV R2, c[0x0][0x32c] ;  /* 0x0000cb0000027a02 */ /* 0x000fe80000000f00 */
[----:B------:R-:W-:Y:S11]  /*b840*/  ISETP.NE.AND P0, PT, R2, 0x1, PT ;  /* 0x000000010200780c */ /* 0x000ff60003f05270 */
[----:B------:R-:W-:Y:S02]  /*b850*/  @!UPT UIADD3 URZ, URZ, URZ, URZ ;  /* 0x0000003f3f3ff290 */ /* 0x000fe4000fffe03f */
[----:B------:R-:W-:Y:S05]  /*b860*/  @P0 IMAD.HI.U32 R2, R0, c[0x0][0x330], RZ ;  /* 0x0000cc0000020a27 */ /* 0x000fea00078e00ff */
[----:B------:R-:W-:Y:S02]  /*b870*/  @P0 SHF.R.U32.HI R0, RZ, c[0x0][0x334], R2 ;  /* 0x0000cd00ff000a19 */ /* 0x000fe40000011602 */
.L_x_497:
[----:B------:R-:W-:Y:S05]  /*b880*/  BSYNC B0 ;  /* 0x0000000000007941 */ /* 0x000fea0003800000 */
.L_x_495:
[----:B------:R-:W-:Y:S02]  /*b890*/  IADD3 R10, R10, -0x1, RZ ;  /* 0xffffffff0a0a7810 */ /* 0x000fe40007ffe0ff */
[C-C-:B------:R-:W-:Y:S02]  /*b8a0*/  IADD3 R6, R3.reuse, UR10, R5.reuse ;  /* 0x0000000a03067c10 */ /* 0x140fe4000fffe005 */
[----:B------:R-:W-:Y:S01]  /*b8b0*/  IADD3 R3, R3, c[0x0][0x328], R5 ;  /* 0x0000ca0003037a10 */ /* 0x000fe20007ffe005 */
[----:B------:R-:W-:Y:S05]  /*b8c0*/  IMAD R0, R0, c[0x0][0x32c], R10 ;  /* 0x0000cb0000007a24 */ /* 0x000fea00078e020a */
[----:B------:R-:W-:Y:S02]  /*b8d0*/  IADD3 R2, R0, c[0x0][0x32c], RZ ;  /* 0x0000cb0000027a10 */ /* 0x000fe40007ffe0ff */
[----:B------:R-:W-:Y:S02]  /*b8e0*/  IMNMX R0, R6, R0, !PT ;  /* 0x0000000006007217 */ /* 0x000fe40007800200 */
[----:B------:R-:W-:Y:S02]  /*b8f0*/  IMNMX R2, R3, R2, PT ;  /* 0x0000000203027217 */ /* 0x000fe40003800200 */
.L_x_494:
[----:B------:R-:W-:Y:S02]  /*b900*/  ISETP.GT.AND P0, PT, R0, RZ, !P1 ;  /* 0x000000ff0000720c */ /* 0x000fe40004f04270 */
[----:B------:R-:W-:Y:S02]  /*b910*/  ISETP.NE.AND P1, PT, R23, RZ, PT ;  /* 0x000000ff1700720c */ /* 0x000fe40003f25270 */
[----:B------:R-:W-:Y:S02]  /*b920*/  ISETP.LT.OR P0, PT, R2, 0x1, P0 ;  /* 0x000000010200780c */ /* 0x000fe40000701670 */
[----:B------:R-:W-:Y:S02]  /*b930*/  FMNMX.FTZ R72, R30, R100, !PT ;  /* 0x000000641e487209 */ /* 0x000fe40007810000 */
[----:B------:R-:W-:Y:S02]  /*b940*/  FSEL R8, R251, -INF , !P0 ;  /* 0xff800000fb087808 */ /* 0x000fe40004000000 */
[----:B------:R-:W-:Y:S02]  /*b950*/  ISETP.NE.AND P0, PT, R26, RZ, PT ;  /* 0x000000ff1a00720c */ /* 0x000fe40003f05270 */
[----:B------:R-:W-:Y:S02]  /*b960*/  FMNMX.FTZ R72, R32, R72, !PT ;  /* 0x0000004820487209 */ /* 0x000fe40007810000 */
[----:B------:R-:W-:Y:S02]  /*b970*/  ISETP.GT.AND P0, PT, R0, 0x1, !P0 ;  /* 0x000000010000780c */ /* 0x000fe40004704270 */
[----:B------:R-:W-:Y:S02]  /*b980*/  FMNMX.FTZ R72, R36, R72, !PT ;  /* 0x0000004824487209 */ /* 0x000fe40007810000 */
        /* <DEDUP_REMOVED lines=37> */
[----:B------:R-:W-:Y:S01]  /*bbe0*/  FMNMX.FTZ R3, R49, R3, !PT ;  /* 0x0000000331037209 */ /* 0x000fe20007810000 */
[----:B------:R-:W-:Y:S01]  /*bbf0*/  LDSM.16.MT88.4 R20, [R209+0x100] ;  /* 0x00010000d114783b */ /* 0x000fe20000004200 */
[----:B------:R-:W-:Y:S02]  /*bc00*/  ISETP.GT.AND P0, PT, R0, 0x19, !P0 ;  /* 0x000000190000780c */ /* 0x000fe40004704270 */
[----:B------:R-:W-:Y:S02]  /*bc10*/  FMNMX.FTZ R72, R177, R72, !PT ;  /* 0x00000048b1487209 */ /* 0x000fe40007810000 */
[----:B------:R-:W-:Y:S02]  /*bc20*/  ISETP.LT.OR P0, PT, R2, 0x1a, P0 ;  /* 0x0000001a0200780c */ /* 0x000fe40000701670 */
[----:B------:R-:W-:Y:S02]  /*bc30*/  FMNMX.FTZ R3, R94, R3, !PT ;  /* 0x000000035e037209 */ /* 0x000fe40007810000 */
[----:B------:R-:W-:Y:S02]  /*bc40*/  FSEL R88, R231, -INF , !P0 ;  /* 0xff800000e7587808 */ /* 0x000fe40004000000 */
[----:B------:R-:W-:Y:S02]  /*bc50*/  FMNMX.FTZ R72, R182, R72, !PT ;  /* 0x00000048b6487209 */ /* 0x000fe40007810000 */
[----:B------:R-:W-:Y:S02]  /*bc60*/  ISETP.NE.AND P0, PT, R19, RZ, PT ;  /* 0x000000ff1300720c */ /* 0x000fe40003f05270 */
[----:B------:R-:W-:Y:S02]  /*bc70*/  FMNMX.FTZ R3, R95, R3, !PT ;  /* 0x000000035f037209 */ /* 0x000fe40007810000 */
[----:B------:R-:W-:Y:S02]  /*bc80*/  ISETP.GT.AND P0, PT, R0, 0x20, !P0 ;  /* 0x000000200000780c */ /* 0x000fe40004704270 */
[----:B------:R-:W-:Y:S02]  /*bc90*/  FMNMX.FTZ R72, R187, R72, !PT ;  /* 0x00000048bb487209 */ /* 0x000fe40007810000 */
[----:B------:R-:W-:Y:S02]  /*bca0*/  FMNMX.FTZ R3, R173, R3, !PT ;  /* 0x00000003ad037209 */ /* 0x000fe40007810000 */
[----:B------:R-:W-:Y:S02]  /*bcb0*/  ISETP.LT.OR P0, PT, R2, 0x21, P0 ;  /* 0x000000210200780c */ /* 0x000fe40000701670 */
[----:B------:R-:W-:Y:S02]  /*bcc0*/  FMNMX.FTZ R72, R195, R72, !PT ;  /* 0x00000048c3487209 */ /* 0x000fe40007810000 */
[----:B------:R-:W-:Y:S02]  /*bcd0*/  FMNMX.FTZ R3, R175, R3, !PT ;  /* 0x00000003af037209 */ /* 0x000fe40007810000 */
[----:B------:R-:W-:Y:S02]  /*bce0*/  FSEL R98, R200, -INF , !P0 ;  /* 0xff800000c8627808 */ /* 0x000fe40004000000 */
[----:B------:R-:W-:Y:S02]  /*bcf0*/  ISETP.NE.AND P0, PT, R18, RZ, PT ;  /* 0x000000ff1200720c */ /* 0x000fe40003f05270 */
[----:B------:R-:W-:Y:S02]  /*bd00*/  FMNMX.FTZ R72, R198, R72, !PT ;  /* 0x00000048c6487209 */ /* 0x000fe40007810000 */
[----:B------:R-:W-:Y:S02]  /*bd10*/  FMNMX.FTZ R3, R183, R3, !PT ;  /* 0x00000003b7037209 */ /* 0x000fe40007810000 */
[----:B------:R-:W-:Y:S02]  /*bd20*/  FMNMX.FTZ R72, R204, R72, !PT ;  /* 0x00000048cc487209 */ /* 0x000fe40007810000 */
[----:B------:R-:W-:Y:S02]  /*bd30*/  ISETP.GT.AND P0, PT, R0, 0x21, !P0 ;  /* 0x000000210000780c */ /* 0x000fe40004704270 */
        /* <DEDUP_REMOVED lines=15> */
[----:B------:R-:W-:Y:S02]  /*be30*/  FMNMX.FTZ R72, R247, R72, !PT ;  /* 0x00000048f7487209 */ /* 0x000fe40007810000 */
[----:B------:R-:W-:Y:S02]  /*be40*/  ISETP.NE.AND P0, PT, R16, RZ, PT ;  /* 0x000000ff1000720c */ /* 0x000fe40003f05270 */
[----:B------:R-:W-:Y:S02]  /*be50*/  FMNMX.FTZ R3, R229, R3, !PT ;  /* 0x00000003e5037209 */ /* 0x000fe40007810000 */
[----:B------:R-:W-:Y:S02]  /*be60*/  FMNMX.FTZ R72, R252, R72, !PT ;  /* 0x00000048fc487209 */ /* 0x000fe40007810000 */
[----:B------:R-:W-:Y:S02]  /*be70*/  ISETP.GT.AND P0, PT, R0, 0x29, !P0 ;  /* 0x000000290000780c */ /* 0x000fe40004704270 */
[----:B------:R-:W-:Y:S02]  /*be80*/  FMNMX.FTZ R3, R230, R3, !PT ;  /* 0x00000003e6037209 */ /* 0x000fe40007810000 */
[----:B------:R-:W-:Y:S02]  /*be90*/  FMNMX.FTZ R72, R84, R72, !PT ;  /* 0x0000004854487209 */ /* 0x000fe40007810000 */
[----:B------:R-:W-:Y:S02]  /*bea0*/  ISETP.LT.OR P0, PT, R2, 0x2a, P0 ;  /* 0x0000002a0200780c */ /* 0x000fe40000701670 */
[----:B------:R-:W-:Y:S01]  /*beb0*/  FMNMX.FTZ R3, R242, R3, !PT ;  /* 0x00000003f2037209 */ /* 0x000fe20007810000 */
[----:B------:R-:W-:Y:S01]  /*bec0*/  SHFL.BFLY PT, R5, R72, 0x2, 0x1f ;  /* 0x0c401f0048057f89 */ /* 0x000fe200000e0000 */
        /* <DEDUP_REMOVED lines=8> */
[----:B------:R-:W-:Y:S01]  /*bf50*/  ISETP.NE.AND P0, PT, R14, RZ, PT ;  /* 0x000000ff0e00720c */ /* 0x000fe20003f05270 */
[----:B------:R-:W1:Y:S01]  /*bf60*/  SHFL.BFLY PT, R6, R3, 0x2, 0x1f ;  /* 0x0c401f0003067f89 */ /* 0x000e6200000e0000 */
[----:B------:R-:W-:Y:S02]  /*bf70*/  ISETP.NE.AND P1, PT, R12, RZ, PT ;  /* 0x000000ff0c00720c */ /* 0x000fe40003f25270 */
[C---:B------:R-:W-:Y:S02]  /*bf80*/  ISETP.GT.AND P0, PT, R0.reuse, 0x31, !P0 ;  /* 0x000000310000780c */ /* 0x040fe40004704270 */
[----:B------:R-:W-:Y:S02]  /*bf90*/  ISETP.GT.AND P5, PT, R0, 0x58, !P5 ;  /* 0x000000580000780c */ /* 0x000fe40006fa4270 */
[----:B------:R-:W-:Y:S04]  /*bfa0*/  ISETP.LT.OR P0, PT, R2, 0x32, P0 ;  /* 0x000000320200780c */ /* 0x000fe80000701670 */
[----:B------:R-:W-:Y:S02]  /*bfb0*/  FSEL R180, R180, -INF , !P0 ;  /* 0xff800000b4b47808 */ /* 0x000fe40004000000 */
[----:B------:R-:W-:Y:S04]  /*bfc0*/  ISETP.NE.AND P0, PT, R13, RZ, PT ;  /* 0x000000ff0d00720c */ /* 0x000fe80003f05270 */
[----:B------:R-:W-:Y:S04]  /*bfd0*/  ISETP.GT.AND P0, PT, R0, 0x38, !P0 ;  /* 0x000000380000780c */ /* 0x000fe80004704270 */
[----:B------:R-:W-:Y:S02]  /*bfe0*/  ISETP.LT.OR P0, PT, R2, 0x39, P0 ;  /* 0x000000390200780c */ /* 0x000fe40000701670 */
[----:B-1----:R-:W-:Y:S02]  /*bff0*/  FMNMX.FTZ R3, R3, R6, !PT ;  /* 0x0000000603037209 */ /* 0x002fe40007810000 */
[----:B------:R-:W-:Y:S02]  /*c000*/  FMNMX.FTZ R72, R72, R5, !PT ;  /* 0x0000000548487209 */ /* 0x000fe40007810000 */
[----:B------:R-:W-:Y:S01]  /*c010*/  FSEL R179, R179, -INF , !P0 ;  /* 0xff800000b3b37808 */ /* 0x000fe20004000000 */
[----:B------:R-:W-:Y:S01]  /*c020*/  SHFL.BFLY PT, R71, R3, 0x1, 0x1f ;  /* 0x0c201f0003477f89 */ /* 0x000fe200000e0000 */
[----:B------:R-:W-:Y:S02]  /*c030*/  ISETP.GT.AND P0, PT, R0, 0x39, !P1 ;  /* 0x000000390000780c */ /* 0x000fe40004f04270 */
[----:B------:R-:W-:Y:S02]  /*c040*/  FMNMX.FTZ R5, R8, R103, !PT ;  /* 0x0000006708057209 */ /* 0x000fe40007810000 */
[----:B------:R-:W-:Y:S02]  /*c050*/  ISETP.LT.OR P0, PT, R2, 0x3a, P0 ;  /* 0x0000003a0200780c */ /* 0x000fe40000701670 */
[----:B------:R-:W-:Y:S01]  /*c060*/  FMNMX.FTZ R5, R10, R5, !PT ;  /* 0x000000050a057209 */ /* 0x000fe20007810000 */
[----:B------:R-:W1:Y:S01]  /*c070*/  SHFL.BFLY PT, R7, R72, 0x1, 0x1f ;  /* 0x0c201f0048077f89 */ /* 0x000e6200000e0000 */
[----:B------:R-:W-:Y:S02]  /*c080*/  FSEL R178, R178, -INF , !P0 ;  /* 0xff800000b2b27808 */ /* 0x000fe40004000000 */
[----:B------:R-:W-:Y:S02]  /*c090*/  ISETP.GT.AND P0, PT, R0, 0x40, !P4 ;  /* 0x000000400000780c */ /* 0x000fe40006704270 */
[----:B------:R-:W-:Y:S02]  /*c0a0*/  ISETP.NE.AND P4, PT, R4, RZ, PT ;  /* 0x000000ff0400720c */ /* 0x000fe40003f85270 */
        /* <DEDUP_REMOVED lines=8> */
[----:B------:R-:W-:Y:S02]  /*c130*/  FMNMX.FTZ R4, R35, R4, !PT ;  /* 0x0000000423047209 */ /* 0x000fe40007810000 */
[----:B-1----:R-:W-:Y:S02]  /*c140*/  FMNMX.FTZ R72, R72, R7, !PT ;  /* 0x0000000748487209 */ /* 0x002fe40007810000 */
[----:B------:R-:W-:Y:S02]  /*c150*/  ISETP.GT.AND P0, PT, R0, 0x48, !P2 ;  /* 0x000000480000780c */ /* 0x000fe40005704270 */
[C---:B------:R-:W-:Y:S01]  /*c160*/  FSETP.NEU.FTZ.AND P2, PT, R72.reuse, -INF , PT ;  /* 0xff8000004800780b */ /* 0x040fe20003f5d000 */
[----:B------:R-:W-:Y:S01]  /*c170*/  FMUL.FTZ R74, R72, c[0x0][0x2d0] ;  /* 0x0000b400484a7a20 */ /* 0x000fe20000410000 */
[----:B------:R-:W-:Y:S02]  /*c180*/  FMNMX.FTZ R4, R46, R4, !PT ;  /* 0x000000042e047209 */ /* 0x000fe40007810000 */
[----:B------:R-:W-:Y:S02]  /*c190*/  FMNMX.FTZ R71, R3, R71, !PT ;  /* 0x0000004703477209 */ /* 0x000fe40007810000 */
[----:B------:R-:W-:Y:S02]  /*c1a0*/  FSEL R74, R74, RZ, P2 ;  /* 0x000000ff4a4a7208 */ /* 0x000fe40001000000 */
[----:B------:R-:W-:Y:S01]  /*c1b0*/  FMNMX.FTZ R4, R48, R4, !PT ;  /* 0x0000000430047209 */ /* 0x000fe20007810000 */
[----:B------:R-:W-:Y:S01]  /*c1c0*/  FMUL.FTZ R75, R71, c[0x0][0x2d0] ;  /* 0x0000b400474b7a20 */ /* 0x000fe20000410000 */
[----:B------:R-:W-:Y:S01]  /*c1d0*/  FMNMX.FTZ R5, R25, R5, !PT ;  /* 0x0000000519057209 */ /* 0x000fe20007810000 */
[--C-:B------:R-:W-:Y:S01]  /*c1e0*/  FFMA.FTZ R3, R36, c[0x0][0x2d0], -R74.reuse ;  /* 0x0000b40024037a23 */ /* 0x100fe2000001084a */
[----:B------:R-:W-:Y:S01]  /*c1f0*/  FMNMX.FTZ R4, R50, R4, !PT ;  /* 0x0000000432047209 */ /* 0x000fe20007810000 */
[--C-:B------:R-:W-:Y:S01]  /*c200*/  FFMA.FTZ R16, R45, c[0x0][0x2d0], -R74.reuse ;  /* 0x0000b4002d107a23 */ /* 0x100fe2000001084a */
[----:B------:R-:W-:Y:S01]  /*c210*/  ISETP.LT.OR P0, PT, R2, 0x49, P0 ;  /* 0x000000490200780c */ /* 0x000fe20000701670 */
[----:B------:R1:W-:Y:S01]  /*c220*/  MUFU.EX2 R93, R3 ;  /* 0x00000003005d7308 */ /* 0x0003e20000000800 */
        /* <DEDUP_REMOVED lines=11> */
[--C-:B------:R-:W-:Y:S01]  /*c2e0*/  FFMA.FTZ R5, R30, c[0x0][0x2d0], -R74.reuse ;  /* 0x0000b4001e057a23 */ /* 0x100fe2000001084a */
[----:B------:R-:W-:Y:S01]  /*c2f0*/  FMNMX.FTZ R4, R184, R4, !PT ;  /* 0x00000004b8047209 */ /* 0x000fe20007810000 */
[--C-:B-1----:R-:W-:Y:S01]  /*c300*/  FFMA.FTZ R3, R38, c[0x0][0x2d0], -R74.reuse ;  /* 0x0000b40026037a23 */ /* 0x102fe2000001084a */
[----:B------:R-:W-:Y:S01]  /*c310*/  FSEL R192, R186, -INF , !P0 ;  /* 0xff800000bac07808 */ /* 0x000fe20004000000 */
[----:B------:R1:W-:Y:S01]  /*c320*/  MUFU.EX2 R245, R5 ;  /* 0x0000000500f57308 */ /* 0x0003e20000000800 */
[----:B------:R-:W-:Y:S02]  /*c330*/  FMNMX.FTZ R4, R188, R4, !PT ;  /* 0x00000004bc047209 */ /* 0x000fe40007810000 */
[----:B------:R-:W-:Y:S02]  /*c340*/  ISETP.GT.AND P4, PT, R0, 0x59, !P4 ;  /* 0x000000590000780c */ /* 0x000fe40006784270 */
[----:B------:R-:W-:Y:S02]  /*c350*/  FMNMX.FTZ R4, R189, R4, !PT ;  /* 0x00000004bd047209 */ /* 0x000fe40007810000 */
[----:B------:R-:W-:Y:S02]  /*c360*/  ISETP.NE.AND P1, PT, R11, RZ, PT ;  /* 0x000000ff0b00720c */ /* 0x000fe40003f25270 */
[----:B------:R-:W-:Y:S01]  /*c370*/  FMNMX.FTZ R4, R190, R4, !PT ;  /* 0x00000004be047209 */ /* 0x000fe20007810000 */
[----:B------:R2:W3:Y:S01]  /*c380*/  MUFU.EX2 R86, R3 ;  /* 0x0000000300567308 */ /* 0x0004e20000000800 */
[----:B------:R-:W-:Y:S02]  /*c390*/  ISETP.GT.AND P0, PT, R0, 0x49, !P1 ;  /* 0x000000490000780c */ /* 0x000fe40004f04270 */
[----:B------:R-:W-:Y:S02]  /*c3a0*/  FMNMX.FTZ R4, R202, R4, !PT ;  /* 0x00000004ca047209 */ /* 0x000fe40007810000 */
[----:B------:R-:W-:Y:S02]  /*c3b0*/  FSETP.NEU.FTZ.AND P1, PT, R71, -INF , PT ;  /* 0xff8000004700780b */ /* 0x000fe40003f3d000 */
[----:B------:R-:W-:Y:S02]  /*c3c0*/  FMNMX.FTZ R4, R206, R4, !PT ;  /* 0x00000004ce047209 */ /* 0x000fe40007810000 */
[----:B------:R-:W-:Y:S02]  /*c3d0*/  FMNMX.FTZ R6, R168, R6, !PT ;  /* 0x00000006a8067209 */ /* 0x000fe40007810000 */
[----:B------:R-:W-:Y:S02]  /*c3e0*/  FSEL R75, R75, RZ, P1 ;  /* 0x000000ff4b4b7208 */ /* 0x000fe40000800000 */
[----:B------:R-:W-:Y:S02]  /*c3f0*/  FMNMX.FTZ R4, R207, R4, !PT ;  /* 0x00000004cf047209 */ /* 0x000fe40007810000 */
[----:B-1----:R-:W-:Y:S01]  /*c400*/  FMNMX.FTZ R5, R169, R6, !PT ;  /* 0x00000006a9057209 */ /* 0x002fe20007810000 */
[----:B------:R-:W-:Y:S01]  /*c410*/  FFMA.FTZ R6, R32, c[0x0][0x2d0], -R74 ;  /* 0x0000b40020067a23 */ /* 0x000fe2000001084a */
[----:B------:R-:W-:Y:S01]  /*c420*/  FMNMX.FTZ R4, R226, R4, !PT ;  /* 0x00000004e2047209 */ /* 0x000fe20007810000 */
[--C-:B------:R-:W-:Y:S01]  /*c430*/  FFMA.FTZ R12, R43, c[0x0][0x2d0], -R75.reuse ;  /* 0x0000b4002b0c7a23 */ /* 0x100fe2000001084b */
[----:B------:R-:W-:Y:S01]  /*c440*/  FMNMX.FTZ R5, R170, R5, !PT ;  /* 0x00000005aa057209 */ /* 0x000fe20007810000 */
[----:B------:R-:W1:Y:S01]  /*c450*/  MUFU.EX2 R61, R6 ;  /* 0x00000006003d7308 */ /* 0x000e620000000800 */
[----:B------:R-:W-:Y:S02]  /*c460*/  FMNMX.FTZ R4, R237, R4, !PT ;  /* 0x00000004ed047209 */ /* 0x000fe40007810000 */
[----:B------:R-:W-:Y:S01]  /*c470*/  FMNMX.FTZ R5, R181, R5, !PT ;  /* 0x00000005b5057209 */ /* 0x000fe20007810000 */
[--C-:B--2---:R-:W-:Y:S01]  /*c480*/  FFMA.FTZ R3, R31, c[0x0][0x2d0], -R75.reuse ;  /* 0x0000b4001f037a23 */ /* 0x104fe2000001084b */
[----:B------:R-:W-:Y:S02]  /*c490*/  ISETP.LT.OR P0, PT, R2, 0x4a, P0 ;  /* 0x0000004a0200780c */ /* 0x000fe40000701670 */
[----:B------:R-:W-:Y:S02]  /*c4a0*/  FMNMX.FTZ R5, R180, R5, !PT ;  /* 0x00000005b4057209 */ /* 0x000fe40007810000 */
[----:B------:R-:W-:Y:S01]  /*c4b0*/  FSEL R186, R79, -INF , !P0 ;  /* 0xff8000004fba7808 */ /* 0x000fe20004000000 */
[----:B------:R2:W-:Y:S01]  /*c4c0*/  MUFU.EX2 R249, R3 ;  /* 0x0000000300f97308 */ /* 0x0005e20000000800 */
[----:B------:R-:W-:Y:S02]  /*c4d0*/  FMNMX.FTZ R4, R238, R4, !PT ;  /* 0x00000004ee047209 */ /* 0x000fe40007810000 */
[----:B------:R-:W-:Y:S02]  /*c4e0*/  FMNMX.FTZ R5, R179, R5, !PT ;  /* 0x00000005b3057209 */ /* 0x000fe40007810000 */
[----:B------:R-:W-:Y:S02]  /*c4f0*/  FMNMX.FTZ R4, R239, R4, !PT ;  /* 0x00000004ef047209 */ /* 0x000fe40007810000 */
[----:B------:R-:W-:Y:S02]  /*c500*/  FMNMX.FTZ R5, R178, R5, !PT ;  /* 0x00000005b2057209 */ /* 0x000fe40007810000 */
[----:B------:R-:W-:Y:S02]  /*c510*/  FMNMX.FTZ R4, R240, R4, !PT ;  /* 0x00000004f0047209 */ /* 0x000fe40007810000 */
[----:B------:R-:W-:Y:S02]  /*c520*/  FMNMX.FTZ R5, R199, R5, !PT ;  /* 0x00000005c7057209 */ /* 0x000fe40007810000 */
[----:B------:R-:W-:Y:S01]  /*c530*/  ISETP.NE.AND P3, PT, R9, RZ, PT ;  /* 0x000000ff0900720c */ /* 0x000fe20003f65270 */
[----:B------:R-:W4:Y:S01]  /*c540*/  SHFL.BFLY PT, R7, R4, 0x2, 0x1f ;  /* 0x0c401f0004077f89 */ /* 0x000f2200000e0000 */
[----:B------:R-:W-:Y:S02]  /*c550*/  FMNMX.FTZ R5, R201, R5, !PT ;  /* 0x00000005c9057209 */ /* 0x000fe40007810000 */
[----:B------:R-:W-:Y:S01]  /*c560*/  ISETP.NE.AND P0, PT, R28, RZ, PT ;  /* 0x000000ff1c00720c */ /* 0x000fe20003f05270 */
[--C-:B------:R-:W-:Y:S01]  /*c570*/  FFMA.FTZ R28, R49, c[0x0][0x2d0], -R75.reuse ;  /* 0x0000b400311c7a23 */ /* 0x100fe2000001084b */
[C---:B------:R-:W-:Y:S02]  /*c580*/  ISETP.GT.AND P3, PT, R0.reuse, 0x50, !P3 ;  /* 0x000000500000780c */ /* 0x040fe40005f64270 */
[----:B------:R-:W-:Y:S02]  /*c590*/  ISETP.GT.AND P0, PT, R0, 0x51, !P0 ;  /* 0x000000510000780c */ /* 0x000fe40004704270 */
[----:B------:R-:W-:Y:S02]  /*c5a0*/  ISETP.LT.OR P3, PT, R2, 0x51, P3 ;  /* 0x000000510200780c */ /* 0x000fe40001f61670 */
[----:B--2---:R-:W-:Y:S02]  /*c5b0*/  FMNMX.FTZ R3, R192, R5, !PT ;  /* 0x00000005c0037209 */ /* 0x004fe40007810000 */
[----:B------:R-:W-:Y:S02]  /*c5c0*/  ISETP.LT.OR P0, PT, R2, 0x52, P0 ;  /* 0x000000520200780c */ /* 0x000fe40000701670 */
[----:B------:R-:W-:Y:S01]  /*c5d0*/  FMNMX.FTZ R0, R186, R3, !PT ;  /* 0x00000003ba007209 */ /* 0x000fe20007810000 */
[--C-:B------:R-:W-:Y:S01]  /*c5e0*/  FFMA.FTZ R3, R34, c[0x0][0x2d0], -R75.reuse ;  /* 0x0000b40022037a23 */ /* 0x100fe2000001084b */
[----:B------:R-:W-:Y:S02]  /*c5f0*/  FSEL R196, R91, -INF , !P0 ;  /* 0xff8000005bc47808 */ /* 0x000fe40004000000 */
[----:B------:R-:W-:Y:S01]  /*c600*/  ISETP.LT.OR P0, PT, R2, 0x5a, P4 ;  /* 0x0000005a0200780c */ /* 0x000fe20002701670 */
[----:B------:R2:W5:Y:S01]  /*c610*/  MUFU.EX2 R60, R3 ;  /* 0x00000003003c7308 */ /* 0x0005620000000800 */
[----:B------:R-:W-:Y:S02]  /*c620*/  FSEL R194, R78, -INF , !P3 ;  /* 0xff8000004ec27808 */ /* 0x000fe40005800000 */
[----:B------:R-:W-:Y:S02]  /*c630*/  FSEL R73, R59, -INF , !P0 ;  /* 0xff8000003b497808 */ /* 0x000fe40004000000 */
[----:B----4-:R-:W-:Y:S02]  /*c640*/  FMNMX.FTZ R4, R4, R7, !PT ;  /* 0x0000000704047209 */ /* 0x010fe40007810000 */
[----:B------:R-:W-:Y:S01]  /*c650*/  ISETP.LT.OR P3, PT, R2, 0x59, P5 ;  /* 0x000000590200780c */ /* 0x000fe20002f61670 */
[--C-:B------:R-:W-:Y:S01]  /*c660*/  FFMA.FTZ R2, R37, c[0x0][0x2d0], -R75.reuse ;  /* 0x0000b40025027a23 */ /* 0x100fe2000001084b */
[----:B---3--:R-:W-:Y:S01]  /*c670*/  F2FP.PACK_AB R78, R86, R93 ;  /* 0x0000005d564e723e */ /* 0x008fe200000000ff */
[----:B------:R-:W3:Y:S01]  /*c680*/  SHFL.BFLY PT, R70, R4, 0x1, 0x1f ;  /* 0x0c201f0004467f89 */ /* 0x000ee200000e0000 */
[----:B------:R-:W-:Y:S01]  /*c690*/  FSEL R197, R63, -INF , !P3 ;  /* 0xff8000003fc57808 */ /* 0x000fe20005800000 */
[----:B------:R4:W-:Y:S01]  /*c6a0*/  MUFU.EX2 R92, R2 ;  /* 0x00000002005c7308 */ /* 0x0009e20000000800 */
[----:B------:R-:W-:Y:S02]  /*c6b0*/  FMNMX.FTZ R0, R194, R0, !PT ;  /* 0x00000000c2007209 */ /* 0x000fe40007810000 */
[----:B-1----:R-:W-:Y:S02]  /*c6c0*/  F2FP.PACK_AB R76, R61, R245 ;  /* 0x000000f53d4c723e */ /* 0x002fe400000000ff */
[----:B------:R-:W-:Y:S04]  /*c6d0*/  FMNMX.FTZ R0, R196, R0, !PT ;  /* 0x00000000c4007209 */ /* 0x000fe80007810000 */
[----:B------:R-:W-:Y:S01]  /*c6e0*/  FMNMX.FTZ R0, R197, R0, !PT ;  /* 0x00000000c5007209 */ /* 0x000fe20007810000 */
[----:B------:R-:W-:Y:S01]  /*c6f0*/  MUFU.EX2 R63, R28 ;  /* 0x0000001c003f7308 */ /* 0x000fe20000000800 */
[----:B--2---:R-:W-:Y:S02]  /*c700*/  FFMA.FTZ R3, R39, c[0x0][0x2d0], -R75 ;  /* 0x0000b40027037a23 */ /* 0x004fe4000001084b */
[----:B------:R-:W-:Y:S01]  /*c710*/  FMNMX.FTZ R0, R73, R0, !PT ;  /* 0x0000000049007209 */ /* 0x000fe20007810000 */
[----:B------:R-:W-:Y:S01]  /*c720*/  LDSM.16.MT88.4 R36, [R212+0x100] ;  /* 0x00010000d424783b */ /* 0x000fe20000004200 */
[----:B-----5:R-:W-:Y:S05]  /*c730*/  F2FP.PACK_AB R77, R60, R249 ;  /* 0x000000f93c4d723e */ /* 0x020fea00000000ff */
[----:B------:R1:W2:Y:S01]  /*c740*/  MUFU.EX2 R85, R3 ;  /* 0x0000000300557308 */ /* 0x0002a20000000800 */
[----:B---3--:R-:W-:Y:S01]  /*c750*/  FMNMX.FTZ R70, R4, R70, !PT ;  /* 0x0000004604467209 */ /* 0x008fe20007810000 */
[----:B----4-:R-:W3:Y:S03]  /*c760*/  SHFL.BFLY PT, R2, R0, 0x2, 0x1f ;  /* 0x0c401f0000027f89 */ /* 0x010ee600000e0000 */
[C---:B------:R-:W-:Y:S01]  /*c770*/  FSETP.NEU.FTZ.AND P0, PT, R70.reuse, -INF , PT ;  /* 0xff8000004600780b */ /* 0x040fe20003f1d000 */
[----:B------:R-:W-:Y:S05]  /*c780*/  FMUL.FTZ R96, R70, c[0x0][0x2d0] ;  /* 0x0000b40046607a20 */ /* 0x000fea0000410000 */
[----:B------:R-:W-:Y:S05]  /*c790*/  FSEL R96, R96, RZ, P0 ;  /* 0x000000ff60607208 */ /* 0x000fea0000000000 */
[--C-:B------:R-:W-:Y:S02]  /*c7a0*/  FFMA.FTZ R4, R35, c[0x0][0x2d0], -R96.reuse ;  /* 0x0000b40023047a23 */ /* 0x100fe40000010860 */
[--C-:B------:R-:W-:Y:S02]  /*c7b0*/  FFMA.FTZ R32, R46, c[0x0][0x2d0], -R96.reuse ;  /* 0x0000b4002e207a23 */ /* 0x100fe40000010860 */
[----:B------:R-:W-:Y:S01]  /*c7c0*/  MUFU.EX2 R52, R4 ;  /* 0x0000000400347308 */ /* 0x000fe20000000800 */
[--C-:B-1----:R-:W-:Y:S01]  /*c7d0*/  FFMA.FTZ R3, R27, c[0x0][0x2d0], -R96.reuse ;  /* 0x0000b4001b037a23 */ /* 0x102fe20000010860 */
[----:B--2---:R-:W-:Y:S08]  /*c7e0*/  F2FP.PACK_AB R79, R85, R92 ;  /* 0x0000005c554f723e */ /* 0x004ff000000000ff */
[----:B------:R1:W-:Y:S02]  /*c7f0*/  MUFU.EX2 R251, R3 ;  /* 0x0000000300fb7308 */ /* 0x0003e40000000800 */
[--C-:B-1----:R-:W-:Y:S08]  /*c800*/  FFMA.FTZ R3, R29, c[0x0][0x2d0], -R96.reuse ;  /* 0x0000b4001d037a23 */ /* 0x102ff00000010860 */
[----:B------:R1:W2:Y:S02]  /*c810*/  MUFU.EX2 R246, R3 ;  /* 0x0000000300f67308 */ /* 0x0002a40000000800 */
[----:B-1----:R-:W-:Y:S01]  /*c820*/  FFMA.FTZ R3, R33, c[0x0][0x2d0], -R96 ;  /* 0x0000b40021037a23 */ /* 0x002fe20000010860 */
[----:B--2---:R-:W-:Y:S07]  /*c830*/  F2FP.PACK_AB R64, R246, R251 ;  /* 0x000000fbf640723e */ /* 0x004fee00000000ff */
[----:B------:R-:W-:Y:S10]  /*c840*/  MUFU.EX2 R33, R16 ;  /* 0x0000001000217308 */ /* 0x000ff40000000800 */
[----:B------:R3:W-:Y:S02]  /*c850*/  MUFU.EX2 R89, R3 ;  /* 0x0000000300597308 */ /* 0x0007e40000000800 */
[----:B---3--:R-:W-:Y:S01]  /*c860*/  FMNMX.FTZ R3, R0, R2, !PT ;  /* 0x0000000200037209 */ /* 0x008fe20007810000 */
[----:B------:R-:W-:Y:S01]  /*c870*/  FFMA.FTZ R2, R40, c[0x0][0x2d0], -R74 ;  /* 0x0000b40028027a23 */ /* 0x000fe2000001084a */
[----:B------:R-:W-:Y:S01]  /*c880*/  FSEL R0, R72, RZ, P2 ;  /* 0x000000ff48007208 */ /* 0x000fe20001000000 */
[----:B------:R-:W-:Y:S05]  /*c890*/  FFMA.FTZ R40, R50, c[0x0][0x2d0], -R96 ;  /* 0x0000b40032287a23 */ /* 0x000fea0000010860 */
[----:B------:R1:W-:Y:S01]  /*c8a0*/  MUFU.EX2 R80, R2 ;  /* 0x0000000200507308 */ /* 0x0003e20000000800 */
[----:B------:R-:W2:Y:S01]  /*c8b0*/  SHFL.BFLY PT, R4, R3, 0x1, 0x1f ;  /* 0x0c201f0003047f89 */ /* 0x000ea200000e0000 */
[----:B------:R-:W-:Y:S04]  /*c8c0*/  FADD.FTZ R0, -R0, R100 ;  /* 0x0000006400007221 */ /* 0x000fe80000010100 */
[----:B------:R-:W-:Y:S04]  /*c8d0*/  FMUL.FTZ R0, R0, c[0x0][0x2d0] ;  /* 0x0000b40000007a20 */ /* 0x000fe80000410000 */
[----:B------:R3:W4:Y:S01]  /*c8e0*/  MUFU.EX2 R69, R0 ;  /* 0x0000000000457308 */ /* 0x0007220000000800 */
[----:B-1----:R-:W-:Y:S02]  /*c8f0*/  FSEL R2, R71, RZ, P1 ;  /* 0x000000ff47027208 */ /* 0x002fe40000800000 */
[----:B--2---:R-:W-:Y:S03]  /*c900*/  FMNMX.FTZ R3, R3, R4, !PT ;  /* 0x0000000403037209 */ /* 0x004fe60007810000 */
[----:B------:R-:W-:Y:S02]  /*c910*/  FADD.FTZ R2, -R2, R101 ;  /* 0x0000006502027221 */ /* 0x000fe40000010100 */
[----:B------:R-:W-:Y:S02]  /*c920*/  FMUL.FTZ R97, R3, c[0x0][0x2d0] ;  /* 0x0000b40003617a20 */ /* 0x000fe40000410000 */
[----:B------:R-:W-:Y:S01]  /*c930*/  FMUL.FTZ R2, R2, c[0x0][0x2d0] ;  /* 0x0000b40002027a20 */ /* 0x000fe20000410000 */
[----:B---3--:R-:W-:Y:S01]  /*c940*/  FSEL R0, R70, RZ, P0 ;  /* 0x000000ff46007208 */ /* 0x008fe20000000000 */
[----:B----4-:R-:W-:Y:S01]  /*c950*/  FMUL.FTZ R16, R69, R116 ;  /* 0x0000007445107220 */ /* 0x010fe20000410000 */
[----:B------:R-:W-:Y:S01]  /*c960*/  FSETP.NEU.FTZ.AND P0, PT, R3, -INF , PT ;  /* 0xff8000000300780b */ /* 0x000fe20003f1d000 */
[----:B------:R-:W1:Y:S01]  /*c970*/  MUFU.EX2 R68, R2 ;  /* 0x0000000200447308 */ /* 0x000e620000000800 */
[----:B------:R-:W-:Y:S02]  /*c980*/  FMUL.FTZ R5, R69, R105 ;  /* 0x0000006945057220 */ /* 0x000fe40000410000 */
[----:B------:R-:W-:Y:S01]  /*c990*/  FADD.FTZ R0, -R0, R102 ;  /* 0x0000006600007221 */ /* 0x000fe20000010100 */
[----:B------:R-:W-:Y:S01]  /*c9a0*/  FSEL R97, R97, RZ, P0 ;  /* 0x000000ff61617208 */ /* 0x000fe20000000000 */
[----:B------:R-:W-:Y:S01]  /*c9b0*/  FMUL.FTZ R17, R69, R117 ;  /* 0x0000007545117220 */ /* 0x000fe20000410000 */
[----:B------:R-:W-:Y:S01]  /*c9c0*/  MOV R117, R249 ;  /* 0x000000f900757202 */ /* 0x000fe20000000f00 */
[----:B------:R-:W-:Y:S02]  /*c9d0*/  FMUL.FTZ R0, R0, c[0x0][0x2d0] ;  /* 0x0000b40000007a20 */ /* 0x000fe40000410000 */
[----:B------:R-:W-:Y:S02]  /*c9e0*/  IMAD.MOV.U32 R116, RZ, RZ, R245 ;  /* 0x000000ffff747224 */ /* 0x000fe400078e00f5 */
[----:B------:R2:W3:Y:S01]  /*c9f0*/  MUFU.EX2 R2, R0 ;  /* 0x0000000000027308 */ /* 0x0004e20000000800 */
[--C-:B------:R-:W-:Y:S02]  /*ca00*/  FFMA.FTZ R4, R25, c[0x0][0x2d0], -R97.reuse ;  /* 0x0000b40019047a23 */ /* 0x100fe40000010861 */
[--C-:B------:R-:W-:Y:S02]  /*ca10*/  FFMA.FTZ R58, R58, c[0x0][0x2d0], -R97.reuse ;  /* 0x0000b4003a3a7a23 */ /* 0x100fe40000010861 */
[--C-:B------:R-:W-:Y:S05]  /*ca20*/  FFMA.FTZ R62, R62, c[0x0][0x2d0], -R97.reuse ;  /* 0x0000b4003e3e7a23 */ /* 0x100fea0000010861 */
[----:B------:R4:W-:Y:S01]  /*ca30*/  MUFU.EX2 R54, R4 ;  /* 0x0000000400367308 */ /* 0x0009e20000000800 */
[C---:B-1----:R-:W-:Y:S02]  /*ca40*/  FMUL.FTZ R6, R68.reuse, R106 ;  /* 0x0000006a44067220 */ /* 0x042fe40000410000 */
[C---:B------:R-:W-:Y:S01]  /*ca50*/  FMUL.FTZ R7, R68.reuse, R107 ;  /* 0x0000006b44077220 */ /* 0x040fe20000410000 */
[----:B------:R-:W-:Y:S01]  /*ca60*/  MOV R107, R52 ;  /* 0x00000034006b7202 */ /* 0x000fe20000000f00 */
[C---:B------:R-:W-:Y:S02]  /*ca70*/  FMUL.FTZ R18, R68.reuse, R118 ;  /* 0x0000007644127220 */ /* 0x040fe40000410000 */
[C---:B------:R-:W-:Y:S01]  /*ca80*/  FMUL.FTZ R19, R68.reuse, R119 ;  /* 0x0000007744137220 */ /* 0x040fe20000410000 */
[----:B------:R-:W-:Y:S01]  /*ca90*/  F2FP.PACK_AB R66, R107, R89 ;  /* 0x000000596b42723e */ /* 0x000fe200000000ff */
[C---:B------:R-:W-:Y:S01]  /*caa0*/  FMUL.FTZ R34, R68.reuse, R134 ;  /* 0x0000008644227220 */ /* 0x040fe20000410000 */
[----:B------:R-:W-:Y:S01]  /*cab0*/  MOV R119, R246 ;  /* 0x000000f600777202 */ /* 0x000fe20000000f00 */
[----:B------:R-:W-:Y:S02]  /*cac0*/  FMUL.FTZ R35, R68, R135 ;  /* 0x0000008744237220 */ /* 0x000fe40000410000 */
[----:B--2---:R-:W-:Y:S02]  /*cad0*/  FFMA.FTZ R0, R8, c[0x0][0x2d0], -R97 ;  /* 0x0000b40008007a23 */ /* 0x004fe40000010861 */
[----:B------:R-:W-:Y:S02]  /*cae0*/  IMAD.MOV.U32 R118, RZ, RZ, R251 ;  /* 0x000000ffff767224 */ /* 0x000fe400078e00fb */
[----:B------:R1:W-:Y:S01]  /*caf0*/  MUFU.EX2 R200, R0 ;  /* 0x0000000000c87308 */ /* 0x0003e20000000800 */
[----:B------:R-:W-:Y:S02]  /*cb00*/  FFMA.FTZ R8, R41, c[0x0][0x2d0], -R75 ;  /* 0x0000b40029087a23 */ /* 0x000fe4000001084b */
[----:B---3--:R-:W-:Y:S02]  /*cb10*/  FMUL.FTZ R13, R2, R113 ;  /* 0x00000071020d7220 */ /* 0x008fe40000410000 */
[----:B----4-:R-:W-:Y:S02]  /*cb20*/  FFMA.FTZ R4, R24, c[0x0][0x2d0], -R97 ;  /* 0x0000b40018047a23 */ /* 0x010fe40000010861 */
[----:B------:R-:W-:Y:S02]  /*cb30*/  IMAD.MOV.U32 R113, RZ, RZ, R89 ;  /* 0x000000ffff717224 */ /* 0x000fe400078e0059 */
[----:B------:R-:W-:Y:S01]  /*cb40*/  FMUL.FTZ R45, R2, R145 ;  /* 0x00000091022d7220 */ /* 0x000fe20000410000 */
[----:B------:R2:W-:Y:S01]  /*cb50*/  MUFU.EX2 R87, R4 ;  /* 0x0000000400577308 */ /* 0x0005e20000000800 */
[----:B------:R-:W-:Y:S02]  /*cb60*/  FMUL.FTZ R50, R68, R150 ;  /* 0x0000009644327220 */ /* 0x000fe40000410000 */
[C---:B------:R-:W-:Y:S02]  /*cb70*/  FMUL.FTZ R9, R2.reuse, R109 ;  /* 0x0000006d02097220 */ /* 0x040fe40000410000 */
[C---:B------:R-:W-:Y:S02]  /*cb80*/  FMUL.FTZ R25, R2.reuse, R125 ;  /* 0x0000007d02197220 */ /* 0x040fe40000410000 */
[C---:B------:R-:W-:Y:S02]  /*cb90*/  FMUL.FTZ R28, R2.reuse, R128 ;  /* 0x00000080021c7220 */ /* 0x040fe40000410000 */
[----:B------:R-:W-:Y:S01]  /*cba0*/  FMUL.FTZ R29, R2, R129 ;  /* 0x00000081021d7220 */ /* 0x000fe20000410000 */
[----:B------:R3:W4:Y:S01]  /*cbb0*/  MUFU.EX2 R31, R8 ;  /* 0x00000008001f7308 */ /* 0x0007220000000800 */
[----:B------:R-:W-:Y:S02]  /*cbc0*/  FFMA.FTZ R24, R44, c[0x0][0x2d0], -R75 ;  /* 0x0000b4002c187a23 */ /* 0x000fe4000001084b */
[----:B------:R-:W-:Y:S02]  /*cbd0*/  FFMA.FTZ R44, R51, c[0x0][0x2d0], -R96 ;  /* 0x0000b400332c7a23 */ /* 0x000fe40000010860 */
[----:B-1----:R-:W-:Y:S02]  /*cbe0*/  FFMA.FTZ R0, R10, c[0x0][0x2d0], -R97 ;  /* 0x0000b4000a007a23 */ /* 0x002fe40000010861 */
[----:B------:R-:W-:Y:S02]  /*cbf0*/  FMUL.FTZ R51, R68, R151 ;  /* 0x0000009744337220 */ /* 0x000fe40000410000 */
[----:B------:R-:W-:Y:S01]  /*cc00*/  FMUL.FTZ R41, R2, R141 ;  /* 0x0000008d02297220 */ /* 0x000fe20000410000 */
[----:B------:R1:W5:Y:S01]  /*cc10*/  MUFU.EX2 R53, R0 ;  /* 0x0000000000357308 */ /* 0x0003620000000800 */
[----:B--2---:R-:W-:Y:S09]  /*cc20*/  FFMA.FTZ R4, R42, c[0x0][0x2d0], -R74 ;  /* 0x0000b4002a047a23 */ /* 0x004ff2000001084a */
[----:B------:R-:W2:Y:S01]  /*cc30*/  MUFU.EX2 R244, R4 ;  /* 0x0000000400f47308 */ /* 0x000ea20000000800 */
[----:B---3--:R-:W-:Y:S01]  /*cc40*/  FMUL.FTZ R8, R2, R108 ;  /* 0x0000006c02087220 */ /* 0x008fe20000410000 */
[----:B------:R-:W-:Y:S01]  /*cc50*/  MOV R108, R85 ;  /* 0x00000055006c7202 */ /* 0x000fe20000000f00 */
[----:B----4-:R-:W-:Y:S07]  /*cc60*/  IMAD.MOV.U32 R125, RZ, RZ, R31 ;  /* 0x000000ffff7d7224 */ /* 0x010fee00078e001f */
[----:B------:R3:W4:Y:S01]  /*cc70*/  MUFU.EX2 R30, R24 ;  /* 0x00000018001e7308 */ /* 0x0007220000000800 */
[----:B-1----:R-:W-:Y:S01]  /*cc80*/  FSEL R0, R3, RZ, P0 ;  /* 0x000000ff03007208 */ /* 0x002fe20000000000 */
[----:B-----5:R-:W-:Y:S01]  /*cc90*/  IMAD.MOV.U32 R106, RZ, RZ, R53 ;  /* 0x000000ffff6a7224 */ /* 0x020fe200078e0035 */
[C---:B------:R-:W-:Y:S02]  /*cca0*/  ISETP.GT.AND P0, PT, R225.reuse, UR4, PT ;  /* 0x00000004e1007c0c */ /* 0x040fe4000bf04270 */
[----:B------:R-:W-:Y:S01]  /*ccb0*/  IADD3 R225, R225, -0x1, RZ ;  /* 0xffffffffe1e17810 */ /* 0x000fe20007ffe0ff */
[----:B------:R-:W-:Y:S01]  /*ccc0*/  FADD.FTZ R0, -R0, R103 ;  /* 0x0000006700007221 */ /* 0x000fe20000010100 */
[----:B------:R-:W-:Y:S03]  /*ccd0*/  F2FP.PACK_AB R65, R106, R200 ;  /* 0x000000c86a41723e */ /* 0x000fe600000000ff */
[----:B------:R1:W-:Y:S01]  /*cce0*/  MUFU.EX2 R49, R44 ;  /* 0x0000002c00317308 */ /* 0x0003e20000000800 */
[----:B------:R-:W-:Y:S01]  /*ccf0*/  FMUL.FTZ R0, R0, c[0x0][0x2d0] ;  /* 0x0000b40000007a20 */ /* 0x000fe20000410000 */
[----:B--2---:R-:W-:Y:S01]  /*cd00*/  MOV R105, R244 ;  /* 0x000000f400697202 */ /* 0x004fe20000000f00 */
[----:B------:R-:W-:Y:S01]  /*cd10*/  FMUL.FTZ R4, R69, R104 ;  /* 0x0000006845047220 */ /* 0x000fe20000410000 */
[----:B------:R-:W-:Y:S02]  /*cd20*/  MOV R104, R54 ;  /* 0x0000003600687202 */ /* 0x000fe40000000f00 */
[----:B------:R-:W2:Y:S02]  /*cd30*/  LDSM.16.MT88.4 R52, [R210+0x100] ;  /* 0x00010000d234783b */ /* 0x000ea40000004200 */
[----:B------:R-:W-:Y:S02]  /*cd40*/  F2FP.PACK_AB R67, R87, R104 ;  /* 0x000000685743723e */ /* 0x000fe400000000ff */
[----:B------:R-:W5:Y:S01]  /*cd50*/  MUFU.EX2 R0, R0 ;  /* 0x0000000000007308 */ /* 0x000f620000000800 */
[-C--:B------:R-:W-:Y:S05]  /*cd60*/  HMMA.16816.F32 R4, R76, R20.reuse, R4 ;  /* 0x000000144c04723c */ /* 0x080fea0000001804 */
[C---:B---3--:R-:W-:Y:S02]  /*cd70*/  FMUL.FTZ R24, R2.reuse, R124 ;  /* 0x0000007c02187220 */ /* 0x048fe40000410000 */
[----:B----4-:R-:W-:Y:S02]  /*cd80*/  IMAD.MOV.U32 R129, RZ, RZ, R30 ;  /* 0x000000ffff817224 */ /* 0x010fe400078e001e */
[----:B------:R-:W-:Y:S03]  /*cd90*/  MUFU.EX2 R124, R32 ;  /* 0x00000020007c7308 */ /* 0x000fe60000000800 */
[----:B-1----:R-:W-:Y:S07]  /*cda0*/  FMUL.FTZ R44, R2, R144 ;  /* 0x00000090022c7220 */ /* 0x002fee0000410000 */
[----:B------:R-:W-:Y:S01]  /*cdb0*/  MUFU.EX2 R151, R58 ;  /* 0x0000003a00977308 */ /* 0x000fe20000000800 */
[C---:B-----5:R-:W-:Y:S02]  /*cdc0*/  FMUL.FTZ R11, R0.reuse, R111 ;  /* 0x0000006f000b7220 */ /* 0x060fe40000410000 */
[C---:B------:R-:W-:Y:S02]  /*cdd0*/  FMUL.FTZ R10, R0.reuse, R110 ;  /* 0x0000006e000a7220 */ /* 0x040fe40000410000 */
[----:B------:R-:W-:Y:S05]  /*cde0*/  IMAD.MOV.U32 R110, RZ, RZ, R86 ;  /* 0x000000ffff6e7224 */ /* 0x000fea00078e0056 */
[----:B------:R1:W-:Y:S01]  /*cdf0*/  MUFU.EX2 R111, R12 ;  /* 0x0000000c006f7308 */ /* 0x0003e20000000800 */
[C---:B------:R-:W-:Y:S01]  /*ce00*/  FMUL.FTZ R15, R0.reuse, R115 ;  /* 0x00000073000f7220 */ /* 0x040fe20000410000 */
[C---:B------:R-:W-:Y:S04]  /*ce10*/  HMMA.16816.F32 R8, R64.reuse, R20, R8 ;  /* 0x000000144008723c */ /* 0x040fe80000001808 */
[C---:B------:R-:W-:Y:S01]  /*ce20*/  FMUL.FTZ R14, R0.reuse, R114 ;  /* 0x00000072000e7220 */ /* 0x040fe20000410000 */
[----:B------:R-:W-:Y:S01]  /*ce30*/  MOV R114, R92 ;  /* 0x0000005c00727202 */ /* 0x000fe20000000f00 */
[C---:B------:R-:W-:Y:S01]  /*ce40*/  FMUL.FTZ R26, R0.reuse, R126 ;  /* 0x0000007e001a7220 */ /* 0x040fe20000410000 */
[----:B------:R-:W-:Y:S01]  /*ce50*/  MOV R126, R80 ;  /* 0x00000050007e7202 */ /* 0x000fe20000000f00 */
[----:B------:R-:W-:Y:S01]  /*ce60*/  FFMA.FTZ R20, R47, c[0x0][0x2d0], -R74 ;  /* 0x0000b4002f147a23 */ /* 0x000fe2000001084a */
[----:B------:R-:W3:Y:S03]  /*ce70*/  LDSM.16.MT88.4 R80, [R211+0x100] ;  /* 0x00010000d350783b */ /* 0x000ee60000004200 */
[----:B------:R4:W5:Y:S01]  /*ce80*/  MUFU.EX2 R59, R20 ;  /* 0x00000014003b7308 */ /* 0x0009620000000800 */
[C---:B------:R-:W-:Y:S02]  /*ce90*/  FMUL.FTZ R21, R69.reuse, R121 ;  /* 0x0000007945157220 */ /* 0x040fe40000410000 */
[C---:B------:R-:W-:Y:S02]  /*cea0*/  FMUL.FTZ R27, R0.reuse, R127 ;  /* 0x0000007f001b7220 */ /* 0x040fe40000410000 */
[C---:B------:R-:W-:Y:S02]  /*ceb0*/  FMUL.FTZ R31, R0.reuse, R131 ;  /* 0x00000083001f7220 */ /* 0x040fe40000410000 */
[----:B------:R-:W-:Y:S01]  /*cec0*/  FMUL.FTZ R30, R0, R130 ;  /* 0x00000082001e7220 */ /* 0x000fe20000410000 */
[----:B------:R-:W-:Y:S01]  /*ced0*/  MOV R130, R33 ;  /* 0x0000002100827202 */ /* 0x000fe20000000f00 */
[----:B-1----:R-:W-:Y:S01]  /*cee0*/  FMUL.FTZ R12, R2, R112 ;  /* 0x00000070020c7220 */ /* 0x002fe20000410000 */
[----:B------:R1:W-:Y:S01]  /*cef0*/  MUFU.EX2 R127, R40 ;  /* 0x00000028007f7308 */ /* 0x0003e20000000800 */
[C---:B------:R-:W-:Y:S01]  /*cf00*/  FMUL.FTZ R32, R69.reuse, R132 ;  /* 0x0000008445207220 */ /* 0x040fe20000410000 */
[----:B------:R-:W-:Y:S01]  /*cf10*/  MOV R112, R87 ;  /* 0x0000005700707202 */ /* 0x000fe20000000f00 */
[----:B------:R-:W-:Y:S02]  /*cf20*/  FMUL.FTZ R33, R69, R133 ;  /* 0x0000008545217220 */ /* 0x000fe40000410000 */
[----:B------:R-:W-:Y:S01]  /*cf30*/  LDSM.16.MT88.4 R132, [R212+0x2900] ;  /* 0x00290000d484783b */ /* 0x000fe20000004200 */
[-C--:B------:R-:W-:Y:S03]  /*cf40*/  HMMA.16816.F32 R12, R64, R22.reuse, R12 ;  /* 0x00000016400c723c */ /* 0x080fe6000000180c */
[----:B------:R-:W-:Y:S02]  /*cf50*/  IMAD.MOV.U32 R131, RZ, RZ, R84 ;  /* 0x000000ffff837224 */ /* 0x000fe400078e0054 */
[----:B------:R-:W-:Y:S02]  /*cf60*/  FFMA.FTZ R92, R95, c[0x0][0x2d0], -R75 ;  /* 0x0000b4005f5c7a23 */ /* 0x000fe4000001084b */
[----:B------:R-:W2:Y:S01]  /*cf70*/  LDSM.16.MT88.4 R84, [R209+0x900] ;  /* 0x00090000d154783b */ /* 0x000ea20000004200 */
[C---:B------:R-:W-:Y:S04]  /*cf80*/  HMMA.16816.F32 R16, R76.reuse, R22, R16 ;  /* 0x000000164c10723c */ /* 0x040fe80000001810 */
[C---:B----4-:R-:W-:Y:S02]  /*cf90*/  FMUL.FTZ R20, R69.reuse, R120 ;  /* 0x0000007845147220 */ /* 0x050fe40000410000 */
[----:B------:R-:W-:Y:S01]  /*cfa0*/  FMUL.FTZ R42, R0, R142 ;  /* 0x0000008e002a7220 */ /* 0x000fe20000410000 */
[----:B------:R4:W-:Y:S01]  /*cfb0*/  MUFU.EX2 R120, R62 ;  /* 0x0000003e00787308 */ /* 0x0009e20000000800 */
[C---:B------:R-:W-:Y:S01]  /*cfc0*/  FMUL.FTZ R22, R68.reuse, R122 ;  /* 0x0000007a44167220 */ /* 0x040fe20000410000 */
[----:B------:R-:W-:Y:S03]  /*cfd0*/  MOV R122, R60 ;  /* 0x0000003c007a7202 */ /* 0x000fe60000000f00 */
[----:B------:R-:W-:Y:S02]  /*cfe0*/  FMUL.FTZ R23, R68, R123 ;  /* 0x0000007b44177220 */ /* 0x000fe40000410000 */
[----:B-----5:R-:W-:Y:S02]  /*cff0*/  IMAD.MOV.U32 R150, RZ, RZ, R59 ;  /* 0x000000ffff967224 */ /* 0x020fe400078e003b */
[C---:B------:R-:W-:Y:S02]  /*d000*/  FMUL.FTZ R60, R2.reuse, R160 ;  /* 0x000000a0023c7220 */ /* 0x040fe40000410000 */
[----:B------:R-:W5:Y:S01]  /*d010*/  LDL.LU R160, [R1+0x10] ;  /* 0x0000100001a07983 */ /* 0x000f620000300800 */
[-C--:B------:R-:W-:Y:S03]  /*d020*/  HMMA.16816.F32 R20, R76, R36.reuse, R20 ;  /* 0x000000244c14723c */ /* 0x080fe60000001814 */
[----:B------:R-:W-:Y:S02]  /*d030*/  IMAD.MOV.U32 R115, RZ, RZ, R93 ;  /* 0x000000ffff737224 */ /* 0x000fe400078e005d */
[----:B-1----:R-:W-:Y:S02]  /*d040*/  FMUL.FTZ R40, R2, R140 ;  /* 0x0000008c02287220 */ /* 0x002fe40000410000 */
[----:B------:R-:W-:Y:S01]  /*d050*/  FMUL.FTZ R59, R0, R159 ;  /* 0x0000009f003b7220 */ /* 0x000fe20000410000 */
[C---:B------:R-:W-:Y:S04]  /*d060*/  HMMA.16816.F32 R24, R64.reuse, R36, R24 ;  /* 0x000000244018723c */ /* 0x040fe80000001818 */
[----:B------:R-:W-:Y:S02]  /*d070*/  IMAD.MOV.U32 R121, RZ, RZ, R61 ;  /* 0x000000ffff797224 */ /* 0x000fe400078e003d */
[----:B------:R-:W-:Y:S02]  /*d080*/  FMUL.FTZ R61, R2, R161 ;  /* 0x000000a1023d7220 */ /* 0x000fe40000410000 */
[-C--:B------:R-:W-:Y:S04]  /*d090*/  HMMA.16816.F32 R28, R64, R38.reuse, R28 ;  /* 0x00000026401c723c */ /* 0x080fe8000000181c */
[----:B------:R-:W-:Y:S02]  /*d0a0*/  FFMA.FTZ R36, R48, c[0x0][0x2d0], -R96 ;  /* 0x0000b40030247a23 */ /* 0x000fe40000010860 */
[----:B------:R-:W-:Y:S02]  /*d0b0*/  IMAD.MOV.U32 R161, RZ, RZ, R116 ;  /* 0x000000ffffa17224 */ /* 0x000fe400078e0074 */
[C---:B------:R-:W-:Y:S01]  /*d0c0*/  HMMA.16816.F32 R32, R76.reuse, R38, R32 ;  /* 0x000000264c20723c */ /* 0x040fe20000001820 */
[----:B------:R1:W-:Y:S03]  /*d0d0*/  MUFU.EX2 R128, R36 ;  /* 0x0000002400807308 */ /* 0x0003e60000000800 */
[----:B------:R-:W-:Y:S02]  /*d0e0*/  FMUL.FTZ R37, R69, R137 ;  /* 0x0000008945257220 */ /* 0x000fe40000410000 */
[----:B------:R-:W-:Y:S02]  /*d0f0*/  FMUL.FTZ R43, R0, R143 ;  /* 0x0000008f002b7220 */ /* 0x000fe40000410000 */
[C---:B------:R-:W-:Y:S03]  /*d100*/  FMUL.FTZ R38, R68.reuse, R138 ;  /* 0x0000008a44267220 */ /* 0x040fe60000410000 */
[----:B------:R-:W-:Y:S01]  /*d110*/  MUFU.EX2 R138, R92 ;  /* 0x0000005c008a7308 */ /* 0x000fe20000000800 */
[----:B------:R-:W-:Y:S02]  /*d120*/  FMUL.FTZ R39, R68, R139 ;  /* 0x0000008b44277220 */ /* 0x000fe40000410000 */
[--C-:B------:R-:W-:Y:S02]  /*d130*/  FFMA.FTZ R48, R57, c[0x0][0x2d0], -R74.reuse ;  /* 0x0000b40039307a23 */ /* 0x100fe4000001084a */
[C---:B------:R-:W-:Y:S02]  /*d140*/  FMUL.FTZ R46, R0.reuse, R146 ;  /* 0x00000092002e7220 */ /* 0x040fe40000410000 */
[----:B------:R-:W-:Y:S02]  /*d150*/  FMUL.FTZ R47, R0, R147 ;  /* 0x00000093002f7220 */ /* 0x000fe40000410000 */
[----:B------:R-:W-:Y:S01]  /*d160*/  FMUL.FTZ R57, R2, R157 ;  /* 0x0000009d02397220 */ /* 0x000fe20000410000 */
[----:B------:R3:W-:Y:S01]  /*d170*/  MUFU.EX2 R123, R48 ;  /* 0x00000030007b7308 */ /* 0x0007e20000000800 */
[C---:B------:R-:W-:Y:S02]  /*d180*/  FMUL.FTZ R58, R0.reuse, R158 ;  /* 0x0000009e003a7220 */ /* 0x040fe40000410000 */
[----:B----4-:R-:W-:Y:S02]  /*d190*/  FMUL.FTZ R62, R0, R162 ;  /* 0x000000a2003e7220 */ /* 0x010fe40000410000 */
[C---:B-1----:R-:W-:Y:S07]  /*d1a0*/  FMUL.FTZ R36, R69.reuse, R136 ;  /* 0x0000008845247220 */ /* 0x042fee0000410000 */
[-C--:B--2---:R-:W-:Y:S08]  /*d1b0*/  HMMA.16816.F32 R36, R76, R52.reuse, R36 ;  /* 0x000000344c24723c */ /* 0x084ff00000001824 */
[C---:B------:R-:W-:Y:S04]  /*d1c0*/  HMMA.16816.F32 R40, R64.reuse, R52, R40 ;  /* 0x000000344028723c */ /* 0x040fe80000001828 */
[C---:B---3--:R-:W-:Y:S02]  /*d1d0*/  FMUL.FTZ R48, R69.reuse, R148 ;  /* 0x0000009445307220 */ /* 0x048fe40000410000 */
[----:B------:R-:W-:Y:S02]  /*d1e0*/  IMAD.MOV.U32 R148, RZ, RZ, R49 ;  /* 0x000000ffff947224 */ /* 0x000fe400078e0031 */
[-C--:B------:R-:W-:Y:S04]  /*d1f0*/  HMMA.16816.F32 R44, R64, R54.reuse, R44 ;  /* 0x00000036402c723c */ /* 0x080fe8000000182c */
[--C-:B------:R-:W-:Y:S02]  /*d200*/  FFMA.FTZ R52, R56, c[0x0][0x2d0], -R97.reuse ;  /* 0x0000b40038347a23 */ /* 0x100fe40000010861 */
[C---:B------:R-:W-:Y:S01]  /*d210*/  FMUL.FTZ R49, R69.reuse, R149 ;  /* 0x0000009545317220 */ /* 0x040fe20000410000 */
[----:B------:R-:W-:Y:S01]  /*d220*/  MOV R149, R63 ;  /* 0x0000003f00957202 */ /* 0x000fe20000000f00 */
[----:B------:R1:W2:Y:S01]  /*d230*/  MUFU.EX2 R103, R52 ;  /* 0x0000003400677308 */ /* 0x0002a20000000800 */
[C---:B------:R-:W-:Y:S03]  /*d240*/  FMUL.FTZ R53, R69.reuse, R153 ;  /* 0x0000009945357220 */ /* 0x040fe60000410000 */
[----:B------:R-:W-:Y:S01]  /*d250*/  FMUL.FTZ R56, R2, R156 ;  /* 0x0000009c02387220 */ /* 0x000fe20000410000 */
[C---:B------:R-:W-:Y:S04]  /*d260*/  HMMA.16816.F32 R48, R76.reuse, R54, R48 ;  /* 0x000000364c30723c */ /* 0x040fe80000001830 */
[----:B------:R-:W-:Y:S03]  /*d270*/  FMUL.FTZ R63, R0, R163 ;  /* 0x000000a3003f7220 */ /* 0x000fe60000410000 */
[C---:B------:R-:W-:Y:S02]  /*d280*/  FMUL.FTZ R54, R68.reuse, R154 ;  /* 0x0000009a44367220 */ /* 0x040fe40000410000 */
[----:B------:R-:W-:Y:S03]  /*d290*/  FMUL.FTZ R55, R68, R155 ;  /* 0x0000009b44377220 */ /* 0x000fe60000410000 */
[----:B-1----:R-:W-:Y:S07]  /*d2a0*/  FMUL.FTZ R52, R69, R152 ;  /* 0x0000009845347220 */ /* 0x002fee0000410000 */
[-C--:B------:R-:W-:Y:S08]  /*d2b0*/  HMMA.16816.F32 R52, R76, R80.reuse, R52 ;  /* 0x000000504c34723c */ /* 0x080ff00000001834 */
[C---:B------:R-:W-:Y:S07]  /*d2c0*/  HMMA.16816.F32 R56, R64.reuse, R80, R56 ;  /* 0x000000504038723c */ /* 0x040fee0000001838 */
[----:B------:R-:W-:Y:S01]  /*d2d0*/  FFMA.FTZ R80, R88, c[0x0][0x2d0], -R97 ;  /* 0x0000b40058507a23 */ /* 0x000fe20000010861 */
[-C--:B------:R-:W-:Y:S03]  /*d2e0*/  HMMA.16816.F32 R60, R64, R82.reuse, R60 ;  /* 0x00000052403c723c */ /* 0x080fe6000000183c */
[----:B------:R1:W3:Y:S01]  /*d2f0*/  MUFU.EX2 R109, R80 ;  /* 0x00000050006d7308 */ /* 0x0002e20000000800 */
[----:B--2---:R-:W-:Y:S03]  /*d300*/  F2FP.PACK_AB R81, R151, R103 ;  /* 0x000000679751723e */ /* 0x004fe600000000ff */
[C---:B------:R-:W-:Y:S02]  /*d310*/  FMUL.FTZ R64, R69.reuse, R164 ;  /* 0x000000a445407220 */ /* 0x040fe40000410000 */
[----:B------:R-:W-:Y:S03]  /*d320*/  FMUL.FTZ R65, R69, R165 ;  /* 0x000000a545417220 */ /* 0x000fe60000410000 */
[C---:B------:R-:W-:Y:S02]  /*d330*/  FMUL.FTZ R66, R68.reuse, R166 ;  /* 0x000000a644427220 */ /* 0x040fe40000410000 */
[----:B------:R-:W-:Y:S07]  /*d340*/  FMUL.FTZ R67, R68, R167 ;  /* 0x000000a744437220 */ /* 0x000fee0000410000 */
[----:B------:R-:W-:Y:S04]  /*d350*/  HMMA.16816.F32 R64, R76, R82, R64 ;  /* 0x000000524c40723c */ /* 0x000fe80000001840 */
[--C-:B-1----:R-:W-:Y:S03]  /*d360*/  FFMA.FTZ R80, R90, c[0x0][0x2d0], -R74.reuse ;  /* 0x0000b4005a507a23 */ /* 0x102fe6000001084a */
[----:B------:R-:W-:Y:S01]  /*d370*/  F2FP.PACK_AB R78, R150, R130 ;  /* 0x00000082964e723e */ /* 0x000fe200000000ff */
[----:B------:R-:W1:Y:S01]  /*d380*/  LDSM.16.MT88.4 R88, [R212+0x900] ;  /* 0x00090000d458783b */ /* 0x000e620000004200 */
[----:B------:R-:W-:Y:S01]  /*d390*/  F2FP.PACK_AB R79, R149, R129 ;  /* 0x00000081954f723e */ /* 0x000fe200000000ff */
[----:B------:R2:W-:Y:S02]  /*d3a0*/  MUFU.EX2 R251, R80 ;  /* 0x0000005000fb7308 */ /* 0x0005e40000000800 */
[----:B------:R-:W-:Y:S02]  /*d3b0*/  F2FP.PACK_AB R76, R105, R126 ;  /* 0x0000007e694c723e */ /* 0x000fe400000000ff */
[----:B------:R-:W-:Y:S02]  /*d3c0*/  F2FP.PACK_AB R77, R111, R125 ;  /* 0x0000007d6f4d723e */ /* 0x000fe400000000ff */
[----:B------:R-:W-:Y:S02]  /*d3d0*/  F2FP.PACK_AB R82, R148, R127 ;  /* 0x0000007f9452723e */ /* 0x000fe400000000ff */
[----:B---3--:R-:W-:Y:S03]  /*d3e0*/  F2FP.PACK_AB R83, R109, R120 ;  /* 0x000000786d53723e */ /* 0x008fe600000000ff */
[-C--:B------:R-:W-:Y:S03]  /*d3f0*/  HMMA.16816.F32 R4, R76, R84.reuse, R4 ;  /* 0x000000544c04723c */ /* 0x080fe60000001804 */
[--C-:B--2---:R-:W-:Y:S02]  /*d400*/  FFMA.FTZ R80, R94, c[0x0][0x2d0], -R75.reuse ;  /* 0x0000b4005e507a23 */ /* 0x104fe4000001084b */
[----:B------:R-:W2:Y:S02]  /*d410*/  LDSM.16.MT88.4 R92, [R210+0x900] ;  /* 0x00090000d25c783b */ /* 0x000ea40000004200 */
[----:B------:R3:W-:Y:S02]  /*d420*/  MUFU.EX2 R139, R80 ;  /* 0x00000050008b7308 */ /* 0x0007e40000000800 */
[----:B---3--:R-:W-:Y:S07]  /*d430*/  F2FP.PACK_AB R80, R128, R124 ;  /* 0x0000007c8050723e */ /* 0x008fee00000000ff */
[C---:B------:R-:W-:Y:S07]  /*d440*/  HMMA.16816.F32 R8, R80.reuse, R84, R8 ;  /* 0x000000545008723c */ /* 0x040fee0000001808 */
[--C-:B------:R-:W-:Y:S01]  /*d450*/  FFMA.FTZ R84, R176, c[0x0][0x2d0], -R74.reuse ;  /* 0x0000b400b0547a23 */ /* 0x100fe2000001084a */
[-C--:B------:R-:W-:Y:S03]  /*d460*/  HMMA.16816.F32 R12, R80, R86.reuse, R12 ;  /* 0x00000056500c723c */ /* 0x080fe6000000180c */
[----:B------:R3:W-:Y:S05]  /*d470*/  MUFU.EX2 R249, R84 ;  /* 0x0000005400f97308 */ /* 0x0007ea0000000800 */
[C---:B------:R-:W-:Y:S08]  /*d480*/  HMMA.16816.F32 R16, R76.reuse, R86, R16 ;  /* 0x000000564c10723c */ /* 0x040ff00000001810 */
[-C--:B-1----:R-:W-:Y:S08]  /*d490*/  HMMA.16816.F32 R20, R76, R88.reuse, R20 ;  /* 0x000000584c14723c */ /* 0x082ff00000001814 */
[C---:B------:R-:W-:Y:S04]  /*d4a0*/  HMMA.16816.F32 R24, R80.reuse, R88, R24 ;  /* 0x000000585018723c */ /* 0x040fe80000001818 */
[----:B---3--:R-:W-:Y:S03]  /*d4b0*/  FFMA.FTZ R84, R177, c[0x0][0x2d0], -R74 ;  /* 0x0000b400b1547a23 */ /* 0x008fe6000001084a */
[--C-:B------:R-:W-:Y:S01]  /*d4c0*/  FFMA.FTZ R88, R171, c[0x0][0x2d0], -R96.reuse ;  /* 0x0000b400ab587a23 */ /* 0x100fe20000010860 */
[-C--:B------:R-:W-:Y:S01]  /*d4d0*/  HMMA.16816.F32 R28, R80, R90.reuse, R28 ;  /* 0x0000005a501c723c */ /* 0x080fe2000000181c */
[----:B------:R1:W-:Y:S07]  /*d4e0*/  MUFU.EX2 R246, R84 ;  /* 0x0000005400f67308 */ /* 0x0003ee0000000800 */
[C---:B------:R-:W-:Y:S03]  /*d4f0*/  HMMA.16816.F32 R32, R76.reuse, R90, R32 ;  /* 0x0000005a4c20723c */ /* 0x040fe60000001820 */
[----:B------:R3:W-:Y:S05]  /*d500*/  MUFU.EX2 R136, R88 ;  /* 0x0000005800887308 */ /* 0x0007ea0000000800 */
[-C--:B--2---:R-:W-:Y:S08]  /*d510*/  HMMA.16816.F32 R36, R76, R92.reuse, R36 ;  /* 0x0000005c4c24723c */ /* 0x084ff00000001824 */
[C---:B------:R-:W-:Y:S04]  /*d520*/  HMMA.16816.F32 R40, R80.reuse, R92, R40 ;  /* 0x0000005c5028723c */ /* 0x040fe80000001828 */
[----:B-1----:R-:W-:Y:S03]  /*d530*/  FFMA.FTZ R84, R173, c[0x0][0x2d0], -R75 ;  /* 0x0000b400ad547a23 */ /* 0x002fe6000001084b */
[----:B------:R-:W-:Y:S01]  /*d540*/  FFMA.FTZ R92, R168, c[0x0][0x2d0], -R97 ;  /* 0x0000b400a85c7a23 */ /* 0x000fe20000010861 */
[----:B------:R1:W-:Y:S01]  /*d550*/  MUFU.EX2 R245, R84 ;  /* 0x0000005400f57308 */ /* 0x0003e20000000800 */
[-C--:B------:R-:W-:Y:S03]  /*d560*/  HMMA.16816.F32 R44, R80, R94.reuse, R44 ;  /* 0x0000005e502c723c */ /* 0x080fe6000000182c */
[--C-:B---3--:R-:W-:Y:S05]  /*d570*/  FFMA.FTZ R88, R172, c[0x0][0x2d0], -R96.reuse ;  /* 0x0000b400ac587a23 */ /* 0x108fea0000010860 */
[C---:B------:R-:W-:Y:S01]  /*d580*/  HMMA.16816.F32 R48, R76.reuse, R94, R48 ;  /* 0x0000005e4c30723c */ /* 0x040fe20000001830 */
[----:B------:R2:W-:Y:S03]  /*d590*/  MUFU.EX2 R142, R88 ;  /* 0x00000058008e7308 */ /* 0x0005e60000000800 */
[----:B-----5:R-:W-:Y:S07]  /*d5a0*/  FFMA.FTZ R69, R69, R160, R161 ;  /* 0x000000a045457223 */ /* 0x020fee00000100a1 */
[----:B------:R3:W-:Y:S01]  /*d5b0*/  MUFU.EX2 R235, R92 ;  /* 0x0000005c00eb7308 */ /* 0x0007e20000000800 */
[----:B-1----:R-:W-:Y:S09]  /*d5c0*/  FFMA.FTZ R84, R175, c[0x0][0x2d0], -R75 ;  /* 0x0000b400af547a23 */ /* 0x002ff2000001084b */
[----:B------:R1:W-:Y:S01]  /*d5d0*/  MUFU.EX2 R143, R84 ;  /* 0x00000054008f7308 */ /* 0x0003e20000000800 */
[--C-:B--2---:R-:W-:Y:S09]  /*d5e0*/  FFMA.FTZ R88, R174, c[0x0][0x2d0], -R96.reuse ;  /* 0x0000b400ae587a23 */ /* 0x104ff20000010860 */
[----:B------:R2:W4:Y:S01]  /*d5f0*/  MUFU.EX2 R141, R88 ;  /* 0x00000058008d7308 */ /* 0x0005220000000800 */
[----:B---3--:R-:W-:Y:S09]  /*d600*/  FFMA.FTZ R92, R169, c[0x0][0x2d0], -R97 ;  /* 0x0000b400a95c7a23 */ /* 0x008ff20000010861 */
[----:B------:R3:W-:Y:S01]  /*d610*/  MUFU.EX2 R234, R92 ;  /* 0x0000005c00ea7308 */ /* 0x0007e20000000800 */
[----:B-1----:R-:W-:Y:S09]  /*d620*/  FFMA.FTZ R84, R99, c[0x0][0x2d0], -R96 ;  /* 0x0000b40063547a23 */ /* 0x002ff20000010860 */
[----:B------:R1:W-:Y:S01]  /*d630*/  MUFU.EX2 R137, R84 ;  /* 0x0000005400897308 */ /* 0x0003e20000000800 */
[--C-:B--2---:R-:W-:Y:S09]  /*d640*/  FFMA.FTZ R88, R182, c[0x0][0x2d0], -R74.reuse ;  /* 0x0000b400b6587a23 */ /* 0x104ff2000001084a */
[----:B------:R2:W-:Y:S01]  /*d650*/  MUFU.EX2 R244, R88 ;  /* 0x0000005800f47308 */ /* 0x0005e20000000800 */
[----:B---3--:R-:W-:Y:S09]  /*d660*/  FFMA.FTZ R92, R185, c[0x0][0x2d0], -R75 ;  /* 0x0000b400b95c7a23 */ /* 0x008ff2000001084b */
[----:B------:R3:W-:Y:S01]  /*d670*/  MUFU.EX2 R145, R92 ;  /* 0x0000005c00917308 */ /* 0x0007e20000000800 */
[----:B-1----:R-:W1:Y:S01]  /*d680*/  LDSM.16.MT88.4 R84, [R211+0x900] ;  /* 0x00090000d354783b */ /* 0x002e620000004200 */
[--C-:B--2---:R-:W-:Y:S08]  /*d690*/  FFMA.FTZ R88, R98, c[0x0][0x2d0], -R97.reuse ;  /* 0x0000b40062587a23 */ /* 0x104ff00000010861 */
[----:B------:R2:W5:Y:S01]  /*d6a0*/  MUFU.EX2 R140, R88 ;  /* 0x00000058008c7308 */ /* 0x0005620000000800 */
[----:B---3--:R-:W-:Y:S08]  /*d6b0*/  LDSM.16.MT88.4 R92, [R210+0x1100] ;  /* 0x00110000d25c783b */ /* 0x008ff00000004200 */
[----:B--2---:R-:W2:Y:S01]  /*d6c0*/  LDSM.16.MT88.4 R88, [R209+0x1100] ;  /* 0x00110000d158783b */ /* 0x004ea20000004200 */
[-C--:B-1----:R-:W-:Y:S08]  /*d6d0*/  HMMA.16816.F32 R52, R76, R84.reuse, R52 ;  /* 0x000000544c34723c */ /* 0x082ff00000001834 */
[C---:B------:R-:W-:Y:S07]  /*d6e0*/  HMMA.16816.F32 R56, R80.reuse, R84, R56 ;  /* 0x000000545038723c */ /* 0x040fee0000001838 */
[----:B------:R-:W-:Y:S01]  /*d6f0*/  FFMA.FTZ R84, R170, c[0x0][0x2d0], -R97 ;  /* 0x0000b400aa547a23 */ /* 0x000fe20000010861 */
[-C--:B------:R-:W-:Y:S03]  /*d700*/  HMMA.16816.F32 R60, R80, R86.reuse, R60 ;  /* 0x00000056503c723c */ /* 0x080fe6000000183c */
[----:B------:R1:W3:Y:S04]  /*d710*/  MUFU.EX2 R232, R84 ;  /* 0x0000005400e87308 */ /* 0x0002e80000000800 */
[--C-:B------:R-:W-:Y:S01]  /*d720*/  FFMA.FTZ R80, R187, c[0x0][0x2d0], -R74.reuse ;  /* 0x0000b400bb507a23 */ /* 0x100fe2000001084a */
[----:B------:R-:W-:Y:S04]  /*d730*/  HMMA.16816.F32 R64, R76, R86, R64 ;  /* 0x000000564c40723c */ /* 0x000fe80000001840 */
[----:B----4-:R-:W-:Y:S01]  /*d740*/  F2FP.PACK_AB R82, R141, R142 ;  /* 0x0000008e8d52723e */ /* 0x010fe200000000ff */
[----:B------:R4:W-:Y:S01]  /*d750*/  MUFU.EX2 R147, R80 ;  /* 0x0000005000937308 */ /* 0x0009e20000000800 */
[----:B-----5:R-:W-:Y:S02]  /*d760*/  F2FP.PACK_AB R81, R235, R140 ;  /* 0x0000008ceb51723e */ /* 0x020fe400000000ff */
[----:B------:R-:W-:Y:S04]  /*d770*/  F2FP.PACK_AB R76, R251, R123 ;  /* 0x0000007bfb4c723e */ /* 0x000fe800000000ff */
[----:B------:R-:W-:Y:S02]  /*d780*/  F2FP.PACK_AB R77, R138, R139 ;  /* 0x0000008b8a4d723e */ /* 0x000fe400000000ff */
[----:B------:R-:W-:Y:S02]  /*d790*/  F2FP.PACK_AB R78, R246, R249 ;  /* 0x000000f9f64e723e */ /* 0x000fe400000000ff */
[----:B------:R-:W-:Y:S01]  /*d7a0*/  F2FP.PACK_AB R79, R143, R245 ;  /* 0x000000f58f4f723e */ /* 0x000fe200000000ff */
[----:B-1----:R-:W1:Y:S01]  /*d7b0*/  LDSM.16.MT88.4 R84, [R212+0x1100] ;  /* 0x00110000d454783b */ /* 0x002e620000004200 */
[----:B---3--:R-:W-:Y:S05]  /*d7c0*/  F2FP.PACK_AB R83, R232, R234 ;  /* 0x000000eae853723e */ /* 0x008fea00000000ff */
[-C--:B--2---:R-:W-:Y:S03]  /*d7d0*/  HMMA.16816.F32 R4, R76, R88.reuse, R4 ;  /* 0x000000584c04723c */ /* 0x084fe60000001804 */
[--C-:B----4-:R-:W-:Y:S04]  /*d7e0*/  FFMA.FTZ R80, R183, c[0x0][0x2d0], -R75.reuse ;  /* 0x0000b400b7507a23 */ /* 0x110fe8000001084b */
[----:B------:R2:W-:Y:S02]  /*d7f0*/  MUFU.EX2 R146, R80 ;  /* 0x0000005000927308 */ /* 0x0005e40000000800 */
[----:B--2---:R-:W-:Y:S07]  /*d800*/  F2FP.PACK_AB R80, R136, R137 ;  /* 0x000000898850723e */ /* 0x004fee00000000ff */
[C---:B------:R-:W-:Y:S07]  /*d810*/  HMMA.16816.F32 R8, R80.reuse, R88, R8 ;  /* 0x000000585008723c */ /* 0x040fee0000001808 */
[--C-:B------:R-:W-:Y:S01]  /*d820*/  FFMA.FTZ R88, R195, c[0x0][0x2d0], -R74.reuse ;  /* 0x0000b400c3587a23 */ /* 0x100fe2000001084a */
[-C--:B------:R-:W-:Y:S03]  /*d830*/  HMMA.16816.F32 R12, R80, R90.reuse, R12 ;  /* 0x0000005a500c723c */ /* 0x080fe6000000180c */
[----:B------:R2:W-:Y:S05]  /*d840*/  MUFU.EX2 R231, R88 ;  /* 0x0000005800e77308 */ /* 0x0005ea0000000800 */
[C---:B------:R-:W-:Y:S08]  /*d850*/  HMMA.16816.F32 R16, R76.reuse, R90, R16 ;  /* 0x0000005a4c10723c */ /* 0x040ff00000001810 */
[-C--:B-1----:R-:W-:Y:S08]  /*d860*/  HMMA.16816.F32 R20, R76, R84.reuse, R20 ;  /* 0x000000544c14723c */ /* 0x082ff00000001814 */
[C---:B------:R-:W-:Y:S04]  /*d870*/  HMMA.16816.F32 R24, R80.reuse, R84, R24 ;  /* 0x000000545018723c */ /* 0x040fe80000001818 */
[----:B--2---:R-:W-:Y:S01]  /*d880*/  FFMA.FTZ R88, R198, c[0x0][0x2d0], -R74 ;  /* 0x0000b400c6587a23 */ /* 0x004fe2000001084a */
[----:B------:R-:W-:Y:S02]  /*d890*/  MOV R198, R109 ;  /* 0x0000006d00c67202 */ /* 0x000fe40000000f00 */
[--C-:B------:R-:W-:Y:S01]  /*d8a0*/  FFMA.FTZ R84, R184, c[0x0][0x2d0], -R96.reuse ;  /* 0x0000b400b8547a23 */ /* 0x100fe20000010860 */
[-C--:B------:R-:W-:Y:S01]  /*d8b0*/  HMMA.16816.F32 R28, R80, R86.reuse, R28 ;  /* 0x00000056501c723c */ /* 0x080fe2000000181c */
[----:B------:R1:W-:Y:S07]  /*d8c0*/  MUFU.EX2 R195, R88 ;  /* 0x0000005800c37308 */ /* 0x0003ee0000000800 */
[C---:B------:R-:W-:Y:S03]  /*d8d0*/  HMMA.16816.F32 R32, R76.reuse, R86, R32 ;  /* 0x000000564c20723c */ /* 0x040fe60000001820 */
[----:B------:R2:W-:Y:S05]  /*d8e0*/  MUFU.EX2 R144, R84 ;  /* 0x0000005400907308 */ /* 0x0005ea0000000800 */
[-C--:B------:R-:W-:Y:S08]  /*d8f0*/  HMMA.16816.F32 R36, R76, R92.reuse, R36 ;  /* 0x0000005c4c24723c */ /* 0x080ff00000001824 */
[C---:B------:R-:W-:Y:S04]  /*d900*/  HMMA.16816.F32 R40, R80.reuse, R92, R40 ;  /* 0x0000005c5028723c */ /* 0x040fe80000001828 */
[----:B-1----:R-:W-:Y:S03]  /*d910*/  FFMA.FTZ R88, R191, c[0x0][0x2d0], -R75 ;  /* 0x0000b400bf587a23 */ /* 0x002fe6000001084b */
[----:B------:R-:W-:Y:S01]  /*d920*/  FFMA.FTZ R92, R180, c[0x0][0x2d0], -R97 ;  /* 0x0000b400b45c7a23 */ /* 0x000fe20000010861 */
[-C--:B------:R-:W-:Y:S01]  /*d930*/  HMMA.16816.F32 R44, R80, R94.reuse, R44 ;  /* 0x0000005e502c723c */ /* 0x080fe2000000182c */
[----:B------:R1:W-:Y:S03]  /*d940*/  MUFU.EX2 R191, R88 ;  /* 0x0000005800bf7308 */ /* 0x0003e60000000800 */
[--C-:B--2---:R-:W-:Y:S04]  /*d950*/  FFMA.FTZ R84, R188, c[0x0][0x2d0], -R96.reuse ;  /* 0x0000b400bc547a23 */ /* 0x104fe80000010860 */
[C---:B------:R-:W-:Y:S03]  /*d960*/  HMMA.16816.F32 R48, R76.reuse, R94, R48 ;  /* 0x0000005e4c30723c */ /* 0x040fe60000001830 */
[----:B------:R2:W-:Y:S10]  /*d970*/  MUFU.EX2 R187, R84 ;  /* 0x0000005400bb7308 */ /* 0x0005f40000000800 */
[----:B------:R3:W-:Y:S01]  /*d980*/  MUFU.EX2 R155, R92 ;  /* 0x0000005c009b7308 */ /* 0x0007e20000000800 */
[----:B-1----:R-:W-:Y:S09]  /*d990*/  FFMA.FTZ R88, R193, c[0x0][0x2d0], -R75 ;  /* 0x0000b400c1587a23 */ /* 0x002ff2000001084b */
[----:B------:R1:W-:Y:S01]  /*d9a0*/  MUFU.EX2 R193, R88 ;  /* 0x0000005800c17308 */ /* 0x0003e20000000800 */
[--C-:B--2---:R-:W-:Y:S02]  /*d9b0*/  FFMA.FTZ R84, R189, c[0x0][0x2d0], -R96.reuse ;  /* 0x0000b400bd547a23 */ /* 0x104fe40000010860 */
[----:B------:R-:W-:Y:S01]  /*d9c0*/  IMAD.MOV.U32 R189, RZ, RZ, R123 ;  /* 0x000000ffffbd7224 */ /* 0x000fe200078e007b */
[----:B------:R-:W-:Y:S06]  /*d9d0*/  MOV R123, R118 ;  /* 0x00000076007b7202 */ /* 0x000fec0000000f00 */
[----:B------:R2:W-:Y:S01]  /*d9e0*/  MUFU.EX2 R184, R84 ;  /* 0x0000005400b87308 */ /* 0x0005e20000000800 */
[----:B---3--:R-:W-:Y:S09]  /*d9f0*/  FFMA.FTZ R92, R179, c[0x0][0x2d0], -R97 ;  /* 0x0000b400b35c7a23 */ /* 0x008ff20000010861 */
[----:B------:R3:W-:Y:S01]  /*da00*/  MUFU.EX2 R154, R92 ;  /* 0x0000005c009a7308 */ /* 0x0007e20000000800 */
[----:B-1----:R-:W1:Y:S01]  /*da10*/  LDSM.16.MT88.4 R88, [R211+0x1100] ;  /* 0x00110000d358783b */ /* 0x002e620000004200 */
[----:B--2---:R-:W-:Y:S01]  /*da20*/  FFMA.FTZ R84, R190, c[0x0][0x2d0], -R96 ;  /* 0x0000b400be547a23 */ /* 0x004fe20000010860 */
[----:B------:R-:W-:Y:S06]  /*da30*/  MOV R190, R127 ;  /* 0x0000007f00be7202 */ /* 0x000fec0000000f00 */
[----:B------:R-:W2:Y:S01]  /*da40*/  LDL.LU R127, [R1+0x14] ;  /* 0x00001400017f7983 */ /* 0x000ea20000300800 */
[----:B------:R4:W5:Y:S01]  /*da50*/  MUFU.EX2 R185, R84 ;  /* 0x0000005400b97308 */ /* 0x0009620000000800 */
[----:B---3--:R-:W-:Y:S01]  /*da60*/  FFMA.FTZ R92, R205, c[0x0][0x2d0], -R75 ;  /* 0x0000b400cd5c7a23 */ /* 0x008fe2000001084b */
[----:B------:R-:W-:Y:S01]  /*da70*/  MOV R205, R190 ;  /* 0x000000be00cd7202 */ /* 0x000fe20000000f00 */
[----:B------:R-:W-:Y:S07]  /*da80*/  IMAD.MOV.U32 R190, RZ, RZ, R151 ;  /* 0x000000ffffbe7224 */ /* 0x000fee00078e0097 */
[----:B------:R3:W-:Y:S01]  /*da90*/  MUFU.EX2 R159, R92 ;  /* 0x0000005c009f7308 */ /* 0x0007e20000000800 */
[--C-:B----4-:R-:W-:Y:S01]  /*daa0*/  FFMA.FTZ R84, R204, c[0x0][0x2d0], -R74.reuse ;  /* 0x0000b400cc547a23 */ /* 0x110fe2000001084a */
[----:B------:R-:W-:Y:S01]  /*dab0*/  MOV R204, R122 ;  /* 0x0000007a00cc7202 */ /* 0x000fe20000000f00 */
[-C--:B-1----:R-:W-:Y:S01]  /*dac0*/  HMMA.16816.F32 R52, R76, R88.reuse, R52 ;  /* 0x000000584c34723c */ /* 0x082fe20000001834 */
[----:B------:R-:W4:Y:S06]  /*dad0*/  LDL.LU R122, [R1+0x18] ;  /* 0x00001800017a7983 */ /* 0x000f2c0000300800 */
[----:B------:R1:W-:Y:S01]  /*dae0*/  MUFU.EX2 R183, R84 ;  /* 0x0000005400b77308 */ /* 0x0003e20000000800 */
[C---:B------:R-:W-:Y:S01]  /*daf0*/  HMMA.16816.F32 R56, R80.reuse, R88, R56 ;  /* 0x000000585038723c */ /* 0x040fe20000001838 */
[----:B---3--:R-:W-:Y:S06]  /*db00*/  LDSM.16.MT88.4 R92, [R210+0x1900] ;  /* 0x00190000d25c783b */ /* 0x008fec0000004200 */
[--C-:B------:R-:W-:Y:S01]  /*db10*/  FFMA.FTZ R88, R178, c[0x0][0x2d0], -R97.reuse ;  /* 0x0000b400b2587a23 */ /* 0x100fe20000010861 */
[-C--:B------:R-:W-:Y:S03]  /*db20*/  HMMA.16816.F32 R60, R80, R90.reuse, R60 ;  /* 0x0000005a503c723c */ /* 0x080fe6000000183c */
[----:B------:R-:W3:Y:S04]  /*db30*/  MUFU.EX2 R102, R88 ;  /* 0x0000005800667308 */ /* 0x000ee80000000800 */
[--C-:B------:R-:W-:Y:S01]  /*db40*/  FFMA.FTZ R80, R228, c[0x0][0x2d0], -R74.reuse ;  /* 0x0000b400e4507a23 */ /* 0x100fe2000001084a */
[----:B------:R-:W-:Y:S04]  /*db50*/  HMMA.16816.F32 R64, R76, R90, R64 ;  /* 0x0000005a4c40723c */ /* 0x000fe80000001840 */
[----:B-1----:R-:W-:Y:S01]  /*db60*/  FFMA.FTZ R84, R181, c[0x0][0x2d0], -R97 ;  /* 0x0000b400b5547a23 */ /* 0x002fe20000010861 */
[----:B-----5:R-:W-:Y:S01]  /*db70*/  F2FP.PACK_AB R82, R185, R184 ;  /* 0x000000b8b952723e */ /* 0x020fe200000000ff */
[----:B------:R1:W-:Y:S01]  /*db80*/  MUFU.EX2 R181, R80 ;  /* 0x0000005000b57308 */ /* 0x0003e20000000800 */
[----:B------:R-:W-:Y:S02]  /*db90*/  F2FP.PACK_AB R76, R147, R244 ;  /* 0x000000f4934c723e */ /* 0x000fe400000000ff */
[----:B------:R-:W-:Y:S03]  /*dba0*/  F2FP.PACK_AB R77, R145, R146 ;  /* 0x00000092914d723e */ /* 0x000fe600000000ff */
[----:B------:R-:W-:Y:S02]  /*dbb0*/  F2FP.PACK_AB R78, R195, R231 ;  /* 0x000000e7c34e723e */ /* 0x000fe400000000ff */
[----:B------:R-:W-:Y:S02]  /*dbc0*/  F2FP.PACK_AB R79, R193, R191 ;  /* 0x000000bfc14f723e */ /* 0x000fe400000000ff */
[----:B------:R5:W5:Y:S01]  /*dbd0*/  MUFU.EX2 R182, R84 ;  /* 0x0000005400b67308 */ /* 0x000b620000000800 */
[----:B------:R-:W-:Y:S01]  /*dbe0*/  MOV R228, R121 ;  /* 0x0000007900e47202 */ /* 0x000fe20000000f00 */
[----:B------:R-:W-:Y:S01]  /*dbf0*/  IMAD.MOV.U32 R121, RZ, RZ, R119 ;  /* 0x000000ffff797224 */ /* 0x000fe200078e0077 */
[----:B---3--:R-:W-:Y:S01]  /*dc00*/  F2FP.PACK_AB R83, R102, R154 ;  /* 0x0000009a6653723e */ /* 0x008fe200000000ff */
[----:B------:R-:W-:Y:S03]  /*dc10*/  LDSM.16.MT88.4 R88, [R212+0x1900] ;  /* 0x00190000d458783b */ /* 0x000fe60000004200 */
[----:B------:R-:W-:Y:S02]  /*dc20*/  MOV R188, R121 ;  /* 0x0000007900bc7202 */ /* 0x000fe40000000f00 */
[----:B------:R-:W-:Y:S01]  /*dc30*/  MOV R121, R113 ;  /* 0x0000007100797202 */ /* 0x000fe20000000f00 */
[----:B-1----:R-:W-:Y:S01]  /*dc40*/  FFMA.FTZ R80, R203, c[0x0][0x2d0], -R75 ;  /* 0x0000b400cb507a23 */ /* 0x002fe2000001084b */
[----:B------:R-:W-:Y:S03]  /*dc50*/  MOV R203, R150 ;  /* 0x0000009600cb7202 */ /* 0x000fe60000000f00 */
[----:B------:R1:W-:Y:S01]  /*dc60*/  MUFU.EX2 R153, R80 ;  /* 0x0000005000997308 */ /* 0x0003e20000000800 */
[----:B-----5:R-:W3:Y:S01]  /*dc70*/  LDSM.16.MT88.4 R84, [R209+0x1900] ;  /* 0x00190000d154783b */ /* 0x020ee20000004200 */
[----:B------:R-:W-:Y:S02]  /*dc80*/  F2FP.PACK_AB R81, R155, R182 ;  /* 0x000000b69b51723e */ /* 0x000fe400000000ff */
[----:B-1----:R-:W-:Y:S01]  /*dc90*/  F2FP.PACK_AB R80, R187, R144 ;  /* 0x00000090bb50723e */ /* 0x002fe200000000ff */
[-C--:B---3--:R-:W-:Y:S08]  /*dca0*/  HMMA.16816.F32 R4, R76, R84.reuse, R4 ;  /* 0x000000544c04723c */ /* 0x088ff00000001804 */
[C---:B------:R-:W-:Y:S07]  /*dcb0*/  HMMA.16816.F32 R8, R80.reuse, R84, R8 ;  /* 0x000000545008723c */ /* 0x040fee0000001808 */
[--C-:B------:R-:W-:Y:S01]  /*dcc0*/  FFMA.FTZ R84, R233, c[0x0][0x2d0], -R74.reuse ;  /* 0x0000b400e9547a23 */ /* 0x100fe2000001084a */
[-C--:B------:R-:W-:Y:S03]  /*dcd0*/  HMMA.16816.F32 R12, R80, R86.reuse, R12 ;  /* 0x00000056500c723c */ /* 0x080fe6000000180c */
[----:B------:R1:W-:Y:S01]  /*dce0*/  MUFU.EX2 R158, R84 ;  /* 0x00000054009e7308 */ /* 0x0003e20000000800 */
[----:B------:R-:W-:Y:S04]  /*dcf0*/  IMAD.MOV.U32 R233, RZ, RZ, R111 ;  /* 0x000000ffffe97224 */ /* 0x000fe800078e006f */
[C---:B------:R-:W-:Y:S08]  /*dd00*/  HMMA.16816.F32 R16, R76.reuse, R86, R16 ;  /* 0x000000564c10723c */ /* 0x040ff00000001810 */
[-C--:B------:R-:W-:Y:S08]  /*dd10*/  HMMA.16816.F32 R20, R76, R88.reuse, R20 ;  /* 0x000000584c14723c */ /* 0x080ff00000001814 */
[C---:B------:R-:W-:Y:S04]  /*dd20*/  HMMA.16816.F32 R24, R80.reuse, R88, R24 ;  /* 0x000000585018723c */ /* 0x040fe80000001818 */
[----:B-1----:R-:W-:Y:S02]  /*dd30*/  FFMA.FTZ R84, R236, c[0x0][0x2d0], -R74 ;  /* 0x0000b400ec547a23 */ /* 0x002fe4000001084a */
[----:B------:R-:W-:Y:S02]  /*dd40*/  IMAD.MOV.U32 R236, RZ, RZ, R105 ;  /* 0x000000ffffec7224 */ /* 0x000fe400078e0069 */
[-C--:B------:R-:W-:Y:S01]  /*dd50*/  HMMA.16816.F32 R28, R80, R90.reuse, R28 ;  /* 0x0000005a501c723c */ /* 0x080fe2000000181c */
[----:B------:R1:W-:Y:S03]  /*dd60*/  MUFU.EX2 R180, R84 ;  /* 0x0000005400b47308 */ /* 0x0003e60000000800 */
[--C-:B------:R-:W-:Y:S01]  /*dd70*/  FFMA.FTZ R88, R206, c[0x0][0x2d0], -R96.reuse ;  /* 0x0000b400ce587a23 */ /* 0x100fe20000010860 */
[----:B------:R-:W-:Y:S03]  /*dd80*/  MOV R206, R110 ;  /* 0x0000006e00ce7202 */ /* 0x000fe60000000f00 */
[C---:B------:R-:W-:Y:S03]  /*dd90*/  HMMA.16816.F32 R32, R76.reuse, R90, R32 ;  /* 0x0000005a4c20723c */ /* 0x040fe60000001820 */
[----:B------:R3:W-:Y:S05]  /*dda0*/  MUFU.EX2 R156, R88 ;  /* 0x00000058009c7308 */ /* 0x0007ea0000000800 */
[-C--:B------:R-:W-:Y:S08]  /*ddb0*/  HMMA.16816.F32 R36, R76, R92.reuse, R36 ;  /* 0x0000005c4c24723c */ /* 0x080ff00000001824 */
[C---:B------:R-:W-:Y:S04]  /*ddc0*/  HMMA.16816.F32 R40, R80.reuse, R92, R40 ;  /* 0x0000005c5028723c */ /* 0x040fe80000001828 */
[----:B-1----:R-:W-:Y:S01]  /*ddd0*/  FFMA.FTZ R84, R229, c[0x0][0x2d0], -R75 ;  /* 0x0000b400e5547a23 */ /* 0x002fe2000001084b */
[----:B------:R-:W-:Y:S02]  /*dde0*/  MOV R229, R104 ;  /* 0x0000006800e57202 */ /* 0x000fe40000000f00 */
[----:B------:R-:W-:Y:S01]  /*ddf0*/  FFMA.FTZ R92, R201, c[0x0][0x2d0], -R97 ;  /* 0x0000b400c95c7a23 */ /* 0x000fe20000010861 */
[-C--:B------:R-:W-:Y:S01]  /*de00*/  HMMA.16816.F32 R44, R80, R94.reuse, R44 ;  /* 0x0000005e502c723c */ /* 0x080fe2000000182c */
[----:B------:R1:W-:Y:S03]  /*de10*/  MUFU.EX2 R157, R84 ;  /* 0x00000054009d7308 */ /* 0x0003e60000000800 */
[--C-:B---3--:R-:W-:Y:S04]  /*de20*/  FFMA.FTZ R88, R207, c[0x0][0x2d0], -R96.reuse ;  /* 0x0000b400cf587a23 */ /* 0x108fe80000010860 */
[C---:B------:R-:W-:Y:S03]  /*de30*/  HMMA.16816.F32 R48, R76.reuse, R94, R48 ;  /* 0x0000005e4c30723c */ /* 0x040fe60000001830 */
[----:B------:R3:W-:Y:S10]  /*de40*/  MUFU.EX2 R178, R88 ;  /* 0x0000005800b27308 */ /* 0x0007f40000000800 */
[----:B------:R5:W-:Y:S01]  /*de50*/  MUFU.EX2 R100, R92 ;  /* 0x0000005c00647308 */ /* 0x000be20000000800 */
[----:B-1----:R-:W-:Y:S01]  /*de60*/  FFMA.FTZ R84, R230, c[0x0][0x2d0], -R75 ;  /* 0x0000b400e6547a23 */ /* 0x002fe2000001084b */
[----:B------:R-:W-:Y:S08]  /*de70*/  MOV R230, R107 ;  /* 0x0000006b00e67202 */ /* 0x000ff00000000f00 */
[----:B------:R1:W-:Y:S01]  /*de80*/  MUFU.EX2 R179, R84 ;  /* 0x0000005400b37308 */ /* 0x0003e20000000800 */
[--C-:B---3--:R-:W-:Y:S09]  /*de90*/  FFMA.FTZ R88, R226, c[0x0][0x2d0], -R96.reuse ;  /* 0x0000b400e2587a23 */ /* 0x108ff20000010860 */
[----:B------:R3:W2:Y:S01]  /*dea0*/  MUFU.EX2 R177, R88 ;  /* 0x0000005800b17308 */ /* 0x0006a20000000800 */
[----:B-----5:R-:W-:Y:S09]  /*deb0*/  FFMA.FTZ R92, R192, c[0x0][0x2d0], -R97 ;  /* 0x0000b400c05c7a23 */ /* 0x020ff20000010861 */
[----:B------:R5:W-:Y:S01]  /*dec0*/  MUFU.EX2 R99, R92 ;  /* 0x0000005c00637308 */ /* 0x000be20000000800 */
[----:B-1----:R-:W-:Y:S02]  /*ded0*/  FFMA.FTZ R84, R202, c[0x0][0x2d0], -R96 ;  /* 0x0000b400ca547a23 */ /* 0x002fe40000010860 */
[----:B------:R-:W-:Y:S07]  /*dee0*/  IMAD.MOV.U32 R202, RZ, RZ, R108 ;  /* 0x000000ffffca7224 */ /* 0x000fee00078e006c */
[----:B------:R1:W-:Y:S01]  /*def0*/  MUFU.EX2 R152, R84 ;  /* 0x0000005400987308 */ /* 0x0003e20000000800 */
[----:B---3--:R-:W-:Y:S09]  /*df00*/  FFMA.FTZ R88, R241, c[0x0][0x2d0], -R74 ;  /* 0x0000b400f1587a23 */ /* 0x008ff2000001084a */
[----:B------:R3:W-:Y:S01]  /*df10*/  MUFU.EX2 R176, R88 ;  /* 0x0000005800b07308 */ /* 0x0007e20000000800 */
[----:B-----5:R-:W-:Y:S09]  /*df20*/  FFMA.FTZ R92, R243, c[0x0][0x2d0], -R75 ;  /* 0x0000b400f35c7a23 */ /* 0x020ff2000001084b */
[----:B------:R5:W-:Y:S01]  /*df30*/  MUFU.EX2 R172, R92 ;  /* 0x0000005c00ac7308 */ /* 0x000be20000000800 */
[----:B-1----:R-:W1:Y:S01]  /*df40*/  LDSM.16.MT88.4 R84, [R211+0x1900] ;  /* 0x00190000d354783b */ /* 0x002e620000004200 */
[----:B---3--:R-:W-:Y:S08]  /*df50*/  FFMA.FTZ R88, R199, c[0x0][0x2d0], -R97 ;  /* 0x0000b400c7587a23 */ /* 0x008ff00000010861 */
[----:B------:R3:W1:Y:S01]  /*df60*/  MUFU.EX2 R101, R88 ;  /* 0x0000005800657308 */ /* 0x0006620000000800 */
[----:B-----5:R-:W-:Y:S01]  /*df70*/  LDSM.16.MT88.4 R92, [R210+0x2100] ;  /* 0x00210000d25c783b */ /* 0x020fe20000004200 */
[----:B----4-:R-:W-:Y:S01]  /*df80*/  FFMA.FTZ R2, R2, R122, R123 ;  /* 0x0000007a02027223 */ /* 0x010fe2000001007b */
[----:B------:R-:W-:Y:S01]  /*df90*/  MOV R123, R115 ;  /* 0x00000073007b7202 */ /* 0x000fe20000000f00 */
[----:B------:R-:W-:Y:S02]  /*dfa0*/  IMAD.MOV.U32 R122, RZ, RZ, R114 ;  /* 0x000000ffff7a7224 */ /* 0x000fe400078e0072 */
[----:B------:R-:W-:Y:S01]  /*dfb0*/  FADD.FTZ R2, R188, R2 ;  /* 0x00000002bc027221 */ /* 0x000fe20000010000 */
[----:B------:R-:W-:Y:S02]  /*dfc0*/  MOV R188, R120 ;  /* 0x0000007800bc7202 */ /* 0x000fe40000000f00 */
[----:B---3--:R-:W3:Y:S01]  /*dfd0*/  LDSM.16.MT88.4 R88, [R209+0x2100] ;  /* 0x00210000d158783b */ /* 0x008ee20000004200 */
[-C--:B-1----:R-:W-:Y:S08]  /*dfe0*/  HMMA.16816.F32 R52, R76, R84.reuse, R52 ;  /* 0x000000544c34723c */ /* 0x082ff00000001834 */
[C---:B------:R-:W-:Y:S07]  /*dff0*/  HMMA.16816.F32 R56, R80.reuse, R84, R56 ;  /* 0x000000545038723c */ /* 0x040fee0000001838 */
[----:B------:R-:W-:Y:S01]  /*e000*/  FFMA.FTZ R84, R186, c[0x0][0x2d0], -R97 ;  /* 0x0000b400ba547a23 */ /* 0x000fe20000010861 */
[-C--:B------:R-:W-:Y:S03]  /*e010*/  HMMA.16816.F32 R60, R80, R86.reuse, R60 ;  /* 0x00000056503c723c */ /* 0x080fe6000000183c */
[----:B------:R1:W4:Y:S04]  /*e020*/  MUFU.EX2 R98, R84 ;  /* 0x0000005400627308 */ /* 0x0003280000000800 */
[--C-:B------:R-:W-:Y:S01]  /*e030*/  FFMA.FTZ R80, R247, c[0x0][0x2d0], -R74.reuse ;  /* 0x0000b400f7507a23 */ /* 0x100fe2000001084a */
[----:B------:R-:W-:Y:S04]  /*e040*/  HMMA.16816.F32 R64, R76, R86, R64 ;  /* 0x000000564c40723c */ /* 0x000fe80000001840 */
[----:B--2---:R-:W-:Y:S01]  /*e050*/  F2FP.PACK_AB R82, R177, R178 ;  /* 0x000000b2b152723e */ /* 0x004fe200000000ff */
[----:B------:R2:W5:Y:S01]  /*e060*/  MUFU.EX2 R175, R80 ;  /* 0x0000005000af7308 */ /* 0x0005620000000800 */
[----:B------:R-:W-:Y:S02]  /*e070*/  F2FP.PACK_AB R81, R100, R101 ;  /* 0x000000656451723e */ /* 0x000fe400000000ff */
[----:B------:R-:W-:Y:S04]  /*e080*/  F2FP.PACK_AB R76, R181, R183 ;  /* 0x000000b7b54c723e */ /* 0x000fe800000000ff */
[----:B------:R-:W-:Y:S02]  /*e090*/  F2FP.PACK_AB R77, R159, R153 ;  /* 0x000000999f4d723e */ /* 0x000fe400000000ff */
[----:B------:R-:W-:Y:S02]  /*e0a0*/  F2FP.PACK_AB R78, R180, R158 ;  /* 0x0000009eb44e723e */ /* 0x000fe400000000ff */
[----:B------:R-:W-:Y:S01]  /*e0b0*/  F2FP.PACK_AB R79, R179, R157 ;  /* 0x0000009db34f723e */ /* 0x000fe200000000ff */
[----:B-1----:R-:W1:Y:S01]  /*e0c0*/  LDSM.16.MT88.4 R84, [R212+0x2100] ;  /* 0x00210000d454783b */ /* 0x002e620000004200 */
[----:B----4-:R-:W-:Y:S05]  /*e0d0*/  F2FP.PACK_AB R83, R98, R99 ;  /* 0x000000636253723e */ /* 0x010fea00000000ff */
[-C--:B---3--:R-:W-:Y:S03]  /*e0e0*/  HMMA.16816.F32 R4, R76, R88.reuse, R4 ;  /* 0x000000584c04723c */ /* 0x088fe60000001804 */
[----:B--2---:R-:W-:Y:S01]  /*e0f0*/  FFMA.FTZ R80, R242, c[0x0][0x2d0], -R75 ;  /* 0x0000b400f2507a23 */ /* 0x004fe2000001084b */
[----:B-----5:R-:W-:Y:S03]  /*e100*/  F2FP.PACK_AB R164, R175, R176 ;  /* 0x000000b0afa4723e */ /* 0x020fe600000000ff */
[----:B------:R2:W3:Y:S02]  /*e110*/  MUFU.EX2 R174, R80 ;  /* 0x0000005000ae7308 */ /* 0x0004e40000000800 */
[----:B--2---:R-:W-:Y:S03]  /*e120*/  F2FP.PACK_AB R80, R156, R152 ;  /* 0x000000989c50723e */ /* 0x004fe600000000ff */
[----:B---3--:R-:W-:Y:S04]  /*e130*/  F2FP.PACK_AB R165, R172, R174 ;  /* 0x000000aeaca5723e */ /* 0x008fe800000000ff */
[C---:B------:R-:W-:Y:S07]  /*e140*/  HMMA.16816.F32 R8, R80.reuse, R88, R8 ;  /* 0x000000585008723c */ /* 0x040fee0000001808 */
[--C-:B------:R-:W-:Y:S01]  /*e150*/  FFMA.FTZ R88, R252, c[0x0][0x2d0], -R74.reuse ;  /* 0x0000b400fc587a23 */ /* 0x100fe2000001084a */
[-C--:B------:R-:W-:Y:S03]  /*e160*/  HMMA.16816.F32 R12, R80, R90.reuse, R12 ;  /* 0x0000005a500c723c */ /* 0x080fe6000000180c */
[----:B------:R2:W-:Y:S01]  /*e170*/  MUFU.EX2 R173, R88 ;  /* 0x0000005800ad7308 */ /* 0x0005e20000000800 */
[----:B------:R-:W-:Y:S01]  /*e180*/  FFMA.FTZ R74, R131, c[0x0][0x2d0], -R74 ;  /* 0x0000b400834a7a23 */ /* 0x000fe2000001084a */
[----:B------:R-:W-:Y:S02]  /*e190*/  MOV R131, R117 ;  /* 0x0000007500837202 */ /* 0x000fe40000000f00 */
[----:B------:R-:W-:Y:S01]  /*e1a0*/  LDSM.16.MT88.4 R116, [R209+0x2900] ;  /* 0x00290000d174783b */ /* 0x000fe20000004200 */
[C---:B------:R-:W-:Y:S04]  /*e1b0*/  HMMA.16816.F32 R16, R76.reuse, R90, R16 ;  /* 0x0000005a4c10723c */ /* 0x040fe80000001810 */
[----:B------:R-:W-:Y:S01]  /*e1c0*/  FFMA.FTZ R68, R68, R127, R131 ;  /* 0x0000007f44447223 */ /* 0x000fe20000010083 */
[----:B------:R3:W4:Y:S01]  /*e1d0*/  MUFU.EX2 R171, R74 ;  /* 0x0000004a00ab7308 */ /* 0x0007220000000800 */
[----:B------:R-:W-:Y:S02]  /*e1e0*/  MOV R131, R112 ;  /* 0x0000007000837202 */ /* 0x000fe40000000f00 */
[-C--:B-1----:R-:W-:Y:S04]  /*e1f0*/  HMMA.16816.F32 R20, R76, R84.reuse, R20 ;  /* 0x000000544c14723c */ /* 0x082fe80000001814 */
[----:B------:R-:W-:Y:S04]  /*e200*/  MOV R127, R106 ;  /* 0x0000006a007f7202 */ /* 0x000fe80000000f00 */
[C---:B------:R-:W-:Y:S01]  /*e210*/  HMMA.16816.F32 R24, R80.reuse, R84, R24 ;  /* 0x000000545018723c */ /* 0x040fe20000001818 */
[----:B--2---:R-:W1:Y:S07]  /*e220*/  LDSM.16.MT88.4 R88, [R211+0x2100] ;  /* 0x00210000d358783b */ /* 0x004e6e0000004200 */
[-C--:B------:R-:W-:Y:S04]  /*e230*/  HMMA.16816.F32 R28, R80, R86.reuse, R28 ;  /* 0x00000056501c723c */ /* 0x080fe8000000181c */
[--C-:B---3--:R-:W-:Y:S01]  /*e240*/  FFMA.FTZ R74, R248, c[0x0][0x2d0], -R75.reuse ;  /* 0x0000b400f84a7a23 */ /* 0x108fe2000001084b */
[----:B----4-:R-:W-:Y:S01]  /*e250*/  F2FP.PACK_AB R166, R171, R173 ;  /* 0x000000adaba6723e */ /* 0x010fe200000000ff */
[----:B------:R-:W-:Y:S02]  /*e260*/  FFMA.FTZ R75, R250, c[0x0][0x2d0], -R75 ;  /* 0x0000b400fa4b7a23 */ /* 0x000fe4000001084b */
[C---:B------:R-:W-:Y:S01]  /*e270*/  HMMA.16816.F32 R32, R76.reuse, R86, R32 ;  /* 0x000000564c20723c */ /* 0x040fe20000001820 */
[----:B------:R2:W-:Y:S07]  /*e280*/  MUFU.EX2 R170, R74 ;  /* 0x0000004a00aa7308 */ /* 0x0005ee0000000800 */
[-C--:B------:R-:W-:Y:S03]  /*e290*/  HMMA.16816.F32 R36, R76, R92.reuse, R36 ;  /* 0x0000005c4c24723c */ /* 0x080fe60000001824 */
[----:B------:R-:W3:Y:S05]  /*e2a0*/  MUFU.EX2 R169, R75 ;  /* 0x0000004b00a97308 */ /* 0x000eea0000000800 */
[C---:B------:R-:W-:Y:S08]  /*e2b0*/  HMMA.16816.F32 R40, R80.reuse, R92, R40 ;  /* 0x0000005c5028723c */ /* 0x040ff00000001828 */
[-C--:B------:R-:W-:Y:S04]  /*e2c0*/  HMMA.16816.F32 R44, R80, R94.reuse, R44 ;  /* 0x0000005e502c723c */ /* 0x080fe8000000182c */
[--C-:B--2---:R-:W-:Y:S04]  /*e2d0*/  FFMA.FTZ R74, R237, c[0x0][0x2d0], -R96.reuse ;  /* 0x0000b400ed4a7a23 */ /* 0x104fe80000010860 */
[----:B------:R2:W-:Y:S01]  /*e2e0*/  MUFU.EX2 R168, R74 ;  /* 0x0000004a00a87308 */ /* 0x0005e20000000800 */
[C---:B------:R-:W-:Y:S04]  /*e2f0*/  HMMA.16816.F32 R48, R76.reuse, R94, R48 ;  /* 0x0000005e4c30723c */ /* 0x040fe80000001830 */
[----:B---3--:R-:W-:Y:S04]  /*e300*/  F2FP.PACK_AB R167, R169, R170 ;  /* 0x000000aaa9a7723e */ /* 0x008fe800000000ff */
[-C--:B-1----:R-:W-:Y:S08]  /*e310*/  HMMA.16816.F32 R52, R76, R88.reuse, R52 ;  /* 0x000000584c34723c */ /* 0x082ff00000001834 */
[C---:B------:R-:W-:Y:S04]  /*e320*/  HMMA.16816.F32 R56, R80.reuse, R88, R56 ;  /* 0x000000585038723c */ /* 0x040fe80000001838 */
[----:B--2---:R-:W-:Y:S04]  /*e330*/  FFMA.FTZ R74, R238, c[0x0][0x2d0], -R96 ;  /* 0x0000b400ee4a7a23 */ /* 0x004fe80000010860 */
[-C--:B------:R-:W-:Y:S01]  /*e340*/  HMMA.16816.F32 R60, R80, R90.reuse, R60 ;  /* 0x0000005a503c723c */ /* 0x080fe2000000183c */
[----:B------:R1:W2:Y:S07]  /*e350*/  MUFU.EX2 R85, R74 ;  /* 0x0000004a00557308 */ /* 0x0002ae0000000800 */
[----:B------:R-:W-:Y:S08]  /*e360*/  HMMA.16816.F32 R64, R76, R90, R64 ;  /* 0x0000005a4c40723c */ /* 0x000ff00000001840 */
[-C--:B------:R-:W-:Y:S07]  /*e370*/  HMMA.16816.F32 R104, R164, R116.reuse, R4 ;  /* 0x00000074a468723c */ /* 0x080fee0000001804 */
[----:B------:R-:W-:Y:S01]  /*e380*/  FADD.FTZ R4, R228, R69 ;  /* 0x00000045e4047221 */ /* 0x000fe20000010000 */
[----:B------:R-:W-:Y:S01]  /*e390*/  MOV R228, R149 ;  /* 0x0000009500e47202 */ /* 0x000fe20000000f00 */
[----:B------:R-:W-:Y:S03]  /*e3a0*/  FADD.FTZ R6, R204, R68 ;  /* 0x00000044cc067221 */ /* 0x000fe60000010000 */
[--C-:B-1----:R-:W-:Y:S01]  /*e3b0*/  FFMA.FTZ R74, R239, c[0x0][0x2d0], -R96.reuse ;  /* 0x0000b400ef4a7a23 */ /* 0x102fe20000010860 */
[----:B--2---:R-:W-:Y:S01]  /*e3c0*/  F2FP.PACK_AB R160, R85, R168 ;  /* 0x000000a855a0723e */ /* 0x004fe200000000ff */
[----:B------:R-:W-:Y:S02]  /*e3d0*/  FFMA.FTZ R96, R240, c[0x0][0x2d0], -R96 ;  /* 0x0000b400f0607a23 */ /* 0x000fe40000010860 */
[----:B------:R-:W-:Y:S01]  /*e3e0*/  IMAD.MOV.U32 R204, RZ, RZ, R148 ;  /* 0x000000ffffcc7224 */ /* 0x000fe200078e0094 */
[----:B------:R1:W-:Y:S01]  /*e3f0*/  MUFU.EX2 R86, R74 ;  /* 0x0000004a00567308 */ /* 0x0003e20000000800 */
[----:B------:R-:W-:Y:S01]  /*e400*/  FADD.FTZ R4, R123, R4 ;  /* 0x000000047b047221 */ /* 0x000fe20000010000 */
[----:B------:R-:W2:Y:S01]  /*e410*/  LDSM.16.MT88.4 R148, [R210+0x2900] ;  /* 0x00290000d294783b */ /* 0x000ea20000004200 */
[----:B------:R-:W-:Y:S02]  /*e420*/  FADD.FTZ R6, R122, R6 ;  /* 0x000000067a067221 */ /* 0x000fe40000010000 */
[----:B------:R-:W-:Y:S02]  /*e430*/  FADD.FTZ R5, R121, R2 ;  /* 0x0000000279057221 */ /* 0x000fe40000010000 */
[----:B------:R-:W-:Y:S02]  /*e440*/  FADD.FTZ R4, R206, R4 ;  /* 0x00000004ce047221 */ /* 0x000fe40000010000 */
[----:B------:R-:W-:Y:S01]  /*e450*/  FADD.FTZ R2, R202, R6 ;  /* 0x00000006ca027221 */ /* 0x000fe20000010000 */
[----:B------:R-:W3:Y:S01]  /*e460*/  MUFU.EX2 R96, R96 ;  /* 0x0000006000607308 */ /* 0x000ee20000000800 */
[----:B------:R-:W-:Y:S02]  /*e470*/  FADD.FTZ R6, R126, R4 ;  /* 0x000000047e067221 */ /* 0x000fe40000010000 */
[--C-:B-1----:R-:W-:Y:S07]  /*e480*/  FFMA.FTZ R74, R194, c[0x0][0x2d0], -R97.reuse ;  /* 0x0000b400c24a7a23 */ /* 0x102fee0000010861 */
[----:B------:R1:W-:Y:S01]  /*e490*/  MUFU.EX2 R75, R74 ;  /* 0x0000004a004b7308 */ /* 0x0003e20000000800 */
[----:B---3--:R-:W-:Y:S01]  /*e4a0*/  F2FP.PACK_AB R162, R96, R86 ;  /* 0x0000005660a2723e */ /* 0x008fe200000000ff */
[--C-:B-1----:R-:W-:Y:S08]  /*e4b0*/  FFMA.FTZ R74, R196, c[0x0][0x2d0], -R97.reuse ;  /* 0x0000b400c44a7a23 */ /* 0x102ff00000010861 */
[----:B------:R1:W3:Y:S02]  /*e4c0*/  MUFU.EX2 R84, R74 ;  /* 0x0000004a00547308 */ /* 0x0002e40000000800 */
[--C-:B-1----:R-:W-:Y:S01]  /*e4d0*/  FFMA.FTZ R74, R197, c[0x0][0x2d0], -R97.reuse ;  /* 0x0000b400c54a7a23 */ /* 0x102fe20000010861 */
[----:B---3--:R-:W-:Y:S01]  /*e4e0*/  F2FP.PACK_AB R161, R84, R75 ;  /* 0x0000004b54a1723e */ /* 0x008fe200000000ff */
[----:B------:R-:W-:Y:S02]  /*e4f0*/  FFMA.FTZ R97, R73, c[0x0][0x2d0], -R97 ;  /* 0x0000b40049617a23 */ /* 0x000fe40000010861 */
[----:B------:R-:W3:Y:S04]  /*e500*/  LDL.LU R73, [R1+0x1c] ;  /* 0x00001c0001497983 */ /* 0x000ee80000300800 */
[----:B------:R-:W-:Y:S10]  /*e510*/  MUFU.EX2 R74, R74 ;  /* 0x0000004a004a7308 */ /* 0x000ff40000000800 */
[----:B------:R-:W1:Y:S02]  /*e520*/  MUFU.EX2 R97, R97 ;  /* 0x0000006100617308 */ /* 0x000e640000000800 */
[----:B-1----:R-:W-:Y:S07]  /*e530*/  F2FP.PACK_AB R163, R97, R74 ;  /* 0x0000004a61a3723e */ /* 0x002fee00000000ff */
[C---:B------:R-:W-:Y:S08]  /*e540*/  HMMA.16816.F32 R108, R160.reuse, R116, R8 ;  /* 0x00000074a06c723c */ /* 0x040ff00000001808 */
[-C--:B------:R-:W-:Y:S08]  /*e550*/  HMMA.16816.F32 R112, R160, R118.reuse, R12 ;  /* 0x00000076a070723c */ /* 0x080ff0000000180c */
[C---:B------:R-:W-:Y:S08]  /*e560*/  HMMA.16816.F32 R116, R164.reuse, R118, R16 ;  /* 0x00000076a474723c */ /* 0x040ff00000001810 */
[-C--:B------:R-:W-:Y:S04]  /*e570*/  HMMA.16816.F32 R120, R164, R132.reuse, R20 ;  /* 0x00000084a478723c */ /* 0x080fe80000001814 */
[----:B---3--:R-:W-:Y:S02]  /*e580*/  FFMA.FTZ R8, R0, R73, R200 ;  /* 0x0000004900087223 */ /* 0x008fe400000100c8 */
[----:B------:R-:W-:Y:S02]  /*e590*/  FADD.FTZ R0, R230, R5 ;  /* 0x00000005e6007221 */ /* 0x000fe40000010000 */
[----:B------:R-:W-:Y:S04]  /*e5a0*/  FADD.FTZ R8, R127, R8 ;  /* 0x000000087f087221 */ /* 0x000fe80000010000 */
        /* <DEDUP_REMOVED lines=17> */
[----:B------:R-:W-:Y:S02]  /*e6c0*/  FADD.FTZ R11, R190, R4 ;  /* 0x00000004be0b7221 */ /* 0x000fe40000010000 */
[----:B------:R-:W-:Y:S01]  /*e6d0*/  FADD.FTZ R8, R204, R2 ;  /* 0x00000002cc087221 */ /* 0x000fe20000010000 */
[----:B------:R-:W1:Y:S01]  /*e6e0*/  LDSM.16.MT88.4 R4, [R211+0x2900] ;  /* 0x00290000d304783b */ /* 0x000e620000004200 */
        /* <DEDUP_REMOVED lines=8> */
[-C--:B--2---:R-:W-:Y:S03]  /*e770*/  HMMA.16816.F32 R136, R164, R148.reuse, R36 ;  /* 0x00000094a488723c */ /* 0x084fe60000001824 */
[----:B------:R-:W-:Y:S02]  /*e780*/  FADD.FTZ R8, R249, R9 ;  /* 0x00000009f9087221 */ /* 0x000fe40000010000 */
[----:B------:R-:W-:Y:S02]  /*e790*/  FADD.FTZ R2, R245, R2 ;  /* 0x00000002f5027221 */ /* 0x000fe40000010000 */
[----:B------:R-:W-:Y:S02]  /*e7a0*/  FADD.FTZ R0, R142, R0 ;  /* 0x000000008e007221 */ /* 0x000fe40000010000 */
[----:B------:R-:W-:Y:S03]  /*e7b0*/  FADD.FTZ R12, R140, R12 ;  /* 0x0000000c8c0c7221 */ /* 0x000fe60000010000 */
[----:B------:R-:W-:Y:S02]  /*e7c0*/  FADD.FTZ R10, R246, R8 ;  /* 0x00000008f60a7221 */ /* 0x000fe40000010000 */
        /* <DEDUP_REMOVED lines=31> */
[----:B------:R-:W-:Y:S02]  /*e9c0*/  FADD.FTZ R9, R157, R0 ;  /* 0x000000009d097221 */ /* 0x000fe40000010000 */
[C---:B------:R-:W-:Y:S04]  /*e9d0*/  HMMA.16816.F32 R156, R160.reuse, R4, R56 ;  /* 0x00000004a09c723c */ /* 0x040fe80000001838 */
[----:B------:R-:W-:Y:S01]  /*e9e0*/  FADD.FTZ R8, R102, R8 ;  /* 0x0000000866087221 */ /* 0x000fe20000010000 */
[----:B------:R-:W-:Y:S01]  /*e9f0*/  MOV R102, R70 ;  /* 0x0000004600667202 */ /* 0x000fe20000000f00 */
[----:B------:R-:W-:Y:S02]  /*ea00*/  FADD.FTZ R2, R178, R10 ;  /* 0x0000000ab2027221 */ /* 0x000fe40000010000 */
[----:B------:R-:W-:Y:S01]  /*ea10*/  FADD.FTZ R8, R101, R8 ;  /* 0x0000000865087221 */ /* 0x000fe20000010000 */
[-C--:B------:R-:W-:Y:S03]  /*ea20*/  HMMA.16816.F32 R160, R160, R6.reuse, R60 ;  /* 0x00000006a0a0723c */ /* 0x080fe6000000183c */
[----:B------:R-:W-:Y:S01]  /*ea30*/  FADD.FTZ R4, R100, R8 ;  /* 0x0000000864047221 */ /* 0x000fe20000010000 */
[----:B------:R-:W-:Y:S01]  /*ea40*/  MOV R101, R71 ;  /* 0x0000004700657202 */ /* 0x000fe20000000f00 */
        /* <DEDUP_REMOVED lines=18> */
[----:B------:R1:W-:Y:S01]  /*eb70*/  STL [R1+0x10], R6 ;  /* 0x0000100601007387 */ /* 0x0003e20000100800 */
[----:B------:R-:W-:Y:S02]  /*eb80*/  FADD.FTZ R4, R86, R4 ;  /* 0x0000000456047221 */ /* 0x000fe40000010000 */
[----:B------:R-:W-:Y:S01]  /*eb90*/  FADD.FTZ R0, R74, R2 ;  /* 0x000000024a007221 */ /* 0x000fe20000010000 */
[----:B------:R1:W-:Y:S01]  /*eba0*/  STL [R1+0x14], R5 ;  /* 0x0000140501007387 */ /* 0x0003e20000100800 */
[----:B------:R-:W-:Y:S02]  /*ebb0*/  FADD.FTZ R2, R96, R4 ;  /* 0x0000000460027221 */ /* 0x000fe40000010000 */
[----:B------:R-:W-:Y:S02]  /*ebc0*/  FADD.FTZ R0, R97, R0 ;  /* 0x0000000061007221 */ /* 0x000fe40000010000 */
[----:B------:R-:W-:Y:S01]  /*ebd0*/  IMAD.MOV.U32 R100, RZ, RZ, R72 ;  /* 0x000000ffff647224 */ /* 0x000fe200078e0048 */
[----:B------:R1:W-:Y:S04]  /*ebe0*/  STL [R1+0x18], R2 ;  /* 0x0000180201007387 */ /* 0x0003e80000100800 */
[----:B------:R1:W-:Y:S01]  /*ebf0*/  STL [R1+0x1c], R0 ;  /* 0x00001c0001007387 */ /* 0x0003e20000100800 */
[----:B------:R-:W-:-:S05]  /*ec00*/  @P0 BRA `(.L_x_498) ;  /* 0xffff98e000000947 */ /* 0x000fca000383ffff */
.L_x_481:
[----:B------:R-:W2:Y:S01]  /*ec10*/  S2UR UR6, SR_CTAID.X ;  /* 0x00000000000679c3 */ /* 0x000ea20000002500 */
[----:B------:R-:W-:Y:S01]  /*ec20*/  ULDC.64 UR4, c[0x0][0x2c8] ;  /* 0x0000b20000047ab9 */ /* 0x000fe20000000a00 */
[----:B------:R-:W-:Y:S01]  /*ec30*/  PLOP3.LUT P0, PT, PT, PT, UP1, 0x40, 0x0 ;  /* 0x000000000000781c */ /* 0x000fe20003f0e818 */
[----:B--2---:R-:W-:-:S04]  /*ec40*/  ULEA UR6, UR6, 0x7f, 0x7 ;  /* 0x0000007f06067891 */ /* 0x004fc8000f8e383f */
[----:B------:R-:W-:-:S03]  /*ec50*/  UIMAD.WIDE.U32 UR14, UR6, UR4, URZ ;  /* 0x00000004060e72a5 */ /* 0x000fc6000f8e003f */
[----:B------:R-:W-:Y:S02]  /*ec60*/  ULDC UR4, c[0x0][0x168] ;  /* 0x00005a0000047ab9 */ /* 0x000fe40000000800 */
[----:B------:R-:W-:Y:S02]  /*ec70*/  UIADD3 UR4, -UR4, 0x1, URZ ;  /* 0x0000000104047890 */ /* 0x000fe4000fffe13f */
[----:B------:R-:W-:-:S03]  /*ec80*/  @UP2 USHF.R.U32.HI UR6, URZ, UR5, UR15 ;  /* 0x000000053f062299 */ /* 0x000fc6000801160f */
[----:B------:R-:W-:Y:S02]  /*ec90*/  ULDC UR5, c[0x0][0x1d0] ;  /* 0x0000740000057ab9 */ /* 0x000fe40000000800 */
[----:B------:R-:W-:-:S03]  /*eca0*/  UIADD3 UR5, UR6, UR5, UR4 ;  /* 0x0000000506057290 */ /* 0x000fc6000fffe004 */
[----:B------:R-:W-:Y:S02]  /*ecb0*/  ULDC UR4, c[0x0][0x324] ;  /* 0x0000c90000047ab9 */ /* 0x000fe40000000800 */
[----:B------:R-:W-:-:S06]  /*ecc0*/  UIADD3 UR4, UR5, -UR4, URZ ;  /* 0x8000000405047290 */ /* 0x000fcc000fffe03f */
[----:B-1----:R-:W-:Y:S01]  /*ecd0*/  MOV R2, UR4 ;  /* 0x0000000400027c02 */ /* 0x002fe20008000f00 */
        /* <DEDUP_REMOVED lines=11> */
.L_x_500:
[----:B------:R-:W-:-:S04]  /*ed90*/  MOV R4, c[0x0][0x32c] ;  /* 0x0000cb0000047a02 */ /* 0x000fc80000000f00 */
[----:B------:R-:W-:-:S13]  /*eda0*/  ISETP.NE.AND P0, PT, R4, 0x1, PT ;  /* 0x000000010400780c */ /* 0x000fda0003f05270 */
[----:B------:R-:W-:-:S05]  /*edb0*/  @P0 IMAD.HI.U32 R4, R0, c[0x0][0x330], RZ ;  /* 0x0000cc0000040a27 */ /* 0x000fca00078e00ff */
[----:B------:R-:W-:-:S05]  /*edc0*/  @P0 SHF.R.U32.HI R0, RZ, c[0x0][0x334], R4 ;  /* 0x0000cd00ff000a19 */ /* 0x000fca0000011604 */
.L_x_501:
[----:B------:R-:W-:-:S05]  /*edd0*/  IMAD R0, R0, c[0x0][0x32c], RZ ;  /* 0x0000cb0000007a24 */ /* 0x000fca00078e02ff */
[----:B------:R-:W-:-:S03]  /*ede0*/  IMNMX R2, R2, R0, !PT ;  /* 0x0000000002027217 */ /* 0x000fc60007800200 */
.L_x_499:
[----:B------:R-:W2:Y:S01]  /*edf0*/  LDL R4, [R1] ;  /* 0x0000000001047983 */ /* 0x000ea20000100800 */
[----:B------:R-:W-:-:S05]  /*ee00*/  IADD3 R2, R2, 0x5f, RZ ;  /* 0x0000005f02027810 */ /* 0x000fca0007ffe0ff */
[----:B------:R-:W-:-:S05]  /*ee10*/  IMAD.HI R2, R2, 0x2aaaaaab, RZ ;  /* 0x2aaaaaab02027827 */ /* 0x000fca00078e02ff */
[----:B------:R-:W-:-:S04]  /*ee20*/  SHF.R.U32.HI R0, RZ, 0x1f, R2 ;  /* 0x0000001fff007819 */ /* 0x000fc80000011602 */
[----:B------:R-:W-:-:S04]  /*ee30*/  LEA.HI.SX32 R0, R2, R0, 0x1c ;  /* 0x0000000002007211 */ /* 0x000fc800078fe2ff */
[----:B--2---:R-:W-:-:S04]  /*ee40*/  IMNMX R4, R4, R0, !PT ;  /* 0x0000000004047217 */ /* 0x004fc80007800200 */
[----:B------:R-:W-:Y:S01]  /*ee50*/  ISETP.GE.AND P0, PT, R225, R4, PT ;  /* 0x00000004e100720c */ /* 0x000fe20003f06270 */
[----:B------:R1:W-:-:S12]  /*ee60*/  STL [R1+0x24], R4 ;  /* 0x0000240401007387 */ /* 0x0003d80000100800 */
[----:B------:R-:W-:Y:S05]  /*ee70*/  @!P0 BRA `(.L_x_502) ;  /* 0x00004df000008947 */ /* 0x000fea0003800000 */
[----:B------:R-:W-:Y:S01]  /*ee80*/  MOV R100, R71 ;  /* 0x0000004700647202 */ /* 0x000fe20000000f00 */
[----:B------:R-:W-:Y:S01]  /*ee90*/  IMAD.MOV.U32 R102, RZ, RZ, R3 ;  /* 0x000000ffff667224 */ /* 0x000fe200078e0003 */
[----:B------:R-:W-:Y:S01]  /*eea0*/  MOV R2, R72 ;  /* 0x0000004800027202 */ /* 0x000fe20000000f00 */
[----:B------:R-:W-:Y:S01]  /*eeb0*/  IMAD.MOV.U32 R103, RZ, RZ, R225 ;  /* 0x000000ffff677224 */ /* 0x000fe200078e00e1 */
[----:B------:R-:W-:Y:S02]  /*eec0*/  MOV R101, R70 ;  /* 0x0000004600657202 */ /* 0x000fe40000000f00 */
.L_x_503:
[----:B--2---:R-:W2:Y:S01]  /*eed0*/  LDL R225, [R1] ;  /* 0x0000000001e17983 */ /* 0x004ea20000100800 */
[----:B------:R-:W-:Y:S04]  /*eee0*/  DEPBAR.LE SB0, 0x0 ;  /* 0x000080000000791a */ /* 0x000fe80000000000 */
[----:B------:R-:W-:Y:S08]  /*eef0*/  BAR.SYNC.DEFER_BLOCKING 0x0 ;  /* 0x0000000000007b1d */ /* 0x000ff00000010000 */
[----:B-----5:R-:W-:Y:S08]  /*ef00*/  LDSM.16.M88.4 R96, [R215+0x6100] ;  /* 0x00610000d760783b */ /* 0x020ff00000000200 */
[----:B------:R-:W3:Y:S08]  /*ef10*/  LDSM.16.M88.4 R16, [R208+0x3100] ;  /* 0x00310000d010783b */ /* 0x000ef00000000200 */
[----:B------:R-:W4:Y:S06]  /*ef20*/  LDL.64 R198, [R1+0x40] ;  /* 0x0000400001c67983 */ /* 0x000f2c0000100a00 */
[----:B------:R-:W4:Y:S06]  /*ef30*/  LDL.64 R196, [R1+0x48] ;  /* 0x0000480001c47983 */ /* 0x000f2c0000100a00 */
        /* <DEDUP_REMOVED lines=11> */
[----:B------:R-:W-:Y:S04]  /*eff0*/  STL [R1+0x50], R215 ;  /* 0x000050d701007387 */ /* 0x000fe80000100800 */
[----:B------:R-:W-:Y:S04]  /*f000*/  STL [R1+0x54], R208 ;  /* 0x000054d001007387 */ /* 0x000fe80000100800 */
[----:B------:R-:W-:Y:S04]  /*f010*/  STL [R1+0x58], R219 ;  /* 0x000058db01007387 */ /* 0x000fe80000100800 */
[----:B------:R-:W-:Y:S04]  /*f020*/  STL [R1+0x5c], R218 ;  /* 0x00005cda01007387 */ /* 0x000fe80000100800 */
[----:B------:R-:W-:Y:S04]  /*f030*/  STL [R1+0x60], R224 ;  /* 0x000060e001007387 */ /* 0x000fe80000100800 */
[----:B------:R-:W-:Y:S04]  /*f040*/  STL [R1+0x64], R223 ;  /* 0x000064df01007387 */ /* 0x000fe80000100800 */
[----:B------:R-:W-:Y:S04]  /*f050*/  STL [R1+0x68], R222 ;  /* 0x000068de01007387 */ /* 0x000fe80000100800 */
[----:B------:R-:W-:Y:S04]  /*f060*/  STL [R1+0x6c], R221 ;  /* 0x00006cdd01007387 */ /* 0x000fe80000100800 */
[----:B------:R-:W-:Y:S01]  /*f070*/  STL [R1+0x70], R220 ;  /* 0x000070dc01007387 */ /* 0x000fe20000100800 */
[-C--:B-1-3--:R-:W-:Y:S08]  /*f080*/  HMMA.16816.F32 R4, R96, R16.reuse, RZ ;  /* 0x000000106004723c */ /* 0x08aff000000018ff */
        /* <DEDUP_REMOVED lines=14> */
[C---:B------:R-:W-:Y:S02]  /*f170*/  HMMA.16816.F32 R64, R96.reuse, R66, RZ ;  /* 0x000000426040723c */ /* 0x040fe400000018ff */
[----:B--2---:R-:W-:Y:S06]  /*f180*/  ISETP.GT.AND P0, PT, R225, R103, PT ;  /* 0x00000067e100720c */ /* 0x004fec0003f04270 */
[-C--:B------:R-:W-:Y:S07]  /*f190*/  HMMA.16816.F32 R68, R96, R80.reuse, RZ ;  /* 0x000000506044723c */ /* 0x080fee00000018ff */
[----:B------:R-:W-:Y:S01]  /*f1a0*/  @!P0 SHF.R.S32.HI R0, RZ, 0x1f, R103 ;  /* 0x0000001fff008819 */ /* 0x000fe20000011467 */
[C---:B------:R-:W-:Y:S04]  /*f1b0*/  HMMA.16816.F32 R72, R92.reuse, R80, RZ ;  /* 0x000000505c48723c */ /* 0x040fe800000018ff */
[----:B------:R-:W-:Y:S04]  /*f1c0*/  @!P0 IMAD R0, R0, c[0x0][0x208], RZ ;  /* 0x0000820000008a24 */ /* 0x000fe800078e02ff */
[-C--:B------:R-:W-:Y:S01]  /*f1d0*/  HMMA.16816.F32 R76, R92, R82.reuse, RZ ;  /* 0x000000525c4c723c */ /* 0x080fe200000018ff */
[C---:B------:R-:W-:Y:S07]  /*f1e0*/  @!P0 IMAD R0, R103.reuse, c[0x0][0x20c], R0 ;  /* 0x0000830067008a24 */ /* 0x040fee00078e0200 */
[C---:B------:R-:W-:Y:S08]  /*f1f0*/  HMMA.16816.F32 R80, R96.reuse, R82, RZ ;  /* 0x000000526050723c */ /* 0x040ff000000018ff */
[-C--:B------:R-:W-:Y:S08]  /*f200*/  HMMA.16816.F32 R84, R96, R168.reuse, RZ ;  /* 0x000000a86054723c */ /* 0x080ff000000018ff */
[C---:B------:R-:W-:Y:S08]  /*f210*/  HMMA.16816.F32 R88, R92.reuse, R168, RZ ;  /* 0x000000a85c58723c */ /* 0x040ff000000018ff */
[-C--:B------:R-:W-:Y:S08]  /*f220*/  HMMA.16816.F32 R92, R92, R170.reuse, RZ ;  /* 0x000000aa5c5c723c */ /* 0x080ff000000018ff */
[----:B------:R-:W-:Y:S01]  /*f230*/  HMMA.16816.F32 R96, R96, R170, RZ ;  /* 0x000000aa6060723c */ /* 0x000fe200000018ff */
[----:B------:R-:W1:Y:S07]  /*f240*/  LDSM.16.M88.4 R168, [R222] ;  /* 0x00000000dea8783b */ /* 0x000e6e0000000200 */
[-C--:B------:R-:W-:Y:S08]  /*f250*/  HMMA.16816.F32 R4, R172, R176.reuse, R4 ;  /* 0x000000b0ac04723c */ /* 0x080ff00000001804 */
[C---:B------:R-:W-:Y:S07]  /*f260*/  HMMA.16816.F32 R8, R180.reuse, R176, R8 ;  /* 0x000000b0b408723c */ /* 0x040fee0000001808 */
[----:B------:R-:W-:Y:S01]  /*f270*/  @!P0 IMAD.WIDE.U32 R176, R103, c[0x0][0x208], RZ ;  /* 0x0000820067b08a25 */ /* 0x000fe200078e00ff */
[-C--:B------:R-:W-:Y:S04]  /*f280*/  HMMA.16816.F32 R12, R180, R178.reuse, R12 ;  /* 0x000000b2b40c723c */ /* 0x080fe8000000180c */
[----:B------:R-:W-:Y:S04]  /*f290*/  @!P0 IADD3 R0, R177, R0, RZ ;  /* 0x00000000b1008210 */ /* 0x000fe80007ffe0ff */
[C---:B------:R-:W-:Y:S04]  /*f2a0*/  HMMA.16816.F32 R16, R172.reuse, R178, R16 ;  /* 0x000000b2ac10723c */ /* 0x040fe80000001810 */
[----:B------:R-:W-:Y:S04]  /*f2b0*/  @!P0 IMAD R0, R0, 0x60, RZ ;  /* 0x0000006000008824 */ /* 0x000fe800078e02ff */
[-C--:B------:R-:W-:Y:S08]  /*f2c0*/  HMMA.16816.F32 R20, R172, R184.reuse, R20 ;  /* 0x000000b8ac14723c */ /* 0x080ff00000001814 */
[C---:B------:R-:W-:Y:S07]  /*f2d0*/  HMMA.16816.F32 R24, R180.reuse, R184, R24 ;  /* 0x000000b8b418723c */ /* 0x040fee0000001818 */
[----:B----4-:R-:W-:Y:S01]  /*f2e0*/  @!P0 MOV R184, R196 ;  /* 0x000000c400b88202 */ /* 0x010fe20000000f00 */
[-C--:B------:R-:W-:Y:S04]  /*f2f0*/  HMMA.16816.F32 R28, R180, R186.reuse, R28 ;  /* 0x000000bab41c723c */ /* 0x080fe8000000181c */
[----:B------:R-:W-:Y:S04]  /*f300*/  @!P0 MOV R185, R199 ;  /* 0x000000c700b98202 */ /* 0x000fe80000000f00 */
[C---:B------:R-:W-:Y:S04]  /*f310*/  HMMA.16816.F32 R32, R172.reuse, R186, R32 ;  /* 0x000000baac20723c */ /* 0x040fe80000001820 */
[----:B------:R-:W-:Y:S02]  /*f320*/  @!P0 IMAD.WIDE.U32 R184, R176, 0x60, R184 ;  /* 0x00000060b0b88825 */ /* 0x000fe400078e00b8 */
[----:B------:R-:W2:Y:S02]  /*f330*/  LDSM.16.M88.4 R176, [R221] ;  /* 0x00000000ddb0783b */ /* 0x000ea40000000200 */
[-C--:B------:R-:W-:Y:S04]  /*f340*/  HMMA.16816.F32 R36, R172, R188.reuse, R36 ;  /* 0x000000bcac24723c */ /* 0x080fe80000001824 */
[C---:B------:R-:W-:Y:S02]  /*f350*/  @!P0 LEA R194, P1, R184.reuse, c[0x0][0x1f8], 0x1 ;  /* 0x00007e00b8c28a11 */ /* 0x040fe400078208ff */
[----:B------:R-:W-:Y:S02]  /*f360*/  @!P0 IADD3 R0, R185, R0, RZ ;  /* 0x00000000b9008210 */ /* 0x000fe40007ffe0ff */
[C---:B------:R-:W-:Y:S04]  /*f370*/  HMMA.16816.F32 R40, R180.reuse, R188, R40 ;  /* 0x000000bcb428723c */ /* 0x040fe80000001828 */
[----:B------:R-:W-:Y:S02]  /*f380*/  @!P0 LEA.HI.X R195, R184, c[0x0][0x1fc], R0, 0x1, P1 ;  /* 0x00007f00b8c38a11 */ /* 0x000fe400008f0c00 */
[----:B------:R-:W3:Y:S01]  /*f390*/  LDSM.16.M88.4 R184, [R220] ;  /* 0x00000000dcb8783b */ /* 0x000ee20000000200 */
[----:B------:R-:W-:Y:S01]  /*f3a0*/  @!P0 IADD3 R192, P2, R194, UR9, RZ ;  /* 0x00000009c2c08c10 */ /* 0x000fe2000ff5e0ff */
[-C--:B------:R-:W-:Y:S04]  /*f3b0*/  HMMA.16816.F32 R44, R180, R190.reuse, R44 ;  /* 0x000000beb42c723c */ /* 0x080fe8000000182c */
[----:B------:R-:W-:Y:S02]  /*f3c0*/  @!P0 IADD3.X R193, R195, UR8, RZ, P2, !PT ;  /* 0x00000008c3c18c10 */ /* 0x000fe400097fe4ff */
[----:B------:R-:W-:Y:S01]  /*f3d0*/  @!PT LDS RZ, [RZ] ;  /* 0x00000000fffff984 */ /* 0x000fe20000000800 */
[----:B------:R-:W-:Y:S01]  /*f3e0*/  @!PT LDS RZ, [RZ] ;  /* 0x00000000fffff984 */ /* 0x000fe20000000800 */
[----:B------:R-:W-:Y:S01]  /*f3f0*/  @!PT LDS RZ, [RZ] ;  /* 0x00000000fffff984 */ /* 0x000fe20000000800 */
[----:B------:R4:W-:Y:S02]  /*f400*/  @!P0 LDGSTS.E.BYPASS.LTC128B.128 [R227+0x100], [R194.64], !P6 ;  /* 0x00100000c2e38fae */ /* 0x0009e4000f101d4c */
[C---:B------:R-:W-:Y:S06]  /*f410*/  HMMA.16816.F32 R48, R172.reuse, R190, R48 ;  /* 0x000000beac30723c */ /* 0x040fec0000001830 */
[----:B------:R2:W-:Y:S01]  /*f420*/  @!P0 LDGSTS.E.BYPASS.LTC128B.128 [R227+0x900], [R192.64], !P6 ;  /* 0x00900000c0e38fae */ /* 0x0005e2000f101d4c */
        /* <DEDUP_REMOVED lines=11> */
[----:B----4-:R-:W-:Y:S02]  /*f4e0*/  @!P0 IADD3 R194, P1, R168, UR9, RZ ;  /* 0x00000009a8c28c10 */ /* 0x010fe4000ff3e0ff */
[C---:B------:R-:W-:Y:S01]  /*f4f0*/  HMMA.16816.F32 R64, R172.reuse, R170, R64 ;  /* 0x000000aaac40723c */ /* 0x040fe20000001840 */
[----:B------:R4:W-:Y:S03]  /*f500*/  @!P0 LDGSTS.E.BYPASS.LTC128B.128 [R227+0x2100], [R168.64], !P6 ;  /* 0x02100000a8e38fae */ /* 0x0009e6000f101d4c */
[----:B------:R-:W-:Y:S04]  /*f510*/  @!P0 IADD3.X R195, R169, UR8, RZ, P1, !PT ;  /* 0x00000008a9c38c10 */ /* 0x000fe80008ffe4ff */
[-C--:B--2---:R-:W-:Y:S01]  /*f520*/  HMMA.16816.F32 R68, R172, R176.reuse, R68 ;  /* 0x000000b0ac44723c */ /* 0x084fe20000001844 */
[----:B------:R2:W-:Y:S02]  /*f530*/  @!P0 LDGSTS.E.BYPASS.LTC128B.128 [R227+0x2900], [R194.64], !P6 ;  /* 0x02900000c2e38fae */ /* 0x0005e4000f101d4c */
[C---:B------:R-:W-:Y:S02]  /*f540*/  ISETP.GT.AND P0, PT, R103.reuse, R225, PT ;  /* 0x000000e16700720c */ /* 0x040fe40003f04270 */
[----:B------:R-:W-:Y:S03]  /*f550*/  IADD3 R225, R103, -0x1, RZ ;  /* 0xffffffff67e17810 */ /* 0x000fe60007ffe0ff */
[C---:B------:R-:W-:Y:S01]  /*f560*/  HMMA.16816.F32 R72, R180.reuse, R176, R72 ;  /* 0x000000b0b448723c */ /* 0x040fe20000001848 */
[----:B------:R-:W-:Y:S07]  /*f570*/  LDSM.16.M88.4 R196, [R214+0x3900] ;  /* 0x00390000d6c4783b */ /* 0x000fee0000000200 */
[-C--:B------:R-:W-:Y:S01]  /*f580*/  HMMA.16816.F32 R76, R180, R178.reuse, R76 ;  /* 0x000000b2b44c723c */ /* 0x080fe2000000184c */
[----:B-1----:R-:W-:Y:S07]  /*f590*/  LDSM.16.M88.4 R188, [R214+0x3100] ;  /* 0x00310000d6bc783b */ /* 0x002fee0000000200 */
[C---:B------:R-:W-:Y:S01]  /*f5a0*/  HMMA.16816.F32 R80, R172.reuse, R178, R80 ;  /* 0x000000b2ac50723c */ /* 0x040fe20000001850 */
[----:B----4-:R-:W1:Y:S07]  /*f5b0*/  LDSM.16.M88.4 R168, [R216+0x6100] ;  /* 0x00610000d8a8783b */ /* 0x010e6e0000000200 */
[-C--:B---3--:R-:W-:Y:S01]  /*f5c0*/  HMMA.16816.F32 R84, R172, R184.reuse, R84 ;  /* 0x000000b8ac54723c */ /* 0x088fe20000001854 */
[----:B--2---:R-:W2:Y:S07]  /*f5d0*/  LDSM.16.M88.4 R192, [R216+0x8100] ;  /* 0x00810000d8c0783b */ /* 0x004eae0000000200 */
[C---:B------:R-:W-:Y:S01]  /*f5e0*/  HMMA.16816.F32 R88, R180.reuse, R184, R88 ;  /* 0x000000b8b458723c */ /* 0x040fe20000001858 */
[----:B------:R-:W3:Y:S07]  /*f5f0*/  LDSM.16.M88.4 R200, [R214+0x4100] ;  /* 0x00410000d6c8783b */ /* 0x000eee0000000200 */
[-C--:B------:R-:W-:Y:S01]  /*f600*/  HMMA.16816.F32 R92, R180, R186.reuse, R92 ;  /* 0x000000bab45c723c */ /* 0x080fe2000000185c */
[----:B------:R-:W4:Y:S07]  /*f610*/  LDSM.16.M88.4 R176, [R214+0x4900] ;  /* 0x00490000d6b0783b */ /* 0x000f2e0000000200 */
[----:B------:R-:W-:Y:S01]  /*f620*/  HMMA.16816.F32 R96, R172, R186, R96 ;  /* 0x000000baac60723c */ /* 0x000fe20000001860 */
[----:B------:R-:W3:Y:S07]  /*f630*/  LDSM.16.M88.4 R180, [R214+0x5100] ;  /* 0x00510000d6b4783b */ /* 0x000eee0000000200 */
[-C--:B-1----:R-:W-:Y:S01]  /*f640*/  HMMA.16816.F32 R4, R168, R188.reuse, R4 ;  /* 0x000000bca804723c */ /* 0x082fe20000001804 */
[----:B------:R-:W1:Y:S07]  /*f650*/  LDSM.16.M88.4 R204, [R214+0x5900] ;  /* 0x00590000d6cc783b */ /* 0x000e6e0000000200 */
[C---:B--2---:R-:W-:Y:S01]  /*f660*/  HMMA.16816.F32 R8, R192.reuse, R188, R8 ;  /* 0x000000bcc008723c */ /* 0x044fe20000001808 */
[----:B------:R-:W-:Y:S07]  /*f670*/  LDSM.16.M88.4 R172, [R217+0x6100] ;  /* 0x00610000d9ac783b */ /* 0x000fee0000000200 */
[-C--:B------:R-:W-:Y:S01]  /*f680*/  HMMA.16816.F32 R12, R192, R190.reuse, R12 ;  /* 0x000000bec00c723c */ /* 0x080fe2000000180c */
[----:B------:R-:W2:Y:S07]  /*f690*/  LDSM.16.M88.4 R184, [R213] ;  /* 0x00000000d5b8783b */ /* 0x000eae0000000200 */
[C---:B------:R-:W-:Y:S01]  /*f6a0*/  HMMA.16816.F32 R16, R168.reuse, R190, R16 ;  /* 0x000000bea810723c */ /* 0x040fe20000001810 */
[----:B------:R-:W1:Y:S07]  /*f6b0*/  LDSM.16.M88.4 R188, [R217+0x8100] ;  /* 0x00810000d9bc783b */ /* 0x000e6e0000000200 */
[-C--:B------:R-:W-:Y:S01]  /*f6c0*/  HMMA.16816.F32 R20, R168, R196.reuse, R20 ;  /* 0x000000c4a814723c */ /* 0x080fe20000001814 */
[----:B------:R-:W0:Y:S07]  /*f6d0*/  LDGDEPBAR ;  /* 0x00000000000079af */ /* 0x000e2e0000000000 */
        /* <DEDUP_REMOVED lines=45> */
[----:B------:R1:W2:Y:S01]  /*f9b0*/  MUFU.TANH R170, R7 ;  /* 0x0000000700aa7308 */ /* 0x0002a20000002400 */
[----:B---3--:R-:W-:Y:S09]  /*f9c0*/  FMNMX.FTZ R0, R168, R0, !PT ;  /* 0x00000000a8007209 */ /* 0x008ff20007810000 */
[----:B------:R-:W-:Y:S10]  /*f9d0*/  MUFU.TANH R179, R14 ;  /* 0x0000000e00b37308 */ /* 0x000ff40000002400 */
[----:B------:R-:W3:Y:S01]  /*f9e0*/  MUFU.TANH R177, R8 ;  /* 0x0000000800b17308 */ /* 0x000ee20000002400 */
[----:B-1----:R-:W1:Y:S01]  /*f9f0*/  LDSM.16.M88.4 R4, [R213+0x800] ;  /* 0x00080000d504783b */ /* 0x002e620000000200 */
[----:B--2---:R-:W-:Y:S08]  /*fa00*/  FMNMX.FTZ R3, R170, R3, !PT ;  /* 0x00000003aa037209 */ /* 0x004ff00007810000 */
[----:B------:R-:W-:Y:S10]  /*fa10*/  MUFU.TANH R171, R9 ;  /* 0x0000000900ab7308 */ /* 0x000ff40000002400 */
[----:B------:R-:W-:Y:S10]  /*fa20*/  MUFU.TANH R178, R10 ;  /* 0x0000000a00b27308 */ /* 0x000ff40000002400 */
[----:B------:R2:W-:Y:S10]  /*fa30*/  MUFU.TANH R181, R11 ;  /* 0x0000000b00b57308 */ /* 0x0005f40000002400 */
[----:B------:R-:W4:Y:S01]  /*fa40*/  MUFU.TANH R16, R16 ;  /* 0x0000001000107308 */ /* 0x000f220000002400 */
[-C--:B-1----:R-:W-:Y:S09]  /*fa50*/  HMMA.16816.F32 R20, R172, R4.reuse, R20 ;  /* 0x00000004ac14723c */ /* 0x082ff20000001814 */
[----:B------:R-:W1:Y:S01]  /*fa60*/  MUFU.TANH R18, R18 ;  /* 0x0000001200127308 */ /* 0x000e620000002400 */
[C---:B------:R-:W-:Y:S01]  /*fa70*/  HMMA.16816.F32 R24, R188.reuse, R4, R24 ;  /* 0x00000004bc18723c */ /* 0x040fe20000001818 */
[----:B--2---:R-:W2:Y:S08]  /*fa80*/  LDSM.16.M88.4 R8, [R213+0x1000] ;  /* 0x00100000d508783b */ /* 0x004eb00000000200 */
        /* <DEDUP_REMOVED lines=9> */
[----:B------:R-:W-:Y:S01]  /*fb20*/  MUFU.TANH R12, R12 ;  /* 0x0000000c000c7308 */ /* 0x000fe20000002400 */
[----:B------:R-:W-:Y:S02]  /*fb30*/  FMUL.FTZ R26, R26, c[0x0][0x320] ;  /* 0x0000c8001a1a7a20 */ /* 0x000fe40000410000 */
[----:B------:R-:W-:Y:S02]  /*fb40*/  FMUL.FTZ R27, R27, c[0x0][0x320] ;  /* 0x0000c8001b1b7a20 */ /* 0x000fe40000410000 */
[----:B------:R-:W-:Y:S02]  /*fb50*/  FMUL.FTZ R30, R30, c[0x0][0x320] ;  /* 0x0000c8001e1e7a20 */ /* 0x000fe40000410000 */
[----:B------:R-:W-:Y:S02]  /*fb60*/  FMUL.FTZ R31, R31, c[0x0][0x320] ;  /* 0x0000c8001f1f7a20 */ /* 0x000fe40000410000 */
[----:B------:R-:W-:Y:S01]  /*fb70*/  FMUL.FTZ R29, R29, c[0x0][0x320] ;  /* 0x0000c8001d1d7a20 */ /* 0x000fe20000410000 */
[----:B------:R-:W1:Y:S01]  /*fb80*/  MUFU.TANH R20, R20 ;  /* 0x0000001400147308 */ /* 0x000e620000002400 */
[----:B------:R-:W-:Y:S02]  /*fb90*/  FMUL.FTZ R24, R24, c[0x0][0x320] ;  /* 0x0000c80018187a20 */ /* 0x000fe40000410000 */
[----:B------:R-:W-:Y:S01]  /*fba0*/  FMUL.FTZ R34, R34, c[0x0][0x320] ;  /* 0x0000c80022227a20 */ /* 0x000fe20000410000 */
[-C--:B--2---:R-:W-:Y:S03]  /*fbb0*/  HMMA.16816.F32 R36, R172, R8.reuse, R36 ;  /* 0x00000008ac24723c */ /* 0x084fe60000001824 */
[----:B------:R-:W-:Y:S02]  /*fbc0*/  FMUL.FTZ R33, R33, c[0x0][0x320] ;  /* 0x0000c80021217a20 */ /* 0x000fe40000410000 */
[----:B------:R-:W-:Y:S01]  /*fbd0*/  FMUL.FTZ R35, R35, c[0x0][0x320] ;  /* 0x0000c80023237a20 */ /* 0x000fe20000410000 */
[----:B------:R-:W2:Y:S01]  /*fbe0*/  MUFU.TANH R15, R22 ;  /* 0x00000016000f7308 */ /* 0x000ea20000002400 */
        /* <DEDUP_REMOVED lines=13> */
[----:B------:R1:W1:Y:S01]  /*fcc0*/  MUFU.TANH R14, R23 ;  /* 0x00000017000e7308 */ /* 0x0002620000002400 */
[----:B------:R-:W-:Y:S02]  /*fcd0*/  FMUL.FTZ R37, R37, c[0x0][0x320] ;  /* 0x0000c80025257a20 */ /* 0x000fe40000410000 */
[----:B------:R-:W-:Y:S02]  /*fce0*/  FMUL.FTZ R40, R40, c[0x0][0x320] ;  /* 0x0000c80028287a20 */ /* 0x000fe40000410000 */
[C---:B------:R-:W-:Y:S04]  /*fcf0*/  HMMA.16816.F32 R56, R188.reuse, R4, R56 ;  /* 0x00000004bc38723c */ /* 0x040fe80000001838 */
[----:B------:R-:W-:Y:S01]  /*fd00*/  FMUL.FTZ R44, R44, c[0x0][0x320] ;  /* 0x0000c8002c2c7a20 */ /* 0x000fe20000410000 */
[----:B------:R-:W3:Y:S01]  /*fd10*/  MUFU.TANH R32, R32 ;  /* 0x0000002000207308 */ /* 0x000ee20000002400 */
[----:B------:R-:W-:Y:S02]  /*fd20*/  FMUL.FTZ R42, R42, c[0x0][0x320] ;  /* 0x0000c8002a2a7a20 */ /* 0x000fe40000410000 */
[-C--:B------:R-:W-:Y:S04]  /*fd30*/  HMMA.16816.F32 R60, R188, R6.reuse, R60 ;  /* 0x00000006bc3c723c */ /* 0x080fe8000000183c */
[----:B------:R-:W-:Y:S02]  /*fd40*/  FMUL.FTZ R48, R48, c[0x0][0x320] ;  /* 0x0000c80030307a20 */ /* 0x000fe40000410000 */
[----:B------:R-:W-:Y:S01]  /*fd50*/  FMUL.FTZ R50, R50, c[0x0][0x320] ;  /* 0x0000c80032327a20 */ /* 0x000fe20000410000 */
[----:B------:R-:W3:Y:S01]  /*fd60*/  MUFU.TANH R34, R34 ;  /* 0x0000002200227308 */ /* 0x000ee20000002400 */
[C---:B------:R-:W-:Y:S01]  /*fd70*/  HMMA.16816.F32 R64, R172.reuse, R6, R64 ;  /* 0x00000006ac40723c */ /* 0x040fe20000001840 */
[----:B------:R-:W3:Y:S01]  /*fd80*/  LDSM.16.M88.4 R4, [R213+0x2800] ;  /* 0x00280000d504783b */ /* 0x000ee20000000200 */
[----:B------:R-:W-:Y:S04]  /*fd90*/  DEPBAR.LE SB0, 0x0 ;  /* 0x000080000000791a */ /* 0x000fe80000000000 */
[----:B------:R-:W-:Y:S02]  /*fda0*/  FMUL.FTZ R54, R54, c[0x0][0x320] ;  /* 0x0000c80036367a20 */ /* 0x000fe40000410000 */
[----:B------:R-:W-:Y:S01]  /*fdb0*/  FMUL.FTZ R55, R55, c[0x0][0x320] ;  /* 0x0000c80037377a20 */ /* 0x000fe20000410000 */
[----:B------:R-:W3:Y:S01]  /*fdc0*/  MUFU.TANH R33, R33 ;  /* 0x0000002100217308 */ /* 0x000ee20000002400 */
[-C--:B--2---:R-:W-:Y:S01]  /*fdd0*/  HMMA.16816.F32 R68, R172, R8.reuse, R68 ;  /* 0x00000008ac44723c */ /* 0x084fe20000001844 */
[----:B-1----:R-:W2:Y:S04]  /*fde0*/  LDL.64 R22, [R1+0x38] ;  /* 0x0000380001167983 */ /* 0x002ea80000100a00 */
[----:B------:R-:W-:Y:S02]  /*fdf0*/  FMUL.FTZ R52, R52, c[0x0][0x320] ;  /* 0x0000c80034347a20 */ /* 0x000fe40000410000 */
[----:B------:R-:W-:Y:S01]  /*fe00*/  FMUL.FTZ R53, R53, c[0x0][0x320] ;  /* 0x0000c80035357a20 */ /* 0x000fe20000410000 */
[C---:B------:R-:W-:Y:S01]  /*fe10*/  HMMA.16816.F32 R72, R188.reuse, R8, R72 ;  /* 0x00000008bc48723c */ /* 0x040fe20000001848 */
[----:B------:R-:W1:Y:S01]  /*fe20*/  MUFU.TANH R35, R35 ;  /* 0x0000002300237308 */ /* 0x000e620000002400 */
[----:B------:R-:W-:Y:S02]  /*fe30*/  BAR.SYNC.DEFER_BLOCKING 0x0 ;  /* 0x0000000000007b1d */ /* 0x000fe40000010000 */
[----:B------:R-:W-:Y:S02]  /*fe40*/  FMUL.FTZ R61, R61, c[0x0][0x320] ;  /* 0x0000c8003d3d7a20 */ /* 0x000fe40000410000 */
[----:B------:R-:W-:Y:S02]  /*fe50*/  FMUL.FTZ R62, R62, c[0x0][0x320] ;  /* 0x0000c8003e3e7a20 */ /* 0x000fe40000410000 */
[-C--:B------:R-:W-:Y:S03]  /*fe60*/  HMMA.16816.F32 R76, R188, R10.reuse, R76 ;  /* 0x0000000abc4c723c */ /* 0x080fe6000000184c */
[----:B------:R-:W1:Y:S01]  /*fe70*/  MUFU.TANH R194, R36 ;  /* 0x0000002400c27308 */ /* 0x000e620000002400 */
[----:B------:R-:W-:Y:S02]  /*fe80*/  FMUL.FTZ R63, R63, c[0x0][0x320] ;  /* 0x0000c8003f3f7a20 */ /* 0x000fe40000410000 */
[----:B------:R-:W-:Y:S02]  /*fe90*/  FMUL.FTZ R51, R51, c[0x0][0x320] ;  /* 0x0000c80033337a20 */ /* 0x000fe40000410000 */
[C---:B------:R-:W-:Y:S04]  /*fea0*/  HMMA.16816.F32 R80, R172.reuse, R10, R80 ;  /* 0x0000000aac50723c */ /* 0x040fe80000001850 */
[----:B------:R-:W-:Y:S01]  /*feb0*/  FMUL.FTZ R68, R68, c[0x0][0x320] ;  /* 0x0000c80044447a20 */ /* 0x000fe20000410000 */
[----:B------:R-:W1:Y:S01]  /*fec0*/  MUFU.TANH R200, R38 ;  /* 0x0000002600c87308 */ /* 0x000e620000002400 */
[----:B------:R-:W-:Y:S02]  /*fed0*/  FMUL.FTZ R71, R71, c[0x0][0x320] ;  /* 0x0000c80047477a20 */ /* 0x000fe40000410000 */
[-C--:B---3--:R-:W-:Y:S04]  /*fee0*/  HMMA.16816.F32 R84, R172, R4.reuse, R84 ;  /* 0x00000004ac54723c */ /* 0x088fe80000001854 */
[----:B------:R-:W-:Y:S02]  /*fef0*/  FMUL.FTZ R72, R72, c[0x0][0x320] ;  /* 0x0000c80048487a20 */ /* 0x000fe40000410000 */
[----:B------:R-:W-:Y:S01]  /*ff00*/  FMUL.FTZ R74, R74, c[0x0][0x320] ;  /* 0x0000c8004a4a7a20 */ /* 0x000fe20000410000 */
[----:B------:R-:W-:Y:S01]  /*ff10*/  MUFU.TANH R201, R39 ;  /* 0x0000002700c97308 */ /* 0x000fe20000002400 */
[C---:B------:R-:W-:Y:S04]  /*ff20*/  HMMA.16816.F32 R88, R188.reuse, R4, R88 ;  /* 0x00000004bc58723c */ /* 0x040fe80000001858 */
[----:B------:R-:W-:Y:S02]  /*ff30*/  FMUL.FTZ R73, R73, c[0x0][0x320] ;  /* 0x0000c80049497a20 */ /* 0x000fe40000410000 */
[----:B------:R-:W-:Y:S01]  /*ff40*/  FMUL.FTZ R75, R75, c[0x0][0x320] ;  /* 0x0000c8004b4b7a20 */ /* 0x000fe20000410000 */
[----:B------:R-:W-:Y:S01]  /*ff50*/  FMNMX.FTZ R5, R177, R101, !PT ;  /* 0x00000065b1057209 */ /* 0x000fe20007810000 */
[-C--:B------:R-:W-:Y:S01]  /*ff60*/  HMMA.16816.F32 R92, R188, R6.reuse, R92 ;  /* 0x00000006bc5c723c */ /* 0x080fe2000000185c */
[----:B------:R-:W-:Y:S03]  /*ff70*/  MUFU.TANH R230, R72 ;  /* 0x0000004800e67308 */ /* 0x000fe60000002400 */
[----:B----4-:R-:W-:Y:S01]  /*ff80*/  FMNMX.FTZ R4, R16, R0, !PT ;  /* 0x0000000010047209 */ /* 0x010fe20007810000 */
[----:B------:R-:W-:Y:S01]  /*ff90*/  FMUL.FTZ R82, R82, c[0x0][0x320] ;  /* 0x0000c80052527a20 */ /* 0x000fe20000410000 */
[----:B------:R-:W-:Y:S01]  /*ffa0*/  FMNMX.FTZ R0, R18, R3, !PT ;  /* 0x0000000312007209 */ /* 0x000fe20007810000 */
[----:B------:R-:W-:Y:S01]  /*ffb0*/  FMUL.FTZ R83, R83, c[0x0][0x320] ;  /* 0x0000c80053537a20 */ /* 0x000fe20000410000 */
[----:B------:R-:W-:Y:S01]  /*ffc0*/  FMNMX.FTZ R4, R17, R4, !PT ;  /* 0x0000000411047209 */ /* 0x000fe20007810000 */
[----:B------:R-:W-:Y:S01]  /*ffd0*/  FMUL.FTZ R80, R80, c[0x0][0x320] ;  /* 0x0000c80050507a20 */ /* 0x000fe20000410000 */
[----:B------:R-:W-:Y:S01]  /*ffe0*/  HMMA.16816.F32 R96, R172, R6, R96 ;  /* 0x00000006ac60723c */ /* 0x000fe20000001860 */
[----:B------:R3:W4:Y:S03]  /*fff0*/  MUFU.TANH R195, R37 ;  /* 0x0000002500c37308 */ /* 0x0007260000002400 */
[----:B------:R-:W-:Y:S01]  /*10000*/  FMNMX.FTZ R3, R171, R5, !PT ;  /* 0x00000005ab037209 */ /* 0x000fe20007810000 */
[----:B------:R-:W-:Y:S01]  /*10010*/  FMUL.FTZ R86, R86, c[0x0][0x320] ;  /* 0x0000c80056567a20 */ /* 0x000fe20000410000 */
[----:B------:R-:W-:Y:S01]  /*10020*/  FMNMX.FTZ R0, R19, R0, !PT ;  /* 0x0000000013007209 */ /* 0x000fe20007810000 */
[----:B------:R-:W-:Y:S01]  /*10030*/  FMUL.FTZ R81, R81, c[0x0][0x320] ;  /* 0x0000c80051517a20 */ /* 0x000fe20000410000 */
[----:B------:R-:W-:Y:S01]  /*10040*/  FMNMX.FTZ R4, R20, R4, !PT ;  /* 0x0000000414047209 */ /* 0x000fe20007810000 */
[----:B------:R-:W-:Y:S02]  /*10050*/  FMUL.FTZ R84, R84, c[0x0][0x320] ;  /* 0x0000c80054547a20 */ /* 0x000fe40000410000 */
[----:B------:R-:W4:Y:S01]  /*10060*/  MUFU.TANH R198, R50 ;  /* 0x0000003200c67308 */ /* 0x000f220000002400 */
        /* <DEDUP_REMOVED lines=9> */
[----:B------:R-:W4:Y:S01]  /*10100*/  MUFU.TANH R182, R48 ;  /* 0x0000003000b67308 */ /* 0x000f220000002400 */
[----:B------:R-:W-:Y:S01]  /*10110*/  FMUL.FTZ R49, R49, c[0x0][0x320] ;  /* 0x0000c80031317a20 */ /* 0x000fe20000410000 */
[----:B------:R-:W-:Y:S01]  /*10120*/  FMNMX.FTZ R0, R32, R4, !PT ;  /* 0x0000000420007209 */ /* 0x000fe20007810000 */
[----:B------:R-:W-:Y:S01]  /*10130*/  FMUL.FTZ R93, R93, c[0x0][0x320] ;  /* 0x0000c8005d5d7a20 */ /* 0x000fe20000410000 */
[----:B---3--:R-:W3:Y:S01]  /*10140*/  LDL.64 R36, [R1+0x30] ;  /* 0x0000300001247983 */ /* 0x008ee20000100a00 */
[----:B------:R-:W-:Y:S01]  /*10150*/  FMUL.FTZ R90, R90, c[0x0][0x320] ;  /* 0x0000c8005a5a7a20 */ /* 0x000fe20000410000 */
[----:B------:R-:W-:Y:S01]  /*10160*/  FMNMX.FTZ R3, R34, R3, !PT ;  /* 0x0000000322037209 */ /* 0x000fe20007810000 */
[----:B------:R-:W-:Y:S01]  /*10170*/  FMUL.FTZ R91, R91, c[0x0][0x320] ;  /* 0x0000c8005b5b7a20 */ /* 0x000fe20000410000 */
[----:B------:R-:W-:Y:S01]  /*10180*/  FMNMX.FTZ R0, R33, R0, !PT ;  /* 0x0000000021007209 */ /* 0x000fe20007810000 */
[----:B------:R-:W-:Y:S01]  /*10190*/  FMUL.FTZ R99, R99, c[0x0][0x320] ;  /* 0x0000c80063637a20 */ /* 0x000fe20000410000 */
[----:B------:R-:W4:Y:S01]  /*101a0*/  MUFU.TANH R199, R51 ;  /* 0x0000003300c77308 */ /* 0x000f220000002400 */
[----:B-1----:R-:W-:Y:S01]  /*101b0*/  FMNMX.FTZ R3, R35, R3, !PT ;  /* 0x0000000323037209 */ /* 0x002fe20007810000 */
[----:B------:R-:W-:Y:S01]  /*101c0*/  FMUL.FTZ R92, R92, c[0x0][0x320] ;  /* 0x0000c8005c5c7a20 */ /* 0x000fe20000410000 */
[----:B------:R-:W-:Y:S01]  /*101d0*/  FMNMX.FTZ R72, R194, R0, !PT ;  /* 0x00000000c2487209 */ /* 0x000fe20007810000 */
[----:B------:R-:W-:Y:S01]  /*101e0*/  FMUL.FTZ R64, R64, c[0x0][0x320] ;  /* 0x0000c80040407a20 */ /* 0x000fe20000410000 */
[----:B------:R-:W-:Y:S01]  /*101f0*/  FMNMX.FTZ R0, R200, R3, !PT ;  /* 0x00000003c8007209 */ /* 0x000fe20007810000 */
[----:B------:R-:W-:Y:S01]  /*10200*/  FMUL.FTZ R69, R69, c[0x0][0x320] ;  /* 0x0000c80045457a20 */ /* 0x000fe20000410000 */
[----:B----4-:R-:W-:Y:S01]  /*10210*/  FMNMX.FTZ R72, R195, R72, !PT ;  /* 0x00000048c3487209 */ /* 0x010fe20007810000 */
[----:B------:R-:W-:Y:S01]  /*10220*/  FMUL.FTZ R96, R96, c[0x0][0x320] ;  /* 0x0000c80060607a20 */ /* 0x000fe20000410000 */
[----:B------:R-:W-:Y:S01]  /*10230*/  FMNMX.FTZ R0, R201, R0, !PT ;  /* 0x00000000c9007209 */ /* 0x000fe20007810000 */
[----:B------:R-:W1:Y:S01]  /*10240*/  MUFU.TANH R192, R49 ;  /* 0x0000003100c07308 */ /* 0x000e620000002400 */
[----:B------:R-:W-:Y:S02]  /*10250*/  FMUL.FTZ R97, R97, c[0x0][0x320] ;  /* 0x0000c80061617a20 */ /* 0x000fe40000410000 */
[----:B------:R-:W-:Y:S01]  /*10260*/  FMUL.FTZ R57, R57, c[0x0][0x320] ;  /* 0x0000c80039397a20 */ /* 0x000fe20000410000 */
[----:B------:R-:W-:Y:S01]  /*10270*/  FMNMX.FTZ R0, R198, R0, !PT ;  /* 0x00000000c6007209 */ /* 0x000fe20007810000 */
[----:B------:R-:W-:Y:S01]  /*10280*/  FMUL.FTZ R60, R60, c[0x0][0x320] ;  /* 0x0000c8003c3c7a20 */ /* 0x000fe20000410000 */
[----:B------:R-:W-:Y:S01]  /*10290*/  FMNMX.FTZ R72, R182, R72, !PT ;  /* 0x00000048b6487209 */ /* 0x000fe20007810000 */
[----:B------:R-:W-:Y:S02]  /*102a0*/  FMUL.FTZ R59, R59, c[0x0][0x320] ;  /* 0x0000c8003b3b7a20 */ /* 0x000fe40000410000 */
[----:B------:R-:W-:Y:S01]  /*102b0*/  FMUL.FTZ R66, R66, c[0x0][0x320] ;  /* 0x0000c80042427a20 */ /* 0x000fe20000410000 */
[----:B------:R-:W4:Y:S01]  /*102c0*/  MUFU.TANH R207, R54 ;  /* 0x0000003600cf7308 */ /* 0x000f220000002400 */
[----:B------:R-:W-:Y:S02]  /*102d0*/  FMUL.FTZ R43, R43, c[0x0][0x320] ;  /* 0x0000c8002b2b7a20 */ /* 0x000fe40000410000 */
[----:B------:R-:W-:Y:S01]  /*102e0*/  FMUL.FTZ R67, R67, c[0x0][0x320] ;  /* 0x0000c80043437a20 */ /* 0x000fe20000410000 */
[----:B------:R-:W-:Y:S01]  /*102f0*/  FMNMX.FTZ R0, R199, R0, !PT ;  /* 0x00000000c7007209 */ /* 0x000fe20007810000 */
[----:B------:R-:W-:Y:S02]  /*10300*/  FMUL.FTZ R65, R65, c[0x0][0x320] ;  /* 0x0000c80041417a20 */ /* 0x000fe40000410000 */
[----:B------:R-:W-:Y:S02]  /*10310*/  FMUL.FTZ R70, R70, c[0x0][0x320] ;  /* 0x0000c80046467a20 */ /* 0x000fe40000410000 */
[----:B------:R-:W-:Y:S01]  /*10320*/  FMUL.FTZ R98, R98, c[0x0][0x320] ;  /* 0x0000c80062627a20 */ /* 0x000fe20000410000 */
[----:B------:R-:W4:Y:S01]  /*10330*/  MUFU.TANH R51, R52 ;  /* 0x0000003400337308 */ /* 0x000f220000002400 */
[----:B------:R-:W-:Y:S02]  /*10340*/  FMUL.FTZ R41, R41, c[0x0][0x320] ;  /* 0x0000c80029297a20 */ /* 0x000fe40000410000 */
[----:B------:R-:W-:Y:S01]  /*10350*/  FMUL.FTZ R56, R56, c[0x0][0x320] ;  /* 0x0000c80038387a20 */ /* 0x000fe20000410000 */
[----:B-1----:R-:W-:Y:S01]  /*10360*/  FMNMX.FTZ R72, R192, R72, !PT ;  /* 0x00000048c0487209 */ /* 0x002fe20007810000 */
[----:B------:R-:W-:Y:S02]  /*10370*/  FMUL.FTZ R46, R46, c[0x0][0x320] ;  /* 0x0000c8002e2e7a20 */ /* 0x000fe40000410000 */
[----:B------:R-:W-:Y:S02]  /*10380*/  FMUL.FTZ R58, R58, c[0x0][0x320] ;  /* 0x0000c8003a3a7a20 */ /* 0x000fe40000410000 */
[----:B------:R-:W-:Y:S01]  /*10390*/  FMUL.FTZ R76, R76, c[0x0][0x320] ;  /* 0x0000c8004c4c7a20 */ /* 0x000fe20000410000 */
[----:B------:R-:W-:Y:S01]  /*103a0*/  MUFU.TANH R205, R44 ;  /* 0x0000002c00cd7308 */ /* 0x000fe20000002400 */
[----:B------:R-:W-:Y:S02]  /*103b0*/  FMUL.FTZ R77, R77, c[0x0][0x320] ;  /* 0x0000c8004d4d7a20 */ /* 0x000fe40000410000 */
[----:B------:R-:W-:Y:S01]  /*103c0*/  FMUL.FTZ R78, R78, c[0x0][0x320] ;  /* 0x0000c8004e4e7a20 */ /* 0x000fe20000410000 */
[----:B----4-:R-:W-:Y:S01]  /*103d0*/  FMNMX.FTZ R0, R207, R0, !PT ;  /* 0x00000000cf007209 */ /* 0x010fe20007810000 */
[----:B------:R-:W-:Y:S02]  /*103e0*/  FMUL.FTZ R79, R79, c[0x0][0x320] ;  /* 0x0000c8004f4f7a20 */ /* 0x000fe40000410000 */
[----:B------:R-:W-:Y:S02]  /*103f0*/  FMUL.FTZ R45, R45, c[0x0][0x320] ;  /* 0x0000c8002d2d7a20 */ /* 0x000fe40000410000 */
[----:B------:R-:W-:Y:S01]  /*10400*/  FMUL.FTZ R47, R47, c[0x0][0x320] ;  /* 0x0000c8002f2f7a20 */ /* 0x000fe20000410000 */
[----:B------:R-:W1:Y:S01]  /*10410*/  MUFU.TANH R44, R55 ;  /* 0x00000037002c7308 */ /* 0x000e620000002400 */
[----:B------:R-:W-:Y:S09]  /*10420*/  FMNMX.FTZ R72, R51, R72, !PT ;  /* 0x0000004833487209 */ /* 0x000ff20007810000 */
[----:B------:R-:W4:Y:S10]  /*10430*/  MUFU.TANH R24, R24 ;  /* 0x0000001800187308 */ /* 0x000f340000002400 */
[----:B------:R-:W4:Y:S01]  /*10440*/  MUFU.TANH R233, R53 ;  /* 0x0000003500e97308 */ /* 0x000f220000002400 */
[----:B-1----:R-:W-:Y:S09]  /*10450*/  FMNMX.FTZ R0, R44, R0, !PT ;  /* 0x000000002c007209 */ /* 0x002ff20007810000 */
[----:B------:R-:W1:Y:S01]  /*10460*/  MUFU.TANH R231, R66 ;  /* 0x0000004200e77308 */ /* 0x000e620000002400 */
[----:B----4-:R-:W-:Y:S09]  /*10470*/  FMNMX.FTZ R4, R24, R5, !PT ;  /* 0x0000000518047209 */ /* 0x010ff20007810000 */
[----:B------:R-:W4:Y:S01]  /*10480*/  MUFU.TANH R25, R25 ;  /* 0x0000001900197308 */ /* 0x000f220000002400 */
[----:B------:R-:W-:Y:S09]  /*10490*/  FMNMX.FTZ R72, R233, R72, !PT ;  /* 0x00000048e9487209 */ /* 0x000ff20007810000 */
[----:B------:R-:W4:Y:S01]  /*104a0*/  MUFU.TANH R251, R64 ;  /* 0x0000004000fb7308 */ /* 0x000f220000002400 */
[----:B-1----:R-:W-:Y:S09]  /*104b0*/  FMNMX.FTZ R0, R231, R0, !PT ;  /* 0x00000000e7007209 */ /* 0x002ff20007810000 */
[----:B------:R-:W-:Y:S01]  /*104c0*/  MUFU.TANH R226, R40 ;  /* 0x0000002800e27308 */ /* 0x000fe20000002400 */
[----:B----4-:R-:W-:Y:S09]  /*104d0*/  FMNMX.FTZ R4, R25, R4, !PT ;  /* 0x0000000419047209 */ /* 0x010ff20007810000 */
[----:B------:R-:W-:Y:S01]  /*104e0*/  MUFU.TANH R40, R42 ;  /* 0x0000002a00287308 */ /* 0x000fe20000002400 */
[----:B------:R-:W-:Y:S09]  /*104f0*/  FMNMX.FTZ R72, R251, R72, !PT ;  /* 0x00000048fb487209 */ /* 0x000ff20007810000 */
[----:B------:R-:W-:Y:S10]  /*10500*/  MUFU.TANH R42, R43 ;  /* 0x0000002b002a7308 */ /* 0x000ff40000002400 */
[----:B------:R-:W1:Y:S10]  /*10510*/  MUFU.TANH R43, R67 ;  /* 0x00000043002b7308 */ /* 0x000e740000002400 */
[----:B------:R-:W4:Y:S10]  /*10520*/  MUFU.TANH R28, R28 ;  /* 0x0000001c001c7308 */ /* 0x000f340000002400 */
[----:B------:R-:W4:Y:S01]  /*10530*/  MUFU.TANH R252, R65 ;  /* 0x0000004100fc7308 */ /* 0x000f220000002400 */
[----:B-1----:R-:W-:Y:S09]  /*10540*/  FMNMX.FTZ R0, R43, R0, !PT ;  /* 0x000000002b007209 */ /* 0x002ff20007810000 */
[----:B------:R-:W1:Y:S01]  /*10550*/  MUFU.TANH R203, R70 ;  /* 0x0000004600cb7308 */ /* 0x000e620000002400 */
[----:B----4-:R-:W-:Y:S09]  /*10560*/  FMNMX.FTZ R4, R28, R4, !PT ;  /* 0x000000041c047209 */ /* 0x010ff20007810000 */
[----:B------:R-:W4:Y:S01]  /*10570*/  MUFU.TANH R29, R29 ;  /* 0x0000001d001d7308 */ /* 0x000f220000002400 */
[----:B------:R-:W-:Y:S09]  /*10580*/  FMNMX.FTZ R72, R252, R72, !PT ;  /* 0x00000048fc487209 */ /* 0x000ff20007810000 */
[----:B------:R-:W2:Y:S01]  /*10590*/  MUFU.TANH R218, R68 ;  /* 0x0000004400da7308 */ /* 0x000ea20000002400 */
[----:B-1----:R-:W-:Y:S09]  /*105a0*/  FMNMX.FTZ R0, R203, R0, !PT ;  /* 0x00000000cb007209 */ /* 0x002ff20007810000 */
[----:B------:R-:W1:Y:S01]  /*105b0*/  MUFU.TANH R235, R69 ;  /* 0x0000004500eb7308 */ /* 0x000e620000002400 */
[----:B----4-:R-:W-:Y:S02]  /*105c0*/  FMNMX.FTZ R3, R29, R4, !PT ;  /* 0x000000041d037209 */ /* 0x010fe40007810000 */
[----:B------:R-:W-:Y:S02]  /*105d0*/  FMNMX.FTZ R4, R178, R102, !PT ;  /* 0x00000066b2047209 */ /* 0x000fe40007810000 */
[----:B------:R-:W-:Y:S05]  /*105e0*/  FMNMX.FTZ R3, R226, R3, !PT ;  /* 0x00000003e2037209 */ /* 0x000fea0007810000 */
[----:B------:R-:W4:Y:S01]  /*105f0*/  MUFU.TANH R222, R71 ;  /* 0x0000004700de7308 */ /* 0x000f220000002400 */
[----:B------:R-:W-:Y:S02]  /*10600*/  FMNMX.FTZ R4, R181, R4, !PT ;  /* 0x00000004b5047209 */ /* 0x000fe40007810000 */
[----:B--2---:R-:W-:Y:S02]  /*10610*/  MOV R23, c[0x0][0x1e4] ;  /* 0x0000790000177a02 */ /* 0x004fe40000000f00 */
[----:B------:R-:W-:Y:S02]  /*10620*/  FMNMX.FTZ R72, R218, R72, !PT ;  /* 0x00000048da487209 */ /* 0x000fe40007810000 */
[----:B------:R-:W-:Y:S03]  /*10630*/  FMNMX.FTZ R4, R179, R4, !PT ;  /* 0x00000004b3047209 */ /* 0x000fe60007810000 */
[----:B------:R-:W2:Y:S01]  /*10640*/  MUFU.TANH R204, R82 ;  /* 0x0000005200cc7308 */ /* 0x000ea20000002400 */
[----:B------:R-:W-:Y:S02]  /*10650*/  FMNMX.FTZ R4, R180, R4, !PT ;  /* 0x00000004b4047209 */ /* 0x000fe40007810000 */
[----:B-1----:R-:W-:Y:S04]  /*10660*/  MOV R189, R235 ;  /* 0x000000eb00bd7202 */ /* 0x002fe80000000f00 */
[----:B------:R-:W-:Y:S03]  /*10670*/  FMNMX.FTZ R72, R189, R72, !PT ;  /* 0x00000048bd487209 */ /* 0x000fe60007810000 */
[----:B------:R-:W1:Y:S01]  /*10680*/  MUFU.TANH R234, R83 ;  /* 0x0000005300ea7308 */ /* 0x000e620000002400 */
[----:B----4-:R-:W-:Y:S09]  /*10690*/  FMNMX.FTZ R0, R222, R0, !PT ;  /* 0x00000000de007209 */ /* 0x010ff20007810000 */
[----:B------:R-:W4:Y:S01]  /*106a0*/  MUFU.TANH R206, R80 ;  /* 0x0000005000ce7308 */ /* 0x000f220000002400 */
[----:B--2---:R-:W-:Y:S09]  /*106b0*/  FMNMX.FTZ R0, R204, R0, !PT ;  /* 0x00000000cc007209 */ /* 0x004ff20007810000 */
[----:B------:R-:W2:Y:S01]  /*106c0*/  MUFU.TANH R237, R86 ;  /* 0x0000005600ed7308 */ /* 0x000ea20000002400 */
[----:B-1----:R-:W-:Y:S04]  /*106d0*/  MOV R190, R234 ;  /* 0x000000ea00be7202 */ /* 0x002fe80000000f00 */
[----:B------:R-:W-:Y:S05]  /*106e0*/  FMNMX.FTZ R0, R190, R0, !PT ;  /* 0x00000000be007209 */ /* 0x000fea0007810000 */
[----:B------:R2:W-:Y:S01]  /*106f0*/  MUFU.TANH R172, R96 ;  /* 0x0000006000ac7308 */ /* 0x0005e20000002400 */
[----:B----4-:R-:W-:Y:S09]  /*10700*/  FMNMX.FTZ R72, R206, R72, !PT ;  /* 0x00000048ce487209 */ /* 0x010ff20007810000 */
[----:B------:R-:W-:Y:S10]  /*10710*/  MUFU.TANH R196, R30 ;  /* 0x0000001e00c47308 */ /* 0x000ff40000002400 */
[----:B------:R-:W1:Y:S01]  /*10720*/  MUFU.TANH R30, R81 ;  /* 0x00000051001e7308 */ /* 0x000e620000002400 */
[----:B--2---:R-:W-:Y:S04]  /*10730*/  MOV R96, R237 ;  /* 0x000000ed00607202 */ /* 0x004fe80000000f00 */
[----:B------:R-:W-:Y:S05]  /*10740*/  FMNMX.FTZ R0, R96, R0, !PT ;  /* 0x0000000060007209 */ /* 0x000fea0007810000 */
[----:B------:R-:W2:Y:S10]  /*10750*/  MUFU.TANH R187, R26 ;  /* 0x0000001a00bb7308 */ /* 0x000eb40000002400 */
[----:B------:R-:W4:Y:S01]  /*10760*/  MUFU.TANH R223, R84 ;  /* 0x0000005400df7308 */ /* 0x000f220000002400 */
[----:B-1----:R-:W-:Y:S09]  /*10770*/  FMNMX.FTZ R72, R30, R72, !PT ;  /* 0x000000481e487209 */ /* 0x002ff20007810000 */
[----:B------:R-:W1:Y:S01]  /*10780*/  MUFU.TANH R228, R87 ;  /* 0x0000005700e47308 */ /* 0x000e620000002400 */
[----:B--2---:R-:W-:Y:S09]  /*10790*/  FMNMX.FTZ R4, R187, R4, !PT ;  /* 0x00000004bb047209 */ /* 0x004ff20007810000 */
[----:B------:R-:W2:Y:S01]  /*107a0*/  MUFU.TANH R193, R27 ;  /* 0x0000001b00c17308 */ /* 0x000ea20000002400 */
[----:B----4-:R-:W-:Y:S09]  /*107b0*/  FMNMX.FTZ R72, R223, R72, !PT ;  /* 0x00000048df487209 */ /* 0x010ff20007810000 */
[----:B------:R-:W4:Y:S01]  /*107c0*/  MUFU.TANH R221, R85 ;  /* 0x0000005500dd7308 */ /* 0x000f220000002400 */
[----:B-1----:R-:W-:Y:S09]  /*107d0*/  FMNMX.FTZ R0, R228, R0, !PT ;  /* 0x00000000e4007209 */ /* 0x002ff20007810000 */
[----:B------:R-:W1:Y:S01]  /*107e0*/  MUFU.TANH R191, R98 ;  /* 0x0000006200bf7308 */ /* 0x000e620000002400 */
[----:B--2---:R-:W-:Y:S04]  /*107f0*/  FMNMX.FTZ R4, R193, R4, !PT ;  /* 0x00000004c1047209 */ /* 0x004fe80007810000 */
[----:B------:R-:W-:Y:S05]  /*10800*/  FMNMX.FTZ R4, R196, R4, !PT ;  /* 0x00000004c4047209 */ /* 0x000fea0007810000 */
[----:B------:R-:W2:Y:S01]  /*10810*/  MUFU.TANH R229, R41 ;  /* 0x0000002900e57308 */ /* 0x000ea20000002400 */
[----:B----4-:R-:W-:Y:S04]  /*10820*/  FMNMX.FTZ R72, R221, R72, !PT ;  /* 0x00000048dd487209 */ /* 0x010fe80007810000 */
[----:B------:R-:W-:Y:S05]  /*10830*/  FMNMX.FTZ R72, R172, R72, !PT ;  /* 0x00000048ac487209 */ /* 0x000fea0007810000 */
[----:B------:R-:W4:Y:S01]  /*10840*/  MUFU.TANH R52, R99 ;  /* 0x0000006300347308 */ /* 0x000f220000002400 */
[----:B-1----:R-:W-:Y:S09]  /*10850*/  FMNMX.FTZ R0, R191, R0, !PT ;  /* 0x00000000bf007209 */ /* 0x002ff20007810000 */
[----:B------:R-:W1:Y:S01]  /*10860*/  MUFU.TANH R197, R31 ;  /* 0x0000001f00c57308 */ /* 0x000e620000002400 */
[----:B--2---:R-:W-:Y:S04]  /*10870*/  FMNMX.FTZ R3, R229, R3, !PT ;  /* 0x00000003e5037209 */ /* 0x004fe80007810000 */
[----:B------:R-:W-:Y:S05]  /*10880*/  FMNMX.FTZ R3, R205, R3, !PT ;  /* 0x00000003cd037209 */ /* 0x000fea0007810000 */
[----:B------:R-:W2:Y:S01]  /*10890*/  MUFU.TANH R173, R97 ;  /* 0x0000006100ad7308 */ /* 0x000ea20000002400 */
[----:B----4-:R-:W-:Y:S05]  /*108a0*/  FMNMX.FTZ R0, R52, R0, !PT ;  /* 0x0000000034007209 */ /* 0x010fea0007810000 */
[----:B------:R-:W4:Y:S04]  /*108b0*/  SHFL.BFLY PT, R71, R0, 0x2, 0x1f ;  /* 0x0c401f0000477f89 */ /* 0x000f2800000e0000 */
[----:B------:R-:W3:Y:S01]  /*108c0*/  MUFU.TANH R27, R45 ;  /* 0x0000002d001b7308 */ /* 0x000ee20000002400 */
[----:B-1----:R-:W-:Y:S04]  /*108d0*/  FMNMX.FTZ R4, R197, R4, !PT ;  /* 0x00000004c5047209 */ /* 0x002fe80007810000 */
[----:B------:R-:W-:Y:S05]  /*108e0*/  FMNMX.FTZ R4, R40, R4, !PT ;  /* 0x0000000428047209 */ /* 0x000fea0007810000 */
[----:B------:R-:W1:Y:S01]  /*108f0*/  MUFU.TANH R232, R56 ;  /* 0x0000003800e87308 */ /* 0x000e620000002400 */
[----:B------:R-:W-:Y:S02]  /*10900*/  FMNMX.FTZ R4, R42, R4, !PT ;  /* 0x000000042a047209 */ /* 0x000fe40007810000 */
[----:B--2---:R-:W-:Y:S05]  /*10910*/  FMNMX.FTZ R72, R173, R72, !PT ;  /* 0x00000048ad487209 */ /* 0x004fea0007810000 */
[----:B------:R-:W2:Y:S02]  /*10920*/  SHFL.BFLY PT, R5, R72, 0x2, 0x1f ;  /* 0x0c401f0048057f89 */ /* 0x000ea400000e0000 */
[----:B------:R-:W2:Y:S01]  /*10930*/  MUFU.TANH R45, R46 ;  /* 0x0000002e002d7308 */ /* 0x000ea20000002400 */
[----:B----4-:R-:W-:Y:S02]  /*10940*/  FMNMX.FTZ R71, R0, R71, !PT ;  /* 0x0000004700477209 */ /* 0x010fe40007810000 */
[----:B---3--:R-:W-:Y:S07]  /*10950*/  FMNMX.FTZ R3, R27, R3, !PT ;  /* 0x000000031b037209 */ /* 0x008fee0007810000 */
[----:B------:R-:W3:Y:S01]  /*10960*/  MUFU.TANH R46, R57 ;  /* 0x00000039002e7308 */ /* 0x000ee20000002400 */
[----:B-1----:R-:W-:Y:S09]  /*10970*/  FMNMX.FTZ R3, R232, R3, !PT ;  /* 0x00000003e8037209 */ /* 0x002ff20007810000 */
[----:B------:R-:W1:Y:S01]  /*10980*/  MUFU.TANH R47, R47 ;  /* 0x0000002f002f7308 */ /* 0x000e620000002400 */
[----:B--2---:R-:W-:Y:S02]  /*10990*/  FMNMX.FTZ R72, R72, R5, !PT ;  /* 0x0000000548487209 */ /* 0x004fe40007810000 */
[----:B------:R-:W2:Y:S01]  /*109a0*/  SHFL.BFLY PT, R5, R71, 0x1, 0x1f ;  /* 0x0c201f0047057f89 */ /* 0x000ea200000e0000 */
[----:B------:R-:W-:Y:S06]  /*109b0*/  FMNMX.FTZ R4, R45, R4, !PT ;  /* 0x000000042d047209 */ /* 0x000fec0007810000 */
[----:B------:R-:W4:Y:S01]  /*109c0*/  MUFU.TANH R50, R60 ;  /* 0x0000003c00327308 */ /* 0x000f220000002400 */
[----:B------:R-:W4:Y:S01]  /*109d0*/  SHFL.BFLY PT, R7, R72, 0x1, 0x1f ;  /* 0x0c201f0048077f89 */ /* 0x000f2200000e0000 */
[----:B---3--:R-:W-:Y:S08]  /*109e0*/  FMNMX.FTZ R3, R46, R3, !PT ;  /* 0x000000032e037209 */ /* 0x008ff00007810000 */
[----:B------:R-:W3:Y:S01]  /*109f0*/  MUFU.TANH R41, R58 ;  /* 0x0000003a00297308 */ /* 0x000ee20000002400 */
[----:B-1----:R-:W-:Y:S02]  /*10a00*/  FMNMX.FTZ R4, R47, R4, !PT ;  /* 0x000000042f047209 */ /* 0x002fe40007810000 */
[----:B--2---:R-:W-:Y:S07]  /*10a10*/  FMNMX.FTZ R71, R71, R5, !PT ;  /* 0x0000000547477209 */ /* 0x004fee0007810000 */
[----:B------:R-:W1:Y:S01]  /*10a20*/  MUFU.TANH R219, R61 ;  /* 0x0000003d00db7308 */ /* 0x000e620000002400 */
[----:B----4-:R-:W-:Y:S02]  /*10a30*/  FMNMX.FTZ R3, R50, R3, !PT ;  /* 0x0000000332037209 */ /* 0x010fe40007810000 */
[----:B------:R-:W-:Y:S07]  /*10a40*/  FMNMX.FTZ R72, R72, R7, !PT ;  /* 0x0000000748487209 */ /* 0x000fee0007810000 */
[----:B------:R2:W4:Y:S01]  /*10a50*/  MUFU.TANH R215, R74 ;  /* 0x0000004a00d77308 */ /* 0x0005220000002400 */
[----:B---3--:R-:W-:Y:S09]  /*10a60*/  FMNMX.FTZ R4, R41, R4, !PT ;  /* 0x0000000429047209 */ /* 0x008ff20007810000 */
[----:B------:R-:W3:Y:S01]  /*10a70*/  MUFU.TANH R49, R59 ;  /* 0x0000003b00317308 */ /* 0x000ee20000002400 */
[----:B-1----:R-:W-:Y:S04]  /*10a80*/  FMNMX.FTZ R3, R219, R3, !PT ;  /* 0x00000003db037209 */ /* 0x002fe80007810000 */
[----:B------:R-:W-:Y:S05]  /*10a90*/  FMNMX.FTZ R3, R230, R3, !PT ;  /* 0x00000003e6037209 */ /* 0x000fea0007810000 */
[----:B------:R-:W1:Y:S01]  /*10aa0*/  MUFU.TANH R53, R62 ;  /* 0x0000003e00357308 */ /* 0x000e620000002400 */
[----:B--2---:R-:W-:Y:S01]  /*10ab0*/  FMUL.FTZ R74, R94, c[0x0][0x320] ;  /* 0x0000c8005e4a7a20 */ /* 0x004fe20000410000 */
[----:B----4-:R-:W-:Y:S08]  /*10ac0*/  MOV R99, R215 ;  /* 0x000000d700637202 */ /* 0x010ff00000000f00 */
[----:B------:R-:W2:Y:S01]  /*10ad0*/  MUFU.TANH R208, R73 ;  /* 0x0000004900d07308 */ /* 0x000ea20000002400 */
[----:B---3--:R-:W-:Y:S09]  /*10ae0*/  FMNMX.FTZ R4, R49, R4, !PT ;  /* 0x0000000431047209 */ /* 0x008ff20007810000 */
[----:B------:R-:W3:Y:S01]  /*10af0*/  MUFU.TANH R224, R63 ;  /* 0x0000003f00e07308 */ /* 0x000ee20000002400 */
[----:B-1----:R-:W-:Y:S09]  /*10b00*/  FMNMX.FTZ R0, R53, R4, !PT ;  /* 0x0000000435007209 */ /* 0x002ff20007810000 */
[----:B------:R-:W1:Y:S01]  /*10b10*/  MUFU.TANH R202, R76 ;  /* 0x0000004c00ca7308 */ /* 0x000e620000002400 */
[----:B--2---:R-:W-:Y:S09]  /*10b20*/  FMNMX.FTZ R3, R208, R3, !PT ;  /* 0x00000003d0037209 */ /* 0x004ff20007810000 */
[----:B------:R-:W2:Y:S01]  /*10b30*/  MUFU.TANH R236, R77 ;  /* 0x0000004d00ec7308 */ /* 0x000ea20000002400 */
[----:B---3--:R-:W-:Y:S04]  /*10b40*/  FMNMX.FTZ R0, R224, R0, !PT ;  /* 0x00000000e0007209 */ /* 0x008fe80007810000 */
[----:B------:R-:W-:Y:S01]  /*10b50*/  FMNMX.FTZ R4, R99, R0, !PT ;  /* 0x0000000063047209 */ /* 0x000fe20007810000 */
[----:B------:R-:W-:Y:S04]  /*10b60*/  FMUL.FTZ R0, R95, c[0x0][0x320] ;  /* 0x0000c8005f007a20 */ /* 0x000fe80000410000 */
[----:B------:R-:W3:Y:S01]  /*10b70*/  MUFU.TANH R175, R88 ;  /* 0x0000005800af7308 */ /* 0x000ee20000002400 */
[----:B-1----:R-:W-:Y:S09]  /*10b80*/  FMNMX.FTZ R3, R202, R3, !PT ;  /* 0x00000003ca037209 */ /* 0x002ff20007810000 */
[----:B------:R-:W1:Y:S01]  /*10b90*/  MUFU.TANH R48, R89 ;  /* 0x0000005900307308 */ /* 0x000e620000002400 */
[----:B--2---:R-:W-:Y:S04]  /*10ba0*/  MOV R188, R236 ;  /* 0x000000ec00bc7202 */ /* 0x004fe80000000f00 */
[----:B------:R-:W-:Y:S05]  /*10bb0*/  FMNMX.FTZ R3, R188, R3, !PT ;  /* 0x00000003bc037209 */ /* 0x000fea0007810000 */
[----:B------:R-:W2:Y:S01]  /*10bc0*/  MUFU.TANH R215, R92 ;  /* 0x0000005c00d77308 */ /* 0x000ea20000002400 */
[----:B---3--:R-:W-:Y:S09]  /*10bd0*/  FMNMX.FTZ R3, R175, R3, !PT ;  /* 0x00000003af037209 */ /* 0x008ff20007810000 */
[----:B------:R-:W3:Y:S01]  /*10be0*/  MUFU.TANH R26, R93 ;  /* 0x0000005d001a7308 */ /* 0x000ee20000002400 */
[----:B-1----:R-:W-:Y:S09]  /*10bf0*/  FMNMX.FTZ R3, R48, R3, !PT ;  /* 0x0000000330037209 */ /* 0x002ff20007810000 */
[----:B------:R-:W1:Y:S01]  /*10c00*/  MUFU.TANH R220, R75 ;  /* 0x0000004b00dc7308 */ /* 0x000e620000002400 */
[----:B--2---:R-:W-:Y:S09]  /*10c10*/  FMNMX.FTZ R3, R215, R3, !PT ;  /* 0x00000003d7037209 */ /* 0x004ff20007810000 */
[----:B------:R2:W-:Y:S01]  /*10c20*/  MUFU.TANH R75, R0 ;  /* 0x00000000004b7308 */ /* 0x0005e20000002400 */
[----:B---3--:R-:W-:Y:S05]  /*10c30*/  FMNMX.FTZ R3, R26, R3, !PT ;  /* 0x000000031a037209 */ /* 0x008fea0007810000 */
[----:B------:R-:W3:Y:S04]  /*10c40*/  SHFL.BFLY PT, R6, R3, 0x2, 0x1f ;  /* 0x0c401f0003067f89 */ /* 0x000ee800000e0000 */
[----:B------:R-:W4:Y:S01]  /*10c50*/  MUFU.TANH R97, R78 ;  /* 0x0000004e00617308 */ /* 0x000f220000002400 */
[----:B-1----:R-:W-:Y:S09]  /*10c60*/  FMNMX.FTZ R4, R220, R4, !PT ;  /* 0x00000004dc047209 */ /* 0x002ff20007810000 */
[----:B------:R-:W1:Y:S01]  /*10c70*/  MUFU.TANH R98, R79 ;  /* 0x0000004f00627308 */ /* 0x000e620000002400 */
[----:B--2---:R-:W-:Y:S04]  /*10c80*/  FADD.FTZ R0, -R72, R2 ;  /* 0x0000000248007221 */ /* 0x004fe80000010100 */
[----:B------:R-:W-:Y:S05]  /*10c90*/  FMUL.FTZ R2, R0, c[0x0][0x2d0] ;  /* 0x0000b40000027a20 */ /* 0x000fea0000410000 */
[----:B------:R-:W2:Y:S01]  /*10ca0*/  MUFU.TANH R174, R90 ;  /* 0x0000005a00ae7308 */ /* 0x000ea20000002400 */
[----:B---3--:R-:W-:Y:S02]  /*10cb0*/  FMNMX.FTZ R3, R3, R6, !PT ;  /* 0x0000000603037209 */ /* 0x008fe40007810000 */
[----:B----4-:R-:W-:Y:S02]  /*10cc0*/  FMNMX.FTZ R4, R97, R4, !PT ;  /* 0x0000000461047209 */ /* 0x010fe40007810000 */
[----:B------:R-:W-:Y:S01]  /*10cd0*/  @P0 SHF.R.S32.HI R6, RZ, 0x1f, R225 ;  /* 0x0000001fff060819 */ /* 0x000fe200000114e1 */
[----:B------:R-:W3:Y:S04]  /*10ce0*/  SHFL.BFLY PT, R70, R3, 0x1, 0x1f ;  /* 0x0c201f0003467f89 */ /* 0x000ee800000e0000 */
[----:B------:R4:W-:Y:S01]  /*10cf0*/  MUFU.EX2 R73, R2 ;  /* 0x0000000200497308 */ /* 0x0009e20000000800 */
[----:B------:R-:W-:Y:S01]  /*10d00*/  @P0 IMAD R6, R6, c[0x0][0x1e0], RZ ;  /* 0x0000780006060a24 */ /* 0x000fe200078e02ff */
[----:B-1----:R-:W-:Y:S03]  /*10d10*/  FMNMX.FTZ R4, R98, R4, !PT ;  /* 0x0000000462047209 */ /* 0x002fe60007810000 */
[----:B------:R-:W-:Y:S05]  /*10d20*/  @P0 IMAD R6, R225, c[0x0][0x1e4], R6 ;  /* 0x00007900e1060a24 */ /* 0x000fea00078e0206 */
[----:B------:R-:W1:Y:S01]  /*10d30*/  MUFU.TANH R31, R91 ;  /* 0x0000005b001f7308 */ /* 0x000e620000002400 */
[----:B--2---:R-:W-:Y:S09]  /*10d40*/  FMNMX.FTZ R4, R174, R4, !PT ;  /* 0x00000004ae047209 */ /* 0x004ff20007810000 */
[----:B------:R-:W2:Y:S01]  /*10d50*/  MUFU.TANH R74, R74 ;  /* 0x0000004a004a7308 */ /* 0x000ea20000002400 */
[----:B---3--:R-:W-:Y:S01]  /*10d60*/  FMNMX.FTZ R70, R3, R70, !PT ;  /* 0x0000004603467209 */ /* 0x008fe20007810000 */
[----:B----4-:R-:W-:Y:S02]  /*10d70*/  FADD.FTZ R2, -R71, R100 ;  /* 0x0000006447027221 */ /* 0x010fe40000010100 */
[----:B------:R-:W-:Y:S02]  /*10d80*/  FMUL.FTZ R100, R72, c[0x0][0x2d0] ;  /* 0x0000b40048647a20 */ /* 0x000fe40000410000 */
[----:B------:R-:W-:Y:S02]  /*10d90*/  FMUL.FTZ R2, R2, c[0x0][0x2d0] ;  /* 0x0000b40002027a20 */ /* 0x000fe40000410000 */
[--C-:B------:R-:W-:Y:S02]  /*10da0*/  FFMA.FTZ R56, R195, c[0x0][0x2d0], -R100.reuse ;  /* 0x0000b400c3387a23 */ /* 0x100fe40000010864 */
[----:B------:R3:W-:Y:S01]  /*10db0*/  MUFU.EX2 R69, R2 ;  /* 0x0000000200457308 */ /* 0x0007e20000000800 */
[--C-:B------:R-:W-:Y:S01]  /*10dc0*/  FFMA.FTZ R60, R182, c[0x0][0x2d0], -R100.reuse ;  /* 0x0000b400b63c7a23 */ /* 0x100fe20000010864 */
[----:B-1----:R-:W-:Y:S01]  /*10dd0*/  FMNMX.FTZ R0, R31, R4, !PT ;  /* 0x000000041f007209 */ /* 0x002fe20007810000 */
[--C-:B------:R-:W-:Y:S02]  /*10de0*/  FFMA.FTZ R4, R169, c[0x0][0x2d0], -R100.reuse ;  /* 0x0000b400a9047a23 */ /* 0x100fe40000010864 */
[----:B------:R-:W-:Y:S04]  /*10df0*/  FMUL.FTZ R169, R70, c[0x0][0x2d0] ;  /* 0x0000b40046a97a20 */ /* 0x000fe80000410000 */
[----:B------:R-:W-:Y:S01]  /*10e00*/  FFMA.FTZ R28, R28, c[0x0][0x2d0], -R169 ;  /* 0x0000b4001c1c7a23 */ /* 0x000fe200000108a9 */
[----:B------:R1:W-:Y:S01]  /*10e10*/  MUFU.EX2 R244, R4 ;  /* 0x0000000400f47308 */ /* 0x0003e20000000800 */
[----:B--2---:R-:W-:Y:S04]  /*10e20*/  FMNMX.FTZ R0, R74, R0, !PT ;  /* 0x000000004a007209 */ /* 0x004fe80007810000 */
[----:B------:R-:W-:Y:S05]  /*10e30*/  FMNMX.FTZ R0, R75, R0, !PT ;  /* 0x000000004b007209 */ /* 0x000fea0007810000 */
[----:B------:R-:W2:Y:S01]  /*10e40*/  SHFL.BFLY PT, R3, R0, 0x2, 0x1f ;  /* 0x0c401f0000037f89 */ /* 0x000ea200000e0000 */
[----:B---3--:R-:W-:Y:S01]  /*10e50*/  FADD.FTZ R2, -R70, R101 ;  /* 0x0000006546027221 */ /* 0x008fe20000010100 */
[----:B------:R-:W-:Y:S03]  /*10e60*/  MOV R101, R230 ;  /* 0x000000e600657202 */ /* 0x000fe60000000f00 */
[----:B------:R-:W-:Y:S04]  /*10e70*/  FMUL.FTZ R2, R2, c[0x0][0x2d0] ;  /* 0x0000b40002027a20 */ /* 0x000fe80000410000 */
[----:B------:R3:W4:Y:S01]  /*10e80*/  MUFU.EX2 R68, R2 ;  /* 0x0000000200447308 */ /* 0x0007220000000800 */
[----:B-1----:R-:W-:Y:S05]  /*10e90*/  @P0 IMAD.WIDE.U32 R4, R225, c[0x0][0x1e0], RZ ;  /* 0x00007800e1040a25 */ /* 0x002fea00078e00ff */
[----:B------:R-:W-:Y:S02]  /*10ea0*/  @P0 IADD3 R5, R5, R6, RZ ;  /* 0x0000000605050210 */ /* 0x000fe40007ffe0ff */
[----:B------:R-:W-:Y:S02]  /*10eb0*/  @P0 MOV R6, R22 ;  /* 0x0000001600060202 */ /* 0x000fe40000000f00 */
[----:B------:R-:W-:Y:S01]  /*10ec0*/  MOV R22, c[0x0][0x1e0] ;  /* 0x0000780000167a02 */ /* 0x000fe20000000f00 */
[----:B------:R-:W-:Y:S01]  /*10ed0*/  @P0 IMAD R5, R5, 0x60, RZ ;  /* 0x0000006005050824 */ /* 0x000fe200078e02ff */
[----:B--2---:R-:W-:Y:S01]  /*10ee0*/  FMNMX.FTZ R0, R0, R3, !PT ;  /* 0x0000000300007209 */ /* 0x004fe20007810000 */
[--C-:B------:R-:W-:Y:S02]  /*10ef0*/  FFMA.FTZ R3, R17, c[0x0][0x2d0], -R100.reuse ;  /* 0x0000b40011037a23 */ /* 0x100fe40000010864 */
[----:B------:R-:W-:Y:S01]  /*10f00*/  FMUL.FTZ R17, R73, R117 ;  /* 0x0000007549117220 */ /* 0x000fe20000410000 */
[----:B------:R-:W-:Y:S01]  /*10f10*/  MOV R117, R43 ;  /* 0x0000002b00757202 */ /* 0x000fe20000000f00 */
[----:B------:R1:W-:Y:S01]  /*10f20*/  MUFU.EX2 R250, R3 ;  /* 0x0000000300fa7308 */ /* 0x0003e20000000800 */
[----:B---3--:R-:W-:Y:S02]  /*10f30*/  FFMA.FTZ R2, R168, c[0x0][0x2d0], -R100 ;  /* 0x0000b400a8027a23 */ /* 0x008fe40000010864 */
[----:B------:R-:W-:Y:S07]  /*10f40*/  FMUL.FTZ R168, R71, c[0x0][0x2d0] ;  /* 0x0000b40047a87a20 */ /* 0x000fee0000410000 */
[----:B------:R2:W3:Y:S01]  /*10f50*/  MUFU.EX2 R249, R2 ;  /* 0x0000000200f97308 */ /* 0x0004e20000000800 */
[C---:B----4-:R-:W-:Y:S02]  /*10f60*/  FMUL.FTZ R57, R68.reuse, R157 ;  /* 0x0000009d44397220 */ /* 0x050fe40000410000 */
[----:B------:R-:W-:Y:S02]  /*10f70*/  FMUL.FTZ R61, R68, R161 ;  /* 0x000000a1443d7220 */ /* 0x000fe40000410000 */
[--C-:B------:R-:W-:Y:S02]  /*10f80*/  FFMA.FTZ R92, R198, c[0x0][0x2d0], -R168.reuse ;  /* 0x0000b400c65c7a23 */ /* 0x100fe400000108a8 */
[----:B-1----:R-:W-:Y:S01]  /*10f90*/  FFMA.FTZ R3, R176, c[0x0][0x2d0], -R168 ;  /* 0x0000b400b0037a23 */ /* 0x002fe200000108a8 */
[----:B------:R-:W-:Y:S03]  /*10fa0*/  MOV R176, R52 ;  /* 0x0000003400b07202 */ /* 0x000fe60000000f00 */
[----:B------:R1:W-:Y:S01]  /*10fb0*/  MUFU.EX2 R242, R3 ;  /* 0x0000000300f27308 */ /* 0x0003e20000000800 */
[----:B--2---:R-:W-:Y:S01]  /*10fc0*/  FFMA.FTZ R2, R16, c[0x0][0x2d0], -R100 ;  /* 0x0000b40010027a23 */ /* 0x004fe20000010864 */
[----:B---3--:R-:W-:Y:S01]  /*10fd0*/  F2FP.PACK_AB R76, R249, R244 ;  /* 0x000000f4f94c723e */ /* 0x008fe200000000ff */
[--C-:B------:R-:W-:Y:S07]  /*10fe0*/  FFMA.FTZ R16, R35, c[0x0][0x2d0], -R168.reuse ;  /* 0x0000b40023107a23 */ /* 0x100fee00000108a8 */
[----:B------:R2:W3:Y:S01]  /*10ff0*/  MUFU.EX2 R248, R2 ;  /* 0x0000000200f87308 */ /* 0x0004e20000000800 */
[----:B------:R-:W-:Y:S02]  /*11000*/  FMUL.FTZ R35, R69, R135 ;  /* 0x0000008745237220 */ /* 0x000fe40000410000 */
[--C-:B-1----:R-:W-:Y:S01]  /*11010*/  FFMA.FTZ R3, R170, c[0x0][0x2d0], -R168.reuse ;  /* 0x0000b400aa037a23 */ /* 0x102fe200000108a8 */
[----:B------:R-:W-:Y:S06]  /*11020*/  MOV R170, R48 ;  /* 0x0000003000aa7202 */ /* 0x000fec0000000f00 */
[----:B------:R1:W4:Y:S01]  /*11030*/  MUFU.EX2 R245, R3 ;  /* 0x0000000300f57308 */ /* 0x0003220000000800 */
[----:B--2---:R-:W2:Y:S01]  /*11040*/  SHFL.BFLY PT, R2, R0, 0x1, 0x1f ;  /* 0x0c201f0000027f89 */ /* 0x004ea200000e0000 */
[----:B---3--:R-:W-:Y:S01]  /*11050*/  F2FP.PACK_AB R78, R250, R248 ;  /* 0x000000f8fa4e723e */ /* 0x008fe200000000ff */
[--C-:B-1----:R-:W-:Y:S01]  /*11060*/  FFMA.FTZ R3, R18, c[0x0][0x2d0], -R168.reuse ;  /* 0x0000b40012037a23 */ /* 0x102fe200000108a8 */
[----:B----4-:R-:W-:Y:S01]  /*11070*/  F2FP.PACK_AB R77, R245, R242 ;  /* 0x000000f2f54d723e */ /* 0x010fe200000000ff */
[----:B------:R-:W-:Y:S01]  /*11080*/  FMUL.FTZ R18, R69, R118 ;  /* 0x0000007645127220 */ /* 0x000fe20000410000 */
[----:B------:R-:W-:Y:S04]  /*11090*/  MOV R118, R44 ;  /* 0x0000002c00767202 */ /* 0x000fe80000000f00 */
[----:B------:R2:W-:Y:S02]  /*110a0*/  MUFU.EX2 R247, R3 ;  /* 0x0000000300f77308 */ /* 0x0005e40000000800 */
[----:B--2---:R-:W-:Y:S01]  /*110b0*/  FMNMX.FTZ R3, R0, R2, !PT ;  /* 0x0000000200037209 */ /* 0x004fe20007810000 */
[--C-:B------:R-:W-:Y:S01]  /*110c0*/  FFMA.FTZ R2, R177, c[0x0][0x2d0], -R169.reuse ;  /* 0x0000b400b1027a23 */ /* 0x100fe200000108a9 */
[----:B------:R-:W-:Y:S01]  /*110d0*/  MOV R177, R26 ;  /* 0x0000001a00b17202 */ /* 0x000fe20000000f00 */
[----:B------:R-:W-:Y:S05]  /*110e0*/  FFMA.FTZ R0, R19, c[0x0][0x2d0], -R168 ;  /* 0x0000b40013007a23 */ /* 0x000fea00000108a8 */
[----:B------:R1:W-:Y:S01]  /*110f0*/  MUFU.EX2 R239, R2 ;  /* 0x0000000200ef7308 */ /* 0x0003e20000000800 */
[----:B------:R-:W-:Y:S01]  /*11100*/  FMUL.FTZ R19, R69, R119 ;  /* 0x0000007745137220 */ /* 0x000fe20000410000 */
[----:B------:R-:W-:Y:S08]  /*11110*/  MOV R119, R42 ;  /* 0x0000002a00777202 */ /* 0x000ff00000000f00 */
[----:B------:R2:W3:Y:S01]  /*11120*/  MUFU.EX2 R246, R0 ;  /* 0x0000000000f67308 */ /* 0x0004e20000000800 */
[--C-:B-1----:R-:W-:Y:S01]  /*11130*/  FFMA.FTZ R2, R171, c[0x0][0x2d0], -R169.reuse ;  /* 0x0000b400ab027a23 */ /* 0x102fe200000108a9 */
[----:B------:R-:W-:Y:S08]  /*11140*/  MOV R171, R228 ;  /* 0x000000e400ab7202 */ /* 0x000ff00000000f00 */
[----:B------:R1:W4:Y:S01]  /*11150*/  MUFU.EX2 R240, R2 ;  /* 0x0000000200f07308 */ /* 0x0003220000000800 */
[----:B--2---:R-:W-:Y:S01]  /*11160*/  FADD.FTZ R0, -R3, R102 ;  /* 0x0000006603007221 */ /* 0x004fe20000010100 */
[----:B---3--:R-:W-:Y:S02]  /*11170*/  F2FP.PACK_AB R79, R246, R247 ;  /* 0x000000f7f64f723e */ /* 0x008fe400000000ff */
[----:B------:R-:W-:Y:S01]  /*11180*/  MOV R102, R49 ;  /* 0x0000003100667202 */ /* 0x000fe20000000f00 */
[----:B------:R-:W-:Y:S02]  /*11190*/  FMUL.FTZ R0, R0, c[0x0][0x2d0] ;  /* 0x0000b40000007a20 */ /* 0x000fe40000410000 */
[----:B------:R-:W-:Y:S04]  /*111a0*/  FMUL.FTZ R49, R73, R149 ;  /* 0x0000009549317220 */ /* 0x000fe80000410000 */
[----:B------:R-:W2:Y:S01]  /*111b0*/  MUFU.EX2 R0, R0 ;  /* 0x0000000000007308 */ /* 0x000ea20000000800 */
[----:B-1----:R-:W-:Y:S01]  /*111c0*/  FFMA.FTZ R2, R12, c[0x0][0x2d0], -R169 ;  /* 0x0000b4000c027a23 */ /* 0x002fe200000108a9 */
[----:B------:R-:W-:Y:S02]  /*111d0*/  @P0 SHF.L.U64.HI R12, R22, 0x5, R23 ;  /* 0x00000005160c0819 */ /* 0x000fe40000010217 */
[----:B----4-:R-:W-:Y:S06]  /*111e0*/  F2FP.PACK_AB R64, R240, R239 ;  /* 0x000000eff040723e */ /* 0x010fec00000000ff */
[----:B------:R1:W-:Y:S01]  /*111f0*/  MUFU.EX2 R241, R2 ;  /* 0x0000000200f17308 */ /* 0x0003e20000000800 */
[C---:B--2---:R-:W-:Y:S02]  /*11200*/  FMUL.FTZ R26, R0.reuse, R126 ;  /* 0x0000007e001a7220 */ /* 0x044fe40000410000 */
[C---:B------:R-:W-:Y:S02]  /*11210*/  FMUL.FTZ R42, R0.reuse, R142 ;  /* 0x0000008e002a7220 */ /* 0x040fe40000410000 */
[C---:B------:R-:W-:Y:S02]  /*11220*/  FMUL.FTZ R43, R0.reuse, R143 ;  /* 0x0000008f002b7220 */ /* 0x040fe40000410000 */
[C---:B------:R-:W-:Y:S02]  /*11230*/  FMUL.FTZ R59, R0.reuse, R159 ;  /* 0x0000009f003b7220 */ /* 0x040fe40000410000 */
[C---:B------:R-:W-:Y:S02]  /*11240*/  FMUL.FTZ R58, R0.reuse, R158 ;  /* 0x0000009e003a7220 */ /* 0x040fe40000410000 */
[----:B------:R-:W-:Y:S02]  /*11250*/  FMUL.FTZ R62, R0, R162 ;  /* 0x000000a2003e7220 */ /* 0x000fe40000410000 */
[----:B-1----:R-:W-:Y:S01]  /*11260*/  FFMA.FTZ R2, R13, c[0x0][0x2d0], -R169 ;  /* 0x0000b4000d027a23 */ /* 0x002fe200000108a9 */
[----:B------:R-:W-:Y:S01]  /*11270*/  @P0 SHF.L.U32 R13, R22, 0x5, RZ ;  /* 0x00000005160d0819 */ /* 0x000fe200000006ff */
[----:B------:R-:W-:Y:S02]  /*11280*/  FMUL.FTZ R63, R0, R163 ;  /* 0x000000a3003f7220 */ /* 0x000fe40000410000 */
[----:B------:R1:W2:Y:S02]  /*11290*/  MUFU.EX2 R243, R2 ;  /* 0x0000000200f37308 */ /* 0x0002a40000000800 */
[----:B-1----:R-:W-:Y:S01]  /*112a0*/  FMUL.FTZ R2, R3, c[0x0][0x2d0] ;  /* 0x0000b40003027a20 */ /* 0x002fe20000410000 */
[----:B--2---:R-:W-:Y:S03]  /*112b0*/  F2FP.PACK_AB R66, R243, R241 ;  /* 0x000000f1f342723e */ /* 0x004fe600000000ff */
[--C-:B------:R-:W-:Y:S01]  /*112c0*/  FFMA.FTZ R7, R178, c[0x0][0x2d0], -R2.reuse ;  /* 0x0000b400b2077a23 */ /* 0x100fe20000010802 */
[----:B------:R-:W-:Y:S01]  /*112d0*/  MOV R178, R233 ;  /* 0x000000e900b27202 */ /* 0x000fe20000000f00 */
[--C-:B------:R-:W-:Y:S01]  /*112e0*/  FFMA.FTZ R8, R181, c[0x0][0x2d0], -R2.reuse ;  /* 0x0000b400b5087a23 */ /* 0x100fe20000010802 */
[----:B------:R-:W-:Y:S01]  /*112f0*/  MOV R181, R231 ;  /* 0x000000e700b57202 */ /* 0x000fe20000000f00 */
[----:B------:R1:W-:Y:S01]  /*11300*/  MUFU.EX2 R183, R7 ;  /* 0x0000000700b77308 */ /* 0x0003e20000000800 */
[--C-:B------:R-:W-:Y:S02]  /*11310*/  FFMA.FTZ R44, R196, c[0x0][0x2d0], -R2.reuse ;  /* 0x0000b400c42c7a23 */ /* 0x100fe40000010802 */
[--C-:B------:R-:W-:Y:S02]  /*11320*/  FFMA.FTZ R48, R197, c[0x0][0x2d0], -R2.reuse ;  /* 0x0000b400c5307a23 */ /* 0x100fe40000010802 */
[----:B------:R-:W-:Y:S05]  /*11330*/  FFMA.FTZ R74, R74, c[0x0][0x2d0], -R2 ;  /* 0x0000b4004a4a7a23 */ /* 0x000fea0000010802 */
[----:B------:R-:W2:Y:S10]  /*11340*/  MUFU.EX2 R185, R8 ;  /* 0x0000000800b97308 */ /* 0x000eb40000000800 */
[----:B------:R3:W-:Y:S01]  /*11350*/  MUFU.EX2 R231, R16 ;  /* 0x0000001000e77308 */ /* 0x0007e20000000800 */
[----:B-1----:R-:W-:Y:S05]  /*11360*/  @P0 MOV R7, R37 ;  /* 0x0000002500070202 */ /* 0x002fea0000000f00 */
[----:B------:R-:W-:Y:S05]  /*11370*/  @P0 IMAD.WIDE.U32 R6, R4, 0x60, R6 ;  /* 0x0000006004060825 */ /* 0x000fea00078e0006 */
[----:B------:R-:W-:Y:S01]  /*11380*/  @P0 IADD3 R5, R7, R5, RZ ;  /* 0x0000000507050210 */ /* 0x000fe20007ffe0ff */
[--C-:B------:R-:W-:Y:S01]  /*11390*/  FFMA.FTZ R7, R179, c[0x0][0x2d0], -R2.reuse ;  /* 0x0000b400b3077a23 */ /* 0x100fe20000010802 */
[C---:B------:R-:W-:Y:S02]  /*113a0*/  @P0 LEA R4, P1, R6.reuse, c[0x0][0x1c8], 0x1 ;  /* 0x0000720006040a11 */ /* 0x040fe400078208ff */
[----:B--2---:R-:W-:Y:S01]  /*113b0*/  F2FP.PACK_AB R65, R185, R183 ;  /* 0x000000b7b941723e */ /* 0x004fe200000000ff */
[----:B------:R1:W-:Y:S01]  /*113c0*/  MUFU.EX2 R184, R7 ;  /* 0x0000000700b87308 */ /* 0x0003e20000000800 */
[----:B------:R-:W-:Y:S02]  /*113d0*/  @P0 LEA.HI.X R5, R6, c[0x0][0x1cc], R5, 0x1, P1 ;  /* 0x0000730006050a11 */ /* 0x000fe400008f0c05 */
[-C--:B------:R-:W-:Y:S01]  /*113e0*/  @P0 IADD3 R10, P2, R4, R13.reuse, RZ ;  /* 0x0000000d040a0210 */ /* 0x080fe20007f5e0ff */
[----:B---3--:R-:W-:Y:S02]  /*113f0*/  FMUL.FTZ R16, R73, R116 ;  /* 0x0000007449107220 */ /* 0x008fe40000410000 */
[----:B------:R2:W-:Y:S01]  /*11400*/  @P0 LDGSTS.E.BYPASS.LTC128B.128 [R227+0x3100], [R4.64], !P6 ;  /* 0x0310000004e30fae */ /* 0x0005e2000f101d4c */
[-C--:B------:R-:W-:Y:S02]  /*11410*/  @P0 IADD3.X R11, R5, R12.reuse, RZ, P2, !PT ;  /* 0x0000000c050b0210 */ /* 0x080fe400017fe4ff */
[----:B------:R-:W-:Y:S02]  /*11420*/  @P0 IADD3 R8, P1, R10, R13, RZ ;  /* 0x0000000d0a080210 */ /* 0x000fe40007f3e0ff */
[----:B------:R-:W-:Y:S01]  /*11430*/  MOV R116, R45 ;  /* 0x0000002d00747202 */ /* 0x000fe20000000f00 */
[----:B------:R-:W-:Y:S01]  /*11440*/  FMUL.FTZ R45, R68, R145 ;  /* 0x00000091442d7220 */ /* 0x000fe20000410000 */
[----:B------:R-:W-:Y:S01]  /*11450*/  @P0 IADD3.X R9, R11, R12, RZ, P1, !PT ;  /* 0x0000000c0b090210 */ /* 0x000fe20000ffe4ff */
[----:B------:R3:W-:Y:S01]  /*11460*/  @P0 LDGSTS.E.BYPASS.LTC128B.128 [R227+0x3900], [R10.64], !P6 ;  /* 0x039000000ae30fae */ /* 0x0007e2000f101d4c */
[----:B------:R-:W-:Y:S02]  /*11470*/  @P0 IADD3 R6, P3, R8, R13, RZ ;  /* 0x0000000d08060210 */ /* 0x000fe40007f7e0ff */
[----:B------:R-:W-:Y:S05]  /*11480*/  MOV R179, R202 ;  /* 0x000000ca00b37202 */ /* 0x000fea0000000f00 */
[----:B------:R4:W-:Y:S01]  /*11490*/  @P0 LDGSTS.E.BYPASS.LTC128B.128 [R227+0x4100], [R8.64], !P6 ;  /* 0x0410000008e30fae */ /* 0x0009e2000f101d4c */
[----:B-1----:R-:W-:Y:S01]  /*114a0*/  FFMA.FTZ R7, R180, c[0x0][0x2d0], -R2 ;  /* 0x0000b400b4077a23 */ /* 0x002fe20000010802 */
[----:B------:R-:W-:Y:S03]  /*114b0*/  MOV R180, R203 ;  /* 0x000000cb00b47202 */ /* 0x000fe60000000f00 */
[----:B------:R1:W1:Y:S01]  /*114c0*/  MUFU.EX2 R186, R7 ;  /* 0x0000000700ba7308 */ /* 0x0002620000000800 */
[-C--:B--2---:R-:W-:Y:S04]  /*114d0*/  @P0 IADD3 R4, P2, R6, R13.reuse, RZ ;  /* 0x0000000d06040210 */ /* 0x084fe80007f5e0ff */
[----:B---3--:R-:W-:Y:S01]  /*114e0*/  @P0 IADD3 R10, P1, R4, R13, RZ ;  /* 0x0000000d040a0210 */ /* 0x008fe20007f3e0ff */
[----:B------:R-:W-:Y:S02]  /*114f0*/  FFMA.FTZ R11, R20, c[0x0][0x2d0], -R100 ;  /* 0x0000b400140b7a23 */ /* 0x000fe40000010864 */
[----:B------:R-:W-:Y:S01]  /*11500*/  FMUL.FTZ R13, R68, R113 ;  /* 0x00000071440d7220 */ /* 0x000fe20000410000 */
[----:B------:R-:W-:Y:S01]  /*11510*/  MOV R113, R47 ;  /* 0x0000002f00717202 */ /* 0x000fe20000000f00 */
[----:B------:R2:W-:Y:S01]  /*11520*/  MUFU.EX2 R238, R11 ;  /* 0x0000000b00ee7308 */ /* 0x0005e20000000800 */
[----:B------:R-:W-:Y:S02]  /*11530*/  FMUL.FTZ R47, R0, R147 ;  /* 0x00000093002f7220 */ /* 0x000fe40000410000 */
[C---:B----4-:R-:W-:Y:S01]  /*11540*/  FMUL.FTZ R8, R68.reuse, R108 ;  /* 0x0000006c44087220 */ /* 0x050fe20000410000 */
[----:B------:R-:W-:Y:S01]  /*11550*/  MOV R108, R51 ;  /* 0x00000033006c7202 */ /* 0x000fe20000000f00 */
[----:B------:R-:W-:Y:S01]  /*11560*/  FMUL.FTZ R51, R69, R151 ;  /* 0x0000009745337220 */ /* 0x000fe20000410000 */
[----:B-1----:R-:W-:Y:S01]  /*11570*/  @P0 IADD3.X R7, R9, R12, RZ, P3, !PT ;  /* 0x0000000c09070210 */ /* 0x002fe20001ffe4ff */
[----:B------:R-:W-:Y:S01]  /*11580*/  FMUL.FTZ R9, R68, R109 ;  /* 0x0000006d44097220 */ /* 0x000fe20000410000 */
[----:B------:R-:W-:Y:S02]  /*11590*/  F2FP.PACK_AB R67, R186, R184 ;  /* 0x000000b8ba43723e */ /* 0x000fe400000000ff */
[-C--:B------:R-:W-:Y:S01]  /*115a0*/  @P0 IADD3.X R5, R7, R12.reuse, RZ, P2, !PT ;  /* 0x0000000c07050210 */ /* 0x080fe200017fe4ff */
[----:B------:R1:W-:Y:S01]  /*115b0*/  @P0 LDGSTS.E.BYPASS.LTC128B.128 [R227+0x4900], [R6.64], !P6 ;  /* 0x0490000006e30fae */ /* 0x0003e2000f101d4c */
[----:B------:R-:W-:Y:S07]  /*115c0*/  MOV R109, R207 ;  /* 0x000000cf006d7202 */ /* 0x000fee0000000f00 */
[----:B------:R3:W-:Y:S01]  /*115d0*/  @P0 LDGSTS.E.BYPASS.LTC128B.128 [R227+0x5100], [R4.64], !P6 ;  /* 0x0510000004e30fae */ /* 0x0007e2000f101d4c */
[----:B--2---:R-:W-:Y:S01]  /*115e0*/  @P0 IADD3.X R11, R5, R12, RZ, P1, !PT ;  /* 0x0000000c050b0210 */ /* 0x004fe20000ffe4ff */
[----:B------:R-:W-:Y:S02]  /*115f0*/  FFMA.FTZ R12, R34, c[0x0][0x2d0], -R168 ;  /* 0x0000b400220c7a23 */ /* 0x000fe400000108a8 */
[----:B------:R-:W-:Y:S04]  /*11600*/  FMUL.FTZ R34, R69, R134 ;  /* 0x0000008645227220 */ /* 0x000fe80000410000 */
[----:B------:R2:W-:Y:S08]  /*11610*/  @P0 LDGSTS.E.BYPASS.LTC128B.128 [R227+0x5900], [R10.64], !P6 ;  /* 0x059000000ae30fae */ /* 0x0005f0000f101d4c */
[----:B------:R-:W-:Y:S01]  /*11620*/  LDSM.16.MT88.4 R36, [R212+0x100] ;  /* 0x00010000d424783b */ /* 0x000fe20000004200 */
[--C-:B-1----:R-:W-:Y:S02]  /*11630*/  FFMA.FTZ R6, R21, c[0x0][0x2d0], -R100.reuse ;  /* 0x0000b40015067a23 */ /* 0x102fe40000010864 */
[----:B------:R-:W-:Y:S01]  /*11640*/  FMUL.FTZ R7, R69, R107 ;  /* 0x0000006b45077220 */ /* 0x000fe20000410000 */
[----:B------:R-:W-:Y:S01]  /*11650*/  MOV R107, R204 ;  /* 0x000000cc006b7202 */ /* 0x000fe20000000f00 */
[----:B------:R1:W-:Y:S03]  /*11660*/  MUFU.EX2 R235, R6 ;  /* 0x0000000600eb7308 */ /* 0x0003e60000000800 */
[----:B------:R-:W4:Y:S01]  /*11670*/  LDSM.16.MT88.4 R20, [R209+0x100] ;  /* 0x00010000d114783b */ /* 0x000f220000004200 */
[--C-:B---3--:R-:W-:Y:S02]  /*11680*/  FFMA.FTZ R4, R32, c[0x0][0x2d0], -R100.reuse ;  /* 0x0000b40020047a23 */ /* 0x108fe40000010864 */
[--C-:B------:R-:W-:Y:S02]  /*11690*/  FFMA.FTZ R32, R29, c[0x0][0x2d0], -R169.reuse ;  /* 0x0000b4001d207a23 */ /* 0x100fe400000108a9 */
[----:B------:R-:W-:Y:S01]  /*116a0*/  FMUL.FTZ R5, R73, R105 ;  /* 0x0000006949057220 */ /* 0x000fe20000410000 */
[----:B------:R-:W-:Y:S01]  /*116b0*/  MOV R105, R206 ;  /* 0x000000ce00697202 */ /* 0x000fe20000000f00 */
[----:B------:R3:W-:Y:S01]  /*116c0*/  MUFU.EX2 R236, R4 ;  /* 0x0000000400ec7308 */ /* 0x0007e20000000800 */
[----:B------:R-:W-:Y:S01]  /*116d0*/  FMUL.FTZ R29, R68, R129 ;  /* 0x00000081441d7220 */ /* 0x000fe20000410000 */
[----:B------:R-:W-:Y:S01]  /*116e0*/  LDSM.16.MT88.4 R80, [R211+0x100] ;  /* 0x00010000d350783b */ /* 0x000fe20000004200 */
[C---:B--2---:R-:W-:Y:S01]  /*116f0*/  FMUL.FTZ R11, R0.reuse, R111 ;  /* 0x0000006f000b7220 */ /* 0x044fe20000410000 */
[----:B------:R-:W-:Y:S01]  /*11700*/  MOV R111, R232 ;  /* 0x000000e8006f7202 */ /* 0x000fe20000000f00 */
[C---:B------:R-:W-:Y:S01]  /*11710*/  FMUL.FTZ R10, R0.reuse, R110 ;  /* 0x0000006e000a7220 */ /* 0x040fe20000410000 */
[----:B------:R-:W-:Y:S01]  /*11720*/  MOV R110, R30 ;  /* 0x0000001e006e7202 */ /* 0x000fe20000000f00 */
[C---:B------:R-:W-:Y:S03]  /*11730*/  FMUL.FTZ R30, R0.reuse, R130 ;  /* 0x00000082001e7220 */ /* 0x040fe60000410000 */
[----:B------:R2:W-:Y:S01]  /*11740*/  MUFU.EX2 R232, R12 ;  /* 0x0000000c00e87308 */ /* 0x0005e20000000800 */
[----:B------:R-:W-:Y:S01]  /*11750*/  LDSM.16.MT88.4 R84, [R209+0x900] ;  /* 0x00090000d154783b */ /* 0x000fe20000004200 */
[----:B-1----:R-:W-:Y:S01]  /*11760*/  FMUL.FTZ R6, R69, R106 ;  /* 0x0000006a45067220 */ /* 0x002fe20000410000 */
[----:B------:R-:W-:Y:S01]  /*11770*/  MOV R106, R31 ;  /* 0x0000001f006a7202 */ /* 0x000fe20000000f00 */
[----:B------:R-:W-:Y:S05]  /*11780*/  FMUL.FTZ R31, R0, R131 ;  /* 0x00000083001f7220 */ /* 0x000fea0000410000 */
[----:B------:R-:W-:Y:S01]  /*11790*/  LDSM.16.MT88.4 R88, [R212+0x900] ;  /* 0x00090000d458783b */ /* 0x000fe20000004200 */
[----:B------:R1:W-:Y:S01]  /*117a0*/  MUFU.EX2 R228, R32 ;  /* 0x0000002000e47308 */ /* 0x0003e20000000800 */
[----:B---3--:R-:W-:Y:S02]  /*117b0*/  FFMA.FTZ R4, R33, c[0x0][0x2d0], -R100 ;  /* 0x0000b40021047a23 */ /* 0x008fe40000010864 */
[----:B------:R-:W-:Y:S04]  /*117c0*/  FMUL.FTZ R33, R73, R133 ;  /* 0x0000008549217220 */ /* 0x000fe80000410000 */
[----:B------:R-:W0:Y:S03]  /*117d0*/  LDGDEPBAR ;  /* 0x00000000000079af */ /* 0x000e260000000000 */
[----:B------:R3:W-:Y:S01]  /*117e0*/  MUFU.EX2 R237, R4 ;  /* 0x0000000400ed7308 */ /* 0x0007e20000000800 */
[----:B--2---:R-:W-:Y:S01]  /*117f0*/  FMUL.FTZ R12, R68, R112 ;  /* 0x00000070440c7220 */ /* 0x004fe20000410000 */
[----:B------:R-:W-:Y:S01]  /*11800*/  MOV R112, R50 ;  /* 0x0000003200707202 */ /* 0x000fe20000000f00 */
[----:B------:R-:W-:Y:S07]  /*11810*/  FMUL.FTZ R50, R69, R150 ;  /* 0x0000009645327220 */ /* 0x000fee0000410000 */
[----:B------:R2:W-:Y:S01]  /*11820*/  MUFU.EX2 R206, R56 ;  /* 0x0000003800ce7308 */ /* 0x0005e20000000800 */
[----:B-1----:R-:W-:Y:S02]  /*11830*/  FMUL.FTZ R32, R73, R132 ;  /* 0x0000008449207220 */ /* 0x002fe40000410000 */
[----:B------:R-:W-:Y:S01]  /*11840*/  LDSM.16.MT88.4 R132, [R212+0x2900] ;  /* 0x00290000d484783b */ /* 0x000fe20000004200 */
[--C-:B---3--:R-:W-:Y:S02]  /*11850*/  FFMA.FTZ R4, R15, c[0x0][0x2d0], -R168.reuse ;  /* 0x0000b4000f047a23 */ /* 0x108fe400000108a8 */
[C---:B------:R-:W-:Y:S01]  /*11860*/  FMUL.FTZ R15, R0.reuse, R115 ;  /* 0x00000073000f7220 */ /* 0x040fe20000410000 */
[----:B------:R-:W-:Y:S03]  /*11870*/  MOV R115, R46 ;  /* 0x0000002e00737202 */ /* 0x000fe60000000f00 */
[----:B------:R1:W-:Y:S01]  /*11880*/  MUFU.EX2 R233, R4 ;  /* 0x0000000400e97308 */ /* 0x0003e20000000800 */
[----:B------:R-:W-:Y:S02]  /*11890*/  FMUL.FTZ R46, R0, R146 ;  /* 0x00000092002e7220 */ /* 0x000fe40000410000 */
[----:B--2---:R-:W-:Y:S02]  /*118a0*/  FMUL.FTZ R56, R68, R156 ;  /* 0x0000009c44387220 */ /* 0x004fe40000410000 */
[----:B-1----:R-:W-:Y:S02]  /*118b0*/  FFMA.FTZ R4, R14, c[0x0][0x2d0], -R168 ;  /* 0x0000b4000e047a23 */ /* 0x002fe400000108a8 */
[----:B------:R-:W-:Y:S01]  /*118c0*/  FMUL.FTZ R14, R0, R114 ;  /* 0x00000072000e7220 */ /* 0x000fe20000410000 */
[----:B------:R-:W-:Y:S02]  /*118d0*/  MOV R114, R41 ;  /* 0x0000002900727202 */ /* 0x000fe40000000f00 */
[----:B------:R1:W-:Y:S01]  /*118e0*/  MUFU.EX2 R234, R4 ;  /* 0x0000000400ea7308 */ /* 0x0003e20000000800 */
[----:B------:R-:W-:Y:S02]  /*118f0*/  FMUL.FTZ R41, R68, R141 ;  /* 0x0000008d44297220 */ /* 0x000fe40000410000 */
[C---:B-1----:R-:W-:Y:S01]  /*11900*/  FMUL.FTZ R4, R73.reuse, R104 ;  /* 0x0000006849047220 */ /* 0x042fe20000410000 */
[----:B------:R-:W-:Y:S02]  /*11910*/  MOV R104, R53 ;  /* 0x0000003500687202 */ /* 0x000fe40000000f00 */
[----:B------:R-:W1:Y:S04]  /*11920*/  LDSM.16.MT88.4 R52, [R210+0x100] ;  /* 0x00010000d234783b */ /* 0x000e680000004200 */
[-C--:B----4-:R-:W-:Y:S08]  /*11930*/  HMMA.16816.F32 R4, R76, R20.reuse, R4 ;  /* 0x000000144c04723c */ /* 0x090ff00000001804 */
[C---:B------:R-:W-:Y:S07]  /*11940*/  HMMA.16816.F32 R8, R64.reuse, R20, R8 ;  /* 0x000000144008723c */ /* 0x040fee0000001808 */
[----:B------:R-:W-:Y:S01]  /*11950*/  FMUL.FTZ R21, R73, R121 ;  /* 0x0000007949157220 */ /* 0x000fe20000410000 */
[-C--:B------:R-:W-:Y:S04]  /*11960*/  HMMA.16816.F32 R12, R64, R22.reuse, R12 ;  /* 0x00000016400c723c */ /* 0x080fe8000000180c */
[--C-:B------:R-:W-:Y:S01]  /*11970*/  FFMA.FTZ R20, R24, c[0x0][0x2d0], -R169.reuse ;  /* 0x0000b40018147a23 */ /* 0x100fe200000108a9 */
[----:B------:R-:W-:Y:S01]  /*11980*/  MOV R121, R27 ;  /* 0x0000001b00797202 */ /* 0x000fe20000000f00 */
[--C-:B------:R-:W-:Y:S02]  /*11990*/  FFMA.FTZ R24, R25, c[0x0][0x2d0], -R169.reuse ;  /* 0x0000b40019187a23 */ /* 0x100fe400000108a9 */
[C---:B------:R-:W-:Y:S01]  /*119a0*/  HMMA.16816.F32 R16, R76.reuse, R22, R16 ;  /* 0x000000164c10723c */ /* 0x040fe20000001810 */
[----:B------:R2:W-:Y:S03]  /*119b0*/  MUFU.EX2 R230, R20 ;  /* 0x0000001400e67308 */ /* 0x0005e60000000800 */
[----:B------:R-:W-:Y:S02]  /*119c0*/  FMUL.FTZ R25, R68, R125 ;  /* 0x0000007d44197220 */ /* 0x000fe40000410000 */
[----:B------:R-:W-:Y:S02]  /*119d0*/  FMUL.FTZ R27, R0, R127 ;  /* 0x0000007f001b7220 */ /* 0x000fe40000410000 */
[C---:B------:R-:W-:Y:S01]  /*119e0*/  FMUL.FTZ R23, R69.reuse, R123 ;  /* 0x0000007b45177220 */ /* 0x040fe20000410000 */
[----:B------:R-:W-:Y:S02]  /*119f0*/  MOV R123, R229 ;  /* 0x000000e5007b7202 */ /* 0x000fe40000000f00 */
[----:B------:R3:W-:Y:S01]  /*11a00*/  MUFU.EX2 R229, R24 ;  /* 0x0000001800e57308 */ /* 0x0007e20000000800 */
[----:B------:R-:W-:Y:S01]  /*11a10*/  FMUL.FTZ R22, R69, R122 ;  /* 0x0000007a45167220 */ /* 0x000fe20000410000 */
[----:B------:R-:W-:Y:S08]  /*11a20*/  MOV R122, R205 ;  /* 0x000000cd007a7202 */ /* 0x000ff00000000f00 */
[----:B------:R4:W-:Y:S01]  /*11a30*/  MUFU.EX2 R205, R60 ;  /* 0x0000003c00cd7308 */ /* 0x0009e20000000800 */
[----:B--2---:R-:W-:Y:S01]  /*11a40*/  FMUL.FTZ R20, R73, R120 ;  /* 0x0000007849147220 */ /* 0x004fe20000410000 */
[----:B------:R-:W-:Y:S01]  /*11a50*/  MOV R120, R40 ;  /* 0x0000002800787202 */ /* 0x000fe20000000f00 */
[--C-:B------:R-:W-:Y:S05]  /*11a60*/  FFMA.FTZ R40, R193, c[0x0][0x2d0], -R2.reuse ;  /* 0x0000b400c1287a23 */ /* 0x100fea0000010802 */
[-C--:B------:R-:W-:Y:S03]  /*11a70*/  HMMA.16816.F32 R20, R76, R36.reuse, R20 ;  /* 0x000000244c14723c */ /* 0x080fe60000001814 */
[C---:B---3--:R-:W-:Y:S01]  /*11a80*/  FMUL.FTZ R24, R68.reuse, R124 ;  /* 0x0000007c44187220 */ /* 0x048fe20000410000 */
[----:B------:R-:W-:Y:S02]  /*11a90*/  MOV R124, R226 ;  /* 0x000000e2007c7202 */ /* 0x000fe40000000f00 */
[----:B------:R2:W-:Y:S04]  /*11aa0*/  MUFU.EX2 R226, R28 ;  /* 0x0000001c00e27308 */ /* 0x0005e80000000800 */
[C---:B------:R-:W-:Y:S04]  /*11ab0*/  HMMA.16816.F32 R24, R64.reuse, R36, R24 ;  /* 0x000000244018723c */ /* 0x040fe80000001818 */
[C---:B----4-:R-:W-:Y:S03]  /*11ac0*/  FMUL.FTZ R60, R68.reuse, R160 ;  /* 0x000000a0443c7220 */ /* 0x050fe60000410000 */
[----:B------:R-:W-:Y:S02]  /*11ad0*/  FFMA.FTZ R36, R187, c[0x0][0x2d0], -R2 ;  /* 0x0000b400bb247a23 */ /* 0x000fe40000010802 */
[----:B------:R-:W-:Y:S02]  /*11ae0*/  FMUL.FTZ R37, R73, R137 ;  /* 0x0000008949257220 */ /* 0x000fe40000410000 */
[----:B------:R3:W-:Y:S01]  /*11af0*/  MUFU.EX2 R137, R44 ;  /* 0x0000002c00897308 */ /* 0x0007e20000000800 */
[C---:B--2---:R-:W-:Y:S09]  /*11b00*/  FMUL.FTZ R28, R68.reuse, R128 ;  /* 0x00000080441c7220 */ /* 0x044ff20000410000 */
[----:B------:R2:W-:Y:S01]  /*11b10*/  MUFU.EX2 R128, R36 ;  /* 0x0000002400807308 */ /* 0x0005e20000000800 */
[-C--:B------:R-:W-:Y:S08]  /*11b20*/  HMMA.16816.F32 R28, R64, R38.reuse, R28 ;  /* 0x00000026401c723c */ /* 0x080ff0000000181c */
[C---:B------:R-:W-:Y:S04]  /*11b30*/  HMMA.16816.F32 R32, R76.reuse, R38, R32 ;  /* 0x000000264c20723c */ /* 0x040fe80000001820 */
[C---:B---3--:R-:W-:Y:S03]  /*11b40*/  FMUL.FTZ R44, R68.reuse, R144 ;  /* 0x00000090442c7220 */ /* 0x048fe60000410000 */
[----:B------:R-:W-:Y:S02]  /*11b50*/  FMUL.FTZ R39, R69, R139 ;  /* 0x0000008b45277220 */ /* 0x000fe40000410000 */
[----:B------:R3:W4:Y:S03]  /*11b60*/  MUFU.EX2 R139, R40 ;  /* 0x00000028008b7308 */ /* 0x0007260000000800 */
[----:B--2---:R-:W-:Y:S02]  /*11b70*/  FMUL.FTZ R36, R73, R136 ;  /* 0x0000008849247220 */ /* 0x004fe40000410000 */
[----:B------:R-:W-:Y:S05]  /*11b80*/  FMUL.FTZ R38, R69, R138 ;  /* 0x0000008a45267220 */ /* 0x000fea0000410000 */
[----:B------:R2:W2:Y:S02]  /*11b90*/  MUFU.EX2 R138, R48 ;  /* 0x00000030008a7308 */ /* 0x0004a40000000800 */
[-C--:B-1----:R-:W-:Y:S03]  /*11ba0*/  HMMA.16816.F32 R36, R76, R52.reuse, R36 ;  /* 0x000000344c24723c */ /* 0x082fe60000001824 */
[----:B---3--:R-:W-:Y:S07]  /*11bb0*/  FMUL.FTZ R40, R68, R140 ;  /* 0x0000008c44287220 */ /* 0x008fee0000410000 */
[C---:B------:R-:W-:Y:S04]  /*11bc0*/  HMMA.16816.F32 R40, R64.reuse, R52, R40 ;  /* 0x000000344028723c */ /* 0x040fe80000001828 */
[C---:B--2---:R-:W-:Y:S02]  /*11bd0*/  FMUL.FTZ R48, R73.reuse, R148 ;  /* 0x0000009449307220 */ /* 0x044fe40000410000 */
[----:B------:R-:W-:Y:S01]  /*11be0*/  LDSM.16.MT88.4 R148, [R210+0x2900] ;  /* 0x00290000d294783b */ /* 0x000fe20000004200 */
[--C-:B------:R-:W-:Y:S01]  /*11bf0*/  FFMA.FTZ R52, R194, c[0x0][0x2d0], -R100.reuse ;  /* 0x0000b400c2347a23 */ /* 0x100fe20000010864 */
[-C--:B------:R-:W-:Y:S03]  /*11c00*/  HMMA.16816.F32 R44, R64, R54.reuse, R44 ;  /* 0x00000036402c723c */ /* 0x080fe6000000182c */
[----:B------:R1:W2:Y:S01]  /*11c10*/  MUFU.EX2 R207, R52 ;  /* 0x0000003400cf7308 */ /* 0x0002a20000000800 */
[----:B------:R-:W-:Y:S04]  /*11c20*/  FMUL.FTZ R53, R73, R153 ;  /* 0x0000009949357220 */ /* 0x000fe80000410000 */
[C---:B------:R-:W-:Y:S07]  /*11c30*/  HMMA.16816.F32 R48, R76.reuse, R54, R48 ;  /* 0x000000364c30723c */ /* 0x040fee0000001830 */
        /* <DEDUP_REMOVED lines=8> */
[----:B----4-:R-:W-:Y:S03]  /*11cc0*/  F2FP.PACK_AB R81, R139, R128 ;  /* 0x000000808b51723e */ /* 0x010fe600000000ff */
[C---:B------:R-:W-:Y:S02]  /*11cd0*/  FMUL.FTZ R64, R73.reuse, R164 ;  /* 0x000000a449407220 */ /* 0x040fe40000410000 */
[----:B------:R-:W-:Y:S03]  /*11ce0*/  FMUL.FTZ R65, R73, R165 ;  /* 0x000000a549417220 */ /* 0x000fe60000410000 */
[C---:B------:R-:W-:Y:S02]  /*11cf0*/  FMUL.FTZ R66, R69.reuse, R166 ;  /* 0x000000a645427220 */ /* 0x040fe40000410000 */
[----:B------:R-:W-:Y:S07]  /*11d00*/  FMUL.FTZ R67, R69, R167 ;  /* 0x000000a745437220 */ /* 0x000fee0000410000 */
[----:B------:R-:W-:Y:S04]  /*11d10*/  HMMA.16816.F32 R64, R76, R82, R64 ;  /* 0x000000524c40723c */ /* 0x000fe80000001840 */
[--C-:B-1----:R-:W-:Y:S03]  /*11d20*/  FFMA.FTZ R80, R200, c[0x0][0x2d0], -R168.reuse ;  /* 0x0000b400c8507a23 */ /* 0x102fe600000108a8 */
[----:B------:R-:W-:Y:S01]  /*11d30*/  F2FP.PACK_AB R76, R235, R238 ;  /* 0x000000eeeb4c723e */ /* 0x000fe200000000ff */
[----:B------:R1:W-:Y:S01]  /*11d40*/  MUFU.EX2 R200, R92 ;  /* 0x0000005c00c87308 */ /* 0x0003e20000000800 */
[----:B------:R-:W-:Y:S03]  /*11d50*/  F2FP.PACK_AB R78, R237, R236 ;  /* 0x000000eced4e723e */ /* 0x000fe600000000ff */
[----:B------:R-:W-:Y:S02]  /*11d60*/  F2FP.PACK_AB R77, R234, R233 ;  /* 0x000000e9ea4d723e */ /* 0x000fe400000000ff */
[----:B------:R-:W-:Y:S02]  /*11d70*/  F2FP.PACK_AB R79, R231, R232 ;  /* 0x000000e8e74f723e */ /* 0x000fe400000000ff */
[----:B------:R-:W-:Y:S02]  /*11d80*/  F2FP.PACK_AB R82, R228, R226 ;  /* 0x000000e2e452723e */ /* 0x000fe400000000ff */
[----:B------:R4:W-:Y:S01]  /*11d90*/  MUFU.EX2 R203, R80 ;  /* 0x0000005000cb7308 */ /* 0x0009e20000000800 */
[----:B------:R-:W-:Y:S02]  /*11da0*/  F2FP.PACK_AB R83, R138, R137 ;  /* 0x000000898a53723e */ /* 0x000fe400000000ff */
[-C--:B------:R-:W-:Y:S01]  /*11db0*/  HMMA.16816.F32 R4, R76, R84.reuse, R4 ;  /* 0x000000544c04723c */ /* 0x080fe20000001804 */
[----:B-1----:R-:W1:Y:S02]  /*11dc0*/  LDSM.16.MT88.4 R92, [R210+0x900] ;  /* 0x00090000d25c783b */ /* 0x002e640000004200 */
[--C-:B----4-:R-:W-:Y:S04]  /*11dd0*/  FFMA.FTZ R80, R201, c[0x0][0x2d0], -R168.reuse ;  /* 0x0000b400c9507a23 */ /* 0x110fe800000108a8 */
[----:B------:R4:W1:Y:S02]  /*11de0*/  MUFU.EX2 R202, R80 ;  /* 0x0000005000ca7308 */ /* 0x0008640000000800 */
[----:B----4-:R-:W-:Y:S07]  /*11df0*/  F2FP.PACK_AB R80, R229, R230 ;  /* 0x000000e6e550723e */ /* 0x010fee00000000ff */
[C---:B------:R-:W-:Y:S07]  /*11e00*/  HMMA.16816.F32 R8, R80.reuse, R84, R8 ;  /* 0x000000545008723c */ /* 0x040fee0000001808 */
[----:B------:R-:W-:Y:S01]  /*11e10*/  FFMA.FTZ R84, R199, c[0x0][0x2d0], -R168 ;  /* 0x0000b400c7547a23 */ /* 0x000fe200000108a8 */
[-C--:B------:R-:W-:Y:S03]  /*11e20*/  HMMA.16816.F32 R12, R80, R86.reuse, R12 ;  /* 0x00000056500c723c */ /* 0x080fe6000000180c */
[----:B------:R4:W1:Y:S05]  /*11e30*/  MUFU.EX2 R201, R84 ;  /* 0x0000005400c97308 */ /* 0x00086a0000000800 */
[C---:B------:R-:W-:Y:S08]  /*11e40*/  HMMA.16816.F32 R16, R76.reuse, R86, R16 ;  /* 0x000000564c10723c */ /* 0x040ff00000001810 */
[-C--:B------:R-:W-:Y:S08]  /*11e50*/  HMMA.16816.F32 R20, R76, R88.reuse, R20 ;  /* 0x000000584c14723c */ /* 0x080ff00000001814 */
[C---:B------:R-:W-:Y:S04]  /*11e60*/  HMMA.16816.F32 R24, R80.reuse, R88, R24 ;  /* 0x000000585018723c */ /* 0x040fe80000001818 */
[--C-:B----4-:R-:W-:Y:S01]  /*11e70*/  FFMA.FTZ R84, R124, c[0x0][0x2d0], -R169.reuse ;  /* 0x0000b4007c547a23 */ /* 0x110fe200000108a9 */
[----:B------:R-:W-:Y:S02]  /*11e80*/  MOV R124, R123 ;  /* 0x0000007b007c7202 */ /* 0x000fe40000000f00 */
[----:B------:R-:W-:Y:S01]  /*11e90*/  MOV R123, R122 ;  /* 0x0000007a007b7202 */ /* 0x000fe20000000f00 */
[-C--:B------:R-:W-:Y:S01]  /*11ea0*/  HMMA.16816.F32 R28, R80, R90.reuse, R28 ;  /* 0x0000005a501c723c */ /* 0x080fe2000000181c */
[----:B------:R4:W-:Y:S03]  /*11eb0*/  MUFU.EX2 R143, R84 ;  /* 0x00000054008f7308 */ /* 0x0009e60000000800 */
[----:B------:R-:W-:Y:S02]  /*11ec0*/  MOV R122, R121 ;  /* 0x00000079007a7202 */ /* 0x000fe40000000f00 */
[----:B------:R-:W-:Y:S02]  /*11ed0*/  MOV R121, R120 ;  /* 0x0000007800797202 */ /* 0x000fe40000000f00 */
[C---:B------:R-:W-:Y:S04]  /*11ee0*/  HMMA.16816.F32 R32, R76.reuse, R90, R32 ;  /* 0x0000005a4c20723c */ /* 0x040fe80000001820 */
[----:B------:R-:W-:Y:S02]  /*11ef0*/  MOV R120, R119 ;  /* 0x0000007700787202 */ /* 0x000fe40000000f00 */
[----:B------:R-:W-:Y:S02]  /*11f00*/  MOV R119, R118 ;  /* 0x0000007600777202 */ /* 0x000fe40000000f00 */
[-C--:B-1----:R-:W-:Y:S04]  /*11f10*/  HMMA.16816.F32 R36, R76, R92.reuse, R36 ;  /* 0x0000005c4c24723c */ /* 0x082fe80000001824 */
[----:B------:R-:W-:Y:S02]  /*11f20*/  MOV R118, R116 ;  /* 0x0000007400767202 */ /* 0x000fe40000000f00 */
[----:B------:R-:W-:Y:S02]  /*11f30*/  MOV R116, R115 ;  /* 0x0000007300747202 */ /* 0x000fe40000000f00 */
        /* <DEDUP_REMOVED lines=11> */
[----:B------:R-:W-:Y:S04]  /*11ff0*/  MOV R118, R116 ;  /* 0x0000007400767202 */ /* 0x000fe80000000f00 */
[----:B------:R-:W-:Y:S02]  /*12000*/  MOV R116, R115 ;  /* 0x0000007300747202 */ /* 0x000fe40000000f00 */
[----:B------:R-:W-:Y:S02]  /*12010*/  MOV R113, R112 ;  /* 0x0000007000717202 */ /* 0x000fe40000000f00 */
[----:B------:R-:W-:Y:S01]  /*12020*/  MOV R112, R111 ;  /* 0x0000006f00707202 */ /* 0x000fe20000000f00 */
[--C-:B-1----:R-:W-:Y:S01]  /*12030*/  FFMA.FTZ R84, R124, c[0x0][0x2d0], -R169.reuse ;  /* 0x0000b4007c547a23 */ /* 0x102fe200000108a9 */
[----:B------:R-:W-:Y:S02]  /*12040*/  MOV R124, R123 ;  /* 0x0000007b007c7202 */ /* 0x000fe40000000f00 */
[----:B------:R-:W-:Y:S01]  /*12050*/  MOV R123, R122 ;  /* 0x0000007a007b7202 */ /* 0x000fe20000000f00 */
[----:B------:R1:W-:Y:S01]  /*12060*/  MUFU.EX2 R142, R84 ;  /* 0x00000054008e7308 */ /* 0x0003e20000000800 */
[----:B------:R-:W-:Y:S01]  /*12070*/  MOV R122, R121 ;  /* 0x00000079007a7202 */ /* 0x000fe20000000f00 */
        /* <DEDUP_REMOVED lines=17> */
[----:B------:R-:W-:Y:S01]  /*12190*/  MOV R108, R104 ;  /* 0x00000068006c7202 */ /* 0x000fe20000000f00 */
[----:B------:R1:W5:Y:S01]  /*121a0*/  LDL.LU R220, [R1+0x70] ;  /* 0x0000700001dc7983 */ /* 0x0003620000300800 */
[----:B------:R-:W-:Y:S01]  /*121b0*/  MOV R104, R178 ;  /* 0x000000b200687202 */ /* 0x000fe20000000f00 */
[--C-:B----4-:R-:W-:Y:S01]  /*121c0*/  FFMA.FTZ R88, R124, c[0x0][0x2d0], -R2.reuse ;  /* 0x0000b4007c587a23 */ /* 0x110fe20000010802 */
[----:B------:R-:W-:Y:S02]  /*121d0*/  MOV R124, R123 ;  /* 0x0000007b007c7202 */ /* 0x000fe40000000f00 */
[----:B------:R-:W-:Y:S01]  /*121e0*/  MOV R123, R122 ;  /* 0x0000007a007b7202 */ /* 0x000fe20000000f00 */
[----:B------:R4:W-:Y:S01]  /*121f0*/  MUFU.EX2 R136, R88 ;  /* 0x0000005800887308 */ /* 0x0009e20000000800 */
[----:B------:R-:W-:Y:S02]  /*12200*/  MOV R122, R121 ;  /* 0x00000079007a7202 */ /* 0x000fe40000000f00 */
[----:B------:R-:W-:Y:S02]  /*12210*/  MOV R178, R171 ;  /* 0x000000ab00b27202 */ /* 0x000fe40000000f00 */
[----:B------:R-:W-:Y:S02]  /*12220*/  MOV R171, R221 ;  /* 0x000000dd00ab7202 */ /* 0x000fe40000000f00 */
[----:B------:R2:W5:Y:S01]  /*12230*/  LDL.LU R221, [R1+0x6c] ;  /* 0x00006c0001dd7983 */ /* 0x0005620000300800 */
[----:B------:R-:W-:Y:S02]  /*12240*/  MOV R115, R112 ;  /* 0x0000007000737202 */ /* 0x000fe40000000f00 */
[----:B------:R-:W-:Y:S02]  /*12250*/  MOV R112, R111 ;  /* 0x0000006f00707202 */ /* 0x000fe40000000f00 */
[----:B------:R-:W-:Y:S02]  /*12260*/  MOV R111, R108 ;  /* 0x0000006c006f7202 */ /* 0x000fe40000000f00 */
[----:B------:R-:W-:Y:S02]  /*12270*/  MOV R108, R104 ;  /* 0x00000068006c7202 */ /* 0x000fe40000000f00 */
[----:B------:R-:W-:Y:S02]  /*12280*/  MOV R104, R222 ;  /* 0x000000de00687202 */ /* 0x000fe40000000f00 */
[----:B------:R2:W5:Y:S01]  /*12290*/  LDL.LU R222, [R1+0x68] ;  /* 0x0000680001de7983 */ /* 0x0005620000300800 */
[----:B------:R-:W-:Y:S02]  /*122a0*/  MOV R120, R115 ;  /* 0x0000007300787202 */ /* 0x000fe40000000f00 */
[----:B------:R-:W-:Y:S02]  /*122b0*/  MOV R115, R111 ;  /* 0x0000006f00737202 */ /* 0x000fe40000000f00 */
[----:B------:R-:W-:Y:S01]  /*122c0*/  MOV R111, R109 ;  /* 0x0000006d006f7202 */ /* 0x000fe20000000f00 */
[----:B----4-:R-:W-:Y:S01]  /*122d0*/  FFMA.FTZ R88, R124, c[0x0][0x2d0], -R2 ;  /* 0x0000b4007c587a23 */ /* 0x010fe20000010802 */
[----:B------:R-:W-:Y:S01]  /*122e0*/  MOV R124, R123 ;  /* 0x0000007b007c7202 */ /* 0x000fe20000000f00 */
[-C--:B-1----:R-:W-:Y:S02]  /*122f0*/  HMMA.16816.F32 R52, R76, R84.reuse, R52 ;  /* 0x000000544c34723c */ /* 0x082fe40000001834 */
[----:B------:R1:W4:Y:S01]  /*12300*/  MUFU.EX2 R141, R88 ;  /* 0x00000058008d7308 */ /* 0x0003220000000800 */
[----:B------:R-:W-:Y:S02]  /*12310*/  MOV R123, R122 ;  /* 0x0000007a007b7202 */ /* 0x000fe40000000f00 */
[----:B------:R-:W-:Y:S02]  /*12320*/  MOV R109, R107 ;  /* 0x0000006b006d7202 */ /* 0x000fe40000000f00 */
[----:B------:R-:W-:Y:S01]  /*12330*/  MOV R107, R223 ;  /* 0x000000df006b7202 */ /* 0x000fe20000000f00 */
[C---:B------:R-:W-:Y:S01]  /*12340*/  HMMA.16816.F32 R56, R80.reuse, R84, R56 ;  /* 0x000000545038723c */ /* 0x040fe20000001838 */
[----:B------:R2:W5:Y:S03]  /*12350*/  LDL.LU R223, [R1+0x64] ;  /* 0x0000640001df7983 */ /* 0x0005660000300800 */
[----:B------:R-:W-:Y:S02]  /*12360*/  MOV R121, R120 ;  /* 0x0000007800797202 */ /* 0x000fe40000000f00 */
[----:B------:R-:W-:Y:S01]  /*12370*/  MOV R120, R115 ;  /* 0x0000007300787202 */ /* 0x000fe20000000f00 */
[--C-:B------:R-:W-:Y:S01]  /*12380*/  FFMA.FTZ R84, R251, c[0x0][0x2d0], -R100.reuse ;  /* 0x0000b400fb547a23 */ /* 0x100fe20000010864 */
[-C--:B------:R-:W-:Y:S03]  /*12390*/  HMMA.16816.F32 R60, R80, R86.reuse, R60 ;  /* 0x00000056503c723c */ /* 0x080fe6000000183c */
[----:B------:R2:W-:Y:S01]  /*123a0*/  MUFU.EX2 R196, R84 ;  /* 0x0000005400c47308 */ /* 0x0005e20000000800 */
[----:B------:R-:W-:Y:S02]  /*123b0*/  MOV R115, R111 ;  /* 0x0000006f00737202 */ /* 0x000fe40000000f00 */
[----:B------:R-:W-:Y:S01]  /*123c0*/  MOV R122, R121 ;  /* 0x00000079007a7202 */ /* 0x000fe20000000f00 */
[----:B------:R-:W-:Y:S01]  /*123d0*/  FFMA.FTZ R80, R252, c[0x0][0x2d0], -R100 ;  /* 0x0000b400fc507a23 */ /* 0x000fe20000010864 */
[----:B------:R-:W-:Y:S04]  /*123e0*/  HMMA.16816.F32 R64, R76, R86, R64 ;  /* 0x000000564c40723c */ /* 0x000fe80000001840 */
[--C-:B-1----:R-:W-:Y:S01]  /*123f0*/  FFMA.FTZ R88, R124, c[0x0][0x2d0], -R2.reuse ;  /* 0x0000b4007c587a23 */ /* 0x102fe20000010802 */
[----:B------:R-:W-:Y:S01]  /*12400*/  MOV R124, R123 ;  /* 0x0000007b007c7202 */ /* 0x000fe20000000f00 */
[----:B------:R-:W-:Y:S01]  /*12410*/  MUFU.EX2 R195, R80 ;  /* 0x0000005000c37308 */ /* 0x000fe20000000800 */
[----:B------:R-:W-:Y:S02]  /*12420*/  MOV R121, R120 ;  /* 0x0000007800797202 */ /* 0x000fe40000000f00 */
[----:B------:R-:W-:Y:S03]  /*12430*/  MOV R120, R115 ;  /* 0x0000007300787202 */ /* 0x000fe60000000f00 */
[----:B------:R-:W-:Y:S02]  /*12440*/  MOV R123, R122 ;  /* 0x0000007a007b7202 */ /* 0x000fe40000000f00 */
[----:B------:R-:W-:Y:S02]  /*12450*/  MOV R122, R121 ;  /* 0x00000079007a7202 */ /* 0x000fe40000000f00 */
[----:B------:R1:W-:Y:S01]  /*12460*/  MUFU.EX2 R140, R88 ;  /* 0x00000058008c7308 */ /* 0x0003e20000000800 */
[----:B------:R-:W-:Y:S02]  /*12470*/  MOV R121, R120 ;  /* 0x0000007800797202 */ /* 0x000fe40000000f00 */
[----:B--2---:R-:W-:Y:S01]  /*12480*/  F2FP.PACK_AB R76, R206, R207 ;  /* 0x000000cfce4c723e */ /* 0x004fe200000000ff */
[----:B------:R-:W-:Y:S01]  /*12490*/  LDSM.16.MT88.4 R84, [R212+0x1100] ;  /* 0x00110000d454783b */ /* 0x000fe20000004200 */
[----:B---3--:R-:W-:Y:S02]  /*124a0*/  F2FP.PACK_AB R78, R204, R205 ;  /* 0x000000cdcc4e723e */ /* 0x008fe400000000ff */
[----:B------:R-:W-:Y:S02]  /*124b0*/  F2FP.PACK_AB R77, R202, R203 ;  /* 0x000000cbca4d723e */ /* 0x000fe400000000ff */
[----:B------:R-:W-:Y:S02]  /*124c0*/  F2FP.PACK_AB R79, R201, R200 ;  /* 0x000000c8c94f723e */ /* 0x000fe400000000ff */
[----:B------:R-:W-:Y:S02]  /*124d0*/  F2FP.PACK_AB R82, R198, R142 ;  /* 0x0000008ec652723e */ /* 0x000fe400000000ff */
[----:B----4-:R-:W-:Y:S02]  /*124e0*/  F2FP.PACK_AB R81, R141, R136 ;  /* 0x000000888d51723e */ /* 0x010fe400000000ff */
[----:B------:R-:W-:Y:S02]  /*124f0*/  MOV R120, R119 ;  /* 0x0000007700787202 */ /* 0x000fe40000000f00 */
[----:B------:R-:W-:Y:S02]  /*12500*/  MOV R119, R117 ;  /* 0x0000007500777202 */ /* 0x000fe40000000f00 */
[----:B------:R-:W-:Y:S02]  /*12510*/  MOV R117, R219 ;  /* 0x000000db00757202 */ /* 0x000fe40000000f00 */
[----:B------:R-:W-:Y:S02]  /*12520*/  MOV R111, R224 ;  /* 0x000000e0006f7202 */ /* 0x000fe40000000f00 */
[----:B------:R-:W-:Y:S01]  /*12530*/  MOV R115, R218 ;  /* 0x000000da00737202 */ /* 0x000fe20000000f00 */
[----:B-1----:R-:W-:Y:S01]  /*12540*/  FFMA.FTZ R88, R124, c[0x0][0x2d0], -R2 ;  /* 0x0000b4007c587a23 */ /* 0x002fe20000010802 */
[----:B------:R-:W-:Y:S01]  /*12550*/  MOV R124, R123 ;  /* 0x0000007b007c7202 */ /* 0x000fe20000000f00 */
[----:B------:R1:W5:Y:S01]  /*12560*/  LDL.LU R224, [R1+0x60] ;  /* 0x0000600001e07983 */ /* 0x0003620000300800 */
[----:B------:R-:W-:Y:S01]  /*12570*/  MOV R123, R122 ;  /* 0x0000007a007b7202 */ /* 0x000fe20000000f00 */
[----:B------:R2:W3:Y:S01]  /*12580*/  MUFU.EX2 R144, R88 ;  /* 0x0000005800907308 */ /* 0x0004e20000000800 */
[----:B------:R-:W-:Y:S01]  /*12590*/  MOV R122, R121 ;  /* 0x00000079007a7202 */ /* 0x000fe20000000f00 */
[----:B------:R-:W-:Y:S01]  /*125a0*/  FFMA.FTZ R92, R124, c[0x0][0x2d0], -R100 ;  /* 0x0000b4007c5c7a23 */ /* 0x000fe20000010864 */
[----:B------:R-:W-:Y:S01]  /*125b0*/  MOV R124, R123 ;  /* 0x0000007b007c7202 */ /* 0x000fe20000000f00 */
[----:B------:R1:W5:Y:S01]  /*125c0*/  LDL.LU R218, [R1+0x5c] ;  /* 0x00005c0001da7983 */ /* 0x0003620000300800 */
[----:B------:R-:W-:Y:S02]  /*125d0*/  MOV R123, R122 ;  /* 0x0000007a007b7202 */ /* 0x000fe40000000f00 */
[----:B------:R-:W-:Y:S01]  /*125e0*/  MOV R121, R120 ;  /* 0x0000007800797202 */ /* 0x000fe20000000f00 */
[----:B------:R1:W5:Y:S01]  /*125f0*/  LDL.LU R219, [R1+0x58] ;  /* 0x0000580001db7983 */ /* 0x0003620000300800 */
[----:B------:R-:W-:Y:S01]  /*12600*/  MOV R120, R119 ;  /* 0x0000007700787202 */ /* 0x000fe20000000f00 */
[----:B------:R-:W-:Y:S01]  /*12610*/  FFMA.FTZ R80, R123, c[0x0][0x2d0], -R168 ;  /* 0x0000b4007b507a23 */ /* 0x000fe200000108a8 */
[----:B------:R-:W-:Y:S01]  /*12620*/  MOV R119, R181 ;  /* 0x000000b500777202 */ /* 0x000fe20000000f00 */
[----:B------:R4:W-:Y:S01]  /*12630*/  MUFU.EX2 R147, R92 ;  /* 0x0000005c00937308 */ /* 0x0009e20000000800 */
[----:B------:R-:W-:Y:S02]  /*12640*/  MOV R122, R121 ;  /* 0x00000079007a7202 */ /* 0x000fe40000000f00 */
[----:B------:R-:W-:Y:S02]  /*12650*/  MOV R121, R119 ;  /* 0x0000007700797202 */ /* 0x000fe40000000f00 */
[----:B------:R-:W-:Y:S02]  /*12660*/  MOV R119, R116 ;  /* 0x0000007400777202 */ /* 0x000fe40000000f00 */
[----:B------:R-:W-:Y:S02]  /*12670*/  MOV R116, R113 ;  /* 0x0000007100747202 */ /* 0x000fe40000000f00 */
[----:B------:R-:W-:Y:S01]  /*12680*/  MOV R113, R102 ;  /* 0x0000006600717202 */ /* 0x000fe20000000f00 */
[----:B------:R1:W-:Y:S01]  /*12690*/  MUFU.EX2 R146, R80 ;  /* 0x0000005000927308 */ /* 0x0003e20000000800 */
[----:B------:R-:W-:Y:S01]  /*126a0*/  MOV R181, R208 ;  /* 0x000000d000b57202 */ /* 0x000fe20000000f00 */
[----:B--2---:R-:W2:Y:S01]  /*126b0*/  LDSM.16.MT88.4 R88, [R209+0x1100] ;  /* 0x00110000d158783b */ /* 0x004ea20000004200 */
[----:B------:R-:W-:Y:S02]  /*126c0*/  MOV R102, R215 ;  /* 0x000000d700667202 */ /* 0x000fe40000000f00 */
[----:B---3--:R-:W-:Y:S05]  /*126d0*/  F2FP.PACK_AB R83, R144, R140 ;  /* 0x0000008c9053723e */ /* 0x008fea00000000ff */
[----:B------:R3:W5:Y:S04]  /*126e0*/  LDL.LU R208, [R1+0x54] ;  /* 0x0000540001d07983 */ /* 0x0007680000300800 */
[----:B------:R3:W5:Y:S01]  /*126f0*/  LDL.LU R215, [R1+0x50] ;  /* 0x0000500001d77983 */ /* 0x0007620000300800 */
[----:B----4-:R-:W-:Y:S04]  /*12700*/  FFMA.FTZ R92, R124, c[0x0][0x2d0], -R100 ;  /* 0x0000b4007c5c7a23 */ /* 0x010fe80000010864 */
[----:B------:R4:W3:Y:S01]  /*12710*/  MUFU.EX2 R197, R92 ;  /* 0x0000005c00c57308 */ /* 0x0008e20000000800 */
[----:B-1----:R-:W-:Y:S01]  /*12720*/  F2FP.PACK_AB R80, R199, R143 ;  /* 0x0000008fc750723e */ /* 0x002fe200000000ff */
[-C--:B--2---:R-:W-:Y:S03]  /*12730*/  HMMA.16816.F32 R4, R76, R88.reuse, R4 ;  /* 0x000000584c04723c */ /* 0x084fe60000001804 */
[--C-:B----4-:R-:W-:Y:S05]  /*12740*/  FFMA.FTZ R92, R122, c[0x0][0x2d0], -R168.reuse ;  /* 0x0000b4007a5c7a23 */ /* 0x110fea00000108a8 */
[----:B------:R1:W2:Y:S01]  /*12750*/  MUFU.EX2 R194, R92 ;  /* 0x0000005c00c27308 */ /* 0x0002a20000000800 */
[C---:B------:R-:W-:Y:S07]  /*12760*/  HMMA.16816.F32 R8, R80.reuse, R88, R8 ;  /* 0x000000585008723c */ /* 0x040fee0000001808 */
[--C-:B------:R-:W-:Y:S01]  /*12770*/  FFMA.FTZ R88, R121, c[0x0][0x2d0], -R168.reuse ;  /* 0x0000b40079587a23 */ /* 0x100fe200000108a8 */
[-C--:B------:R-:W-:Y:S03]  /*12780*/  HMMA.16816.F32 R12, R80, R90.reuse, R12 ;  /* 0x0000005a500c723c */ /* 0x080fe6000000180c */
[----:B------:R4:W-:Y:S05]  /*12790*/  MUFU.EX2 R192, R88 ;  /* 0x0000005800c07308 */ /* 0x0009ea0000000800 */
[C---:B------:R-:W-:Y:S01]  /*127a0*/  HMMA.16816.F32 R16, R76.reuse, R90, R16 ;  /* 0x0000005a4c10723c */ /* 0x040fe20000001810 */
[----:B-1----:R-:W1:Y:S07]  /*127b0*/  LDSM.16.MT88.4 R92, [R210+0x1100] ;  /* 0x00110000d25c783b */ /* 0x002e6e0000004200 */
[-C--:B------:R-:W-:Y:S08]  /*127c0*/  HMMA.16816.F32 R20, R76, R84.reuse, R20 ;  /* 0x000000544c14723c */ /* 0x080ff00000001814 */
[C---:B------:R-:W-:Y:S04]  /*127d0*/  HMMA.16816.F32 R24, R80.reuse, R84, R24 ;  /* 0x000000545018723c */ /* 0x040fe80000001818 */
[----:B----4-:R-:W-:Y:S03]  /*127e0*/  FFMA.FTZ R88, R120, c[0x0][0x2d0], -R168 ;  /* 0x0000b40078587a23 */ /* 0x010fe600000108a8 */
[--C-:B------:R-:W-:Y:S01]  /*127f0*/  FFMA.FTZ R84, R116, c[0x0][0x2d0], -R169.reuse ;  /* 0x0000b40074547a23 */ /* 0x100fe200000108a9 */
[-C--:B------:R-:W-:Y:S01]  /*12800*/  HMMA.16816.F32 R28, R80, R86.reuse, R28 ;  /* 0x00000056501c723c */ /* 0x080fe2000000181c */
[----:B------:R4:W2:Y:S03]  /*12810*/  MUFU.EX2 R193, R88 ;  /* 0x0000005800c17308 */ /* 0x0008a60000000800 */
[----:B------:R-:W-:Y:S02]  /*12820*/  MOV R116, R113 ;  /* 0x0000007100747202 */ /* 0x000fe40000000f00 */
[----:B------:R-:W-:Y:S02]  /*12830*/  MOV R113, R112 ;  /* 0x0000007000717202 */ /* 0x000fe40000000f00 */
[C---:B------:R-:W-:Y:S04]  /*12840*/  HMMA.16816.F32 R32, R76.reuse, R86, R32 ;  /* 0x000000564c20723c */ /* 0x040fe80000001820 */
[----:B------:R-:W-:Y:S02]  /*12850*/  MOV R112, R105 ;  /* 0x0000006900707202 */ /* 0x000fe40000000f00 */
[----:B------:R-:W-:Y:S02]  /*12860*/  MOV R105, R104 ;  /* 0x0000006800697202 */ /* 0x000fe40000000f00 */
[----:B------:R-:W-:Y:S04]  /*12870*/  MOV R104, R180 ;  /* 0x000000b400687202 */ /* 0x000fe80000000f00 */
[----:B------:R-:W-:Y:S02]  /*12880*/  MOV R180, R179 ;  /* 0x000000b300b47202 */ /* 0x000fe40000000f00 */
[----:B------:R-:W-:Y:S01]  /*12890*/  MOV R179, R171 ;  /* 0x000000ab00b37202 */ /* 0x000fe20000000f00 */
[-C--:B-1----:R-:W-:Y:S03]  /*128a0*/  HMMA.16816.F32 R36, R76, R92.reuse, R36 ;  /* 0x0000005c4c24723c */ /* 0x082fe60000001824 */
[--C-:B----4-:R-:W-:Y:S01]  /*128b0*/  FFMA.FTZ R88, R119, c[0x0][0x2d0], -R169.reuse ;  /* 0x0000b40077587a23 */ /* 0x110fe200000108a9 */
[----:B------:R-:W-:Y:S02]  /*128c0*/  MOV R171, R177 ;  /* 0x000000b100ab7202 */ /* 0x000fe40000000f00 */
[----:B------:R-:W-:Y:S01]  /*128d0*/  MOV R177, R191 ;  /* 0x000000bf00b17202 */ /* 0x000fe20000000f00 */
[----:B------:R1:W-:Y:S01]  /*128e0*/  MUFU.EX2 R145, R88 ;  /* 0x0000005800917308 */ /* 0x0003e20000000800 */
[C---:B------:R-:W-:Y:S08]  /*128f0*/  HMMA.16816.F32 R40, R80.reuse, R92, R40 ;  /* 0x0000005c5028723c */ /* 0x040ff00000001828 */
[-C--:B------:R-:W-:Y:S01]  /*12900*/  HMMA.16816.F32 R44, R80, R94.reuse, R44 ;  /* 0x0000005e502c723c */ /* 0x080fe2000000182c */
[----:B------:R4:W-:Y:S07]  /*12910*/  MUFU.EX2 R191, R84 ;  /* 0x0000005400bf7308 */ /* 0x0009ee0000000800 */
[C---:B------:R-:W-:Y:S04]  /*12920*/  HMMA.16816.F32 R48, R76.reuse, R94, R48 ;  /* 0x0000005e4c30723c */ /* 0x040fe80000001830 */
[--C-:B-1----:R-:W-:Y:S01]  /*12930*/  FFMA.FTZ R88, R118, c[0x0][0x2d0], -R169.reuse ;  /* 0x0000b40076587a23 */ /* 0x102fe200000108a9 */
[----:B------:R-:W-:Y:S02]  /*12940*/  MOV R118, R117 ;  /* 0x0000007500767202 */ /* 0x000fe40000000f00 */
[----:B------:R-:W-:Y:S02]  /*12950*/  MOV R117, R114 ;  /* 0x0000007200757202 */ /* 0x000fe40000000f00 */
[----:B------:R-:W-:Y:S03]  /*12960*/  MOV R114, R111 ;  /* 0x0000006f00727202 */ /* 0x000fe60000000f00 */
[----:B------:R-:W-:Y:S01]  /*12970*/  MOV R111, R110 ;  /* 0x0000006e006f7202 */ /* 0x000fe20000000f00 */
[--C-:B----4-:R-:W-:Y:S01]  /*12980*/  FFMA.FTZ R84, R118, c[0x0][0x2d0], -R169.reuse ;  /* 0x0000b40076547a23 */ /* 0x110fe200000108a9 */
[----:B------:R-:W-:Y:S01]  /*12990*/  MOV R110, R109 ;  /* 0x0000006d006e7202 */ /* 0x000fe20000000f00 */
[--C-:B------:R-:W-:Y:S01]  /*129a0*/  FFMA.FTZ R92, R114, c[0x0][0x2d0], -R2.reuse ;  /* 0x0000b400725c7a23 */ /* 0x100fe20000010802 */
[----:B------:R-:W-:Y:S01]  /*129b0*/  MOV R109, R181 ;  /* 0x000000b5006d7202 */ /* 0x000fe20000000f00 */
[----:B------:R1:W4:Y:S01]  /*129c0*/  MUFU.EX2 R155, R84 ;  /* 0x00000054009b7308 */ /* 0x0003220000000800 */
[----:B------:R-:W-:Y:S02]  /*129d0*/  MOV R181, R190 ;  /* 0x000000be00b57202 */ /* 0x000fe40000000f00 */
[----:B------:R-:W-:Y:S02]  /*129e0*/  MOV R114, R111 ;  /* 0x0000006f00727202 */ /* 0x000fe40000000f00 */
[----:B------:R-:W-:Y:S02]  /*129f0*/  MOV R111, R110 ;  /* 0x0000006e006f7202 */ /* 0x000fe40000000f00 */
[----:B------:R-:W-:Y:S03]  /*12a00*/  MOV R110, R101 ;  /* 0x00000065006e7202 */ /* 0x000fe60000000f00 */
[----:B------:R2:W-:Y:S10]  /*12a10*/  MUFU.EX2 R190, R88 ;  /* 0x0000005800be7308 */ /* 0x0005f40000000800 */
[----:B------:R3:W-:Y:S01]  /*12a20*/  MUFU.EX2 R101, R92 ;  /* 0x0000005c00657308 */ /* 0x0007e20000000800 */
[----:B-1----:R-:W-:Y:S09]  /*12a30*/  FFMA.FTZ R84, R117, c[0x0][0x2d0], -R2 ;  /* 0x0000b40075547a23 */ /* 0x002ff20000010802 */
[----:B------:R1:W-:Y:S01]  /*12a40*/  MUFU.EX2 R153, R84 ;  /* 0x0000005400997308 */ /* 0x0003e20000000800 */
[----:B--2---:R-:W2:Y:S01]  /*12a50*/  LDSM.16.MT88.4 R88, [R211+0x1100] ;  /* 0x00110000d358783b */ /* 0x004ea20000004200 */
[----:B---3--:R-:W-:Y:S08]  /*12a60*/  FFMA.FTZ R92, R115, c[0x0][0x2d0], -R100 ;  /* 0x0000b400735c7a23 */ /* 0x008ff00000010864 */
[----:B------:R-:W-:Y:S01]  /*12a70*/  MUFU.EX2 R154, R92 ;  /* 0x0000005c009a7308 */ /* 0x000fe20000000800 */
[--C-:B-1----:R-:W-:Y:S02]  /*12a80*/  FFMA.FTZ R84, R116, c[0x0][0x2d0], -R2.reuse ;  /* 0x0000b40074547a23 */ /* 0x102fe40000010802 */
[----:B------:R-:W-:Y:S07]  /*12a90*/  LDSM.16.MT88.4 R116, [R209+0x2900] ;  /* 0x00290000d174783b */ /* 0x000fee0000004200 */
[----:B------:R1:W3:Y:S01]  /*12aa0*/  MUFU.EX2 R152, R84 ;  /* 0x0000005400987308 */ /* 0x0002e20000000800 */
[-C--:B--2---:R-:W-:Y:S08]  /*12ab0*/  HMMA.16816.F32 R52, R76, R88.reuse, R52 ;  /* 0x000000584c34723c */ /* 0x084ff00000001834 */
[C---:B------:R-:W-:Y:S04]  /*12ac0*/  HMMA.16816.F32 R56, R80.reuse, R88, R56 ;  /* 0x000000585038723c */ /* 0x040fe80000001838 */
[----:B-1----:R-:W-:Y:S01]  /*12ad0*/  FFMA.FTZ R84, R113, c[0x0][0x2d0], -R2 ;  /* 0x0000b40071547a23 */ /* 0x002fe20000010802 */
[----:B------:R-:W-:Y:S02]  /*12ae0*/  MOV R113, R112 ;  /* 0x0000007000717202 */ /* 0x000fe40000000f00 */
[----:B------:R-:W-:Y:S01]  /*12af0*/  MOV R112, R105 ;  /* 0x0000006900707202 */ /* 0x000fe20000000f00 */
[-C--:B------:R-:W-:Y:S04]  /*12b00*/  HMMA.16816.F32 R60, R80, R90.reuse, R60 ;  /* 0x0000005a503c723c */ /* 0x080fe8000000183c */
[----:B------:R-:W-:Y:S01]  /*12b10*/  MOV R105, R104 ;  /* 0x0000006800697202 */ /* 0x000fe20000000f00 */
[--C-:B------:R-:W-:Y:S01]  /*12b20*/  FFMA.FTZ R88, R189, c[0x0][0x2d0], -R100.reuse ;  /* 0x0000b400bd587a23 */ /* 0x100fe20000010864 */
[----:B------:R-:W-:Y:S01]  /*12b30*/  MOV R104, R180 ;  /* 0x000000b400687202 */ /* 0x000fe20000000f00 */
[----:B------:R-:W-:Y:S01]  /*12b40*/  FFMA.FTZ R80, R113, c[0x0][0x2d0], -R100 ;  /* 0x0000b40071507a23 */ /* 0x000fe20000010864 */
[----:B------:R-:W-:Y:S01]  /*12b50*/  HMMA.16816.F32 R64, R76, R90, R64 ;  /* 0x0000005a4c40723c */ /* 0x000fe20000001840 */
[----:B------:R1:W-:Y:S03]  /*12b60*/  MUFU.EX2 R189, R88 ;  /* 0x0000005800bd7308 */ /* 0x0003e60000000800 */
[----:B------:R-:W-:Y:S02]  /*12b70*/  MOV R180, R179 ;  /* 0x000000b300b47202 */ /* 0x000fe40000000f00 */
[----:B------:R-:W-:Y:S02]  /*12b80*/  MOV R179, R171 ;  /* 0x000000ab00b37202 */ /* 0x000fe40000000f00 */
[----:B------:R-:W-:Y:S04]  /*12b90*/  MOV R171, R177 ;  /* 0x000000b100ab7202 */ /* 0x000fe80000000f00 */
[----:B------:R-:W-:Y:S02]  /*12ba0*/  MOV R177, R102 ;  /* 0x0000006600b17202 */ /* 0x000fe40000000f00 */
[----:B------:R2:W2:Y:S01]  /*12bb0*/  MUFU.EX2 R102, R84 ;  /* 0x0000005400667308 */ /* 0x0004a20000000800 */
[----:B------:R-:W-:Y:S02]  /*12bc0*/  MOV R113, R105 ;  /* 0x0000006900717202 */ /* 0x000fe40000000f00 */
[----:B------:R-:W-:Y:S02]  /*12bd0*/  MOV R105, R104 ;  /* 0x0000006800697202 */ /* 0x000fe40000000f00 */
[----:B------:R-:W-:Y:S01]  /*12be0*/  MOV R104, R180 ;  /* 0x000000b400687202 */ /* 0x000fe20000000f00 */
[----:B------:R-:W-:Y:S01]  /*12bf0*/  FFMA.FTZ R92, R113, c[0x0][0x2d0], -R168 ;  /* 0x0000b400715c7a23 */ /* 0x000fe200000108a8 */
[----:B------:R-:W-:Y:S02]  /*12c00*/  MOV R180, R179 ;  /* 0x000000b300b47202 */ /* 0x000fe40000000f00 */
[----:B------:R-:W-:Y:S01]  /*12c10*/  MOV R179, R188 ;  /* 0x000000bc00b37202 */ /* 0x000fe20000000f00 */
[----:B------:R2:W-:Y:S01]  /*12c20*/  MUFU.EX2 R159, R92 ;  /* 0x0000005c009f7308 */ /* 0x0005e20000000800 */
[----:B------:R-:W-:Y:S01]  /*12c30*/  F2FP.PACK_AB R76, R197, R147 ;  /* 0x00000093c54c723e */ /* 0x000fe200000000ff */
[----:B-1----:R-:W-:Y:S01]  /*12c40*/  LDSM.16.MT88.4 R88, [R212+0x1900] ;  /* 0x00190000d458783b */ /* 0x002fe20000004200 */
[----:B------:R-:W-:Y:S02]  /*12c50*/  F2FP.PACK_AB R78, R195, R196 ;  /* 0x000000c4c34e723e */ /* 0x000fe400000000ff */
[----:B------:R-:W-:Y:S02]  /*12c60*/  F2FP.PACK_AB R77, R194, R146 ;  /* 0x00000092c24d723e */ /* 0x000fe400000000ff */
[----:B------:R-:W-:Y:S02]  /*12c70*/  F2FP.PACK_AB R79, R193, R192 ;  /* 0x000000c0c14f723e */ /* 0x000fe400000000ff */
[----:B----4-:R-:W-:Y:S01]  /*12c80*/  F2FP.PACK_AB R82, R155, R191 ;  /* 0x000000bf9b52723e */ /* 0x010fe200000000ff */
[----:B------:R1:W-:Y:S01]  /*12c90*/  MUFU.EX2 R188, R80 ;  /* 0x0000005000bc7308 */ /* 0x0003e20000000800 */
[----:B---3--:R-:W-:Y:S01]  /*12ca0*/  F2FP.PACK_AB R81, R152, R153 ;  /* 0x000000999851723e */ /* 0x008fe200000000ff */
[----:B--2---:R-:W2:Y:S01]  /*12cb0*/  LDSM.16.MT88.4 R84, [R209+0x1900] ;  /* 0x00190000d154783b */ /* 0x004ea20000004200 */
[----:B------:R-:W-:Y:S07]  /*12cc0*/  F2FP.PACK_AB R83, R101, R102 ;  /* 0x000000666553723e */ /* 0x000fee00000000ff */
[----:B------:R-:W3:Y:S01]  /*12cd0*/  LDSM.16.MT88.4 R92, [R210+0x1900] ;  /* 0x00190000d25c783b */ /* 0x000ee20000004200 */
[----:B-1----:R-:W-:Y:S04]  /*12ce0*/  FFMA.FTZ R80, R114, c[0x0][0x2d0], -R100 ;  /* 0x0000b40072507a23 */ /* 0x002fe80000010864 */
[----:B------:R1:W4:Y:S01]  /*12cf0*/  MUFU.EX2 R187, R80 ;  /* 0x0000005000bb7308 */ /* 0x0003220000000800 */
[-C--:B--2---:R-:W-:Y:S03]  /*12d00*/  HMMA.16816.F32 R4, R76, R84.reuse, R4 ;  /* 0x000000544c04723c */ /* 0x084fe60000001804 */
[----:B-1----:R-:W-:Y:S07]  /*12d10*/  F2FP.PACK_AB R80, R190, R145 ;  /* 0x00000091be50723e */ /* 0x002fee00000000ff */
[C---:B------:R-:W-:Y:S07]  /*12d20*/  HMMA.16816.F32 R8, R80.reuse, R84, R8 ;  /* 0x000000545008723c */ /* 0x040fee0000001808 */
[--C-:B------:R-:W-:Y:S01]  /*12d30*/  FFMA.FTZ R84, R112, c[0x0][0x2d0], -R168.reuse ;  /* 0x0000b40070547a23 */ /* 0x100fe200000108a8 */
[-C--:B------:R-:W-:Y:S03]  /*12d40*/  HMMA.16816.F32 R12, R80, R86.reuse, R12 ;  /* 0x00000056500c723c */ /* 0x080fe6000000180c */
[----:B------:R1:W2:Y:S01]  /*12d50*/  MUFU.EX2 R158, R84 ;  /* 0x00000054009e7308 */ /* 0x0002a20000000800 */
[----:B------:R-:W-:Y:S04]  /*12d60*/  MOV R112, R177 ;  /* 0x000000b100707202 */ /* 0x000fe80000000f00 */
[C---:B------:R-:W-:Y:S08]  /*12d70*/  HMMA.16816.F32 R16, R76.reuse, R86, R16 ;  /* 0x000000564c10723c */ /* 0x040ff00000001810 */
[-C--:B------:R-:W-:Y:S08]  /*12d80*/  HMMA.16816.F32 R20, R76, R88.reuse, R20 ;  /* 0x000000584c14723c */ /* 0x080ff00000001814 */
[C---:B------:R-:W-:Y:S04]  /*12d90*/  HMMA.16816.F32 R24, R80.reuse, R88, R24 ;  /* 0x000000585018723c */ /* 0x040fe80000001818 */
[--C-:B-1----:R-:W-:Y:S03]  /*12da0*/  FFMA.FTZ R84, R111, c[0x0][0x2d0], -R168.reuse ;  /* 0x0000b4006f547a23 */ /* 0x102fe600000108a8 */
[--C-:B------:R-:W-:Y:S01]  /*12db0*/  FFMA.FTZ R88, R109, c[0x0][0x2d0], -R169.reuse ;  /* 0x0000b4006d587a23 */ /* 0x100fe200000108a9 */
[-C--:B------:R-:W-:Y:S01]  /*12dc0*/  HMMA.16816.F32 R28, R80, R90.reuse, R28 ;  /* 0x0000005a501c723c */ /* 0x080fe2000000181c */
[----:B------:R1:W-:Y:S03]  /*12dd0*/  MUFU.EX2 R182, R84 ;  /* 0x0000005400b67308 */ /* 0x0003e60000000800 */
[----:B------:R-:W-:Y:S04]  /*12de0*/  MOV R109, R106 ;  /* 0x0000006a006d7202 */ /* 0x000fe80000000f00 */
[C---:B------:R-:W-:Y:S03]  /*12df0*/  HMMA.16816.F32 R32, R76.reuse, R90, R32 ;  /* 0x0000005a4c20723c */ /* 0x040fe60000001820 */
[----:B------:R2:W-:Y:S05]  /*12e00*/  MUFU.EX2 R156, R88 ;  /* 0x00000058009c7308 */ /* 0x0005ea0000000800 */
[-C--:B---3--:R-:W-:Y:S08]  /*12e10*/  HMMA.16816.F32 R36, R76, R92.reuse, R36 ;  /* 0x0000005c4c24723c */ /* 0x088ff00000001824 */
[C---:B------:R-:W-:Y:S04]  /*12e20*/  HMMA.16816.F32 R40, R80.reuse, R92, R40 ;  /* 0x0000005c5028723c */ /* 0x040fe80000001828 */
[----:B-1----:R-:W-:Y:S03]  /*12e30*/  FFMA.FTZ R84, R181, c[0x0][0x2d0], -R168 ;  /* 0x0000b400b5547a23 */ /* 0x002fe600000108a8 */
[--C-:B------:R-:W-:Y:S01]  /*12e40*/  FFMA.FTZ R92, R97, c[0x0][0x2d0], -R2.reuse ;  /* 0x0000b400615c7a23 */ /* 0x100fe20000010802 */
[-C--:B------:R-:W-:Y:S01]  /*12e50*/  HMMA.16816.F32 R44, R80, R94.reuse, R44 ;  /* 0x0000005e502c723c */ /* 0x080fe2000000182c */
[----:B------:R1:W3:Y:S03]  /*12e60*/  MUFU.EX2 R181, R84 ;  /* 0x0000005400b57308 */ /* 0x0002e60000000800 */
[--C-:B--2---:R-:W-:Y:S01]  /*12e70*/  FFMA.FTZ R88, R105, c[0x0][0x2d0], -R169.reuse ;  /* 0x0000b40069587a23 */ /* 0x104fe200000108a9 */
[----:B------:R-:W-:Y:S02]  /*12e80*/  MOV R105, R104 ;  /* 0x0000006800697202 */ /* 0x000fe40000000f00 */
[----:B------:R-:W-:Y:S01]  /*12e90*/  MOV R104, R180 ;  /* 0x000000b400687202 */ /* 0x000fe20000000f00 */
[C---:B------:R-:W-:Y:S03]  /*12ea0*/  HMMA.16816.F32 R48, R76.reuse, R94, R48 ;  /* 0x0000005e4c30723c */ /* 0x040fe60000001830 */
[----:B------:R2:W-:Y:S01]  /*12eb0*/  MUFU.EX2 R180, R88 ;  /* 0x0000005800b47308 */ /* 0x0005e20000000800 */
[----:B------:R-:W-:Y:S02]  /*12ec0*/  MOV R111, R104 ;  /* 0x00000068006f7202 */ /* 0x000fe40000000f00 */
[----:B------:R-:W-:Y:S07]  /*12ed0*/  MOV R104, R175 ;  /* 0x000000af00687202 */ /* 0x000fee0000000f00 */
[----:B------:R3:W-:Y:S01]  /*12ee0*/  MUFU.EX2 R97, R92 ;  /* 0x0000005c00617308 */ /* 0x0007e20000000800 */
[--C-:B-1----:R-:W-:Y:S01]  /*12ef0*/  FFMA.FTZ R84, R110, c[0x0][0x2d0], -R169.reuse ;  /* 0x0000b4006e547a23 */ /* 0x102fe200000108a9 */
[----:B------:R-:W-:Y:S08]  /*12f00*/  MOV R110, R174 ;  /* 0x000000ae006e7202 */ /* 0x000ff00000000f00 */
[----:B------:R1:W-:Y:S01]  /*12f10*/  MUFU.EX2 R157, R84 ;  /* 0x00000054009d7308 */ /* 0x0003e20000000800 */
[--C-:B--2---:R-:W-:Y:S09]  /*12f20*/  FFMA.FTZ R88, R179, c[0x0][0x2d0], -R169.reuse ;  /* 0x0000b400b3587a23 */ /* 0x104ff200000108a9 */
[----:B------:R2:W2:Y:S01]  /*12f30*/  MUFU.EX2 R179, R88 ;  /* 0x0000005800b37308 */ /* 0x0004a20000000800 */
[--C-:B---3--:R-:W-:Y:S09]  /*12f40*/  FFMA.FTZ R92, R98, c[0x0][0x2d0], -R2.reuse ;  /* 0x0000b400625c7a23 */ /* 0x108ff20000010802 */
[----:B------:R3:W-:Y:S01]  /*12f50*/  MUFU.EX2 R98, R92 ;  /* 0x0000005c00627308 */ /* 0x0007e20000000800 */
[----:B-1----:R-:W1:Y:S01]  /*12f60*/  LDSM.16.MT88.4 R84, [R211+0x1900] ;  /* 0x00190000d354783b */ /* 0x002e620000004200 */
[----:B--2---:R-:W-:Y:S08]  /*12f70*/  FFMA.FTZ R88, R99, c[0x0][0x2d0], -R2 ;  /* 0x0000b40063587a23 */ /* 0x004ff00000010802 */
[----:B------:R2:W-:Y:S01]  /*12f80*/  MUFU.EX2 R99, R88 ;  /* 0x0000005800637308 */ /* 0x0005e20000000800 */
[----:B---3--:R-:W-:Y:S09]  /*12f90*/  FFMA.FTZ R92, R173, c[0x0][0x2d0], -R100 ;  /* 0x0000b400ad5c7a23 */ /* 0x008ff20000010864 */
[----:B------:R3:W-:Y:S01]  /*12fa0*/  MUFU.EX2 R175, R92 ;  /* 0x0000005c00af7308 */ /* 0x0007e20000000800 */
[----:B--2---:R-:W-:Y:S01]  /*12fb0*/  FFMA.FTZ R88, R108, c[0x0][0x2d0], -R2 ;  /* 0x0000b4006c587a23 */ /* 0x004fe20000010802 */
[----:B------:R-:W-:Y:S01]  /*12fc0*/  MOV R108, R96 ;  /* 0x00000060006c7202 */ /* 0x000fe20000000f00 */
[-C--:B-1----:R-:W-:Y:S07]  /*12fd0*/  HMMA.16816.F32 R52, R76, R84.reuse, R52 ;  /* 0x000000544c34723c */ /* 0x082fee0000001834 */
[----:B------:R1:W2:Y:S01]  /*12fe0*/  MUFU.EX2 R96, R88 ;  /* 0x0000005800607308 */ /* 0x0002a20000000800 */
[C---:B------:R-:W-:Y:S01]  /*12ff0*/  HMMA.16816.F32 R56, R80.reuse, R84, R56 ;  /* 0x000000545038723c */ /* 0x040fe20000001838 */
[----:B---3--:R-:W-:Y:S06]  /*13000*/  LDSM.16.MT88.4 R92, [R210+0x2100] ;  /* 0x00210000d25c783b */ /* 0x008fec0000004200 */
[--C-:B------:R-:W-:Y:S01]  /*13010*/  FFMA.FTZ R84, R107, c[0x0][0x2d0], -R100.reuse ;  /* 0x0000b4006b547a23 */ /* 0x100fe20000010864 */
[-C--:B------:R-:W-:Y:S04]  /*13020*/  HMMA.16816.F32 R60, R80, R86.reuse, R60 ;  /* 0x00000056503c723c */ /* 0x080fe8000000183c */
[----:B------:R-:W-:Y:S02]  /*13030*/  MOV R107, R178 ;  /* 0x000000b2006b7202 */ /* 0x000fe40000000f00 */
[----:B------:R3:W-:Y:S01]  /*13040*/  MUFU.EX2 R178, R84 ;  /* 0x0000005400b27308 */ /* 0x0007e20000000800 */
[--C-:B------:R-:W-:Y:S01]  /*13050*/  FFMA.FTZ R80, R105, c[0x0][0x2d0], -R100.reuse ;  /* 0x0000b40069507a23 */ /* 0x100fe20000010864 */
[----:B------:R-:W-:Y:S01]  /*13060*/  HMMA.16816.F32 R64, R76, R86, R64 ;  /* 0x000000564c40723c */ /* 0x000fe20000001840 */
[----:B-1----:R-:W1:Y:S03]  /*13070*/  LDSM.16.MT88.4 R88, [R209+0x2100] ;  /* 0x00210000d158783b */ /* 0x002e660000004200 */
[----:B------:R-:W-:Y:S02]  /*13080*/  MOV R105, R171 ;  /* 0x000000ab00697202 */ /* 0x000fe40000000f00 */
[----:B------:R-:W-:Y:S02]  /*13090*/  MOV R171, R176 ;  /* 0x000000b000ab7202 */ /* 0x000fe40000000f00 */
[----:B------:R1:W1:Y:S01]  /*130a0*/  MUFU.EX2 R177, R80 ;  /* 0x0000005000b17308 */ /* 0x0002620000000800 */
[----:B------:R-:W-:Y:S03]  /*130b0*/  F2FP.PACK_AB R76, R189, R154 ;  /* 0x0000009abd4c723e */ /* 0x000fe600000000ff */
[----:B----4-:R-:W-:Y:S02]  /*130c0*/  F2FP.PACK_AB R78, R187, R188 ;  /* 0x000000bcbb4e723e */ /* 0x010fe400000000ff */
[----:B------:R-:W-:Y:S02]  /*130d0*/  F2FP.PACK_AB R77, R158, R159 ;  /* 0x0000009f9e4d723e */ /* 0x000fe400000000ff */
[----:B------:R-:W-:Y:S02]  /*130e0*/  F2FP.PACK_AB R79, R181, R182 ;  /* 0x000000b6b54f723e */ /* 0x000fe400000000ff */
[----:B------:R-:W-:Y:S02]  /*130f0*/  F2FP.PACK_AB R82, R179, R180 ;  /* 0x000000b4b352723e */ /* 0x000fe400000000ff */
[----:B--2---:R-:W-:Y:S01]  /*13100*/  F2FP.PACK_AB R81, R96, R99 ;  /* 0x000000636051723e */ /* 0x004fe200000000ff */
[----:B---3--:R-:W2:Y:S01]  /*13110*/  LDSM.16.MT88.4 R84, [R212+0x2100] ;  /* 0x00210000d454783b */ /* 0x008ea20000004200 */
[----:B------:R-:W-:Y:S01]  /*13120*/  F2FP.PACK_AB R83, R98, R97 ;  /* 0x000000616253723e */ /* 0x000fe200000000ff */
[----:B-1----:R-:W-:Y:S01]  /*13130*/  FFMA.FTZ R80, R172, c[0x0][0x2d0], -R100 ;  /* 0x0000b400ac507a23 */ /* 0x002fe20000010864 */
[----:B------:R-:W-:Y:S03]  /*13140*/  F2FP.PACK_AB R164, R177, R178 ;  /* 0x000000b2b1a4723e */ /* 0x000fe600000000ff */
[----:B------:R1:W3:Y:S01]  /*13150*/  MUFU.EX2 R176, R80 ;  /* 0x0000005000b07308 */ /* 0x0002e20000000800 */
[-C--:B------:R-:W-:Y:S03]  /*13160*/  HMMA.16816.F32 R4, R76, R88.reuse, R4 ;  /* 0x000000584c04723c */ /* 0x080fe60000001804 */
[----:B-1----:R-:W-:Y:S02]  /*13170*/  F2FP.PACK_AB R80, R156, R157 ;  /* 0x0000009d9c50723e */ /* 0x002fe400000000ff */
[----:B---3--:R-:W-:Y:S05]  /*13180*/  F2FP.PACK_AB R166, R175, R176 ;  /* 0x000000b0afa6723e */ /* 0x008fea00000000ff */
[C---:B------:R-:W-:Y:S07]  /*13190*/  HMMA.16816.F32 R8, R80.reuse, R88, R8 ;  /* 0x000000585008723c */ /* 0x040fee0000001808 */
[--C-:B------:R-:W-:Y:S01]  /*131a0*/  FFMA.FTZ R88, R108, c[0x0][0x2d0], -R168.reuse ;  /* 0x0000b4006c587a23 */ /* 0x100fe200000108a8 */
[-C--:B------:R-:W-:Y:S01]  /*131b0*/  HMMA.16816.F32 R12, R80, R90.reuse, R12 ;  /* 0x0000005a500c723c */ /* 0x080fe2000000180c */
[----:B------:R-:W3:Y:S02]  /*131c0*/  LDL R108, [R1+0x24] ;  /* 0x00002400016c7983 */ /* 0x000ee40000100800 */
[----:B------:R1:W-:Y:S05]  /*131d0*/  MUFU.EX2 R174, R88 ;  /* 0x0000005800ae7308 */ /* 0x0003ea0000000800 */
[C---:B------:R-:W-:Y:S08]  /*131e0*/  HMMA.16816.F32 R16, R76.reuse, R90, R16 ;  /* 0x0000005a4c10723c */ /* 0x040ff00000001810 */
[-C--:B--2---:R-:W-:Y:S08]  /*131f0*/  HMMA.16816.F32 R20, R76, R84.reuse, R20 ;  /* 0x000000544c14723c */ /* 0x084ff00000001814 */
[C---:B------:R-:W-:Y:S04]  /*13200*/  HMMA.16816.F32 R24, R80.reuse, R84, R24 ;  /* 0x000000545018723c */ /* 0x040fe80000001818 */
[--C-:B-1----:R-:W-:Y:S02]  /*13210*/  FFMA.FTZ R88, R107, c[0x0][0x2d0], -R168.reuse ;  /* 0x0000b4006b587a23 */ /* 0x102fe400000108a8 */
[----:B------:R-:W2:Y:S01]  /*13220*/  LDL.LU R107, [R1+0x10] ;  /* 0x00001000016b7983 */ /* 0x000ea20000300800 */
[--C-:B------:R-:W-:Y:S01]  /*13230*/  FFMA.FTZ R84, R104, c[0x0][0x2d0], -R169.reuse ;  /* 0x0000b40068547a23 */ /* 0x100fe200000108a9 */
[-C--:B------:R-:W-:Y:S01]  /*13240*/  HMMA.16816.F32 R28, R80, R86.reuse, R28 ;  /* 0x00000056501c723c */ /* 0x080fe2000000181c */
[----:B------:R1:W4:Y:S01]  /*13250*/  MUFU.EX2 R172, R88 ;  /* 0x0000005800ac7308 */ /* 0x0003220000000800 */
[----:B------:R-:W2:Y:S06]  /*13260*/  LDL.LU R106, [R1+0x14] ;  /* 0x00001400016a7983 */ /* 0x000eac0000300800 */
[C---:B------:R-:W-:Y:S08]  /*13270*/  HMMA.16816.F32 R32, R76.reuse, R86, R32 ;  /* 0x000000564c20723c */ /* 0x040ff00000001820 */
[-C--:B------:R-:W-:Y:S08]  /*13280*/  HMMA.16816.F32 R36, R76, R92.reuse, R36 ;  /* 0x0000005c4c24723c */ /* 0x080ff00000001824 */
[C---:B------:R-:W-:Y:S04]  /*13290*/  HMMA.16816.F32 R40, R80.reuse, R92, R40 ;  /* 0x0000005c5028723c */ /* 0x040fe80000001828 */
[--C-:B-1----:R-:W-:Y:S01]  /*132a0*/  FFMA.FTZ R88, R105, c[0x0][0x2d0], -R168.reuse ;  /* 0x0000b40069587a23 */ /* 0x102fe200000108a8 */
[----:B----4-:R-:W-:Y:S01]  /*132b0*/  F2FP.PACK_AB R165, R172, R174 ;  /* 0x000000aeaca5723e */ /* 0x010fe200000000ff */
[----:B------:R-:W4:Y:S02]  /*132c0*/  LDL.LU R105, [R1+0x18] ;  /* 0x0000180001697983 */ /* 0x000f240000300800 */
[----:B------:R1:W-:Y:S01]  /*132d0*/  MUFU.EX2 R173, R88 ;  /* 0x0000005800ad7308 */ /* 0x0003e20000000800 */
[-C--:B------:R-:W-:Y:S01]  /*132e0*/  HMMA.16816.F32 R44, R80, R94.reuse, R44 ;  /* 0x0000005e502c723c */ /* 0x080fe2000000182c */
[----:B------:R-:W4:Y:S07]  /*132f0*/  LDL.LU R104, [R1+0x1c] ;  /* 0x00001c0001687983 */ /* 0x000f2e0000300800 */
[C---:B------:R-:W-:Y:S04]  /*13300*/  HMMA.16816.F32 R48, R76.reuse, R94, R48 ;  /* 0x0000005e4c30723c */ /* 0x040fe80000001830 */
[----:B-1----:R-:W-:Y:S02]  /*13310*/  FFMA.FTZ R88, R171, c[0x0][0x2d0], -R168 ;  /* 0x0000b400ab587a23 */ /* 0x002fe400000108a8 */
[----:B------:R1:W-:Y:S10]  /*13320*/  MUFU.EX2 R168, R84 ;  /* 0x0000005400a87308 */ /* 0x0003f40000000800 */
[----:B------:R1:W1:Y:S02]  /*13330*/  MUFU.EX2 R171, R88 ;  /* 0x0000005800ab7308 */ /* 0x0002640000000800 */
[--C-:B-1----:R-:W-:Y:S08]  /*13340*/  FFMA.FTZ R84, R170, c[0x0][0x2d0], -R169.reuse ;  /* 0x0000b400aa547a23 */ /* 0x102ff000000108a9 */
[----:B------:R1:W1:Y:S01]  /*13350*/  MUFU.EX2 R170, R84 ;  /* 0x0000005400aa7308 */ /* 0x0002620000000800 */
[----:B------:R-:W1:Y:S01]  /*13360*/  LDSM.16.MT88.4 R88, [R211+0x2100] ;  /* 0x00210000d358783b */ /* 0x000e620000004200 */
[----:B------:R-:W-:Y:S01]  /*13370*/  F2FP.PACK_AB R167, R171, R173 ;  /* 0x000000adaba7723e */ /* 0x000fe200000000ff */
[--C-:B-1----:R-:W-:Y:S01]  /*13380*/  FFMA.FTZ R84, R112, c[0x0][0x2d0], -R169.reuse ;  /* 0x0000b40070547a23 */ /* 0x102fe200000108a9 */
[----:B------:R-:W-:Y:S06]  /*13390*/  F2FP.PACK_AB R160, R170, R168 ;  /* 0x000000a8aaa0723e */ /* 0x000fec00000000ff */
[----:B------:R1:W-:Y:S01]  /*133a0*/  MUFU.EX2 R100, R84 ;  /* 0x0000005400647308 */ /* 0x0003e20000000800 */
[-C--:B------:R-:W-:Y:S03]  /*133b0*/  HMMA.16816.F32 R52, R76, R88.reuse, R52 ;  /* 0x000000584c34723c */ /* 0x080fe60000001834 */
[----:B-1----:R-:W-:Y:S05]  /*133c0*/  FFMA.FTZ R84, R111, c[0x0][0x2d0], -R169 ;  /* 0x0000b4006f547a23 */ /* 0x002fea00000108a9 */
[C---:B------:R-:W-:Y:S01]  /*133d0*/  HMMA.16816.F32 R56, R80.reuse, R88, R56 ;  /* 0x000000585038723c */ /* 0x040fe20000001838 */
[----:B------:R1:W1:Y:S07]  /*133e0*/  MUFU.EX2 R87, R84 ;  /* 0x0000005400577308 */ /* 0x00026e0000000800 */
[-C--:B------:R-:W-:Y:S08]  /*133f0*/  HMMA.16816.F32 R60, R80, R90.reuse, R60 ;  /* 0x0000005a503c723c */ /* 0x080ff0000000183c */
[----:B------:R-:W-:Y:S04]  /*13400*/  HMMA.16816.F32 R64, R76, R90, R64 ;  /* 0x0000005a4c40723c */ /* 0x000fe80000001840 */
[--C-:B-1----:R-:W-:Y:S01]  /*13410*/  FFMA.FTZ R84, R110, c[0x0][0x2d0], -R2.reuse ;  /* 0x0000b4006e547a23 */ /* 0x102fe20000010802 */
[----:B------:R-:W-:Y:S03]  /*13420*/  F2FP.PACK_AB R162, R87, R100 ;  /* 0x0000006457a2723e */ /* 0x000fe600000000ff */
[----:B------:R1:W-:Y:S04]  /*13430*/  MUFU.EX2 R85, R84 ;  /* 0x0000005400557308 */ /* 0x0003e80000000800 */
[--C-:B-1----:R-:W-:Y:S02]  /*13440*/  FFMA.FTZ R84, R109, c[0x0][0x2d0], -R2.reuse ;  /* 0x0000b4006d547a23 */ /* 0x102fe40000010802 */
[----:B------:R-:W-:Y:S04]  /*13450*/  FFMA.FTZ R2, R75, c[0x0][0x2d0], -R2 ;  /* 0x0000b4004b027a23 */ /* 0x000fe80000010802 */
[----:B------:R-:W1:Y:S10]  /*13460*/  MUFU.EX2 R86, R84 ;  /* 0x0000005400567308 */ /* 0x000e740000000800 */
[----:B------:R-:W-:Y:S10]  /*13470*/  MUFU.EX2 R84, R74 ;  /* 0x0000004a00547308 */ /* 0x000ff40000000800 */
[----:B------:R-:W1:Y:S02]  /*13480*/  MUFU.EX2 R74, R2 ;  /* 0x00000002004a7308 */ /* 0x000e640000000800 */
[----:B-1----:R-:W-:Y:S02]  /*13490*/  F2FP.PACK_AB R161, R86, R85 ;  /* 0x0000005556a1723e */ /* 0x002fe400000000ff */
[----:B------:R-:W-:Y:S02]  /*134a0*/  F2FP.PACK_AB R163, R74, R84 ;  /* 0x000000544aa3723e */ /* 0x000fe400000000ff */
[----:B---3--:R-:W-:Y:S02]  /*134b0*/  ISETP.GT.AND P0, PT, R103, R108, PT ;  /* 0x0000006c6700720c */ /* 0x008fe40003f04270 */
[----:B------:R-:W-:Y:S01]  /*134c0*/  MOV R103, R225 ;  /* 0x000000e100677202 */ /* 0x000fe20000000f00 */
[----:B--2---:R-:W-:Y:S02]  /*134d0*/  FFMA.FTZ R73, R73, R107, R244 ;  /* 0x0000006b49497223 */ /* 0x004fe400000100f4 */
[----:B------:R-:W-:Y:S02]  /*134e0*/  FFMA.FTZ R69, R69, R106, R242 ;  /* 0x0000006a45457223 */ /* 0x000fe400000100f2 */
[----:B----4-:R-:W-:Y:S02]  /*134f0*/  FFMA.FTZ R2, R68, R105, R239 ;  /* 0x0000006944027223 */ /* 0x010fe400000100ef */
[----:B------:R-:W-:Y:S02]  /*13500*/  FFMA.FTZ R0, R0, R104, R183 ;  /* 0x0000006800007223 */ /* 0x000fe400000100b7 */
[----:B------:R-:W-:Y:S01]  /*13510*/  FADD.FTZ R2, R240, R2 ;  /* 0x00000002f0027221 */ /* 0x000fe20000010000 */
[-C--:B------:R-:W-:Y:S05]  /*13520*/  HMMA.16816.F32 R104, R164, R116.reuse, R4 ;  /* 0x00000074a468723c */ /* 0x080fea0000001804 */
        /* <DEDUP_REMOVED lines=29> */
[----:B------:R-:W-:Y:S02]  /*13700*/  FADD.FTZ R11, R137, R4 ;  /* 0x00000004890b7221 */ /* 0x000fe40000010000 */
[----:B------:R-:W1:Y:S02]  /*13710*/  LDSM.16.MT88.4 R4, [R211+0x2900] ;  /* 0x00290000d304783b */ /* 0x000e640000004200 */
        /* <DEDUP_REMOVED lines=37> */
[----:B------:R-:W-:Y:S01]  /*13970*/  MOV R102, R3 ;  /* 0x0000000300667202 */ /* 0x000fe20000000f00 */
        /* <DEDUP_REMOVED lines=36> */
[----:B------:R-:W-:Y:S01]  /*13bc0*/  FADD.FTZ R2, R100, R0 ;  /* 0x0000000064027221 */ /* 0x000fe20000010000 */
[----:B------:R-:W-:Y:S01]  /*13bd0*/  MOV R100, R71 ;  /* 0x0000004700647202 */ /* 0x000fe20000000f00 */
[----:B------:R-:W-:Y:S02]  /*13be0*/  FADD.FTZ R0, R84, R4 ;  /* 0x0000000454007221 */ /* 0x000fe40000010000 */
[----:B------:R-:W-:Y:S02]  /*13bf0*/  FADD.FTZ R4, R171, R5 ;  /* 0x00000005ab047221 */ /* 0x000fe40000010000 */
[----:B------:R-:W-:Y:S02]  /*13c00*/  FADD.FTZ R2, R87, R2 ;  /* 0x0000000257027221 */ /* 0x000fe40000010000 */
[----:B------:R-:W-:Y:S01]  /*13c10*/  FADD.FTZ R0, R74, R0 ;  /* 0x000000004a007221 */ /* 0x000fe20000010000 */
[----:B------:R-:W-:Y:S04]  /*13c20*/  STL [R1+0x14], R4 ;  /* 0x0000140401007387 */ /* 0x000fe80000100800 */
[----:B------:R1:W-:Y:S04]  /*13c30*/  STL [R1+0x18], R2 ;  /* 0x0000180201007387 */ /* 0x0003e80000100800 */
[----:B------:R2:W-:Y:S01]  /*13c40*/  STL [R1+0x1c], R0 ;  /* 0x00001c0001007387 */ /* 0x0005e20000100800 */
[----:B-1----:R-:W-:Y:S01]  /*13c50*/  MOV R2, R72 ;  /* 0x0000004800027202 */ /* 0x002fe20000000f00 */
[----:B------:R-:W-:-:S05]  /*13c60*/  @P0 BRA `(.L_x_503) ;  /* 0xffffb26000000947 */ /* 0x000fca000383ffff */
.L_x_502:
[----:B--2---:R-:W2:Y:S02]  /*13c70*/  LDL R0, [R1] ;  /* 0x0000000001007983 */ /* 0x004ea40000100800 */
[----:B--2---:R-:W-:-:S13]  /*13c80*/  ISETP.GE.AND P0, PT, R225, R0, PT ;  /* 0x00000000e100720c */ /* 0x004fda0003f06270 */
[----:B------:R-:W-:Y:S05]  /*13c90*/  @!P0 BRA `(.L_x_504) ;  /* 0x000067e000008947 */ /* 0x000fea0003800000 */
[----:B------:R-:W2:Y:S01]  /*13ca0*/  LDL.LU.64 R6, [R1+0x40] ;  /* 0x0000400001067983 */ /* 0x000ea20000300a00 */
[----:B------:R-:W-:Y:S01]  /*13cb0*/  MOV R103, R3 ;  /* 0x0000000300677202 */ /* 0x000fe20000000f00 */
[----:B------:R-:W-:Y:S01]  /*13cc0*/  UMOV UR14, 0x60 ;  /* 0x00000060000e7882 */ /* 0x000fe20000000000 */
[----:B------:R-:W-:Y:S01]  /*13cd0*/  IMAD.MOV.U32 R101, RZ, RZ, R71 ;  /* 0x000000ffff657224 */ /* 0x000fe200078e0047 */
[----:B-1----:R-:W3:Y:S01]  /*13ce0*/  LDL.LU.64 R4, [R1+0x48] ;  /* 0x0000480001047983 */ /* 0x002ee20000300a00 */
[----:B------:R-:W-:Y:S01]  /*13cf0*/  ULDC.64 UR4, c[0x0][0x208] ;  /* 0x0000820000047ab9 */ /* 0x000fe20000000a00 */
[----:B------:R-:W-:Y:S01]  /*13d00*/  IMAD.MOV.U32 R100, RZ, RZ, R72 ;  /* 0x000000ffff647224 */ /* 0x000fe200078e0048 */
[----:B------:R-:W-:Y:S01]  /*13d10*/  UIMAD.WIDE.U32 UR16, UR14, UR4, URZ ;  /* 0x000000040e1072a5 */ /* 0x000fe2000f8e003f */
[----:B------:R-:W-:Y:S01]  /*13d20*/  IMAD.MOV.U32 R102, RZ, RZ, R70 ;  /* 0x000000ffff667224 */ /* 0x000fe200078e0046 */
[----:B------:R-:W-:Y:S02]  /*13d30*/  UIMAD UR5, UR14, UR5, URZ ;  /* 0x000000050e0572a4 */ /* 0x000fe4000f8e023f */
[----:B------:R-:W-:-:S02]  /*13d40*/  ULDC.64 UR6, c[0x0][0x1e0] ;  /* 0x0000780000067ab9 */ /* 0x000fc40000000a00 */
[----:B------:R-:W-:Y:S02]  /*13d50*/  USHF.L.U64.HI UR7, UR6, 0x5, UR7 ;  /* 0x0000000506077899 */ /* 0x000fe40008010207 */
[----:B------:R-:W-:Y:S02]  /*13d60*/  USHF.L.U32 UR6, UR6, 0x5, URZ ;  /* 0x0000000506067899 */ /* 0x000fe4000800063f */
[----:B------:R-:W-:Y:S01]  /*13d70*/  UIADD3 UR5, UR17, UR5, URZ ;  /* 0x0000000511057290 */ /* 0x000fe2000fffe03f */
[----:B--2---:R-:W-:Y:S02]  /*13d80*/  MOV R3, R7 ;  /* 0x0000000700037202 */ /* 0x004fe40000000f00 */
[----:B---3--:R-:W-:-:S05]  /*13d90*/  MOV R2, R4 ;  /* 0x0000000400027202 */ /* 0x008fca0000000f00 */
[----:B------:R1:W-:Y:S04]  /*13da0*/  STL.64 [R1+0x8], R2 ;  /* 0x0000080201007387 */ /* 0x0003e80000100a00 */
.L_x_521:
[----:B------:R-:W-:Y:S04]  /*13db0*/  DEPBAR.LE SB0, 0x0 ;  /* 0x000080000000791a */ /* 0x000fe80000000000 */
[----:B------:R-:W-:Y:S01]  /*13dc0*/  BAR.SYNC.DEFER_BLOCKING 0x0 ;  /* 0x0000000000007b1d */ /* 0x000fe20000010000 */
[----:B-12---:R-:W-:Y:S01]  /*13dd0*/  SHF.R.S32.HI R2, RZ, 0x1f, R225 ;  /* 0x0000001fff027819 */ /* 0x006fe200000114e1 */
[C---:B------:R-:W-:Y:S01]  /*13de0*/  IMAD R0, R225.reuse, UR5, RZ ;  /* 0x00000005e1007c24 */ /* 0x040fe2000f8e02ff */
[----:B------:R-:W-:Y:S03]  /*13df0*/  PLOP3.LUT P3, PT, PT, PT, UP2, 0x80, 0x0 ;  /* 0x000000000000781c */ /* 0x000fe60003f6f028 */
[----:B------:R-:W-:Y:S02]  /*13e00*/  IMAD R0, R2, UR16, R0 ;  /* 0x0000001002007c24 */ /* 0x000fe4000f8e0200 */
[----:B-----5:R-:W-:Y:S08]  /*13e10*/  LDSM.16.M88.4 R96, [R215+0x6100] ;  /* 0x00610000d760783b */ /* 0x020ff00000000200 */
[----:B------:R-:W2:Y:S06]  /*13e20*/  LDL.64 R196, [R1+0x8] ;  /* 0x0000080001c47983 */ /* 0x000eac0000100a00 */
[----:B------:R-:W1:Y:S08]  /*13e30*/  LDSM.16.M88.4 R16, [R208+0x3100] ;  /* 0x00310000d010783b */ /* 0x000e700000000200 */
[----:B------:R-:W3:Y:S08]  /*13e40*/  LDSM.16.M88.4 R92, [R215+0x8100] ;  /* 0x00810000d75c783b */ /* 0x000ef00000000200 */
[----:B------:R-:W4:Y:S08]  /*13e50*/  LDSM.16.M88.4 R32, [R208+0x3900] ;  /* 0x00390000d020783b */ /* 0x000f300000000200 */
[----:B------:R-:W1:Y:S08]  /*13e60*/  LDSM.16.M88.4 R48, [R208+0x4100] ;  /* 0x00410000d030783b */ /* 0x000e700000000200 */
[----:B------:R-:W1:Y:S08]  /*13e70*/  LDSM.16.M88.4 R64, [R208+0x4900] ;  /* 0x00490000d040783b */ /* 0x000e700000000200 */
[----:B------:R-:W1:Y:S08]  /*13e80*/  LDSM.16.M88.4 R80, [R208+0x5100] ;  /* 0x00510000d050783b */ /* 0x000e700000000200 */
[----:B------:R-:W1:Y:S08]  /*13e90*/  LDSM.16.M88.4 R168, [R208+0x5900] ;  /* 0x00590000d0a8783b */ /* 0x000e700000000200 */
[----:B------:R-:W-:Y:S08]  /*13ea0*/  LDSM.16.M88.4 R172, [R218+0x6100] ;  /* 0x00610000daac783b */ /* 0x000ff00000000200 */
[----:B------:R-:W1:Y:S08]  /*13eb0*/  LDSM.16.M88.4 R176, [R219] ;  /* 0x00000000dbb0783b */ /* 0x000e700000000200 */
[----:B------:R-:W2:Y:S08]  /*13ec0*/  LDSM.16.M88.4 R180, [R218+0x8100] ;  /* 0x00810000dab4783b */ /* 0x000eb00000000200 */
[----:B------:R-:W2:Y:S08]  /*13ed0*/  LDSM.16.M88.4 R184, [R224] ;  /* 0x00000000e0b8783b */ /* 0x000eb00000000200 */
[----:B------:R-:W2:Y:S08]  /*13ee0*/  LDSM.16.M88.4 R188, [R223] ;  /* 0x00000000dfbc783b */ /* 0x000eb00000000200 */
[----:B------:R-:W2:Y:S08]  /*13ef0*/  LDSM.16.M88.4 R192, [R222] ;  /* 0x00000000dec0783b */ /* 0x000eb00000000200 */
[----:B------:R-:W2:Y:S06]  /*13f00*/  LDL.64 R250, [R1+0x38] ;  /* 0x0000380001fa7983 */ /* 0x000eac0000100a00 */
[----:B------:R-:W2:Y:S01]  /*13f10*/  LDL R226, [R1+0x28] ;  /* 0x0000280001e27983 */ /* 0x000ea20000100800 */
        /* <DEDUP_REMOVED lines=26> */
[C---:B--2---:R-:W-:Y:S07]  /*140c0*/  HMMA.16816.F32 R8, R180.reuse, R176, R8 ;  /* 0x000000b0b408723c */ /* 0x044fee0000001808 */
[----:B------:R-:W-:Y:S01]  /*140d0*/  IMAD.WIDE.U32 R176, R225, UR16, R196 ;  /* 0x00000010e1b07c25 */ /* 0x000fe2000f8e00c4 */
[-C--:B------:R-:W-:Y:S04]  /*140e0*/  HMMA.16816.F32 R12, R180, R178.reuse, R12 ;  /* 0x000000b2b40c723c */ /* 0x080fe8000000180c */
[----:B------:R-:W-:Y:S02]  /*140f0*/  IADD3 R0, R177, R0, RZ ;  /* 0x00000000b1007210 */ /* 0x000fe40007ffe0ff */
[C---:B------:R-:W-:Y:S02]  /*14100*/  LEA R2, P0, R176.reuse, c[0x0][0x1f8], 0x1 ;  /* 0x00007e00b0027a11 */ /* 0x040fe400078008ff */
[C---:B------:R-:W-:Y:S04]  /*14110*/  HMMA.16816.F32 R16, R172.reuse, R178, R16 ;  /* 0x000000b2ac10723c */ /* 0x040fe80000001810 */
[----:B------:R-:W-:Y:S02]  /*14120*/  LEA.HI.X R3, R176, c[0x0][0x1fc], R0, 0x1, P0 ;  /* 0x00007f00b0037a11 */ /* 0x000fe400000f0c00 */
[----:B------:R-:W2:Y:S02]  /*14130*/  LDSM.16.M88.4 R176, [R220] ;  /* 0x00000000dcb0783b */ /* 0x000ea40000000200 */
[-C--:B------:R-:W-:Y:S06]  /*14140*/  HMMA.16816.F32 R20, R172, R184.reuse, R20 ;  /* 0x000000b8ac14723c */ /* 0x080fec0000001814 */
[----:B------:R-:W-:Y:S01]  /*14150*/  @!PT LDS RZ, [RZ] ;  /* 0x00000000fffff984 */ /* 0x000fe20000000800 */
[----:B------:R-:W-:Y:S01]  /*14160*/  @!PT LDS RZ, [RZ] ;  /* 0x00000000fffff984 */ /* 0x000fe20000000800 */
[----:B------:R-:W-:Y:S01]  /*14170*/  @!PT LDS RZ, [RZ] ;  /* 0x00000000fffff984 */ /* 0x000fe20000000800 */
[----:B------:R3:W-:Y:S02]  /*14180*/  LDGSTS.E.BYPASS.LTC128B.128 [R227+0x100], [R2.64], !P6 ;  /* 0x0010000002e37fae */ /* 0x0007e4000f101d4c */
[C---:B------:R-:W-:Y:S08]  /*14190*/  HMMA.16816.F32 R24, R180.reuse, R184, R24 ;  /* 0x000000b8b418723c */ /* 0x040ff00000001818 */
[-C--:B------:R-:W-:Y:S08]  /*141a0*/  HMMA.16816.F32 R28, R180, R186.reuse, R28 ;  /* 0x000000bab41c723c */ /* 0x080ff0000000181c */
[C---:B------:R-:W-:Y:S08]  /*141b0*/  HMMA.16816.F32 R32, R172.reuse, R186, R32 ;  /* 0x000000baac20723c */ /* 0x040ff00000001820 */
[-C--:B------:R-:W-:Y:S08]  /*141c0*/  HMMA.16816.F32 R36, R172, R188.reuse, R36 ;  /* 0x000000bcac24723c */ /* 0x080ff00000001824 */
[C---:B------:R-:W-:Y:S07]  /*141d0*/  HMMA.16816.F32 R40, R180.reuse, R188, R40 ;  /* 0x000000bcb428723c */ /* 0x040fee0000001828 */
[----:B------:R-:W-:Y:S01]  /*141e0*/  IADD3 R188, P1, R2, UR9, RZ ;  /* 0x0000000902bc7c10 */ /* 0x000fe2000ff3e0ff */
[-C--:B------:R-:W-:Y:S04]  /*141f0*/  HMMA.16816.F32 R44, R180, R190.reuse, R44 ;  /* 0x000000beb42c723c */ /* 0x080fe8000000182c */
[----:B------:R-:W-:Y:S02]  /*14200*/  IADD3.X R189, R3, UR8, RZ, P1, !PT ;  /* 0x0000000803bd7c10 */ /* 0x000fe40008ffe4ff */
[----:B------:R-:W-:Y:S02]  /*14210*/  IADD3 R186, P0, R188, UR9, RZ ;  /* 0x00000009bcba7c10 */ /* 0x000fe4000ff1e0ff */
[C---:B------:R-:W-:Y:S01]  /*14220*/  HMMA.16816.F32 R48, R172.reuse, R190, R48 ;  /* 0x000000beac30723c */ /* 0x040fe20000001830 */
[----:B------:R4:W-:Y:S03]  /*14230*/  LDGSTS.E.BYPASS.LTC128B.128 [R227+0x900], [R188.64], !P6 ;  /* 0x00900000bce37fae */ /* 0x0009e6000f101d4c */
[----:B------:R-:W-:Y:S02]  /*14240*/  IADD3.X R187, R189, UR8, RZ, P0, !PT ;  /* 0x00000008bdbb7c10 */ /* 0x000fe400087fe4ff */
[----:B------:R-:W-:Y:S02]  /*14250*/  IADD3 R184, P2, R186, UR9, RZ ;  /* 0x00000009bab87c10 */ /* 0x000fe4000ff5e0ff */
[-C--:B------:R-:W-:Y:S01]  /*14260*/  HMMA.16816.F32 R52, R172, R192.reuse, R52 ;  /* 0x000000c0ac34723c */ /* 0x080fe20000001834 */
[----:B------:R1:W-:Y:S03]  /*14270*/  LDGSTS.E.BYPASS.LTC128B.128 [R227+0x1100], [R186.64], !P6 ;  /* 0x01100000bae37fae */ /* 0x0003e6000f101d4c */
[----:B------:R-:W-:Y:S02]  /*14280*/  IADD3.X R185, R187, UR8, RZ, P2, !PT ;  /* 0x00000008bbb97c10 */ /* 0x000fe400097fe4ff */
[----:B---3--:R-:W-:Y:S02]  /*14290*/  IADD3 R2, P1, R184, UR9, RZ ;  /* 0x00000009b8027c10 */ /* 0x008fe4000ff3e0ff */
[C---:B------:R-:W-:Y:S01]  /*142a0*/  HMMA.16816.F32 R56, R180.reuse, R192, R56 ;  /* 0x000000c0b438723c */ /* 0x040fe20000001838 */
[----:B------:R3:W-:Y:S03]  /*142b0*/  LDGSTS.E.BYPASS.LTC128B.128 [R227+0x1900], [R184.64], !P6 ;  /* 0x01900000b8e37fae */ /* 0x0007e6000f101d4c */
[----:B------:R-:W-:Y:S02]  /*142c0*/  IADD3.X R3, R185, UR8, RZ, P1, !PT ;  /* 0x00000008b9037c10 */ /* 0x000fe40008ffe4ff */
[----:B------:R-:W-:Y:S02]  /*142d0*/  IADD3 R190, P0, R2, UR9, RZ ;  /* 0x0000000902be7c10 */ /* 0x000fe4000ff1e0ff */
[-C--:B------:R-:W-:Y:S01]  /*142e0*/  HMMA.16816.F32 R60, R180, R194.reuse, R60 ;  /* 0x000000c2b43c723c */ /* 0x080fe2000000183c */
[----:B------:R2:W-:Y:S01]  /*142f0*/  LDGSTS.E.BYPASS.LTC128B.128 [R227+0x2100], [R2.64], !P6 ;  /* 0x0210000002e37fae */ /* 0x0005e2000f101d4c */
[----:B------:R-:W-:Y:S02]  /*14300*/  PLOP3.LUT P1, PT, PT, PT, UP2, 0x80, 0x0 ;  /* 0x000000000000781c */ /* 0x000fe40003f2f028 */
[----:B------:R-:W-:Y:S04]  /*14310*/  IADD3.X R191, R3, UR8, RZ, P0, !PT ;  /* 0x0000000803bf7c10 */ /* 0x000fe800087fe4ff */
[C---:B------:R-:W-:Y:S01]  /*14320*/  HMMA.16816.F32 R64, R172.reuse, R194, R64 ;  /* 0x000000c2ac40723c */ /* 0x040fe20000001840 */
[----:B------:R4:W-:Y:S07]  /*14330*/  LDGSTS.E.BYPASS.LTC128B.128 [R227+0x2900], [R190.64], !P6 ;  /* 0x02900000bee37fae */ /* 0x0009ee000f101d4c */
[-C--:B-1----:R-:W-:Y:S01]  /*14340*/  HMMA.16816.F32 R68, R172, R168.reuse, R68 ;  /* 0x000000a8ac44723c */ /* 0x082fe20000001844 */
[----:B------:R-:W-:Y:S07]  /*14350*/  LDSM.16.M88.4 R192, [R216+0x8100] ;  /* 0x00810000d8c0783b */ /* 0x000fee0000000200 */
[C---:B------:R-:W-:Y:S01]  /*14360*/  HMMA.16816.F32 R72, R180.reuse, R168, R72 ;  /* 0x000000a8b448723c */ /* 0x040fe20000001848 */
[----:B------:R-:W0:Y:S07]  /*14370*/  LDGDEPBAR ;  /* 0x00000000000079af */ /* 0x000e2e0000000000 */
[-C--:B------:R-:W-:Y:S01]  /*14380*/  HMMA.16816.F32 R76, R180, R170.reuse, R76 ;  /* 0x000000aab44c723c */ /* 0x080fe2000000184c */
[----:B---3--:R-:W-:Y:S07]  /*14390*/  LDSM.16.M88.4 R184, [R216+0x6100] ;  /* 0x00610000d8b8783b */ /* 0x008fee0000000200 */
[C---:B------:R-:W-:Y:S01]  /*143a0*/  HMMA.16816.F32 R80, R172.reuse, R170, R80 ;  /* 0x000000aaac50723c */ /* 0x040fe20000001850 */
[----:B--2---:R-:W2:Y:S06]  /*143b0*/  LDL.64 R2, [R1+0x30] ;  /* 0x0000300001027983 */ /* 0x004eac0000100a00 */
[----:B----4-:R-:W1:Y:S01]  /*143c0*/  LDSM.16.M88.4 R188, [R214+0x3100] ;  /* 0x00310000d6bc783b */ /* 0x010e620000000200 */
[-C--:B------:R-:W-:Y:S07]  /*143d0*/  HMMA.16816.F32 R84, R172, R176.reuse, R84 ;  /* 0x000000b0ac54723c */ /* 0x080fee0000001854 */
[----:B------:R-:W3:Y:S01]  /*143e0*/  LDSM.16.M88.4 R196, [R214+0x3900] ;  /* 0x00390000d6c4783b */ /* 0x000ee20000000200 */
[C---:B------:R-:W-:Y:S07]  /*143f0*/  HMMA.16816.F32 R88, R180.reuse, R176, R88 ;  /* 0x000000b0b458723c */ /* 0x040fee0000001858 */
[----:B------:R-:W4:Y:S01]  /*14400*/  LDSM.16.M88.4 R200, [R214+0x4100] ;  /* 0x00410000d6c8783b */ /* 0x000f220000000200 */
[-C--:B------:R-:W-:Y:S07]  /*14410*/  HMMA.16816.F32 R92, R180, R178.reuse, R92 ;  /* 0x000000b2b45c723c */ /* 0x080fee000000185c */
[----:B------:R-:W3:Y:S01]  /*14420*/  LDSM.16.M88.4 R168, [R214+0x4900] ;  /* 0x00490000d6a8783b */ /* 0x000ee20000000200 */
[----:B------:R-:W-:Y:S07]  /*14430*/  HMMA.16816.F32 R96, R172, R178, R96 ;  /* 0x000000b2ac60723c */ /* 0x000fee0000001860 */
[----:B------:R-:W3:Y:S08]  /*14440*/  LDSM.16.M88.4 R180, [R214+0x5100] ;  /* 0x00510000d6b4783b */ /* 0x000ef00000000200 */
[----:B------:R-:W4:Y:S01]  /*14450*/  LDSM.16.M88.4 R204, [R214+0x5900] ;  /* 0x00590000d6cc783b */ /* 0x000f220000000200 */
[-C--:B-1----:R-:W-:Y:S07]  /*14460*/  HMMA.16816.F32 R4, R184, R188.reuse, R4 ;  /* 0x000000bcb804723c */ /* 0x082fee0000001804 */
[----:B------:R-:W-:Y:S01]  /*14470*/  LDSM.16.M88.4 R172, [R217+0x6100] ;  /* 0x00610000d9ac783b */ /* 0x000fe20000000200 */
[C---:B------:R-:W-:Y:S07]  /*14480*/  HMMA.16816.F32 R8, R192.reuse, R188, R8 ;  /* 0x000000bcc008723c */ /* 0x040fee0000001808 */
[----:B------:R-:W1:Y:S01]  /*14490*/  LDSM.16.M88.4 R176, [R213] ;  /* 0x00000000d5b0783b */ /* 0x000e620000000200 */
[-C--:B------:R-:W-:Y:S08]  /*144a0*/  HMMA.16816.F32 R12, R192, R190.reuse, R12 ;  /* 0x000000bec00c723c */ /* 0x080ff0000000180c */
[C---:B------:R-:W-:Y:S01]  /*144b0*/  HMMA.16816.F32 R16, R184.reuse, R190, R16 ;  /* 0x000000beb810723c */ /* 0x040fe20000001810 */
[----:B------:R-:W1:Y:S07]  /*144c0*/  LDSM.16.M88.4 R188, [R217+0x8100] ;  /* 0x00810000d9bc783b */ /* 0x000e6e0000000200 */
        /* <DEDUP_REMOVED lines=20> */
[-C--:B-1----:R-:W-:Y:S08]  /*14610*/  HMMA.16816.F32 R4, R172, R176.reuse, R4 ;  /* 0x000000b0ac04723c */ /* 0x082ff00000001804 */
        /* <DEDUP_REMOVED lines=9> */
[----:B------:R-:W3:Y:S01]  /*146b0*/  MUFU.TANH R176, R5 ;  /* 0x0000000500b07308 */ /* 0x000ee20000002400 */
        /* <DEDUP_REMOVED lines=12> */
[----:B------:R-:W-:Y:S09]  /*14780*/  FMUL.FTZ R19, R19, c[0x0][0x320] ;  /* 0x0000c80013137a20 */ /* 0x000ff20000410000 */
[----:B------:R1:W1:Y:S01]  /*14790*/  MUFU.TANH R231, R7 ;  /* 0x0000000700e77308 */ /* 0x0002620000002400 */
[----:B----4-:R-:W4:Y:S09]  /*147a0*/  LDL R14, [R1+0x20] ;  /* 0x00002000010e7983 */ /* 0x010f320000100800 */
[----:B------:R-:W2:Y:S10]  /*147b0*/  MUFU.TANH R246, R8 ;  /* 0x0000000800f67308 */ /* 0x000eb40000002400 */
        /* <DEDUP_REMOVED lines=50> */
[----:B------:R-:W2:Y:S01]  /*14ae0*/  MUFU.TANH R20, R20 ;  /* 0x0000001400147308 */ /* 0x000ea20000002400 */
[C---:B------:R-:W-:Y:S01]  /*14af0*/  HMMA.16816.F32 R64, R172.reuse, R6, R64 ;  /* 0x00000006ac40723c */ /* 0x040fe20000001840 */
[----:B------:R-:W2:Y:S01]  /*14b00*/  LDSM.16.M88.4 R4, [R213+0x2800] ;  /* 0x00280000d504783b */ /* 0x000ea20000000200 */
[----:B------:R-:W-:Y:S04]  /*14b10*/  DEPBAR.LE SB0, 0x0 ;  /* 0x000080000000791a */ /* 0x000fe80000000000 */
[----:B------:R-:W-:Y:S02]  /*14b20*/  FMUL.FTZ R50, R50, c[0x0][0x320] ;  /* 0x0000c80032327a20 */ /* 0x000fe40000410000 */
[----:B------:R-:W-:Y:S01]  /*14b30*/  FMUL.FTZ R58, R58, c[0x0][0x320] ;  /* 0x0000c8003a3a7a20 */ /* 0x000fe20000410000 */
[----:B------:R-:W2:Y:S01]  /*14b40*/  MUFU.TANH R13, R21 ;  /* 0x00000015000d7308 */ /* 0x000ea20000002400 */
[----:B------:R-:W-:Y:S01]  /*14b50*/  BAR.SYNC.DEFER_BLOCKING 0x0 ;  /* 0x0000000000007b1d */ /* 0x000fe20000010000 */
[-C--:B-1----:R-:W-:Y:S05]  /*14b60*/  HMMA.16816.F32 R68, R172, R8.reuse, R68 ;  /* 0x00000008ac44723c */ /* 0x082fea0000001844 */
[----:B------:R-:W-:Y:S02]  /*14b70*/  FMUL.FTZ R52, R52, c[0x0][0x320] ;  /* 0x0000c80034347a20 */ /* 0x000fe40000410000 */
[----:B------:R-:W-:Y:S01]  /*14b80*/  FMUL.FTZ R53, R53, c[0x0][0x320] ;  /* 0x0000c80035357a20 */ /* 0x000fe20000410000 */
[----:B------:R1:W1:Y:S01]  /*14b90*/  MUFU.TANH R180, R58 ;  /* 0x0000003a00b47308 */ /* 0x0002620000002400 */
[C---:B------:R-:W-:Y:S04]  /*14ba0*/  HMMA.16816.F32 R72, R188.reuse, R8, R72 ;  /* 0x00000008bc48723c */ /* 0x040fe80000001848 */
[----:B------:R-:W-:Y:S02]  /*14bb0*/  FMUL.FTZ R54, R54, c[0x0][0x320] ;  /* 0x0000c80036367a20 */ /* 0x000fe40000410000 */
[----:B------:R-:W-:Y:S02]  /*14bc0*/  FMUL.FTZ R55, R55, c[0x0][0x320] ;  /* 0x0000c80037377a20 */ /* 0x000fe40000410000 */
[-C--:B------:R-:W-:Y:S01]  /*14bd0*/  HMMA.16816.F32 R76, R188, R10.reuse, R76 ;  /* 0x0000000abc4c723c */ /* 0x080fe2000000184c */
[----:B------:R3:W3:Y:S03]  /*14be0*/  MUFU.TANH R194, R22 ;  /* 0x0000001600c27308 */ /* 0x0006e60000002400 */
[----:B------:R-:W-:Y:S02]  /*14bf0*/  FMUL.FTZ R56, R56, c[0x0][0x320] ;  /* 0x0000c80038387a20 */ /* 0x000fe40000410000 */
[----:B------:R-:W-:Y:S02]  /*14c00*/  FMUL.FTZ R57, R57, c[0x0][0x320] ;  /* 0x0000c80039397a20 */ /* 0x000fe40000410000 */
[C---:B------:R-:W-:Y:S03]  /*14c10*/  HMMA.16816.F32 R80, R172.reuse, R10, R80 ;  /* 0x0000000aac50723c */ /* 0x040fe60000001850 */
[----:B------:R3:W3:Y:S01]  /*14c20*/  MUFU.TANH R186, R23 ;  /* 0x0000001700ba7308 */ /* 0x0006e20000002400 */
[----:B------:R-:W-:Y:S02]  /*14c30*/  FMUL.FTZ R59, R59, c[0x0][0x320] ;  /* 0x0000c8003b3b7a20 */ /* 0x000fe40000410000 */
[----:B------:R-:W-:Y:S01]  /*14c40*/  FMUL.FTZ R60, R60, c[0x0][0x320] ;  /* 0x0000c8003c3c7a20 */ /* 0x000fe20000410000 */
[----:B-1----:R-:W3:Y:S01]  /*14c50*/  LDL R58, [R1] ;  /* 0x00000000013a7983 */ /* 0x002ee20000100800 */
[-C--:B--2---:R-:W-:Y:S04]  /*14c60*/  HMMA.16816.F32 R84, R172, R4.reuse, R84 ;  /* 0x00000004ac54723c */ /* 0x084fe80000001854 */
[----:B------:R-:W-:Y:S01]  /*14c70*/  FMUL.FTZ R61, R61, c[0x0][0x320] ;  /* 0x0000c8003d3d7a20 */ /* 0x000fe20000410000 */
[----:B------:R1:W2:Y:S01]  /*14c80*/  MUFU.TANH R207, R24 ;  /* 0x0000001800cf7308 */ /* 0x0002a20000002400 */
[----:B------:R-:W-:Y:S02]  /*14c90*/  FMUL.FTZ R63, R63, c[0x0][0x320] ;  /* 0x0000c8003f3f7a20 */ /* 0x000fe40000410000 */
[C---:B------:R-:W-:Y:S04]  /*14ca0*/  HMMA.16816.F32 R88, R188.reuse, R4, R88 ;  /* 0x00000004bc58723c */ /* 0x040fe80000001858 */
[----:B------:R-:W-:Y:S02]  /*14cb0*/  FMUL.FTZ R64, R64, c[0x0][0x320] ;  /* 0x0000c80040407a20 */ /* 0x000fe40000410000 */
[----:B------:R-:W-:Y:S01]  /*14cc0*/  FMUL.FTZ R65, R65, c[0x0][0x320] ;  /* 0x0000c80041417a20 */ /* 0x000fe20000410000 */
[----:B------:R1:W1:Y:S01]  /*14cd0*/  MUFU.TANH R206, R25 ;  /* 0x0000001900ce7308 */ /* 0x0002620000002400 */
[-C--:B------:R-:W-:Y:S04]  /*14ce0*/  HMMA.16816.F32 R92, R188, R6.reuse, R92 ;  /* 0x00000006bc5c723c */ /* 0x080fe8000000185c */
[----:B------:R-:W-:Y:S02]  /*14cf0*/  FMUL.FTZ R66, R66, c[0x0][0x320] ;  /* 0x0000c80042427a20 */ /* 0x000fe40000410000 */
[----:B------:R-:W-:Y:S02]  /*14d00*/  FMUL.FTZ R67, R67, c[0x0][0x320] ;  /* 0x0000c80043437a20 */ /* 0x000fe40000410000 */
[----:B------:R-:W-:Y:S01]  /*14d10*/  HMMA.16816.F32 R96, R172, R6, R96 ;  /* 0x00000006ac60723c */ /* 0x000fe20000001860 */
[----:B------:R1:W1:Y:S03]  /*14d20*/  MUFU.TANH R233, R27 ;  /* 0x0000001b00e97308 */ /* 0x0002660000002400 */
[----:B------:R-:W-:Y:S02]  /*14d30*/  FMUL.FTZ R68, R68, c[0x0][0x320] ;  /* 0x0000c80044447a20 */ /* 0x000fe40000410000 */
[----:B------:R-:W-:Y:S02]  /*14d40*/  FMUL.FTZ R69, R69, c[0x0][0x320] ;  /* 0x0000c80045457a20 */ /* 0x000fe40000410000 */
[----:B------:R-:W-:Y:S03]  /*14d50*/  FMUL.FTZ R70, R70, c[0x0][0x320] ;  /* 0x0000c80046467a20 */ /* 0x000fe60000410000 */
        /* <DEDUP_REMOVED lines=48> */
[----:B------:R1:W1:Y:S10]  /*15060*/  MUFU.TANH R169, R39 ;  /* 0x0000002700a97308 */ /* 0x0002740000002400 */
        /* <DEDUP_REMOVED lines=16> */
[----:B------:R1:W1:Y:S10]  /*15170*/  MUFU.TANH R168, R56 ;  /* 0x0000003800a87308 */ /* 0x0002740000002400 */
[----:B------:R1:W1:Y:S01]  /*15180*/  MUFU.TANH R56, R57 ;  /* 0x0000003900387308 */ /* 0x0002620000002400 */
[C---:B---3--:R-:W-:Y:S09]  /*15190*/  ISETP.GT.AND P0, PT, R225.reuse, R58, PT ;  /* 0x0000003ae100720c */ /* 0x048ff20003f04270 */
[----:B------:R3:W1:Y:S04]  /*151a0*/  MUFU.TANH R179, R59 ;  /* 0x0000003b00b37308 */ /* 0x0006680000002400 */
[----:B------:R-:W-:Y:S02]  /*151b0*/  @P0 MOV R2, R250 ;  /* 0x000000fa00020202 */ /* 0x000fe40000000f00 */
[----:B------:R-:W-:Y:S04]  /*151c0*/  @P0 IADD3 R4, R225, -0x1, RZ ;  /* 0xffffffffe1040810 */ /* 0x000fe80007ffe0ff */
[----:B------:R-:W1:Y:S01]  /*151d0*/  MUFU.TANH R60, R60 ;  /* 0x0000003c003c7308 */ /* 0x000e620000002400 */
[----:B------:R-:W-:Y:S05]  /*151e0*/  @P0 SHF.R.S32.HI R0, RZ, 0x1f, R4 ;  /* 0x0000001fff000819 */ /* 0x000fea0000011404 */
[----:B------:R-:W-:Y:S04]  /*151f0*/  @P0 IMAD R0, R0, c[0x0][0x1e0], RZ ;  /* 0x0000780000000a24 */ /* 0x000fe800078e02ff */
[----:B------:R-:W1:Y:S01]  /*15200*/  MUFU.TANH R61, R61 ;  /* 0x0000003d003d7308 */ /* 0x000e620000002400 */
[C---:B------:R-:W-:Y:S02]  /*15210*/  @P0 IMAD R0, R4.reuse, c[0x0][0x1e4], R0 ;  /* 0x0000790004000a24 */ /* 0x040fe400078e0200 */
[----:B------:R-:W-:Y:S05]  /*15220*/  @P0 IMAD.WIDE.U32 R4, R4, c[0x0][0x1e0], RZ ;  /* 0x0000780004040a25 */ /* 0x000fea00078e00ff */
[----:B------:R-:W-:Y:S02]  /*15230*/  @P0 IADD3 R0, R5, R0, RZ ;  /* 0x0000000005000210 */ /* 0x000fe40007ffe0ff */
[----:B------:R3:W1:Y:S01]  /*15240*/  MUFU.TANH R178, R62 ;  /* 0x0000003e00b27308 */ /* 0x0006620000002400 */
[----:B------:R-:W-:Y:S01]  /*15250*/  @P0 IMAD.WIDE.U32 R2, R4, 0x60, R2 ;  /* 0x0000006004020825 */ /* 0x000fe200078e0002 */
[----:B------:R-:W-:Y:S03]  /*15260*/  MOV R5, R226 ;  /* 0x000000e200057202 */ /* 0x000fe60000000f00 */
[----:B------:R-:W-:Y:S01]  /*15270*/  @P1 IMAD.HI.U32 R4, R226, c[0x0][0x2c8], RZ ;  /* 0x0000b200e2041a27 */ /* 0x000fe200078e00ff */
[----:B------:R-:W-:Y:S03]  /*15280*/  @P0 LEA R6, P2, R2, c[0x0][0x1c8], 0x1 ;  /* 0x0000720002060a11 */ /* 0x000fe600078408ff */
[----:B------:R-:W-:Y:S01]  /*15290*/  @P0 IMAD R0, R0, 0x60, RZ ;  /* 0x0000006000000824 */ /* 0x000fe200078e02ff */
[----:B------:R-:W1:Y:S01]  /*152a0*/  MUFU.TANH R63, R63 ;  /* 0x0000003f003f7308 */ /* 0x000e620000002400 */
[----:B------:R-:W-:Y:S02]  /*152b0*/  @P0 IADD3 R10, P4, R6, UR6, RZ ;  /* 0x00000006060a0c10 */ /* 0x000fe4000ff9e0ff */
[----:B------:R-:W-:Y:S02]  /*152c0*/  @P3 SHF.R.U32.HI R5, RZ, c[0x0][0x2cc], R4 ;  /* 0x0000b300ff053a19 */ /* 0x000fe40000011604 */
[----:B------:R-:W-:Y:S02]  /*152d0*/  @P0 IADD3 R8, P1, R10, UR6, RZ ;  /* 0x000000060a080c10 */ /* 0x000fe4000ff3e0ff */
[----:B------:R-:W-:Y:S01]  /*152e0*/  @P0 IADD3 R0, R3, R0, RZ ;  /* 0x0000000003000210 */ /* 0x000fe20007ffe0ff */
[----:B------:R-:W1:Y:S02]  /*152f0*/  SHFL.IDX PT, R4, R5, RZ, 0x1c1f ;  /* 0x001c1fff05047589 */ /* 0x000e6400000e0000 */
[----:B------:R-:W1:Y:S01]  /*15300*/  MUFU.TANH R64, R64 ;  /* 0x0000004000407308 */ /* 0x000e620000002400 */
[----:B------:R-:W-:Y:S02]  /*15310*/  @P0 LEA.HI.X R7, R2, c[0x0][0x1cc], R0, 0x1, P2 ;  /* 0x0000730002070a11 */ /* 0x000fe400010f0c00 */
[----:B------:R-:W-:Y:S02]  /*15320*/  @P0 IADD3 R2, P3, R8, UR6, RZ ;  /* 0x0000000608020c10 */ /* 0x000fe4000ff7e0ff */
[----:B------:R-:W-:Y:S01]  /*15330*/  @P0 IADD3.X R11, R7, UR7, RZ, P4, !PT ;  /* 0x00000007070b0c10 */ /* 0x000fe2000a7fe4ff */
[----:B------:R-:W-:Y:S01]  /*15340*/  @!PT LDS RZ, [RZ] ;  /* 0x00000000fffff984 */ /* 0x000fe20000000800 */
[----:B------:R-:W-:Y:S01]  /*15350*/  @!PT LDS RZ, [RZ] ;  /* 0x00000000fffff984 */ /* 0x000fe20000000800 */
[----:B------:R1:W-:Y:S03]  /*15360*/  @P0 LDGSTS.E.BYPASS.LTC128B.128 [R227+0x3100], [R6.64], !P6 ;  /* 0x0310000006e30fae */ /* 0x0003e6000f101d4c */
[----:B------:R-:W-:Y:S01]  /*15370*/  @P0 IADD3.X R9, R11, UR7, RZ, P1, !PT ;  /* 0x000000070b090c10 */ /* 0x000fe20008ffe4ff */
[----:B------:R-:W2:Y:S03]  /*15380*/  MUFU.TANH R65, R65 ;  /* 0x0000004100417308 */ /* 0x000ea60000002400 */
[----:B------:R-:W-:Y:S01]  /*15390*/  @P0 IADD3.X R3, R9, UR7, RZ, P3, !PT ;  /* 0x0000000709030c10 */ /* 0x000fe20009ffe4ff */
[----:B------:R3:W-:Y:S06]  /*153a0*/  @P0 LDGSTS.E.BYPASS.LTC128B.128 [R227+0x3900], [R10.64], !P6 ;  /* 0x039000000ae30fae */ /* 0x0007ec000f101d4c */
[----:B------:R-:W2:Y:S02]  /*153b0*/  MUFU.TANH R66, R66 ;  /* 0x0000004200427308 */ /* 0x000ea40000002400 */
[----:B------:R2:W-:Y:S08]  /*153c0*/  @P0 LDGSTS.E.BYPASS.LTC128B.128 [R227+0x4100], [R8.64], !P6 ;  /* 0x0410000008e30fae */ /* 0x0005f0000f101d4c */
[----:B------:R-:W3:Y:S01]  /*153d0*/  MUFU.TANH R67, R67 ;  /* 0x0000004300437308 */ /* 0x000ee20000002400 */
[----:B------:R3:W-:Y:S01]  /*153e0*/  @P0 LDGSTS.E.BYPASS.LTC128B.128 [R227+0x4900], [R2.64], !P6 ;  /* 0x0490000002e30fae */ /* 0x0007e2000f101d4c */
[----:B-1----:R-:W-:Y:S04]  /*153f0*/  @P0 IADD3 R6, P2, R2, UR6, RZ ;  /* 0x0000000602060c10 */ /* 0x002fe8000ff5e0ff */
[----:B------:R-:W-:Y:S04]  /*15400*/  @P0 IADD3.X R7, R3, UR7, RZ, P2, !PT ;  /* 0x0000000703070c10 */ /* 0x000fe800097fe4ff */
[----:B------:R-:W1:Y:S01]  /*15410*/  MUFU.TANH R68, R68 ;  /* 0x0000004400447308 */ /* 0x000e620000002400 */
[----:B------:R4:W-:Y:S01]  /*15420*/  @P0 LDGSTS.E.BYPASS.LTC128B.128 [R227+0x5100], [R6.64], !P6 ;  /* 0x0510000006e30fae */ /* 0x0009e2000f101d4c */
[----:B--2---:R-:W-:Y:S08]  /*15430*/  @P0 IADD3 R8, P1, R6, UR6, RZ ;  /* 0x0000000606080c10 */ /* 0x004ff0000ff3e0ff */
[----:B------:R-:W2:Y:S01]  /*15440*/  MUFU.TANH R69, R69 ;  /* 0x0000004500457308 */ /* 0x000ea20000002400 */
[----:B------:R-:W-:Y:S05]  /*15450*/  @P0 IADD3.X R9, R7, UR7, RZ, P1, !PT ;  /* 0x0000000707090c10 */ /* 0x000fea0008ffe4ff */
[----:B------:R1:W-:Y:S01]  /*15460*/  @P0 LDGSTS.E.BYPASS.LTC128B.128 [R227+0x5900], [R8.64], !P6 ;  /* 0x0590000008e30fae */ /* 0x0003e2000f101d4c */
[----:B---3--:R-:W-:Y:S03]  /*15470*/  IMAD R3, R225, -0x60, RZ ;  /* 0xffffffa0e1037824 */ /* 0x008fe600078e02ff */
[----:B------:R-:W3:Y:S01]  /*15480*/  MUFU.TANH R70, R70 ;  /* 0x0000004600467308 */ /* 0x000ee20000002400 */
[----:B------:R-:W-:Y:S03]  /*15490*/  PLOP3.LUT P0, PT, PT, PT, UP1, 0x40, 0x0 ;  /* 0x000000000000781c */ /* 0x000fe60003f0e818 */
[----:B------:R-:W0:Y:S01]  /*154a0*/  LDGDEPBAR ;  /* 0x00000000000079af */ /* 0x000e220000000000 */
[C---:B----4-:R-:W-:Y:S05]  /*154b0*/  IADD3 R7, -R14.reuse, 0x1, R3 ;  /* 0x000000010e077810 */ /* 0x050fea0007ffe103 */
[----:B------:R-:W4:Y:S01]  /*154c0*/  MUFU.TANH R71, R71 ;  /* 0x0000004700477308 */ /* 0x000f220000002400 */
[----:B------:R-:W-:Y:S04]  /*154d0*/  IADD3 R7, R7, c[0x0][0x1d0], RZ ;  /* 0x0000740007077a10 */ /* 0x000fe80007ffe0ff */
[----:B------:R-:W-:Y:S05]  /*154e0*/  IADD3 R7, R7, -c[0x0][0x168], RZ ;  /* 0x80005a0007077a10 */ /* 0x000fea0007ffe0ff */
[----:B------:R-:W2:Y:S01]  /*154f0*/  MUFU.TANH R72, R72 ;  /* 0x0000004800487308 */ /* 0x000ea20000002400 */
[C---:B------:R-:W-:Y:S02]  /*15500*/  IADD3 R6, R7.reuse, c[0x0][0x328], RZ ;  /* 0x0000ca0007067a10 */ /* 0x040fe40007ffe0ff */
[----:B------:R-:W-:Y:S02]  /*15510*/  IADD3 R7, R7, UR10, RZ ;  /* 0x0000000a07077c10 */ /* 0x000fe4000fffe0ff */
[----:B-1----:R-:W-:Y:S02]  /*15520*/  IADD3 R8, -R14, R3, RZ ;  /* 0x000000030e087210 */ /* 0x002fe40007ffe1ff */
[-C--:B------:R-:W-:Y:S02]  /*15530*/  IADD3 R2, R6, R4.reuse, RZ ;  /* 0x0000000406027210 */ /* 0x080fe40007ffe0ff */
[----:B------:R-:W-:Y:S01]  /*15540*/  IADD3 R0, R7, R4, RZ ;  /* 0x0000000407007210 */ /* 0x000fe20007ffe0ff */
        /* <DEDUP_REMOVED lines=42> */
.L_x_507:
[----:B------:R-:W-:Y:S04]  /*157f0*/  MOV R9, c[0x0][0x32c] ;  /* 0x0000cb0000097a02 */ /* 0x000fe80000000f00 */
[----:B------:R-:W-:Y:S11]  /*15800*/  ISETP.NE.AND P0, PT, R9, 0x1, PT ;  /* 0x000000010900780c */ /* 0x000ff60003f05270 */
[----:B------:R-:W-:Y:S02]  /*15810*/  @!UPT UIADD3 URZ, URZ, URZ, URZ ;  /* 0x0000003f3f3ff290 */ /* 0x000fe4000fffe03f */
[----:B------:R-:W-:Y:S05]  /*15820*/  @P0 IMAD.HI.U32 R9, R4, c[0x0][0x330], RZ ;  /* 0x0000cc0004090a27 */ /* 0x000fea00078e00ff */
[----:B------:R-:W-:Y:S02]  /*15830*/  @P0 SHF.R.U32.HI R4, RZ, c[0x0][0x334], R9 ;  /* 0x0000cd00ff040a19 */ /* 0x000fe40000011609 */
.L_x_508:
[----:B------:R-:W-:Y:S05]  /*15840*/  BSYNC B0 ;  /* 0x0000000000007941 */ /* 0x000fea0003800000 */
.L_x_506:
[----:B------:R-:W-:Y:S05]  /*15850*/  IMAD R4, R4, c[0x0][0x32c], R8 ;  /* 0x0000cb0004047a24 */ /* 0x000fea00078e0208 */
[----:B------:R-:W-:Y:S02]  /*15860*/  IADD3 R9, R4, c[0x0][0x32c], RZ ;  /* 0x0000cb0004097a10 */ /* 0x000fe40007ffe0ff */
[----:B------:R-:W-:Y:S02]  /*15870*/  IMNMX R0, R0, R4, !PT ;  /* 0x0000000400007217 */ /* 0x000fe40007800200 */
[----:B------:R-:W-:Y:S02]  /*15880*/  IMNMX R2, R2, R9, PT ;  /* 0x0000000902027217 */ /* 0x000fe40003800200 */
.L_x_505:
        /* <DEDUP_REMOVED lines=43> */
[----:B-1----:R-:W-:Y:S02]  /*15b40*/  FSEL R90, R37, -INF , !P0 ;  /* 0xff800000255a7808 */ /* 0x002fe40004000000 */
        /* <DEDUP_REMOVED lines=90> */
.L_x_511:
[----:B------:R-:W-:Y:S04]  /*160f0*/  MOV R26, c[0x0][0x32c] ;  /* 0x0000cb00001a7a02 */ /* 0x000fe80000000f00 */
[----:B------:R-:W-:Y:S11]  /*16100*/  ISETP.NE.AND P0, PT, R26, 0x1, PT ;  /* 0x000000011a00780c */ /* 0x000ff60003f05270 */
[----:B------:R-:W-:Y:S02]  /*16110*/  @!UPT UIADD3 URZ, URZ, URZ, URZ ;  /* 0x0000003f3f3ff290 */ /* 0x000fe4000fffe03f */
[----:B------:R-:W-:Y:S05]  /*16120*/  @P0 IMAD.HI.U32 R26, R3, c[0x0][0x330], RZ ;  /* 0x0000cc00031a0a27 */ /* 0x000fea00078e00ff */
[----:B------:R-:W-:Y:S02]  /*16130*/  @P0 SHF.R.U32.HI R3, RZ, c[0x0][0x334], R26 ;  /* 0x0000cd00ff030a19 */ /* 0x000fe4000001161a */
.L_x_512:
[----:B------:R-:W-:Y:S05]  /*16140*/  BSYNC B0 ;  /* 0x0000000000007941 */ /* 0x000fea0003800000 */
.L_x_510:
[----:B------:R-:W-:Y:S05]  /*16150*/  IMAD R3, R3, c[0x0][0x32c], R8 ;  /* 0x0000cb0003037a24 */ /* 0x000fea00078e0208 */
[----:B------:R-:W-:Y:S02]  /*16160*/  IADD3 R26, R3, c[0x0][0x32c], RZ ;  /* 0x0000cb00031a7a10 */ /* 0x000fe40007ffe0ff */
[----:B------:R-:W-:Y:S02]  /*16170*/  IMNMX R0, R0, R3, !PT ;  /* 0x0000000300007217 */ /* 0x000fe40007800200 */
[----:B------:R-:W-:Y:S02]  /*16180*/  IMNMX R2, R2, R26, PT ;  /* 0x0000001a02027217 */ /* 0x000fe40003800200 */
.L_x_509:
        /* <DEDUP_REMOVED lines=111> */
.L_x_515:
[----:B------:R-:W-:Y:S04]  /*16880*/  MOV R26, c[0x0][0x32c] ;  /* 0x0000cb00001a7a02 */ /* 0x000fe80000000f00 */
[----:B------:R-:W-:Y:S11]  /*16890*/  ISETP.NE.AND P0, PT, R26, 0x1, PT ;  /* 0x000000011a00780c */ /* 0x000ff60003f05270 */
[----:B------:R-:W-:Y:S02]  /*168a0*/  @!UPT UIADD3 URZ, URZ, URZ, URZ ;  /* 0x0000003f3f3ff290 */ /* 0x000fe4000fffe03f */
[----:B------:R-:W-:Y:S05]  /*168b0*/  @P0 IMAD.HI.U32 R26, R3, c[0x0][0x330], RZ ;  /* 0x0000cc00031a0a27 */ /* 0x000fea00078e00ff */
[----:B------:R-:W-:Y:S02]  /*168c0*/  @P0 SHF.R.U32.HI R3, RZ, c[0x0][0x334], R26 ;  /* 0x0000cd00ff030a19 */ /* 0x000fe4000001161a */
.L_x_516:
[----:B------:R-:W-:Y:S05]  /*168d0*/  BSYNC B0 ;  /* 0x0000000000007941 */ /* 0x000fea0003800000 */
.L_x_514:
[----:B------:R-:W-:Y:S05]  /*168e0*/  IMAD R3, R3, c[0x0][0x32c], R8 ;  /* 0x0000cb0003037a24 */ /* 0x000fea00078e0208 */
[----:B------:R-:W-:Y:S02]  /*168f0*/  IADD3 R26, R3, c[0x0][0x32c], RZ ;  /* 0x0000cb00031a7a10 */ /* 0x000fe40007ffe0ff */
[----:B------:R-:W-:Y:S02]  /*16900*/  IMNMX R0, R0, R3, !PT ;  /* 0x0000000300007217 */ /* 0x000fe40007800200 */
[----:B------:R-:W-:Y:S02]  /*16910*/  IMNMX R2, R2, R26, PT ;  /* 0x0000001a02027217 */ /* 0x000fe40003800200 */
.L_x_513:
        /* <DEDUP_REMOVED lines=111> */
.L_x_519:
[----:B------:R-:W-:Y:S04]  /*17010*/  MOV R5, c[0x0][0x32c] ;  /* 0x0000cb0000057a02 */ /* 0x000fe80000000f00 */
[----:B------:R-:W-:Y:S11]  /*17020*/  ISETP.NE.AND P0, PT, R5, 0x1, PT ;  /* 0x000000010500780c */ /* 0x000ff60003f05270 */
[----:B------:R-:W-:Y:S02]  /*17030*/  @!UPT UIADD3 URZ, URZ, URZ, URZ ;  /* 0x0000003f3f3ff290 */ /* 0x000fe4000fffe03f */
[----:B------:R-:W-:Y:S05]  /*17040*/  @P0 IMAD.HI.U32 R5, R3, c[0x0][0x330], RZ ;  /* 0x0000cc0003050a27 */ /* 0x000fea00078e00ff */
[----:B------:R-:W-:Y:S02]  /*17050*/  @P0 SHF.R.U32.HI R3, RZ, c[0x0][0x334], R5 ;  /* 0x0000cd00ff030a19 */ /* 0x000fe40000011605 */
.L_x_520:
[----:B------:R-:W-:Y:S05]  /*17060*/  BSYNC B0 ;  /* 0x0000000000007941 */ /* 0x000fea0003800000 */
.L_x_518:
[----:B------:R-:W-:Y:S05]  /*17070*/  IMAD R8, R3, c[0x0][0x32c], R8 ;  /* 0x0000cb0003087a24 */ /* 0x000fea00078e0208 */
[----:B------:R-:W-:Y:S02]  /*17080*/  IADD3 R3, R8, c[0x0][0x32c], RZ ;  /* 0x0000cb0008037a10 */ /* 0x000fe40007ffe0ff */
[----:B------:R-:W-:Y:S02]  /*17090*/  IMNMX R0, R0, R8, !PT ;  /* 0x0000000800007217 */ /* 0x000fe40007800200 */
[----:B------:R-:W-:Y:S02]  /*170a0*/  IMNMX R2, R2, R3, PT ;  /* 0x0000000302027217 */ /* 0x000fe40003800200 */
.L_x_517:
        /* <DEDUP_REMOVED lines=24> */
[----:B------:R-:W-:Y:S02]  /*17230*/  MOV R52, R58 ;  /* 0x0000003a00347202 */ /* 0x000fe40000000f00 */
        /* <DEDUP_REMOVED lines=81> */
[----:B------:R-:W-:Y:S02]  /*17750*/  ISETP.LT.OR P0, PT, R2, 0x32, P0 ;  /* 0x000000320200780c */ /* 0x000fe40000701670 */
[----:B------:R-:W-:Y:S02]  /*17760*/  MOV R80, R52 ;  /* 0x0000003400507202 */ /* 0x000fe40000000f00 */
[----:B------:R-:W-:Y:S02]  /*17770*/  FSEL R179, R179, -INF , !P0 ;  /* 0xff800000b3b37808 */ /* 0x000fe40004000000 */
[----:B------:R-:W-:Y:S01]  /*17780*/  ISETP.NE.AND P0, PT, R12, RZ, PT ;  /* 0x000000ff0c00720c */ /* 0x000fe20003f05270 */
[----:B------:R-:W-:Y:S03]  /*17790*/  IMAD.MOV.U32 R249, RZ, RZ, R80 ;  /* 0x000000fffff97224 */ /* 0x000fe600078e0050 */
        /* <DEDUP_REMOVED lines=55> */
[----:B------:R-:W-:Y:S02]  /*17b10*/  FMNMX.FTZ R6, R168, R6, !PT ;  /* 0x00000006a8067209 */ /* 0x000fe40007810000 */
[----:B------:R-:W-:Y:S02]  /*17b20*/  ISETP.NE.AND P3, PT, R9, RZ, PT ;  /* 0x000000ff0900720c */ /* 0x000fe40003f65270 */
[C---:B------:R-:W-:Y:S02]  /*17b30*/  ISETP.GT.AND P4, PT, R0.reuse, 0x59, !P4 ;  /* 0x000000590000780c */ /* 0x040fe40006784270 */
[----:B------:R-:W-:Y:S01]  /*17b40*/  ISETP.GT.AND P3, PT, R0, 0x50, !P3 ;  /* 0x000000500000780c */ /* 0x000fe20005f64270 */
[----:B------:R2:W3:Y:S01]  /*17b50*/  MUFU.EX2 R87, R3 ;  /* 0x0000000300577308 */ /* 0x0004e20000000800 */
[----:B------:R-:W-:Y:S02]  /*17b60*/  FMNMX.FTZ R4, R189, R4, !PT ;  /* 0x00000004bd047209 */ /* 0x000fe40007810000 */
[----:B------:R-:W-:Y:S02]  /*17b70*/  ISETP.NE.AND P1, PT, R10, RZ, PT ;  /* 0x000000ff0a00720c */ /* 0x000fe40003f25270 */
[----:B------:R-:W-:Y:S02]  /*17b80*/  FMNMX.FTZ R4, R191, R4, !PT ;  /* 0x00000004bf047209 */ /* 0x000fe40007810000 */
[----:B------:R-:W-:Y:S02]  /*17b90*/  ISETP.GT.AND P0, PT, R0, 0x49, !P1 ;  /* 0x000000490000780c */ /* 0x000fe40004f04270 */
[----:B------:R-:W-:Y:S02]  /*17ba0*/  FMNMX.FTZ R4, R202, R4, !PT ;  /* 0x00000004ca047209 */ /* 0x000fe40007810000 */
[----:B------:R-:W-:Y:S02]  /*17bb0*/  FSETP.NEU.FTZ.AND P1, PT, R71, -INF , PT ;  /* 0xff8000004700780b */ /* 0x000fe40003f3d000 */
        /* <DEDUP_REMOVED lines=9> */
[--C-:B--2---:R-:W-:Y:S01]  /*17c50*/  FFMA.FTZ R3, R29, c[0x0][0x2d0], -R75.reuse ;  /* 0x0000b4001d037a23 */ /* 0x104fe2000001084b */
[----:B------:R-:W-:Y:S02]  /*17c60*/  FMNMX.FTZ R4, R237, R4, !PT ;  /* 0x00000004ed047209 */ /* 0x000fe40007810000 */
[C---:B------:R-:W-:Y:S02]  /*17c70*/  ISETP.LT.OR P0, PT, R2.reuse, 0x4a, P0 ;  /* 0x0000004a0200780c */ /* 0x040fe40000701670 */
[----:B------:R-:W-:Y:S02]  /*17c80*/  ISETP.LT.OR P3, PT, R2, 0x51, P3 ;  /* 0x000000510200780c */ /* 0x000fe40001f61670 */
[----:B------:R-:W-:Y:S02]  /*17c90*/  FSEL R183, R79, -INF , !P0 ;  /* 0xff8000004fb77808 */ /* 0x000fe40004000000 */
        /* <DEDUP_REMOVED lines=11> */
[----:B------:R-:W-:Y:S02]  /*17d50*/  ISETP.GT.AND P0, PT, R0, 0x51, !P0 ;  /* 0x000000510000780c */ /* 0x000fe40004704270 */
[----:B------:R-:W-:Y:S02]  /*17d60*/  FMNMX.FTZ R5, R201, R5, !PT ;  /* 0x00000005c9057209 */ /* 0x000fe40007810000 */
[----:B------:R-:W-:Y:S02]  /*17d70*/  ISETP.LT.OR P0, PT, R2, 0x52, P0 ;  /* 0x000000520200780c */ /* 0x000fe40000701670 */
[----:B--2---:R-:W-:Y:S02]  /*17d80*/  FMNMX.FTZ R3, R192, R5, !PT ;  /* 0x00000005c0037209 */ /* 0x004fe40007810000 */
[----:B------:R-:W-:Y:S02]  /*17d90*/  FSEL R195, R91, -INF , !P0 ;  /* 0xff8000005bc37808 */ /* 0x000fe40004000000 */
[----:B------:R-:W-:Y:S01]  /*17da0*/  FMNMX.FTZ R0, R183, R3, !PT ;  /* 0x00000003b7007209 */ /* 0x000fe20007810000 */
[--C-:B------:R-:W-:Y:S01]  /*17db0*/  FFMA.FTZ R3, R33, c[0x0][0x2d0], -R75.reuse ;  /* 0x0000b40021037a23 */ /* 0x100fe2000001084b */
[----:B------:R-:W-:Y:S01]  /*17dc0*/  ISETP.LT.OR P0, PT, R2, 0x5a, P4 ;  /* 0x0000005a0200780c */ /* 0x000fe20002701670 */
[----:B------:R-:W-:Y:S01]  /*17dd0*/  MUFU.EX2 R33, R16 ;  /* 0x0000001000217308 */ /* 0x000fe20000000800 */
[----:B------:R-:W-:Y:S02]  /*17de0*/  FSEL R193, R78, -INF , !P3 ;  /* 0xff8000004ec17808 */ /* 0x000fe40005800000 */
[----:B------:R-:W-:Y:S02]  /*17df0*/  FSEL R73, R57, -INF , !P0 ;  /* 0xff80000039497808 */ /* 0x000fe40004000000 */
[----:B---3--:R-:W-:Y:S02]  /*17e00*/  F2FP.PACK_AB R78, R87, R93 ;  /* 0x0000005d574e723e */ /* 0x008fe400000000ff */
[----:B------:R-:W-:Y:S01]  /*17e10*/  ISETP.LT.OR P3, PT, R2, 0x59, P5 ;  /* 0x000000590200780c */ /* 0x000fe20002f61670 */
[--C-:B------:R-:W-:Y:S01]  /*17e20*/  FFMA.FTZ R2, R37, c[0x0][0x2d0], -R75.reuse ;  /* 0x0000b40025027a23 */ /* 0x100fe2000001084b */
[----:B----4-:R-:W-:Y:S01]  /*17e30*/  FMNMX.FTZ R4, R4, R7, !PT ;  /* 0x0000000704047209 */ /* 0x010fe20007810000 */
[----:B------:R2:W3:Y:S01]  /*17e40*/  MUFU.EX2 R243, R3 ;  /* 0x0000000300f37308 */ /* 0x0004e20000000800 */
[----:B-1----:R-:W-:Y:S02]  /*17e50*/  F2FP.PACK_AB R76, R233, R230 ;  /* 0x000000e6e94c723e */ /* 0x002fe400000000ff */
[----:B------:R-:W-:Y:S01]  /*17e60*/  FSEL R197, R59, -INF , !P3 ;  /* 0xff8000003bc57808 */ /* 0x000fe20005800000 */
[----:B------:R-:W1:Y:S01]  /*17e70*/  SHFL.BFLY PT, R70, R4, 0x1, 0x1f ;  /* 0x0c201f0004467f89 */ /* 0x000e6200000e0000 */
[----:B------:R-:W-:Y:S04]  /*17e80*/  FMNMX.FTZ R0, R193, R0, !PT ;  /* 0x00000000c1007209 */ /* 0x000fe80007810000 */
[----:B------:R-:W-:Y:S01]  /*17e90*/  FMNMX.FTZ R0, R195, R0, !PT ;  /* 0x00000000c3007209 */ /* 0x000fe20007810000 */
[----:B------:R4:W-:Y:S03]  /*17ea0*/  MUFU.EX2 R92, R2 ;  /* 0x00000002005c7308 */ /* 0x0009e60000000800 */
[----:B------:R-:W-:Y:S04]  /*17eb0*/  FMNMX.FTZ R0, R197, R0, !PT ;  /* 0x00000000c5007209 */ /* 0x000fe80007810000 */
[----:B------:R-:W-:Y:S03]  /*17ec0*/  FMNMX.FTZ R0, R73, R0, !PT ;  /* 0x0000000049007209 */ /* 0x000fe60007810000 */
[----:B------:R-:W-:Y:S01]  /*17ed0*/  MUFU.EX2 R57, R12 ;  /* 0x0000000c00397308 */ /* 0x000fe20000000800 */
[--C-:B--2---:R-:W-:Y:S01]  /*17ee0*/  FFMA.FTZ R3, R38, c[0x0][0x2d0], -R75.reuse ;  /* 0x0000b40026037a23 */ /* 0x104fe2000001084b */
[----:B---3--:R-:W-:Y:S02]  /*17ef0*/  F2FP.PACK_AB R77, R243, R86 ;  /* 0x00000056f34d723e */ /* 0x008fe400000000ff */
[----:B-1----:R-:W-:Y:S06]  /*17f00*/  FMNMX.FTZ R70, R4, R70, !PT ;  /* 0x0000004604467209 */ /* 0x002fec0007810000 */
[----:B------:R1:W2:Y:S01]  /*17f10*/  MUFU.EX2 R89, R3 ;  /* 0x0000000300597308 */ /* 0x0002a20000000800 */
[C---:B------:R-:W-:Y:S01]  /*17f20*/  FSETP.NEU.FTZ.AND P0, PT, R70.reuse, -INF , PT ;  /* 0xff8000004600780b */ /* 0x040fe20003f1d000 */
[----:B------:R-:W-:Y:S01]  /*17f30*/  FMUL.FTZ R96, R70, c[0x0][0x2d0] ;  /* 0x0000b40046607a20 */ /* 0x000fe20000410000 */
[----:B----4-:R-:W3:Y:S04]  /*17f40*/  SHFL.BFLY PT, R2, R0, 0x2, 0x1f ;  /* 0x0c401f0000027f89 */ /* 0x010ee800000e0000 */
[----:B------:R-:W-:Y:S05]  /*17f50*/  FSEL R96, R96, RZ, P0 ;  /* 0x000000ff60607208 */ /* 0x000fea0000000000 */
[--C-:B------:R-:W-:Y:S02]  /*17f60*/  FFMA.FTZ R4, R36, c[0x0][0x2d0], -R96.reuse ;  /* 0x0000b40024047a23 */ /* 0x100fe40000010860 */
[--C-:B------:R-:W-:Y:S02]  /*17f70*/  FFMA.FTZ R32, R45, c[0x0][0x2d0], -R96.reuse ;  /* 0x0000b4002d207a23 */ /* 0x100fe40000010860 */
[----:B------:R-:W-:Y:S01]  /*17f80*/  MUFU.EX2 R248, R4 ;  /* 0x0000000400f87308 */ /* 0x000fe20000000800 */
[--C-:B-1----:R-:W-:Y:S01]  /*17f90*/  FFMA.FTZ R3, R26, c[0x0][0x2d0], -R96.reuse ;  /* 0x0000b4001a037a23 */ /* 0x102fe20000010860 */
[----:B--2---:R-:W-:Y:S08]  /*17fa0*/  F2FP.PACK_AB R79, R89, R92 ;  /* 0x0000005c594f723e */ /* 0x004ff000000000ff */
[----:B------:R1:W-:Y:S02]  /*17fb0*/  MUFU.EX2 R85, R3 ;  /* 0x0000000300557308 */ /* 0x0003e40000000800 */
[--C-:B-1----:R-:W-:Y:S02]  /*17fc0*/  FFMA.FTZ R3, R28, c[0x0][0x2d0], -R96.reuse ;  /* 0x0000b4001c037a23 */ /* 0x102fe40000010860 */
[----:B------:R-:W-:Y:S06]  /*17fd0*/  FFMA.FTZ R28, R47, c[0x0][0x2d0], -R75 ;  /* 0x0000b4002f1c7a23 */ /* 0x000fec000001084b */
[----:B------:R1:W2:Y:S02]  /*17fe0*/  MUFU.EX2 R246, R3 ;  /* 0x0000000300f67308 */ /* 0x0002a40000000800 */
[----:B-1----:R-:W-:Y:S01]  /*17ff0*/  FFMA.FTZ R3, R35, c[0x0][0x2d0], -R96 ;  /* 0x0000b40023037a23 */ /* 0x002fe20000010860 */
[----:B--2---:R-:W-:Y:S07]  /*18000*/  F2FP.PACK_AB R64, R246, R85 ;  /* 0x00000055f640723e */ /* 0x004fee00000000ff */
[----:B------:R3:W-:Y:S02]  /*18010*/  MUFU.EX2 R53, R3 ;  /* 0x0000000300357308 */ /* 0x0007e40000000800 */
[----:B---3--:R-:W-:Y:S01]  /*18020*/  FMNMX.FTZ R3, R0, R2, !PT ;  /* 0x0000000200037209 */ /* 0x008fe20007810000 */
[----:B------:R-:W-:Y:S01]  /*18030*/  FFMA.FTZ R2, R39, c[0x0][0x2d0], -R74 ;  /* 0x0000b40027027a23 */ /* 0x000fe2000001084a */
[----:B------:R-:W-:Y:S01]  /*18040*/  FSEL R0, R72, RZ, P2 ;  /* 0x000000ff48007208 */ /* 0x000fe20001000000 */
[----:B------:R-:W-:Y:S05]  /*18050*/  LDSM.16.MT88.4 R36, [R212+0x100] ;  /* 0x00010000d424783b */ /* 0x000fea0000004200 */
[----:B------:R1:W-:Y:S01]  /*18060*/  MUFU.EX2 R81, R2 ;  /* 0x0000000200517308 */ /* 0x0003e20000000800 */
[----:B------:R-:W-:Y:S04]  /*18070*/  FADD.FTZ R0, -R0, R100 ;  /* 0x0000006400007221 */ /* 0x000fe80000010100 */
[----:B------:R-:W-:Y:S01]  /*18080*/  FMUL.FTZ R0, R0, c[0x0][0x2d0] ;  /* 0x0000b40000007a20 */ /* 0x000fe20000410000 */
[----:B------:R-:W2:Y:S04]  /*18090*/  SHFL.BFLY PT, R4, R3, 0x1, 0x1f ;  /* 0x0c201f0003047f89 */ /* 0x000ea800000e0000 */
[----:B------:R3:W4:Y:S01]  /*180a0*/  MUFU.EX2 R69, R0 ;  /* 0x0000000000457308 */ /* 0x0007220000000800 */
[----:B-1----:R-:W-:Y:S05]  /*180b0*/  FSEL R2, R71, RZ, P1 ;  /* 0x000000ff47027208 */ /* 0x002fea0000800000 */
[----:B------:R-:W-:Y:S01]  /*180c0*/  FADD.FTZ R2, -R2, R101 ;  /* 0x0000006502027221 */ /* 0x000fe20000010100 */
[----:B--2---:R-:W-:Y:S03]  /*180d0*/  FMNMX.FTZ R3, R3, R4, !PT ;  /* 0x0000000403037209 */ /* 0x004fe60007810000 */
[----:B------:R-:W-:Y:S01]  /*180e0*/  FMUL.FTZ R2, R2, c[0x0][0x2d0] ;  /* 0x0000b40002027a20 */ /* 0x000fe20000410000 */
[----:B---3--:R-:W-:Y:S01]  /*180f0*/  FSEL R0, R70, RZ, P0 ;  /* 0x000000ff46007208 */ /* 0x008fe20000000000 */
[----:B----4-:R-:W-:Y:S01]  /*18100*/  FMUL.FTZ R5, R69, R105 ;  /* 0x0000006945057220 */ /* 0x010fe20000410000 */
[----:B------:R-:W-:Y:S01]  /*18110*/  MOV R105, R89 ;  /* 0x0000005900697202 */ /* 0x000fe20000000f00 */
[----:B------:R-:W1:Y:S01]  /*18120*/  MUFU.EX2 R68, R2 ;  /* 0x0000000200447308 */ /* 0x000e620000000800 */
[C---:B------:R-:W-:Y:S01]  /*18130*/  FMUL.FTZ R97, R3.reuse, c[0x0][0x2d0] ;  /* 0x0000b40003617a20 */ /* 0x040fe20000410000 */
[----:B------:R-:W-:Y:S01]  /*18140*/  FSETP.NEU.FTZ.AND P0, PT, R3, -INF , PT ;  /* 0xff8000000300780b */ /* 0x000fe20003f1d000 */
[----:B------:R-:W-:Y:S02]  /*18150*/  FADD.FTZ R0, -R0, R102 ;  /* 0x0000006600007221 */ /* 0x000fe40000010100 */
[----:B------:R-:W-:Y:S01]  /*18160*/  FMUL.FTZ R16, R69, R116 ;  /* 0x0000007445107220 */ /* 0x000fe20000410000 */
[----:B------:R-:W-:Y:S01]  /*18170*/  FSEL R97, R97, RZ, P0 ;  /* 0x000000ff61617208 */ /* 0x000fe20000000000 */
[----:B------:R-:W-:Y:S01]  /*18180*/  FMUL.FTZ R0, R0, c[0x0][0x2d0] ;  /* 0x0000b40000007a20 */ /* 0x000fe20000410000 */
[----:B------:R-:W-:Y:S01]  /*18190*/  MOV R116, R230 ;  /* 0x000000e600747202 */ /* 0x000fe20000000f00 */
[----:B------:R-:W-:Y:S02]  /*181a0*/  FMUL.FTZ R17, R69, R117 ;  /* 0x0000007545117220 */ /* 0x000fe40000410000 */
[----:B------:R2:W3:Y:S01]  /*181b0*/  MUFU.EX2 R2, R0 ;  /* 0x0000000000027308 */ /* 0x0004e20000000800 */
[----:B------:R-:W-:Y:S02]  /*181c0*/  FFMA.FTZ R4, R24, c[0x0][0x2d0], -R97 ;  /* 0x0000b40018047a23 */ /* 0x000fe40000010861 */
[----:B------:R-:W-:Y:S02]  /*181d0*/  IMAD.MOV.U32 R117, RZ, RZ, R233 ;  /* 0x000000ffff757224 */ /* 0x000fe400078e00e9 */
[--C-:B------:R-:W-:Y:S02]  /*181e0*/  FFMA.FTZ R58, R58, c[0x0][0x2d0], -R97.reuse ;  /* 0x0000b4003a3a7a23 */ /* 0x100fe40000010861 */
[----:B------:R-:W-:Y:S02]  /*181f0*/  FFMA.FTZ R62, R62, c[0x0][0x2d0], -R97 ;  /* 0x0000b4003e3e7a23 */ /* 0x000fe40000010861 */
[----:B------:R-:W-:Y:S01]  /*18200*/  FFMA.FTZ R24, R44, c[0x0][0x2d0], -R75 ;  /* 0x0000b4002c187a23 */ /* 0x000fe2000001084b */
[----:B------:R4:W-:Y:S01]  /*18210*/  MUFU.EX2 R61, R4 ;  /* 0x00000004003d7308 */ /* 0x0009e20000000800 */
[----:B------:R-:W-:Y:S02]  /*18220*/  FFMA.FTZ R44, R50, c[0x0][0x2d0], -R96 ;  /* 0x0000b400322c7a23 */ /* 0x000fe40000010860 */
[C---:B-1----:R-:W-:Y:S02]  /*18230*/  FMUL.FTZ R7, R68.reuse, R107 ;  /* 0x0000006b44077220 */ /* 0x042fe40000410000 */
[C---:B------:R-:W-:Y:S02]  /*18240*/  FMUL.FTZ R6, R68.reuse, R106 ;  /* 0x0000006a44067220 */ /* 0x040fe40000410000 */
[----:B------:R-:W-:Y:S02]  /*18250*/  IMAD.MOV.U32 R107, RZ, RZ, R53 ;  /* 0x000000ffff6b7224 */ /* 0x000fe400078e0035 */
[----:B------:R-:W-:Y:S01]  /*18260*/  LDSM.16.MT88.4 R52, [R210+0x100] ;  /* 0x00010000d234783b */ /* 0x000fe20000004200 */
[----:B------:R1:W2:Y:S01]  /*18270*/  MUFU.EX2 R30, R24 ;  /* 0x00000018001e7308 */ /* 0x0002a20000000800 */
[----:B------:R-:W-:Y:S01]  /*18280*/  FMUL.FTZ R18, R68, R118 ;  /* 0x0000007644127220 */ /* 0x000fe20000410000 */
[----:B------:R-:W-:Y:S01]  /*18290*/  F2FP.PACK_AB R66, R248, R107 ;  /* 0x0000006bf842723e */ /* 0x000fe200000000ff */
[----:B------:R-:W-:Y:S02]  /*182a0*/  FMUL.FTZ R19, R68, R119 ;  /* 0x0000007744137220 */ /* 0x000fe40000410000 */
[----:B--2---:R-:W-:Y:S02]  /*182b0*/  FFMA.FTZ R0, R8, c[0x0][0x2d0], -R97 ;  /* 0x0000b40008007a23 */ /* 0x004fe40000010861 */
[C---:B------:R-:W-:Y:S02]  /*182c0*/  FMUL.FTZ R35, R68.reuse, R135 ;  /* 0x0000008744237220 */ /* 0x040fe40000410000 */
[----:B------:R-:W-:Y:S01]  /*182d0*/  FMUL.FTZ R50, R68, R150 ;  /* 0x0000009644327220 */ /* 0x000fe20000410000 */
[----:B------:R2:W-:Y:S01]  /*182e0*/  MUFU.EX2 R200, R0 ;  /* 0x0000000000c87308 */ /* 0x0005e20000000800 */
[----:B------:R-:W-:Y:S01]  /*182f0*/  FFMA.FTZ R8, R40, c[0x0][0x2d0], -R75 ;  /* 0x0000b40028087a23 */ /* 0x000fe2000001084b */
[----:B------:R-:W5:Y:S01]  /*18300*/  LDL.LU R150, [R1+0x10] ;  /* 0x0000100001967983 */ /* 0x000f620000300800 */
[----:B------:R-:W-:Y:S02]  /*18310*/  IMAD.MOV.U32 R119, RZ, RZ, R243 ;  /* 0x000000ffff777224 */ /* 0x000fe400078e00f3 */
[--C-:B----4-:R-:W-:Y:S02]  /*18320*/  FFMA.FTZ R4, R25, c[0x0][0x2d0], -R97.reuse ;  /* 0x0000b40019047a23 */ /* 0x110fe40000010861 */
[----:B---3--:R-:W-:Y:S01]  /*18330*/  FMUL.FTZ R9, R2, R109 ;  /* 0x0000006d02097220 */ /* 0x008fe20000410000 */
[----:B------:R-:W-:Y:S01]  /*18340*/  MOV R109, R93 ;  /* 0x0000005d006d7202 */ /* 0x000fe20000000f00 */
[----:B------:R-:W-:Y:S01]  /*18350*/  FMUL.FTZ R34, R68, R134 ;  /* 0x0000008644227220 */ /* 0x000fe20000410000 */
[----:B------:R-:W3:Y:S01]  /*18360*/  MUFU.EX2 R235, R4 ;  /* 0x0000000400eb7308 */ /* 0x000ee20000000800 */
[----:B------:R-:W-:Y:S01]  /*18370*/  MOV R134, R84 ;  /* 0x0000005400867202 */ /* 0x000fe20000000f00 */
[C---:B------:R-:W-:Y:S02]  /*18380*/  FMUL.FTZ R45, R2.reuse, R145 ;  /* 0x00000091022d7220 */ /* 0x040fe40000410000 */
[C---:B------:R-:W-:Y:S02]  /*18390*/  FMUL.FTZ R12, R2.reuse, R112 ;  /* 0x00000070020c7220 */ /* 0x040fe40000410000 */
[C---:B------:R-:W-:Y:S02]  /*183a0*/  FMUL.FTZ R13, R2.reuse, R113 ;  /* 0x00000071020d7220 */ /* 0x040fe40000410000 */
[C---:B-1----:R-:W-:Y:S02]  /*183b0*/  FMUL.FTZ R24, R2.reuse, R124 ;  /* 0x0000007c02187220 */ /* 0x042fe40000410000 */
[----:B------:R1:W4:Y:S01]  /*183c0*/  MUFU.EX2 R31, R8 ;  /* 0x00000008001f7308 */ /* 0x0003220000000800 */
[C---:B------:R-:W-:Y:S02]  /*183d0*/  FMUL.FTZ R25, R2.reuse, R125 ;  /* 0x0000007d02197220 */ /* 0x040fe40000410000 */
[----:B------:R-:W-:Y:S02]  /*183e0*/  FMUL.FTZ R29, R2, R129 ;  /* 0x00000081021d7220 */ /* 0x000fe40000410000 */
[----:B--2---:R-:W-:Y:S02]  /*183f0*/  FFMA.FTZ R0, R22, c[0x0][0x2d0], -R97 ;  /* 0x0000b40016007a23 */ /* 0x004fe40000010861 */
[----:B------:R-:W2:Y:S01]  /*18400*/  LDSM.16.MT88.4 R20, [R209+0x100] ;  /* 0x00010000d114783b */ /* 0x000ea20000004200 */
[----:B------:R-:W-:Y:S02]  /*18410*/  IMAD.MOV.U32 R129, RZ, RZ, R30 ;  /* 0x000000ffff817224 */ /* 0x000fe400078e001e */
[----:B------:R4:W4:Y:S01]  /*18420*/  MUFU.EX2 R244, R0 ;  /* 0x0000000000f47308 */ /* 0x0009220000000800 */
[----:B------:R-:W-:Y:S02]  /*18430*/  FFMA.FTZ R40, R49, c[0x0][0x2d0], -R96 ;  /* 0x0000b40031287a23 */ /* 0x000fe40000010860 */
[----:B------:R-:W-:Y:S01]  /*18440*/  FMUL.FTZ R49, R69, R149 ;  /* 0x0000009545317220 */ /* 0x000fe20000410000 */
[----:B---3--:R-:W-:Y:S01]  /*18450*/  F2FP.PACK_AB R67, R235, R61 ;  /* 0x0000003deb43723e */ /* 0x008fe200000000ff */
[----:B------:R-:W-:Y:S01]  /*18460*/  FFMA.FTZ R4, R41, c[0x0][0x2d0], -R74 ;  /* 0x0000b40029047a23 */ /* 0x000fe2000001084a */
[----:B------:R-:W-:Y:S01]  /*18470*/  MOV R118, R235 ;  /* 0x000000eb00767202 */ /* 0x000fe20000000f00 */
[C---:B------:R-:W-:Y:S02]  /*18480*/  FMUL.FTZ R41, R2.reuse, R141 ;  /* 0x0000008d02297220 */ /* 0x040fe40000410000 */
[----:B------:R-:W-:Y:S01]  /*18490*/  IMAD.MOV.U32 R149, RZ, RZ, R117 ;  /* 0x000000ffff957224 */ /* 0x000fe200078e0075 */
[----:B------:R3:W-:Y:S01]  /*184a0*/  MUFU.EX2 R60, R4 ;  /* 0x00000004003c7308 */ /* 0x0007e20000000800 */
[----:B-1----:R-:W-:Y:S02]  /*184b0*/  FMUL.FTZ R8, R2, R108 ;  /* 0x0000006c02087220 */ /* 0x002fe40000410000 */
[----:B----4-:R-:W-:Y:S02]  /*184c0*/  IMAD.MOV.U32 R125, RZ, RZ, R31 ;  /* 0x000000ffff7d7224 */ /* 0x010fe400078e001f */
[----:B------:R-:W-:Y:S05]  /*184d0*/  IMAD.MOV.U32 R108, RZ, RZ, R92 ;  /* 0x000000ffff6c7224 */ /* 0x000fea00078e005c */
[----:B------:R1:W-:Y:S01]  /*184e0*/  MUFU.EX2 R113, R28 ;  /* 0x0000001c00717308 */ /* 0x0003e20000000800 */
[----:B------:R-:W-:Y:S01]  /*184f0*/  FFMA.FTZ R92, R95, c[0x0][0x2d0], -R75 ;  /* 0x0000b4005f5c7a23 */ /* 0x000fe2000001084b */
[----:B------:R-:W-:Y:S02]  /*18500*/  FSEL R0, R3, RZ, P0 ;  /* 0x000000ff03007208 */ /* 0x000fe40000000000 */
[----:B------:R-:W-:Y:S03]  /*18510*/  F2FP.PACK_AB R65, R244, R200 ;  /* 0x000000c8f441723e */ /* 0x000fe600000000ff */
[----:B------:R-:W-:Y:S03]  /*18520*/  FADD.FTZ R0, -R0, R103 ;  /* 0x0000006700007221 */ /* 0x000fe60000010100 */
[----:B------:R4:W-:Y:S01]  /*18530*/  MUFU.EX2 R124, R32 ;  /* 0x00000020007c7308 */ /* 0x0009e20000000800 */
[----:B------:R-:W-:Y:S02]  /*18540*/  FMUL.FTZ R0, R0, c[0x0][0x2d0] ;  /* 0x0000b40000007a20 */ /* 0x000fe40000410000 */
[C---:B---3--:R-:W-:Y:S02]  /*18550*/  FMUL.FTZ R4, R69.reuse, R104 ;  /* 0x0000006845047220 */ /* 0x048fe40000410000 */
[----:B------:R-:W-:Y:S05]  /*18560*/  IMAD.MOV.U32 R104, RZ, RZ, R87 ;  /* 0x000000ffff687224 */ /* 0x000fea00078e0057 */
[----:B------:R-:W3:Y:S01]  /*18570*/  MUFU.EX2 R0, R0 ;  /* 0x0000000000007308 */ /* 0x000ee20000000800 */
[-C--:B--2---:R-:W-:Y:S01]  /*18580*/  HMMA.16816.F32 R4, R76, R20.reuse, R4 ;  /* 0x000000144c04723c */ /* 0x084fe20000001804 */
[C---:B-1----:R-:W-:Y:S08]  /*18590*/  FMUL.FTZ R28, R2.reuse, R128 ;  /* 0x00000080021c7220 */ /* 0x042ff00000410000 */
[----:B------:R1:W2:Y:S03]  /*185a0*/  MUFU.EX2 R59, R40 ;  /* 0x00000028003b7308 */ /* 0x0002a60000000800 */
[C---:B----4-:R-:W-:Y:S01]  /*185b0*/  FMUL.FTZ R32, R69.reuse, R132 ;  /* 0x0000008445207220 */ /* 0x050fe20000410000 */
[----:B------:R-:W-:Y:S01]  /*185c0*/  MOV R132, R61 ;  /* 0x0000003d00847202 */ /* 0x000fe20000000f00 */
[----:B------:R-:W-:Y:S05]  /*185d0*/  FMUL.FTZ R61, R2, R161 ;  /* 0x000000a1023d7220 */ /* 0x000fea0000410000 */
[----:B------:R4:W-:Y:S01]  /*185e0*/  MUFU.EX2 R112, R44 ;  /* 0x0000002c00707308 */ /* 0x0009e20000000800 */
[C---:B---3--:R-:W-:Y:S02]  /*185f0*/  FMUL.FTZ R10, R0.reuse, R110 ;  /* 0x0000006e000a7220 */ /* 0x048fe40000410000 */
[C---:B------:R-:W-:Y:S02]  /*18600*/  FMUL.FTZ R11, R0.reuse, R111 ;  /* 0x0000006f000b7220 */ /* 0x040fe40000410000 */
[C---:B------:R-:W-:Y:S01]  /*18610*/  FMUL.FTZ R26, R0.reuse, R126 ;  /* 0x0000007e001a7220 */ /* 0x040fe20000410000 */
[----:B------:R-:W-:Y:S01]  /*18620*/  MOV R126, R81 ;  /* 0x00000051007e7202 */ /* 0x000fe20000000f00 */
[C---:B------:R-:W-:Y:S01]  /*18630*/  FMUL.FTZ R27, R0.reuse, R127 ;  /* 0x0000007f001b7220 */ /* 0x040fe20000410000 */
[----:B------:R-:W3:Y:S01]  /*18640*/  LDSM.16.MT88.4 R80, [R211+0x100] ;  /* 0x00010000d350783b */ /* 0x000ee20000004200 */
[----:B------:R-:W-:Y:S01]  /*18650*/  MOV R127, R86 ;  /* 0x00000056007f7202 */ /* 0x000fe20000000f00 */
[C---:B------:R-:W-:Y:S01]  /*18660*/  HMMA.16816.F32 R8, R64.reuse, R20, R8 ;  /* 0x000000144008723c */ /* 0x040fe20000001808 */
[C---:B------:R-:W-:Y:S01]  /*18670*/  FMUL.FTZ R14, R0.reuse, R114 ;  /* 0x00000072000e7220 */ /* 0x040fe20000410000 */
[----:B------:R-:W-:Y:S01]  /*18680*/  MUFU.EX2 R111, R58 ;  /* 0x0000003a006f7308 */ /* 0x000fe20000000800 */
[C---:B------:R-:W-:Y:S02]  /*18690*/  FMUL.FTZ R15, R0.reuse, R115 ;  /* 0x00000073000f7220 */ /* 0x040fe40000410000 */
[----:B------:R-:W-:Y:S02]  /*186a0*/  FMUL.FTZ R31, R0, R131 ;  /* 0x00000083001f7220 */ /* 0x000fe40000410000 */
[----:B------:R-:W-:Y:S02]  /*186b0*/  FFMA.FTZ R20, R46, c[0x0][0x2d0], -R74 ;  /* 0x0000b4002e147a23 */ /* 0x000fe4000001084a */
[----:B------:R-:W-:Y:S01]  /*186c0*/  IMAD.MOV.U32 R131, RZ, RZ, R85 ;  /* 0x000000ffff837224 */ /* 0x000fe200078e0055 */
[-C--:B------:R-:W-:Y:S01]  /*186d0*/  HMMA.16816.F32 R12, R64, R22.reuse, R12 ;  /* 0x00000016400c723c */ /* 0x080fe2000000180c */
[----:B------:R-:W2:Y:S01]  /*186e0*/  LDSM.16.MT88.4 R84, [R209+0x900] ;  /* 0x00090000d154783b */ /* 0x000ea20000004200 */
[----:B------:R3:W-:Y:S01]  /*186f0*/  MUFU.EX2 R114, R20 ;  /* 0x0000001400727308 */ /* 0x0007e20000000800 */
[----:B-1----:R-:W-:Y:S02]  /*18700*/  FMUL.FTZ R40, R2, R140 ;  /* 0x0000008c02287220 */ /* 0x002fe40000410000 */
[C---:B------:R-:W-:Y:S01]  /*18710*/  FMUL.FTZ R21, R69.reuse, R121 ;  /* 0x0000007945157220 */ /* 0x040fe20000410000 */
[----:B------:R-:W-:Y:S01]  /*18720*/  MOV R121, R249 ;  /* 0x000000f900797202 */ /* 0x000fe20000000f00 */
[C---:B------:R-:W-:Y:S01]  /*18730*/  FMUL.FTZ R30, R0.reuse, R130 ;  /* 0x00000082001e7220 */ /* 0x040fe20000410000 */
[C---:B------:R-:W-:Y:S01]  /*18740*/  HMMA.16816.F32 R16, R76.reuse, R22, R16 ;  /* 0x000000164c10723c */ /* 0x040fe20000001810 */
[----:B------:R-:W-:Y:S03]  /*18750*/  MOV R130, R33 ;  /* 0x0000002100827202 */ /* 0x000fe60000000f00 */
[C---:B------:R-:W-:Y:S02]  /*18760*/  FMUL.FTZ R33, R69.reuse, R133 ;  /* 0x0000008545217220 */ /* 0x040fe40000410000 */
[----:B------:R-:W-:Y:S02]  /*18770*/  FMUL.FTZ R42, R0, R142 ;  /* 0x0000008e002a7220 */ /* 0x000fe40000410000 */
[C---:B------:R-:W-:Y:S04]  /*18780*/  FMUL.FTZ R22, R68.reuse, R122 ;  /* 0x0000007a44167220 */ /* 0x040fe80000410000 */
[----:B------:R-:W-:Y:S01]  /*18790*/  FMUL.FTZ R23, R68, R123 ;  /* 0x0000007b44177220 */ /* 0x000fe20000410000 */
[----:B------:R-:W-:Y:S01]  /*187a0*/  MOV R123, R244 ;  /* 0x000000f4007b7202 */ /* 0x000fe20000000f00 */
[----:B------:R-:W-:Y:S02]  /*187b0*/  FMUL.FTZ R43, R0, R143 ;  /* 0x0000008f002b7220 */ /* 0x000fe40000410000 */
[C---:B----4-:R-:W-:Y:S02]  /*187c0*/  FMUL.FTZ R44, R2.reuse, R144 ;  /* 0x00000090022c7220 */ /* 0x050fe40000410000 */
[C---:B---3--:R-:W-:Y:S02]  /*187d0*/  FMUL.FTZ R20, R69.reuse, R120 ;  /* 0x0000007845147220 */ /* 0x048fe40000410000 */
[----:B------:R-:W-:Y:S01]  /*187e0*/  IMAD.MOV.U32 R133, RZ, RZ, R60 ;  /* 0x000000ffff857224 */ /* 0x000fe200078e003c */
[----:B------:R1:W-:Y:S01]  /*187f0*/  MUFU.EX2 R120, R62 ;  /* 0x0000003e00787308 */ /* 0x0003e20000000800 */
[----:B------:R-:W-:Y:S01]  /*18800*/  FMUL.FTZ R60, R2, R160 ;  /* 0x000000a0023c7220 */ /* 0x000fe20000410000 */
[----:B------:R-:W-:Y:S01]  /*18810*/  MOV R160, R116 ;  /* 0x0000007400a07202 */ /* 0x000fe20000000f00 */
[C---:B------:R-:W-:Y:S01]  /*18820*/  FMUL.FTZ R46, R0.reuse, R146 ;  /* 0x00000092002e7220 */ /* 0x040fe20000410000 */
[-C--:B------:R-:W-:Y:S01]  /*18830*/  HMMA.16816.F32 R20, R76, R36.reuse, R20 ;  /* 0x000000244c14723c */ /* 0x080fe20000001814 */
[C---:B------:R-:W-:Y:S02]  /*18840*/  FMUL.FTZ R47, R0.reuse, R147 ;  /* 0x00000093002f7220 */ /* 0x040fe40000410000 */
[C---:B------:R-:W-:Y:S02]  /*18850*/  FMUL.FTZ R58, R0.reuse, R158 ;  /* 0x0000009e003a7220 */ /* 0x040fe40000410000 */
[----:B------:R-:W-:Y:S02]  /*18860*/  FMUL.FTZ R63, R0, R163 ;  /* 0x000000a3003f7220 */ /* 0x000fe40000410000 */
[----:B------:R-:W-:Y:S01]  /*18870*/  IMAD.MOV.U32 R122, RZ, RZ, R248 ;  /* 0x000000ffff7a7224 */ /* 0x000fe200078e00f8 */
[C---:B------:R-:W-:Y:S01]  /*18880*/  HMMA.16816.F32 R24, R64.reuse, R36, R24 ;  /* 0x000000244018723c */ /* 0x040fe20000001818 */
[----:B------:R-:W-:Y:S06]  /*18890*/  IMAD.MOV.U32 R115, RZ, RZ, R246 ;  /* 0x000000ffff737224 */ /* 0x000fec00078e00f6 */
[----:B------:R-:W-:Y:S01]  /*188a0*/  FFMA.FTZ R36, R48, c[0x0][0x2d0], -R96 ;  /* 0x0000b40030247a23 */ /* 0x000fe20000010860 */
[-C--:B------:R-:W-:Y:S01]  /*188b0*/  HMMA.16816.F32 R28, R64, R38.reuse, R28 ;  /* 0x00000026401c723c */ /* 0x080fe2000000181c */
[----:B------:R-:W-:Y:S02]  /*188c0*/  FMUL.FTZ R37, R69, R137 ;  /* 0x0000008945257220 */ /* 0x000fe40000410000 */
[----:B------:R3:W-:Y:S01]  /*188d0*/  MUFU.EX2 R128, R36 ;  /* 0x0000002400807308 */ /* 0x0007e20000000800 */
[--C-:B------:R-:W-:Y:S02]  /*188e0*/  FFMA.FTZ R48, R51, c[0x0][0x2d0], -R74.reuse ;  /* 0x0000b40033307a23 */ /* 0x100fe4000001084a */
[----:B------:R-:W-:Y:S02]  /*188f0*/  FMUL.FTZ R51, R68, R151 ;  /* 0x0000009744337220 */ /* 0x000fe40000410000 */
[C---:B------:R-:W-:Y:S01]  /*18900*/  HMMA.16816.F32 R32, R76.reuse, R38, R32 ;  /* 0x000000264c20723c */ /* 0x040fe20000001820 */
[----:B------:R-:W-:Y:S03]  /*18910*/  IMAD.MOV.U32 R151, RZ, RZ, R57 ;  /* 0x000000ffff977224 */ /* 0x000fe600078e0039 */
[----:B------:R-:W-:Y:S01]  /*18920*/  FMUL.FTZ R57, R2, R157 ;  /* 0x0000009d02397220 */ /* 0x000fe20000410000 */
[----:B------:R4:W-:Y:S01]  /*18930*/  MUFU.EX2 R110, R48 ;  /* 0x00000030006e7308 */ /* 0x0009e20000000800 */
[----:B-1----:R-:W-:Y:S02]  /*18940*/  FMUL.FTZ R62, R0, R162 ;  /* 0x000000a2003e7220 */ /* 0x002fe40000410000 */
[C---:B------:R-:W-:Y:S04]  /*18950*/  FMUL.FTZ R38, R68.reuse, R138 ;  /* 0x0000008a44267220 */ /* 0x040fe80000410000 */
[----:B------:R-:W-:Y:S03]  /*18960*/  FMUL.FTZ R39, R68, R139 ;  /* 0x0000008b44277220 */ /* 0x000fe60000410000 */
[----:B------:R-:W-:Y:S01]  /*18970*/  MUFU.EX2 R138, R92 ;  /* 0x0000005c008a7308 */ /* 0x000fe20000000800 */
[C---:B---3--:R-:W-:Y:S07]  /*18980*/  FMUL.FTZ R36, R69.reuse, R136 ;  /* 0x0000008845247220 */ /* 0x048fee0000410000 */
[-C--:B------:R-:W-:Y:S01]  /*18990*/  HMMA.16816.F32 R36, R76, R52.reuse, R36 ;  /* 0x000000344c24723c */ /* 0x080fe20000001824 */
[C---:B----4-:R-:W-:Y:S01]  /*189a0*/  FMUL.FTZ R48, R69.reuse, R148 ;  /* 0x0000009445307220 */ /* 0x050fe20000410000 */
[----:B--2---:R-:W-:Y:S01]  /*189b0*/  MOV R148, R59 ;  /* 0x0000003b00947202 */ /* 0x004fe20000000f00 */
[----:B------:R-:W-:Y:S05]  /*189c0*/  FMUL.FTZ R59, R0, R159 ;  /* 0x0000009f003b7220 */ /* 0x000fea0000410000 */
[C---:B------:R-:W-:Y:S07]  /*189d0*/  HMMA.16816.F32 R40, R64.reuse, R52, R40 ;  /* 0x000000344028723c */ /* 0x040fee0000001828 */
[--C-:B------:R-:W-:Y:S01]  /*189e0*/  FFMA.FTZ R52, R56, c[0x0][0x2d0], -R97.reuse ;  /* 0x0000b40038347a23 */ /* 0x100fe20000010861 */
[-C--:B------:R-:W-:Y:S01]  /*189f0*/  HMMA.16816.F32 R44, R64, R54.reuse, R44 ;  /* 0x00000036402c723c */ /* 0x080fe2000000182c */
[C---:B------:R-:W-:Y:S02]  /*18a00*/  FMUL.FTZ R53, R69.reuse, R153 ;  /* 0x0000009945357220 */ /* 0x040fe40000410000 */
        /* <DEDUP_REMOVED lines=9> */
[-C--:B------:R-:W-:Y:S01]  /*18aa0*/  HMMA.16816.F32 R60, R64, R82.reuse, R60 ;  /* 0x00000052403c723c */ /* 0x080fe2000000183c */
[----:B--2---:R-:W-:Y:S02]  /*18ab0*/  F2FP.PACK_AB R81, R111, R103 ;  /* 0x000000676f51723e */ /* 0x004fe400000000ff */
[----:B------:R1:W2:Y:S04]  /*18ac0*/  MUFU.EX2 R106, R80 ;  /* 0x00000050006a7308 */ /* 0x0002a80000000800 */
[C---:B------:R-:W-:Y:S02]  /*18ad0*/  FMUL.FTZ R64, R69.reuse, R164 ;  /* 0x000000a445407220 */ /* 0x040fe40000410000 */
[----:B------:R-:W-:Y:S03]  /*18ae0*/  FMUL.FTZ R65, R69, R165 ;  /* 0x000000a545417220 */ /* 0x000fe60000410000 */
[C---:B------:R-:W-:Y:S02]  /*18af0*/  FMUL.FTZ R66, R68.reuse, R166 ;  /* 0x000000a644427220 */ /* 0x040fe40000410000 */
[----:B------:R-:W-:Y:S07]  /*18b00*/  FMUL.FTZ R67, R68, R167 ;  /* 0x000000a744437220 */ /* 0x000fee0000410000 */
[----:B------:R-:W-:Y:S01]  /*18b10*/  HMMA.16816.F32 R64, R76, R82, R64 ;  /* 0x000000524c40723c */ /* 0x000fe20000001840 */
[----:B-1----:R-:W-:Y:S06]  /*18b20*/  FFMA.FTZ R80, R90, c[0x0][0x2d0], -R74 ;  /* 0x0000b4005a507a23 */ /* 0x002fec000001084a */
[----:B------:R-:W-:Y:S01]  /*18b30*/  F2FP.PACK_AB R76, R133, R126 ;  /* 0x0000007e854c723e */ /* 0x000fe200000000ff */
[----:B------:R-:W1:Y:S01]  /*18b40*/  LDSM.16.MT88.4 R88, [R212+0x900] ;  /* 0x00090000d458783b */ /* 0x000e620000004200 */
[----:B------:R-:W-:Y:S01]  /*18b50*/  F2FP.PACK_AB R77, R151, R125 ;  /* 0x0000007d974d723e */ /* 0x000fe200000000ff */
[----:B------:R3:W-:Y:S02]  /*18b60*/  MUFU.EX2 R249, R80 ;  /* 0x0000005000f97308 */ /* 0x0007e40000000800 */
[----:B------:R-:W-:Y:S02]  /*18b70*/  F2FP.PACK_AB R78, R114, R130 ;  /* 0x00000082724e723e */ /* 0x000fe400000000ff */
[----:B------:R-:W-:Y:S02]  /*18b80*/  F2FP.PACK_AB R79, R113, R129 ;  /* 0x00000081714f723e */ /* 0x000fe400000000ff */
[----:B------:R-:W-:Y:S02]  /*18b90*/  F2FP.PACK_AB R82, R112, R148 ;  /* 0x000000947052723e */ /* 0x000fe400000000ff */
[----:B--2---:R-:W-:Y:S01]  /*18ba0*/  F2FP.PACK_AB R83, R106, R120 ;  /* 0x000000786a53723e */ /* 0x004fe200000000ff */
[----:B-----5:R-:W-:Y:S02]  /*18bb0*/  FFMA.FTZ R69, R69, R150, R160 ;  /* 0x0000009645457223 */ /* 0x020fe400000100a0 */
[-C--:B------:R-:W-:Y:S01]  /*18bc0*/  HMMA.16816.F32 R4, R76, R84.reuse, R4 ;  /* 0x000000544c04723c */ /* 0x080fe20000001804 */
[----:B------:R-:W-:Y:S02]  /*18bd0*/  IMAD.MOV.U32 R150, RZ, RZ, R149 ;  /* 0x000000ffff967224 */ /* 0x000fe400078e0095 */
[--C-:B---3--:R-:W-:Y:S02]  /*18be0*/  FFMA.FTZ R80, R94, c[0x0][0x2d0], -R75.reuse ;  /* 0x0000b4005e507a23 */ /* 0x108fe4000001084b */
        /* <DEDUP_REMOVED lines=9> */
[C---:B------:R-:W-:Y:S01]  /*18c80*/  HMMA.16816.F32 R24, R80.reuse, R88, R24 ;  /* 0x000000585018723c */ /* 0x040fe20000001818 */
[----:B---3--:R-:W-:Y:S06]  /*18c90*/  FFMA.FTZ R84, R177, c[0x0][0x2d0], -R74 ;  /* 0x0000b400b1547a23 */ /* 0x008fec000001084a */
[--C-:B------:R-:W-:Y:S01]  /*18ca0*/  FFMA.FTZ R88, R170, c[0x0][0x2d0], -R96.reuse ;  /* 0x0000b400aa587a23 */ /* 0x100fe20000010860 */
[-C--:B------:R-:W-:Y:S01]  /*18cb0*/  HMMA.16816.F32 R28, R80, R90.reuse, R28 ;  /* 0x0000005a501c723c */ /* 0x080fe2000000181c */
[----:B------:R1:W-:Y:S07]  /*18cc0*/  MUFU.EX2 R246, R84 ;  /* 0x0000005400f67308 */ /* 0x0003ee0000000800 */
[C---:B------:R-:W-:Y:S03]  /*18cd0*/  HMMA.16816.F32 R32, R76.reuse, R90, R32 ;  /* 0x0000005a4c20723c */ /* 0x040fe60000001820 */
[----:B------:R3:W-:Y:S05]  /*18ce0*/  MUFU.EX2 R136, R88 ;  /* 0x0000005800887308 */ /* 0x0007ea0000000800 */
[-C--:B--2---:R-:W-:Y:S08]  /*18cf0*/  HMMA.16816.F32 R36, R76, R92.reuse, R36 ;  /* 0x0000005c4c24723c */ /* 0x084ff00000001824 */
[C---:B------:R-:W-:Y:S01]  /*18d00*/  HMMA.16816.F32 R40, R80.reuse, R92, R40 ;  /* 0x0000005c5028723c */ /* 0x040fe20000001828 */
[----:B-1----:R-:W-:Y:S04]  /*18d10*/  FFMA.FTZ R84, R171, c[0x0][0x2d0], -R75 ;  /* 0x0000b400ab547a23 */ /* 0x002fe8000001084b */
[----:B------:R1:W-:Y:S02]  /*18d20*/  MUFU.EX2 R244, R84 ;  /* 0x0000005400f47308 */ /* 0x0003e40000000800 */
[----:B------:R-:W-:Y:S01]  /*18d30*/  FFMA.FTZ R92, R168, c[0x0][0x2d0], -R97 ;  /* 0x0000b400a85c7a23 */ /* 0x000fe20000010861 */
[-C--:B------:R-:W-:Y:S01]  /*18d40*/  HMMA.16816.F32 R44, R80, R94.reuse, R44 ;  /* 0x0000005e502c723c */ /* 0x080fe2000000182c */
[--C-:B---3--:R-:W-:Y:S06]  /*18d50*/  FFMA.FTZ R88, R173, c[0x0][0x2d0], -R96.reuse ;  /* 0x0000b400ad587a23 */ /* 0x108fec0000010860 */
[----:B------:R2:W-:Y:S01]  /*18d60*/  MUFU.EX2 R235, R92 ;  /* 0x0000005c00eb7308 */ /* 0x0005e20000000800 */
[C---:B------:R-:W-:Y:S09]  /*18d70*/  HMMA.16816.F32 R48, R76.reuse, R94, R48 ;  /* 0x0000005e4c30723c */ /* 0x040ff20000001830 */
[----:B------:R3:W-:Y:S03]  /*18d80*/  MUFU.EX2 R142, R88 ;  /* 0x00000058008e7308 */ /* 0x0007e60000000800 */
[----:B-1----:R-:W-:Y:S07]  /*18d90*/  FFMA.FTZ R84, R174, c[0x0][0x2d0], -R75 ;  /* 0x0000b400ae547a23 */ /* 0x002fee000001084b */
[----:B------:R1:W-:Y:S01]  /*18da0*/  MUFU.EX2 R143, R84 ;  /* 0x00000054008f7308 */ /* 0x0003e20000000800 */
[----:B--2---:R-:W-:Y:S09]  /*18db0*/  FFMA.FTZ R92, R169, c[0x0][0x2d0], -R97 ;  /* 0x0000b400a95c7a23 */ /* 0x004ff20000010861 */
[----:B------:R2:W-:Y:S01]  /*18dc0*/  MUFU.EX2 R233, R92 ;  /* 0x0000005c00e97308 */ /* 0x0005e20000000800 */
[--C-:B---3--:R-:W-:Y:S09]  /*18dd0*/  FFMA.FTZ R88, R175, c[0x0][0x2d0], -R96.reuse ;  /* 0x0000b400af587a23 */ /* 0x108ff20000010860 */
[----:B------:R3:W4:Y:S01]  /*18de0*/  MUFU.EX2 R141, R88 ;  /* 0x00000058008d7308 */ /* 0x0007220000000800 */
[----:B-1----:R-:W-:Y:S09]  /*18df0*/  FFMA.FTZ R84, R99, c[0x0][0x2d0], -R96 ;  /* 0x0000b40063547a23 */ /* 0x002ff20000010860 */
[----:B------:R1:W-:Y:S01]  /*18e00*/  MUFU.EX2 R137, R84 ;  /* 0x0000005400897308 */ /* 0x0003e20000000800 */
[----:B--2---:R-:W-:Y:S09]  /*18e10*/  FFMA.FTZ R92, R186, c[0x0][0x2d0], -R75 ;  /* 0x0000b400ba5c7a23 */ /* 0x004ff2000001084b */
[----:B------:R2:W-:Y:S01]  /*18e20*/  MUFU.EX2 R145, R92 ;  /* 0x0000005c00917308 */ /* 0x0005e20000000800 */
[--C-:B---3--:R-:W-:Y:S09]  /*18e30*/  FFMA.FTZ R88, R181, c[0x0][0x2d0], -R74.reuse ;  /* 0x0000b400b5587a23 */ /* 0x108ff2000001084a */
[----:B------:R3:W-:Y:S01]  /*18e40*/  MUFU.EX2 R243, R88 ;  /* 0x0000005800f37308 */ /* 0x0007e20000000800 */
[----:B-1----:R-:W1:Y:S08]  /*18e50*/  LDSM.16.MT88.4 R84, [R211+0x900] ;  /* 0x00090000d354783b */ /* 0x002e700000004200 */
[----:B--2---:R-:W-:Y:S01]  /*18e60*/  LDSM.16.MT88.4 R92, [R210+0x1100] ;  /* 0x00110000d25c783b */ /* 0x004fe20000004200 */
[--C-:B---3--:R-:W-:Y:S04]  /*18e70*/  FFMA.FTZ R88, R98, c[0x0][0x2d0], -R97.reuse ;  /* 0x0000b40062587a23 */ /* 0x108fe80000010861 */
[----:B------:R2:W3:Y:S01]  /*18e80*/  MUFU.EX2 R140, R88 ;  /* 0x00000058008c7308 */ /* 0x0004e20000000800 */
[-C--:B-1----:R-:W-:Y:S08]  /*18e90*/  HMMA.16816.F32 R52, R76, R84.reuse, R52 ;  /* 0x000000544c34723c */ /* 0x082ff00000001834 */
[C---:B------:R-:W-:Y:S01]  /*18ea0*/  HMMA.16816.F32 R56, R80.reuse, R84, R56 ;  /* 0x000000545038723c */ /* 0x040fe20000001838 */
[----:B--2---:R-:W1:Y:S06]  /*18eb0*/  LDSM.16.MT88.4 R88, [R209+0x1100] ;  /* 0x00110000d158783b */ /* 0x004e6c0000004200 */
[----:B------:R-:W-:Y:S01]  /*18ec0*/  FFMA.FTZ R84, R172, c[0x0][0x2d0], -R97 ;  /* 0x0000b400ac547a23 */ /* 0x000fe20000010861 */
[-C--:B------:R-:W-:Y:S03]  /*18ed0*/  HMMA.16816.F32 R60, R80, R86.reuse, R60 ;  /* 0x00000056503c723c */ /* 0x080fe6000000183c */
[----:B------:R2:W5:Y:S04]  /*18ee0*/  MUFU.EX2 R230, R84 ;  /* 0x0000005400e67308 */ /* 0x0005680000000800 */
[--C-:B------:R-:W-:Y:S01]  /*18ef0*/  FFMA.FTZ R80, R187, c[0x0][0x2d0], -R74.reuse ;  /* 0x0000b400bb507a23 */ /* 0x100fe2000001084a */
[----:B------:R-:W-:Y:S01]  /*18f00*/  HMMA.16816.F32 R64, R76, R86, R64 ;  /* 0x000000564c40723c */ /* 0x000fe20000001840 */
[----:B----4-:R-:W-:Y:S03]  /*18f10*/  F2FP.PACK_AB R82, R141, R142 ;  /* 0x0000008e8d52723e */ /* 0x010fe600000000ff */
[----:B---3--:R-:W-:Y:S01]  /*18f20*/  F2FP.PACK_AB R81, R235, R140 ;  /* 0x0000008ceb51723e */ /* 0x008fe200000000ff */
[----:B------:R3:W-:Y:S02]  /*18f30*/  MUFU.EX2 R147, R80 ;  /* 0x0000005000937308 */ /* 0x0007e40000000800 */
[----:B------:R-:W-:Y:S02]  /*18f40*/  F2FP.PACK_AB R76, R249, R110 ;  /* 0x0000006ef94c723e */ /* 0x000fe400000000ff */
[----:B------:R-:W-:Y:S03]  /*18f50*/  F2FP.PACK_AB R77, R138, R139 ;  /* 0x0000008b8a4d723e */ /* 0x000fe600000000ff */
[----:B------:R-:W-:Y:S02]  /*18f60*/  F2FP.PACK_AB R78, R246, R248 ;  /* 0x000000f8f64e723e */ /* 0x000fe400000000ff */
[----:B------:R-:W-:Y:S01]  /*18f70*/  F2FP.PACK_AB R79, R143, R244 ;  /* 0x000000f48f4f723e */ /* 0x000fe200000000ff */
[----:B--2---:R-:W2:Y:S01]  /*18f80*/  LDSM.16.MT88.4 R84, [R212+0x1100] ;  /* 0x00110000d454783b */ /* 0x004ea20000004200 */
[----:B-----5:R-:W-:Y:S05]  /*18f90*/  F2FP.PACK_AB R83, R230, R233 ;  /* 0x000000e9e653723e */ /* 0x020fea00000000ff */
[-C--:B-1----:R-:W-:Y:S01]  /*18fa0*/  HMMA.16816.F32 R4, R76, R88.reuse, R4 ;  /* 0x000000584c04723c */ /* 0x082fe20000001804 */
[--C-:B---3--:R-:W-:Y:S04]  /*18fb0*/  FFMA.FTZ R80, R182, c[0x0][0x2d0], -R75.reuse ;  /* 0x0000b400b6507a23 */ /* 0x108fe8000001084b */
[----:B------:R1:W-:Y:S02]  /*18fc0*/  MUFU.EX2 R146, R80 ;  /* 0x0000005000927308 */ /* 0x0003e40000000800 */
[----:B-1----:R-:W-:Y:S07]  /*18fd0*/  F2FP.PACK_AB R80, R136, R137 ;  /* 0x000000898850723e */ /* 0x002fee00000000ff */
[C---:B------:R-:W-:Y:S07]  /*18fe0*/  HMMA.16816.F32 R8, R80.reuse, R88, R8 ;  /* 0x000000585008723c */ /* 0x040fee0000001808 */
[--C-:B------:R-:W-:Y:S01]  /*18ff0*/  FFMA.FTZ R88, R196, c[0x0][0x2d0], -R74.reuse ;  /* 0x0000b400c4587a23 */ /* 0x100fe2000001084a */
[-C--:B------:R-:W-:Y:S03]  /*19000*/  HMMA.16816.F32 R12, R80, R90.reuse, R12 ;  /* 0x0000005a500c723c */ /* 0x080fe6000000180c */
[----:B------:R1:W-:Y:S05]  /*19010*/  MUFU.EX2 R228, R88 ;  /* 0x0000005800e47308 */ /* 0x0003ea0000000800 */
[C---:B------:R-:W-:Y:S08]  /*19020*/  HMMA.16816.F32 R16, R76.reuse, R90, R16 ;  /* 0x0000005a4c10723c */ /* 0x040ff00000001810 */
[-C--:B--2---:R-:W-:Y:S08]  /*19030*/  HMMA.16816.F32 R20, R76, R84.reuse, R20 ;  /* 0x000000544c14723c */ /* 0x084ff00000001814 */
[C---:B------:R-:W-:Y:S01]  /*19040*/  HMMA.16816.F32 R24, R80.reuse, R84, R24 ;  /* 0x000000545018723c */ /* 0x040fe20000001818 */
[----:B-1----:R-:W-:Y:S03]  /*19050*/  FFMA.FTZ R88, R198, c[0x0][0x2d0], -R74 ;  /* 0x0000b400c6587a23 */ /* 0x002fe6000001084a */
[----:B------:R-:W-:Y:S03]  /*19060*/  MOV R198, R121 ;  /* 0x0000007900c67202 */ /* 0x000fe60000000f00 */
[--C-:B------:R-:W-:Y:S01]  /*19070*/  FFMA.FTZ R84, R184, c[0x0][0x2d0], -R96.reuse ;  /* 0x0000b400b8547a23 */ /* 0x100fe20000010860 */
[-C--:B------:R-:W-:Y:S01]  /*19080*/  HMMA.16816.F32 R28, R80, R86.reuse, R28 ;  /* 0x00000056501c723c */ /* 0x080fe2000000181c */
[----:B------:R1:W-:Y:S01]  /*19090*/  MUFU.EX2 R196, R88 ;  /* 0x0000005800c47308 */ /* 0x0003e20000000800 */
[----:B------:R-:W-:Y:S02]  /*190a0*/  ISETP.GT.AND P0, PT, R225, R198, PT ;  /* 0x000000c6e100720c */ /* 0x000fe40003f04270 */
[----:B------:R-:W-:Y:S04]  /*190b0*/  MOV R121, R107 ;  /* 0x0000006b00797202 */ /* 0x000fe80000000f00 */
[C---:B------:R-:W-:Y:S03]  /*190c0*/  HMMA.16816.F32 R32, R76.reuse, R86, R32 ;  /* 0x000000564c20723c */ /* 0x040fe60000001820 */
[----:B------:R2:W-:Y:S05]  /*190d0*/  MUFU.EX2 R144, R84 ;  /* 0x0000005400907308 */ /* 0x0005ea0000000800 */
[-C--:B------:R-:W-:Y:S08]  /*190e0*/  HMMA.16816.F32 R36, R76, R92.reuse, R36 ;  /* 0x0000005c4c24723c */ /* 0x080ff00000001824 */
[C---:B------:R-:W-:Y:S01]  /*190f0*/  HMMA.16816.F32 R40, R80.reuse, R92, R40 ;  /* 0x0000005c5028723c */ /* 0x040fe20000001828 */
[----:B-1----:R-:W-:Y:S04]  /*19100*/  FFMA.FTZ R88, R190, c[0x0][0x2d0], -R75 ;  /* 0x0000b400be587a23 */ /* 0x002fe8000001084b */
[----:B------:R1:W-:Y:S02]  /*19110*/  MUFU.EX2 R190, R88 ;  /* 0x0000005800be7308 */ /* 0x0003e40000000800 */
[----:B------:R-:W-:Y:S01]  /*19120*/  FFMA.FTZ R92, R179, c[0x0][0x2d0], -R97 ;  /* 0x0000b400b35c7a23 */ /* 0x000fe20000010861 */
[-C--:B------:R-:W-:Y:S01]  /*19130*/  HMMA.16816.F32 R44, R80, R94.reuse, R44 ;  /* 0x0000005e502c723c */ /* 0x080fe2000000182c */
[--C-:B--2---:R-:W-:Y:S06]  /*19140*/  FFMA.FTZ R84, R188, c[0x0][0x2d0], -R96.reuse ;  /* 0x0000b400bc547a23 */ /* 0x104fec0000010860 */
[----:B------:R2:W-:Y:S01]  /*19150*/  MUFU.EX2 R155, R92 ;  /* 0x0000005c009b7308 */ /* 0x0005e20000000800 */
[C---:B------:R-:W-:Y:S09]  /*19160*/  HMMA.16816.F32 R48, R76.reuse, R94, R48 ;  /* 0x0000005e4c30723c */ /* 0x040ff20000001830 */
[----:B------:R3:W-:Y:S03]  /*19170*/  MUFU.EX2 R188, R84 ;  /* 0x0000005400bc7308 */ /* 0x0007e60000000800 */
[----:B-1----:R-:W-:Y:S07]  /*19180*/  FFMA.FTZ R88, R194, c[0x0][0x2d0], -R75 ;  /* 0x0000b400c2587a23 */ /* 0x002fee000001084b */
[----:B------:R1:W-:Y:S01]  /*19190*/  MUFU.EX2 R194, R88 ;  /* 0x0000005800c27308 */ /* 0x0003e20000000800 */
[----:B--2---:R-:W-:Y:S09]  /*191a0*/  FFMA.FTZ R92, R178, c[0x0][0x2d0], -R97 ;  /* 0x0000b400b25c7a23 */ /* 0x004ff20000010861 */
[----:B------:R2:W-:Y:S01]  /*191b0*/  MUFU.EX2 R154, R92 ;  /* 0x0000005c009a7308 */ /* 0x0005e20000000800 */
[----:B---3--:R-:W-:Y:S02]  /*191c0*/  FFMA.FTZ R84, R189, c[0x0][0x2d0], -R96 ;  /* 0x0000b400bd547a23 */ /* 0x008fe40000010860 */
[----:B------:R-:W-:Y:S07]  /*191d0*/  IMAD.MOV.U32 R189, RZ, RZ, R106 ;  /* 0x000000ffffbd7224 */ /* 0x000fee00078e006a */
[----:B------:R3:W-:Y:S01]  /*191e0*/  MUFU.EX2 R186, R84 ;  /* 0x0000005400ba7308 */ /* 0x0007e20000000800 */
[----:B-1----:R-:W1:Y:S01]  /*191f0*/  LDSM.16.MT88.4 R88, [R211+0x1100] ;  /* 0x00110000d358783b */ /* 0x002e620000004200 */
[----:B--2---:R-:W-:Y:S02]  /*19200*/  FFMA.FTZ R92, R205, c[0x0][0x2d0], -R75 ;  /* 0x0000b400cd5c7a23 */ /* 0x004fe4000001084b */
[----:B------:R-:W-:Y:S06]  /*19210*/  IMAD.MOV.U32 R205, RZ, RZ, R115 ;  /* 0x000000ffffcd7224 */ /* 0x000fec00078e0073 */
[----:B------:R2:W-:Y:S01]  /*19220*/  MUFU.EX2 R159, R92 ;  /* 0x0000005c009f7308 */ /* 0x0005e20000000800 */
[----:B---3--:R-:W-:Y:S01]  /*19230*/  FFMA.FTZ R84, R191, c[0x0][0x2d0], -R96 ;  /* 0x0000b400bf547a23 */ /* 0x008fe20000010860 */
[----:B------:R-:W-:Y:S08]  /*19240*/  MOV R191, R110 ;  /* 0x0000006e00bf7202 */ /* 0x000ff00000000f00 */
[----:B------:R3:W4:Y:S01]  /*19250*/  MUFU.EX2 R187, R84 ;  /* 0x0000005400bb7308 */ /* 0x0007220000000800 */
[----:B--2---:R-:W-:Y:S01]  /*19260*/  LDSM.16.MT88.4 R92, [R210+0x1900] ;  /* 0x00190000d25c783b */ /* 0x004fe20000004200 */
[-C--:B-1----:R-:W-:Y:S08]  /*19270*/  HMMA.16816.F32 R52, R76, R88.reuse, R52 ;  /* 0x000000584c34723c */ /* 0x082ff00000001834 */
[C---:B------:R-:W-:Y:S01]  /*19280*/  HMMA.16816.F32 R56, R80.reuse, R88, R56 ;  /* 0x000000585038723c */ /* 0x040fe20000001838 */
[----:B---3--:R-:W-:Y:S03]  /*19290*/  FFMA.FTZ R84, R203, c[0x0][0x2d0], -R74 ;  /* 0x0000b400cb547a23 */ /* 0x008fe6000001084a */
[----:B------:R-:W-:Y:S01]  /*192a0*/  MOV R203, R111 ;  /* 0x0000006f00cb7202 */ /* 0x000fe20000000f00 */
[----:B------:R1:W-:Y:S02]  /*192b0*/  MUFU.EX2 R184, R84 ;  /* 0x0000005400b87308 */ /* 0x0003e40000000800 */
[--C-:B------:R-:W-:Y:S01]  /*192c0*/  FFMA.FTZ R88, R185, c[0x0][0x2d0], -R97.reuse ;  /* 0x0000b400b9587a23 */ /* 0x100fe20000010861 */
[-C--:B------:R-:W-:Y:S01]  /*192d0*/  HMMA.16816.F32 R60, R80, R90.reuse, R60 ;  /* 0x0000005a503c723c */ /* 0x080fe2000000183c */
[----:B------:R-:W-:Y:S06]  /*192e0*/  IMAD.MOV.U32 R185, RZ, RZ, R112 ;  /* 0x000000ffffb97224 */ /* 0x000fec00078e0070 */
[--C-:B------:R-:W-:Y:S01]  /*192f0*/  FFMA.FTZ R80, R226, c[0x0][0x2d0], -R74.reuse ;  /* 0x0000b400e2507a23 */ /* 0x100fe2000001084a */
[----:B------:R-:W-:Y:S01]  /*19300*/  HMMA.16816.F32 R64, R76, R90, R64 ;  /* 0x0000005a4c40723c */ /* 0x000fe20000001840 */
[----:B------:R-:W2:Y:S03]  /*19310*/  MUFU.EX2 R102, R88 ;  /* 0x0000005800667308 */ /* 0x000ea60000000800 */
[----:B----4-:R-:W-:Y:S02]  /*19320*/  F2FP.PACK_AB R82, R187, R186 ;  /* 0x000000babb52723e */ /* 0x010fe400000000ff */
[----:B------:R-:W-:Y:S02]  /*19330*/  MOV R226, R113 ;  /* 0x0000007100e27202 */ /* 0x000fe40000000f00 */
[----:B------:R-:W-:Y:S03]  /*19340*/  F2FP.PACK_AB R76, R147, R243 ;  /* 0x000000f3934c723e */ /* 0x000fe600000000ff */
[----:B------:R3:W-:Y:S01]  /*19350*/  MUFU.EX2 R181, R80 ;  /* 0x0000005000b57308 */ /* 0x0007e20000000800 */
[----:B------:R-:W-:Y:S01]  /*19360*/  F2FP.PACK_AB R77, R145, R146 ;  /* 0x00000092914d723e */ /* 0x000fe200000000ff */
[----:B-1----:R-:W-:Y:S01]  /*19370*/  FFMA.FTZ R84, R180, c[0x0][0x2d0], -R97 ;  /* 0x0000b400b4547a23 */ /* 0x002fe20000010861 */
[----:B------:R-:W-:Y:S02]  /*19380*/  F2FP.PACK_AB R78, R196, R228 ;  /* 0x000000e4c44e723e */ /* 0x000fe400000000ff */
[----:B------:R-:W-:Y:S05]  /*19390*/  F2FP.PACK_AB R79, R194, R190 ;  /* 0x000000bec24f723e */ /* 0x000fea00000000ff */
[----:B------:R1:W4:Y:S01]  /*193a0*/  MUFU.EX2 R182, R84 ;  /* 0x0000005400b67308 */ /* 0x0003220000000800 */
[----:B--2---:R-:W-:Y:S01]  /*193b0*/  F2FP.PACK_AB R83, R102, R154 ;  /* 0x0000009a6653723e */ /* 0x004fe200000000ff */
[----:B------:R-:W-:Y:S01]  /*193c0*/  LDSM.16.MT88.4 R88, [R212+0x1900] ;  /* 0x00190000d458783b */ /* 0x000fe20000004200 */
[----:B---3--:R-:W-:Y:S01]  /*193d0*/  FFMA.FTZ R80, R204, c[0x0][0x2d0], -R75 ;  /* 0x0000b400cc507a23 */ /* 0x008fe2000001084b */
[----:B------:R-:W-:Y:S06]  /*193e0*/  MOV R204, R114 ;  /* 0x0000007200cc7202 */ /* 0x000fec0000000f00 */
[----:B------:R2:W-:Y:S01]  /*193f0*/  MUFU.EX2 R153, R80 ;  /* 0x0000005000997308 */ /* 0x0005e20000000800 */
[----:B-1----:R-:W1:Y:S01]  /*19400*/  LDSM.16.MT88.4 R84, [R209+0x1900] ;  /* 0x00190000d154783b */ /* 0x002e620000004200 */
[----:B----4-:R-:W-:Y:S02]  /*19410*/  F2FP.PACK_AB R81, R155, R182 ;  /* 0x000000b69b51723e */ /* 0x010fe400000000ff */
[----:B--2---:R-:W-:Y:S01]  /*19420*/  F2FP.PACK_AB R80, R188, R144 ;  /* 0x00000090bc50723e */ /* 0x004fe200000000ff */
[-C--:B-1----:R-:W-:Y:S08]  /*19430*/  HMMA.16816.F32 R4, R76, R84.reuse, R4 ;  /* 0x000000544c04723c */ /* 0x082ff00000001804 */
[C---:B------:R-:W-:Y:S07]  /*19440*/  HMMA.16816.F32 R8, R80.reuse, R84, R8 ;  /* 0x000000545008723c */ /* 0x040fee0000001808 */
[--C-:B------:R-:W-:Y:S01]  /*19450*/  FFMA.FTZ R84, R234, c[0x0][0x2d0], -R74.reuse ;  /* 0x0000b400ea547a23 */ /* 0x100fe2000001084a */
[-C--:B------:R-:W-:Y:S01]  /*19460*/  HMMA.16816.F32 R12, R80, R86.reuse, R12 ;  /* 0x00000056500c723c */ /* 0x080fe2000000180c */
[----:B------:R-:W-:Y:S02]  /*19470*/  IMAD.MOV.U32 R234, RZ, RZ, R133 ;  /* 0x000000ffffea7224 */ /* 0x000fe400078e0085 */
[----:B------:R1:W-:Y:S05]  /*19480*/  MUFU.EX2 R158, R84 ;  /* 0x00000054009e7308 */ /* 0x0003ea0000000800 */
[C---:B------:R-:W-:Y:S08]  /*19490*/  HMMA.16816.F32 R16, R76.reuse, R86, R16 ;  /* 0x000000564c10723c */ /* 0x040ff00000001810 */
[-C--:B------:R-:W-:Y:S08]  /*194a0*/  HMMA.16816.F32 R20, R76, R88.reuse, R20 ;  /* 0x000000584c14723c */ /* 0x080ff00000001814 */
[C---:B------:R-:W-:Y:S01]  /*194b0*/  HMMA.16816.F32 R24, R80.reuse, R88, R24 ;  /* 0x000000585018723c */ /* 0x040fe20000001818 */
[----:B-1----:R-:W-:Y:S03]  /*194c0*/  FFMA.FTZ R84, R236, c[0x0][0x2d0], -R74 ;  /* 0x0000b400ec547a23 */ /* 0x002fe6000001084a */
[----:B------:R-:W-:Y:S03]  /*194d0*/  MOV R236, R132 ;  /* 0x0000008400ec7202 */ /* 0x000fe60000000f00 */
[--C-:B------:R-:W-:Y:S01]  /*194e0*/  FFMA.FTZ R88, R206, c[0x0][0x2d0], -R96.reuse ;  /* 0x0000b400ce587a23 */ /* 0x100fe20000010860 */
[-C--:B------:R-:W-:Y:S01]  /*194f0*/  HMMA.16816.F32 R28, R80, R90.reuse, R28 ;  /* 0x0000005a501c723c */ /* 0x080fe2000000181c */
[----:B------:R1:W-:Y:S03]  /*19500*/  MUFU.EX2 R180, R84 ;  /* 0x0000005400b47308 */ /* 0x0003e60000000800 */
[----:B------:R-:W-:Y:S04]  /*19510*/  MOV R206, R105 ;  /* 0x0000006900ce7202 */ /* 0x000fe80000000f00 */
[C---:B------:R-:W-:Y:S03]  /*19520*/  HMMA.16816.F32 R32, R76.reuse, R90, R32 ;  /* 0x0000005a4c20723c */ /* 0x040fe60000001820 */
[----:B------:R2:W-:Y:S05]  /*19530*/  MUFU.EX2 R156, R88 ;  /* 0x00000058009c7308 */ /* 0x0005ea0000000800 */
[-C--:B------:R-:W-:Y:S08]  /*19540*/  HMMA.16816.F32 R36, R76, R92.reuse, R36 ;  /* 0x0000005c4c24723c */ /* 0x080ff00000001824 */
[C---:B------:R-:W-:Y:S01]  /*19550*/  HMMA.16816.F32 R40, R80.reuse, R92, R40 ;  /* 0x0000005c5028723c */ /* 0x040fe20000001828 */
[----:B-1----:R-:W-:Y:S03]  /*19560*/  FFMA.FTZ R84, R231, c[0x0][0x2d0], -R75 ;  /* 0x0000b400e7547a23 */ /* 0x002fe6000001084b */
[----:B------:R-:W-:Y:S01]  /*19570*/  IMAD.MOV.U32 R231, RZ, RZ, R131 ;  /* 0x000000ffffe77224 */ /* 0x000fe200078e0083 */
[----:B------:R1:W-:Y:S01]  /*19580*/  MUFU.EX2 R157, R84 ;  /* 0x00000054009d7308 */ /* 0x0003e20000000800 */
[----:B------:R-:W-:Y:S01]  /*19590*/  MOV R131, R118 ;  /* 0x0000007600837202 */ /* 0x000fe20000000f00 */
[----:B------:R-:W-:Y:S01]  /*195a0*/  FFMA.FTZ R92, R201, c[0x0][0x2d0], -R97 ;  /* 0x0000b400c95c7a23 */ /* 0x000fe20000010861 */
[-C--:B------:R-:W-:Y:S01]  /*195b0*/  HMMA.16816.F32 R44, R80, R94.reuse, R44 ;  /* 0x0000005e502c723c */ /* 0x080fe2000000182c */
[--C-:B--2---:R-:W-:Y:S03]  /*195c0*/  FFMA.FTZ R88, R207, c[0x0][0x2d0], -R96.reuse ;  /* 0x0000b400cf587a23 */ /* 0x104fe60000010860 */
[----:B------:R-:W-:Y:S03]  /*195d0*/  MOV R207, R104 ;  /* 0x0000006800cf7202 */ /* 0x000fe60000000f00 */
[----:B------:R2:W-:Y:S01]  /*195e0*/  MUFU.EX2 R100, R92 ;  /* 0x0000005c00647308 */ /* 0x0005e20000000800 */
[C---:B------:R-:W-:Y:S09]  /*195f0*/  HMMA.16816.F32 R48, R76.reuse, R94, R48 ;  /* 0x0000005e4c30723c */ /* 0x040ff20000001830 */
[----:B------:R3:W-:Y:S03]  /*19600*/  MUFU.EX2 R178, R88 ;  /* 0x0000005800b27308 */ /* 0x0007e60000000800 */
[----:B-1----:R-:W-:Y:S01]  /*19610*/  FFMA.FTZ R84, R232, c[0x0][0x2d0], -R75 ;  /* 0x0000b400e8547a23 */ /* 0x002fe2000001084b */
[----:B------:R-:W-:Y:S01]  /*19620*/  MOV R232, R127 ;  /* 0x0000007f00e87202 */ /* 0x000fe20000000f00 */
[----:B------:R-:W-:Y:S02]  /*19630*/  IMAD.MOV.U32 R127, RZ, RZ, R119 ;  /* 0x000000ffff7f7224 */ /* 0x000fe400078e0077 */
[----:B------:R-:W-:Y:S03]  /*19640*/  LDSM.16.MT88.4 R116, [R209+0x2900] ;  /* 0x00290000d174783b */ /* 0x000fe60000004200 */
[----:B------:R1:W-:Y:S01]  /*19650*/  MUFU.EX2 R179, R84 ;  /* 0x0000005400b37308 */ /* 0x0003e20000000800 */
[----:B------:R-:W-:Y:S01]  /*19660*/  MOV R149, R127 ;  /* 0x0000007f00957202 */ /* 0x000fe20000000f00 */
[----:B------:R-:W-:Y:S02]  /*19670*/  IMAD.MOV.U32 R127, RZ, RZ, R123 ;  /* 0x000000ffff7f7224 */ /* 0x000fe400078e007b */
[----:B--2---:R-:W-:Y:S02]  /*19680*/  FFMA.FTZ R92, R192, c[0x0][0x2d0], -R97 ;  /* 0x0000b400c05c7a23 */ /* 0x004fe40000010861 */
[----:B------:R-:W-:Y:S04]  /*19690*/  IMAD.MOV.U32 R123, RZ, RZ, R109 ;  /* 0x000000ffff7b7224 */ /* 0x000fe800078e006d */
[----:B------:R2:W-:Y:S01]  /*196a0*/  MUFU.EX2 R99, R92 ;  /* 0x0000005c00637308 */ /* 0x0005e20000000800 */
[--C-:B---3--:R-:W-:Y:S09]  /*196b0*/  FFMA.FTZ R88, R229, c[0x0][0x2d0], -R96.reuse ;  /* 0x0000b400e5587a23 */ /* 0x108ff20000010860 */
[----:B------:R3:W4:Y:S01]  /*196c0*/  MUFU.EX2 R177, R88 ;  /* 0x0000005800b17308 */ /* 0x0007220000000800 */
[----:B-1----:R-:W-:Y:S01]  /*196d0*/  FFMA.FTZ R84, R202, c[0x0][0x2d0], -R96 ;  /* 0x0000b400ca547a23 */ /* 0x002fe20000010860 */
[----:B------:R-:W-:Y:S02]  /*196e0*/  MOV R202, R122 ;  /* 0x0000007a00ca7202 */ /* 0x000fe40000000f00 */
[----:B------:R-:W-:Y:S06]  /*196f0*/  MOV R122, R108 ;  /* 0x0000006c007a7202 */ /* 0x000fec0000000f00 */
        /* <DEDUP_REMOVED lines=19> */
[----:B------:R3:W4:Y:S02]  /*19830*/  MUFU.EX2 R175, R80 ;  /* 0x0000005000af7308 */ /* 0x0007240000000800 */
[----:B------:R-:W-:Y:S02]  /*19840*/  F2FP.PACK_AB R76, R181, R184 ;  /* 0x000000b8b54c723e */ /* 0x000fe400000000ff */
[----:B------:R-:W-:Y:S03]  /*19850*/  F2FP.PACK_AB R77, R159, R153 ;  /* 0x000000999f4d723e */ /* 0x000fe600000000ff */
[----:B------:R-:W-:Y:S02]  /*19860*/  F2FP.PACK_AB R78, R180, R158 ;  /* 0x0000009eb44e723e */ /* 0x000fe400000000ff */
[----:B------:R-:W-:Y:S01]  /*19870*/  F2FP.PACK_AB R79, R179, R157 ;  /* 0x0000009db34f723e */ /* 0x000fe200000000ff */
[----:B--2---:R-:W2:Y:S01]  /*19880*/  LDSM.16.MT88.4 R84, [R212+0x2100] ;  /* 0x00210000d454783b */ /* 0x004ea20000004200 */
[----:B-----5:R-:W-:Y:S05]  /*19890*/  F2FP.PACK_AB R83, R98, R99 ;  /* 0x000000636253723e */ /* 0x020fea00000000ff */
[-C--:B-1----:R-:W-:Y:S01]  /*198a0*/  HMMA.16816.F32 R4, R76, R88.reuse, R4 ;  /* 0x000000584c04723c */ /* 0x082fe20000001804 */
[--C-:B---3--:R-:W-:Y:S01]  /*198b0*/  FFMA.FTZ R80, R242, c[0x0][0x2d0], -R75.reuse ;  /* 0x0000b400f2507a23 */ /* 0x108fe2000001084b */
[----:B----4-:R-:W-:Y:S03]  /*198c0*/  F2FP.PACK_AB R164, R175, R176 ;  /* 0x000000b0afa4723e */ /* 0x010fe600000000ff */
[----:B------:R1:W3:Y:S02]  /*198d0*/  MUFU.EX2 R174, R80 ;  /* 0x0000005000ae7308 */ /* 0x0002e40000000800 */
[----:B-1----:R-:W-:Y:S02]  /*198e0*/  F2FP.PACK_AB R80, R156, R152 ;  /* 0x000000989c50723e */ /* 0x002fe400000000ff */
[----:B---3--:R-:W-:Y:S05]  /*198f0*/  F2FP.PACK_AB R165, R172, R174 ;  /* 0x000000aeaca5723e */ /* 0x008fea00000000ff */
[C---:B------:R-:W-:Y:S07]  /*19900*/  HMMA.16816.F32 R8, R80.reuse, R88, R8 ;  /* 0x000000585008723c */ /* 0x040fee0000001808 */
[--C-:B------:R-:W-:Y:S01]  /*19910*/  FFMA.FTZ R88, R252, c[0x0][0x2d0], -R74.reuse ;  /* 0x0000b400fc587a23 */ /* 0x100fe2000001084a */
[-C--:B------:R-:W-:Y:S01]  /*19920*/  HMMA.16816.F32 R12, R80, R90.reuse, R12 ;  /* 0x0000005a500c723c */ /* 0x080fe2000000180c */
[----:B------:R-:W-:Y:S02]  /*19930*/  FFMA.FTZ R74, R134, c[0x0][0x2d0], -R74 ;  /* 0x0000b400864a7a23 */ /* 0x000fe4000001084a */
[----:B------:R-:W-:Y:S01]  /*19940*/  LDSM.16.MT88.4 R132, [R212+0x2900] ;  /* 0x00290000d484783b */ /* 0x000fe20000004200 */
[----:B------:R1:W-:Y:S04]  /*19950*/  MUFU.EX2 R173, R88 ;  /* 0x0000005800ad7308 */ /* 0x0003e80000000800 */
[C---:B------:R-:W-:Y:S06]  /*19960*/  HMMA.16816.F32 R16, R76.reuse, R90, R16 ;  /* 0x0000005a4c10723c */ /* 0x040fec0000001810 */
[----:B------:R3:W4:Y:S02]  /*19970*/  MUFU.EX2 R171, R74 ;  /* 0x0000004a00ab7308 */ /* 0x0007240000000800 */
[-C--:B--2---:R-:W-:Y:S08]  /*19980*/  HMMA.16816.F32 R20, R76, R84.reuse, R20 ;  /* 0x000000544c14723c */ /* 0x084ff00000001814 */
[C---:B------:R-:W-:Y:S01]  /*19990*/  HMMA.16816.F32 R24, R80.reuse, R84, R24 ;  /* 0x000000545018723c */ /* 0x040fe20000001818 */
[----:B-1----:R-:W1:Y:S07]  /*199a0*/  LDSM.16.MT88.4 R88, [R211+0x2100] ;  /* 0x00210000d358783b */ /* 0x002e6e0000004200 */
[-C--:B------:R-:W-:Y:S01]  /*199b0*/  HMMA.16816.F32 R28, R80, R86.reuse, R28 ;  /* 0x00000056501c723c */ /* 0x080fe2000000181c */
[--C-:B---3--:R-:W-:Y:S03]  /*199c0*/  FFMA.FTZ R74, R250, c[0x0][0x2d0], -R75.reuse ;  /* 0x0000b400fa4a7a23 */ /* 0x108fe6000001084b */
[----:B----4-:R-:W-:Y:S01]  /*199d0*/  F2FP.PACK_AB R166, R171, R173 ;  /* 0x000000adaba6723e */ /* 0x010fe200000000ff */
[----:B------:R-:W-:Y:S03]  /*199e0*/  FFMA.FTZ R75, R251, c[0x0][0x2d0], -R75 ;  /* 0x0000b400fb4b7a23 */ /* 0x000fe6000001084b */
[C---:B------:R-:W-:Y:S01]  /*199f0*/  HMMA.16816.F32 R32, R76.reuse, R86, R32 ;  /* 0x000000564c20723c */ /* 0x040fe20000001820 */
[----:B------:R2:W-:Y:S07]  /*19a00*/  MUFU.EX2 R170, R74 ;  /* 0x0000004a00aa7308 */ /* 0x0005ee0000000800 */
[-C--:B------:R-:W-:Y:S03]  /*19a10*/  HMMA.16816.F32 R36, R76, R92.reuse, R36 ;  /* 0x0000005c4c24723c */ /* 0x080fe60000001824 */
[----:B------:R-:W3:Y:S05]  /*19a20*/  MUFU.EX2 R169, R75 ;  /* 0x0000004b00a97308 */ /* 0x000eea0000000800 */
[C---:B------:R-:W-:Y:S08]  /*19a30*/  HMMA.16816.F32 R40, R80.reuse, R92, R40 ;  /* 0x0000005c5028723c */ /* 0x040ff00000001828 */
[-C--:B------:R-:W-:Y:S01]  /*19a40*/  HMMA.16816.F32 R44, R80, R94.reuse, R44 ;  /* 0x0000005e502c723c */ /* 0x080fe2000000182c */
[--C-:B--2---:R-:W-:Y:S04]  /*19a50*/  FFMA.FTZ R74, R237, c[0x0][0x2d0], -R96.reuse ;  /* 0x0000b400ed4a7a23 */ /* 0x104fe80000010860 */
[----:B------:R2:W-:Y:S03]  /*19a60*/  MUFU.EX2 R168, R74 ;  /* 0x0000004a00a87308 */ /* 0x0005e60000000800 */
[C---:B------:R-:W-:Y:S01]  /*19a70*/  HMMA.16816.F32 R48, R76.reuse, R94, R48 ;  /* 0x0000005e4c30723c */ /* 0x040fe20000001830 */
[----:B---3--:R-:W-:Y:S07]  /*19a80*/  F2FP.PACK_AB R167, R169, R170 ;  /* 0x000000aaa9a7723e */ /* 0x008fee00000000ff */
[-C--:B-1----:R-:W-:Y:S08]  /*19a90*/  HMMA.16816.F32 R52, R76, R88.reuse, R52 ;  /* 0x000000584c34723c */ /* 0x082ff00000001834 */
[C---:B------:R-:W-:Y:S01]  /*19aa0*/  HMMA.16816.F32 R56, R80.reuse, R88, R56 ;  /* 0x000000585038723c */ /* 0x040fe20000001838 */
[--C-:B--2---:R-:W-:Y:S07]  /*19ab0*/  FFMA.FTZ R74, R238, c[0x0][0x2d0], -R96.reuse ;  /* 0x0000b400ee4a7a23 */ /* 0x104fee0000010860 */
[-C--:B------:R-:W-:Y:S01]  /*19ac0*/  HMMA.16816.F32 R60, R80, R90.reuse, R60 ;  /* 0x0000005a503c723c */ /* 0x080fe2000000183c */
[----:B------:R1:W2:Y:S07]  /*19ad0*/  MUFU.EX2 R85, R74 ;  /* 0x0000004a00557308 */ /* 0x0002ae0000000800 */
[----:B------:R-:W-:Y:S01]  /*19ae0*/  HMMA.16816.F32 R64, R76, R90, R64 ;  /* 0x0000005a4c40723c */ /* 0x000fe20000001840 */
[----:B------:R-:W3:Y:S04]  /*19af0*/  LDL.LU R77, [R1+0x14] ;  /* 0x00001400014d7983 */ /* 0x000ee80000300800 */
[----:B------:R-:W4:Y:S03]  /*19b00*/  LDL.LU R76, [R1+0x18] ;  /* 0x00001800014c7983 */ /* 0x000f260000300800 */
[-C--:B------:R-:W-:Y:S07]  /*19b10*/  HMMA.16816.F32 R104, R164, R116.reuse, R4 ;  /* 0x00000074a468723c */ /* 0x080fee0000001804 */
[----:B------:R-:W-:Y:S02]  /*19b20*/  FADD.FTZ R4, R150, R69 ;  /* 0x0000004596047221 */ /* 0x000fe40000010000 */
[--C-:B-1----:R-:W-:Y:S03]  /*19b30*/  FFMA.FTZ R74, R239, c[0x0][0x2d0], -R96.reuse ;  /* 0x0000b400ef4a7a23 */ /* 0x102fe60000010860 */
[----:B------:R-:W-:Y:S01]  /*19b40*/  FFMA.FTZ R96, R240, c[0x0][0x2d0], -R96 ;  /* 0x0000b400f0607a23 */ /* 0x000fe20000010860 */
[----:B------:R1:W-:Y:S01]  /*19b50*/  MUFU.EX2 R86, R74 ;  /* 0x0000004a00567308 */ /* 0x0003e20000000800 */
[----:B------:R-:W-:Y:S01]  /*19b60*/  FADD.FTZ R4, R123, R4 ;  /* 0x000000047b047221 */ /* 0x000fe20000010000 */
[----:B--2---:R-:W-:Y:S03]  /*19b70*/  F2FP.PACK_AB R160, R85, R168 ;  /* 0x000000a855a0723e */ /* 0x004fe600000000ff */
[----:B------:R-:W-:Y:S05]  /*19b80*/  FADD.FTZ R4, R207, R4 ;  /* 0x00000004cf047221 */ /* 0x000fea0000010000 */
[----:B------:R-:W2:Y:S01]  /*19b90*/  MUFU.EX2 R96, R96 ;  /* 0x0000006000607308 */ /* 0x000ea20000000800 */
[--C-:B-1----:R-:W-:Y:S09]  /*19ba0*/  FFMA.FTZ R74, R193, c[0x0][0x2d0], -R97.reuse ;  /* 0x0000b400c14a7a23 */ /* 0x102ff20000010861 */
[----:B------:R1:W-:Y:S01]  /*19bb0*/  MUFU.EX2 R75, R74 ;  /* 0x0000004a004b7308 */ /* 0x0003e20000000800 */
[----:B--2---:R-:W-:Y:S01]  /*19bc0*/  F2FP.PACK_AB R162, R96, R86 ;  /* 0x0000005660a2723e */ /* 0x004fe200000000ff */
[--C-:B-1----:R-:W-:Y:S08]  /*19bd0*/  FFMA.FTZ R74, R195, c[0x0][0x2d0], -R97.reuse ;  /* 0x0000b400c34a7a23 */ /* 0x102ff00000010861 */
[----:B------:R1:W2:Y:S02]  /*19be0*/  MUFU.EX2 R84, R74 ;  /* 0x0000004a00547308 */ /* 0x0002a40000000800 */
[--C-:B-1----:R-:W-:Y:S01]  /*19bf0*/  FFMA.FTZ R74, R197, c[0x0][0x2d0], -R97.reuse ;  /* 0x0000b400c54a7a23 */ /* 0x102fe20000010861 */
[----:B--2---:R-:W-:Y:S01]  /*19c00*/  F2FP.PACK_AB R161, R84, R75 ;  /* 0x0000004b54a1723e */ /* 0x004fe200000000ff */
[----:B------:R-:W-:Y:S02]  /*19c10*/  FFMA.FTZ R97, R73, c[0x0][0x2d0], -R97 ;  /* 0x0000b40049617a23 */ /* 0x000fe40000010861 */
[----:B------:R-:W2:Y:S04]  /*19c20*/  LDL.LU R73, [R1+0x1c] ;  /* 0x00001c0001497983 */ /* 0x000ea80000300800 */
[----:B------:R-:W-:Y:S10]  /*19c30*/  MUFU.EX2 R74, R74 ;  /* 0x0000004a004a7308 */ /* 0x000ff40000000800 */
[----:B------:R-:W1:Y:S02]  /*19c40*/  MUFU.EX2 R97, R97 ;  /* 0x0000006100617308 */ /* 0x000e640000000800 */
[----:B-1----:R-:W-:Y:S07]  /*19c50*/  F2FP.PACK_AB R163, R97, R74 ;  /* 0x0000004a61a3723e */ /* 0x002fee00000000ff */
[C---:B------:R-:W-:Y:S08]  /*19c60*/  HMMA.16816.F32 R108, R160.reuse, R116, R8 ;  /* 0x00000074a06c723c */ /* 0x040ff00000001808 */
[-C--:B------:R-:W-:Y:S08]  /*19c70*/  HMMA.16816.F32 R112, R160, R118.reuse, R12 ;  /* 0x00000076a070723c */ /* 0x080ff0000000180c */
[C---:B------:R-:W-:Y:S01]  /*19c80*/  HMMA.16816.F32 R116, R164.reuse, R118, R16 ;  /* 0x00000076a474723c */ /* 0x040fe20000001810 */
[----:B---3--:R-:W-:Y:S03]  /*19c90*/  FFMA.FTZ R68, R68, R77, R232 ;  /* 0x0000004d44447223 */ /* 0x008fe600000100e8 */
[----:B------:R-:W-:Y:S01]  /*19ca0*/  IMAD.MOV.U32 R232, RZ, RZ, R236 ;  /* 0x000000ffffe87224 */ /* 0x000fe200078e00ec */
[----:B------:R-:W-:Y:S01]  /*19cb0*/  MOV R236, R151 ;  /* 0x0000009700ec7202 */ /* 0x000fe20000000f00 */
[----:B----4-:R-:W-:Y:S01]  /*19cc0*/  FFMA.FTZ R2, R2, R76, R231 ;  /* 0x0000004c02027223 */ /* 0x010fe200000100e7 */
[----:B------:R-:W-:Y:S01]  /*19cd0*/  MOV R231, R234 ;  /* 0x000000ea00e77202 */ /* 0x000fe20000000f00 */
[----:B------:R-:W-:Y:S04]  /*19ce0*/  FADD.FTZ R6, R149, R68 ;  /* 0x0000004495067221 */ /* 0x000fe80000010000 */
[----:B------:R-:W-:Y:S02]  /*19cf0*/  IMAD.MOV.U32 R234, RZ, RZ, R148 ;  /* 0x000000ffffea7224 */ /* 0x000fe400078e0094 */
[----:B------:R-:W-:Y:S01]  /*19d00*/  FADD.FTZ R2, R205, R2 ;  /* 0x00000002cd027221 */ /* 0x000fe20000010000 */
[----:B------:R-:W1:Y:S01]  /*19d10*/  LDSM.16.MT88.4 R148, [R210+0x2900] ;  /* 0x00290000d294783b */ /* 0x000e620000004200 */
[----:B------:R-:W-:Y:S01]  /*19d20*/  FADD.FTZ R6, R122, R6 ;  /* 0x000000067a067221 */ /* 0x000fe20000010000 */
[----:B------:R-:W-:Y:S01]  /*19d30*/  MOV R205, R204 ;  /* 0x000000cc00cd7202 */ /* 0x000fe20000000f00 */
[----:B------:R-:W-:Y:S01]  /*19d40*/  FADD.FTZ R5, R121, R2 ;  /* 0x0000000279057221 */ /* 0x000fe20000010000 */
[----:B------:R-:W-:Y:S01]  /*19d50*/  MOV R204, R226 ;  /* 0x000000e200cc7202 */ /* 0x000fe20000000f00 */
[----:B------:R-:W-:Y:S01]  /*19d60*/  IMAD.MOV.U32 R226, RZ, RZ, R185 ;  /* 0x000000ffffe27224 */ /* 0x000fe200078e00b9 */
[----:B------:R-:W-:Y:S01]  /*19d70*/  MOV R185, R203 ;  /* 0x000000cb00b97202 */ /* 0x000fe20000000f00 */
[----:B------:R-:W-:Y:S01]  /*19d80*/  FADD.FTZ R2, R206, R6 ;  /* 0x00000006ce027221 */ /* 0x000fe20000010000 */
[----:B------:R-:W-:Y:S01]  /*19d90*/  MOV R203, R191 ;  /* 0x000000bf00cb7202 */ /* 0x000fe20000000f00 */
[----:B------:R-:W-:Y:S02]  /*19da0*/  FADD.FTZ R6, R126, R4 ;  /* 0x000000047e067221 */ /* 0x000fe40000010000 */
[----:B------:R-:W-:Y:S02]  /*19db0*/  IMAD.MOV.U32 R191, RZ, RZ, R120 ;  /* 0x000000ffffbf7224 */ /* 0x000fe400078e0078 */
[-C--:B------:R-:W-:Y:S01]  /*19dc0*/  HMMA.16816.F32 R120, R164, R132.reuse, R20 ;  /* 0x00000084a478723c */ /* 0x080fe20000001814 */
[----:B--2---:R-:W-:Y:S02]  /*19dd0*/  FFMA.FTZ R8, R0, R73, R200 ;  /* 0x0000004900087223 */ /* 0x004fe400000100c8 */
[----:B------:R-:W-:Y:S02]  /*19de0*/  FADD.FTZ R0, R202, R5 ;  /* 0x00000005ca007221 */ /* 0x000fe40000010000 */
[----:B------:R-:W-:Y:S02]  /*19df0*/  FADD.FTZ R8, R127, R8 ;  /* 0x000000087f087221 */ /* 0x000fe40000010000 */
[----:B------:R-:W-:Y:S02]  /*19e00*/  FADD.FTZ R5, R125, R2 ;  /* 0x000000027d057221 */ /* 0x000fe40000010000 */
[----:B------:R-:W-:Y:S03]  /*19e10*/  FADD.FTZ R7, R124, R0 ;  /* 0x000000007c077221 */ /* 0x000fe60000010000 */
[----:B------:R-:W-:Y:S01]  /*19e20*/  FADD.FTZ R4, R232, R8 ;  /* 0x00000008e8047221 */ /* 0x000fe20000010000 */
[C---:B------:R-:W-:Y:S01]  /*19e30*/  HMMA.16816.F32 R124, R160.reuse, R132, R24 ;  /* 0x00000084a07c723c */ /* 0x040fe20000001818 */
[----:B------:R-:W-:Y:S02]  /*19e40*/  FADD.FTZ R2, R231, R6 ;  /* 0x00000006e7027221 */ /* 0x000fe40000010000 */
[----:B------:R-:W-:Y:S02]  /*19e50*/  FADD.FTZ R0, R236, R5 ;  /* 0x00000005ec007221 */ /* 0x000fe40000010000 */
[----:B------:R-:W-:Y:S02]  /*19e60*/  FADD.FTZ R7, R128, R7 ;  /* 0x0000000780077221 */ /* 0x000fe40000010000 */
[----:B------:R-:W-:Y:S02]  /*19e70*/  FADD.FTZ R4, R131, R4 ;  /* 0x0000000483047221 */ /* 0x000fe40000010000 */
[----:B------:R-:W-:Y:S03]  /*19e80*/  FADD.FTZ R6, R130, R2 ;  /* 0x0000000282067221 */ /* 0x000fe60000010000 */
[----:B------:R-:W-:Y:S02]  /*19e90*/  FADD.FTZ R5, R129, R0 ;  /* 0x0000000081057221 */ /* 0x000fe40000010000 */
[----:B------:R-:W-:Y:S01]  /*19ea0*/  FADD.FTZ R2, R234, R7 ;  /* 0x00000007ea027221 */ /* 0x000fe20000010000 */
[-C--:B------:R-:W-:Y:S01]  /*19eb0*/  HMMA.16816.F32 R128, R160, R134.reuse, R28 ;  /* 0x00000086a080723c */ /* 0x080fe2000000181c */
[----:B------:R-:W-:Y:S01]  /*19ec0*/  FADD.FTZ R4, R103, R4 ;  /* 0x0000000467047221 */ /* 0x000fe20000010000 */
[----:B------:R-:W-:Y:S01]  /*19ed0*/  MOV R103, R3 ;  /* 0x0000000300677202 */ /* 0x000fe20000000f00 */
[----:B------:R-:W-:Y:S02]  /*19ee0*/  FADD.FTZ R0, R205, R6 ;  /* 0x00000006cd007221 */ /* 0x000fe40000010000 */
[----:B------:R-:W-:Y:S02]  /*19ef0*/  FADD.FTZ R10, R204, R5 ;  /* 0x00000005cc0a7221 */ /* 0x000fe40000010000 */
[----:B------:R-:W-:Y:S01]  /*19f00*/  FADD.FTZ R11, R185, R4 ;  /* 0x00000004b90b7221 */ /* 0x000fe20000010000 */
[C---:B------:R-:W-:Y:S01]  /*19f10*/  HMMA.16816.F32 R132, R164.reuse, R134, R32 ;  /* 0x00000086a484723c */ /* 0x040fe20000001820 */
[----:B------:R-:W-:Y:S01]  /*19f20*/  FADD.FTZ R8, R226, R2 ;  /* 0x00000002e2087221 */ /* 0x000fe20000010000 */
[----:B------:R-:W2:Y:S02]  /*19f30*/  LDSM.16.MT88.4 R4, [R211+0x2900] ;  /* 0x00290000d304783b */ /* 0x000ea40000004200 */
[----:B------:R-:W-:Y:S02]  /*19f40*/  FADD.FTZ R9, R203, R0 ;  /* 0x00000000cb097221 */ /* 0x000fe40000010000 */
[----:B------:R-:W-:Y:S02]  /*19f50*/  FADD.FTZ R2, R139, R10 ;  /* 0x0000000a8b027221 */ /* 0x000fe40000010000 */
[----:B------:R-:W-:Y:S04]  /*19f60*/  FADD.FTZ R0, R137, R8 ;  /* 0x0000000889007221 */ /* 0x000fe80000010000 */
[----:B------:R-:W-:Y:S02]  /*19f70*/  FADD.FTZ R8, R191, R11 ;  /* 0x0000000bbf087221 */ /* 0x000fe40000010000 */
[----:B------:R-:W-:Y:S02]  /*19f80*/  FADD.FTZ R9, R249, R9 ;  /* 0x00000009f9097221 */ /* 0x000fe40000010000 */
[----:B------:R-:W-:Y:S02]  /*19f90*/  FADD.FTZ R2, R138, R2 ;  /* 0x000000028a027221 */ /* 0x000fe40000010000 */
[----:B------:R-:W-:Y:S02]  /*19fa0*/  FADD.FTZ R0, R136, R0 ;  /* 0x0000000088007221 */ /* 0x000fe40000010000 */
[----:B------:R-:W-:Y:S01]  /*19fb0*/  FADD.FTZ R12, R189, R8 ;  /* 0x00000008bd0c7221 */ /* 0x000fe20000010000 */
[-C--:B-1----:R-:W-:Y:S01]  /*19fc0*/  HMMA.16816.F32 R136, R164, R148.reuse, R36 ;  /* 0x00000094a488723c */ /* 0x082fe20000001824 */
[----:B------:R-:W-:Y:S02]  /*19fd0*/  FADD.FTZ R8, R248, R9 ;  /* 0x00000009f8087221 */ /* 0x000fe40000010000 */
[----:B------:R-:W-:Y:S02]  /*19fe0*/  FADD.FTZ R2, R244, R2 ;  /* 0x00000002f4027221 */ /* 0x000fe40000010000 */
[----:B------:R-:W-:Y:S02]  /*19ff0*/  FADD.FTZ R0, R142, R0 ;  /* 0x000000008e007221 */ /* 0x000fe40000010000 */
[----:B------:R-:W-:Y:S02]  /*1a000*/  FADD.FTZ R12, R140, R12 ;  /* 0x0000000c8c0c7221 */ /* 0x000fe40000010000 */
[----:B------:R-:W-:Y:S03]  /*1a010*/  FADD.FTZ R10, R246, R8 ;  /* 0x00000008f60a7221 */ /* 0x000fe60000010000 */
[----:B------:R-:W-:Y:S02]  /*1a020*/  FADD.FTZ R9, R143, R2 ;  /* 0x000000028f097221 */ /* 0x000fe40000010000 */
[----:B------:R-:W-:Y:S02]  /*1a030*/  FADD.FTZ R11, R141, R0 ;  /* 0x000000008d0b7221 */ /* 0x000fe40000010000 */
        /* <DEDUP_REMOVED lines=10> */
[----:B------:R-:W-:Y:S02]  /*1a0e0*/  FADD.FTZ R8, R230, R8 ;  /* 0x00000008e6087221 */ /* 0x000fe40000010000 */
[----:B------:R-:W-:Y:S02]  /*1a0f0*/  FADD.FTZ R0, R228, R10 ;  /* 0x0000000ae4007221 */ /* 0x000fe40000010000 */
[----:B------:R-:W-:Y:S02]  /*1a100*/  FADD.FTZ R9, R190, R9 ;  /* 0x00000009be097221 */ /* 0x000fe40000010000 */
[----:B------:R-:W-:Y:S01]  /*1a110*/  FADD.FTZ R11, R186, R2 ;  /* 0x00000002ba0b7221 */ /* 0x000fe20000010000 */
[C---:B------:R-:W-:Y:S01]  /*1a120*/  HMMA.16816.F32 R148, R164.reuse, R150, R48 ;  /* 0x00000096a494723c */ /* 0x040fe20000001830 */
[----:B------:R-:W-:Y:S03]  /*1a130*/  FADD.FTZ R8, R182, R8 ;  /* 0x00000008b6087221 */ /* 0x000fe60000010000 */
        /* <DEDUP_REMOVED lines=9> */
[-C--:B--2---:R-:W-:Y:S01]  /*1a1d0*/  HMMA.16816.F32 R152, R164, R4.reuse, R52 ;  /* 0x00000004a498723c */ /* 0x084fe20000001834 */
[----:B------:R-:W-:Y:S02]  /*1a1e0*/  FADD.FTZ R0, R159, R11 ;  /* 0x0000000b9f007221 */ /* 0x000fe40000010000 */
[----:B------:R-:W-:Y:S02]  /*1a1f0*/  FADD.FTZ R10, R156, R9 ;  /* 0x000000099c0a7221 */ /* 0x000fe40000010000 */
[----:B------:R-:W-:Y:S02]  /*1a200*/  FADD.FTZ R11, R158, R2 ;  /* 0x000000029e0b7221 */ /* 0x000fe40000010000 */
[----:B------:R-:W-:Y:S02]  /*1a210*/  FADD.FTZ R9, R157, R0 ;  /* 0x000000009d097221 */ /* 0x000fe40000010000 */
[----:B------:R-:W-:Y:S01]  /*1a220*/  FADD.FTZ R8, R102, R8 ;  /* 0x0000000866087221 */ /* 0x000fe20000010000 */
[C---:B------:R-:W-:Y:S02]  /*1a230*/  HMMA.16816.F32 R156, R160.reuse, R4, R56 ;  /* 0x00000004a09c723c */ /* 0x040fe40000001838 */
[----:B------:R-:W-:Y:S01]  /*1a240*/  FADD.FTZ R2, R178, R10 ;  /* 0x0000000ab2027221 */ /* 0x000fe20000010000 */
[----:B------:R-:W-:Y:S01]  /*1a250*/  MOV R102, R70 ;  /* 0x0000004600667202 */ /* 0x000fe20000000f00 */
[----:B------:R-:W-:Y:S01]  /*1a260*/  FADD.FTZ R8, R101, R8 ;  /* 0x0000000865087221 */ /* 0x000fe20000010000 */
[----:B------:R-:W-:Y:S01]  /*1a270*/  MOV R101, R71 ;  /* 0x0000004700657202 */ /* 0x000fe20000000f00 */
[----:B------:R-:W-:Y:S02]  /*1a280*/  FADD.FTZ R0, R180, R11 ;  /* 0x0000000bb4007221 */ /* 0x000fe40000010000 */
[----:B------:R-:W-:Y:S01]  /*1a290*/  FADD.FTZ R4, R100, R8 ;  /* 0x0000000864047221 */ /* 0x000fe20000010000 */
[-C--:B------:R-:W-:Y:S03]  /*1a2a0*/  HMMA.16816.F32 R160, R160, R6.reuse, R60 ;  /* 0x00000006a0a0723c */ /* 0x080fe6000000183c */
[----:B------:R-:W-:Y:S02]  /*1a2b0*/  FADD.FTZ R8, R179, R9 ;  /* 0x00000009b3087221 */ /* 0x000fe40000010000 */
[----:B------:R-:W-:Y:S02]  /*1a2c0*/  FADD.FTZ R9, R177, R2 ;  /* 0x00000002b1097221 */ /* 0x000fe40000010000 */
[----:B------:R-:W-:Y:S01]  /*1a2d0*/  FADD.FTZ R4, R99, R4 ;  /* 0x0000000463047221 */ /* 0x000fe20000010000 */
[----:B------:R-:W-:Y:S01]  /*1a2e0*/  HMMA.16816.F32 R164, R164, R6, R64 ;  /* 0x00000006a4a4723c */ /* 0x000fe20000001840 */
        /* <DEDUP_REMOVED lines=18> */
[----:B------:R-:W-:Y:S01]  /*1a410*/  IMAD.MOV.U32 R100, RZ, RZ, R72 ;  /* 0x000000ffff647224 */ /* 0x000fe200078e0048 */
[----:B------:R2:W-:Y:S01]  /*1a420*/  STL [R1+0x18], R4 ;  /* 0x0000180401007387 */ /* 0x0005e20000100800 */
[----:B------:R-:W-:Y:S05]  /*1a430*/  FADD.FTZ R2, R97, R2 ;  /* 0x0000000261027221 */ /* 0x000fea0000010000 */
[----:B------:R2:W-:Y:S01]  /*1a440*/  STL [R1+0x1c], R2 ;  /* 0x00001c0201007387 */ /* 0x0005e20000100800 */
[----:B-1----:R-:W-:Y:S04]  /*1a450*/  IADD3 R0, R225, -0x1, RZ ;  /* 0xffffffffe1007810 */ /* 0x002fe80007ffe0ff */
[----:B------:R-:W-:Y:S01]  /*1a460*/  MOV R225, R0 ;  /* 0x0000000000e17202 */ /* 0x000fe20000000f00 */
[----:B------:R-:W-:-:S05]  /*1a470*/  @P0 BRA `(.L_x_521) ;  /* 0xffff993000000947 */ /* 0x000fca000383ffff */
.L_x_504:
[----:B------:R-:W3:Y:S04]  /*1a480*/  LDL.LU R0, [R1+0x10] ;  /* 0x0000100001007983 */ /* 0x000ee80000300800 */
[----:B-12---:R-:W2:Y:S04]  /*1a490*/  LDL.LU R4, [R1+0x14] ;  /* 0x0000140001047983 */ /* 0x006ea80000300800 */
[----:B------:R-:W4:Y:S04]  /*1a4a0*/  LDL.LU R8, [R1+0x18] ;  /* 0x0000180001087983 */ /* 0x000f280000300800 */
[----:B------:R-:W4:Y:S01]  /*1a4b0*/  LDL.LU R2, [R1+0x1c] ;  /* 0x00001c0001027983 */ /* 0x000f220000300800 */
[----:B------:R-:W-:-:S02]  /*1a4c0*/  MOV R20, 0xff800000 ;  /* 0xff80000000147802 */ /* 0x000fc40000000f00 */
[----:B------:R-:W-:Y:S02]  /*1a4d0*/  MOV R21, 0xff800000 ;  /* 0xff80000000157802 */ /* 0x000fe40000000f00 */
[----:B------:R-:W-:Y:S02]  /*1a4e0*/  MOV R22, 0xff800000 ;  /* 0xff80000000167802 */ /* 0x000fe40000000f00 */
[----:B------:R-:W-:Y:S02]  /*1a4f0*/  MOV R23, 0xff800000 ;  /* 0xff80000000177802 */ /* 0x000fe40000000f00 */
[----:B------:R-:W-:Y:S01]  /*1a500*/  PLOP3.LUT P4, PT, PT, PT, PT, 0x8, 0x0 ;  /* 0x000000000000781c */ /* 0x000fe20003f8e170 */
[----:B---3--:R-:W1:Y:S04]  /*1a510*/  SHFL.BFLY PT, R5, R0, 0x2, 0x1f ;  /* 0x0c401f0000057f89 */ /* 0x008e6800000e0000 */
[----:B--2---:R-:W2:Y:S04]  /*1a520*/  SHFL.BFLY PT, R9, R4, 0x2, 0x1f ;  /* 0x0c401f0004097f89 */ /* 0x004ea800000e0000 */
        /* <DEDUP_REMOVED lines=19> */
[----:B------:R-:W-:-:S05]  /*1a660*/  FSETP.NE.FTZ.AND P1, PT, R7, RZ, PT ;  /* 0x000000ff0700720b */ /* 0x000fca0003f35000 */
[----:B------:R-:W1:Y:S01]  /*1a670*/  @P3 MUFU.RCP R0, R5 ;  /* 0x0000000500003308 */ /* 0x000e620000001000 */
[----:B------:R-:W-:-:S07]  /*1a680*/  FSETP.NE.FTZ.AND P0, PT, R6, RZ, PT ;  /* 0x000000ff0600720b */ /* 0x000fce0003f15000 */
[----:B------:R-:W-:Y:S06]  /*1a690*/  @P2 MUFU.RCP R4, R9 ;  /* 0x0000000900042308 */ /* 0x000fec0000001000 */
[----:B------:R-:W-:Y:S01]  /*1a6a0*/  @P0 MOV R8, 0x3f317218 ;  /* 0x3f31721800080802 */ /* 0x000fe20000000f00 */
[C---:B-1----:R-:W-:Y:S01]  /*1a6b0*/  FMUL.FTZ R104, R0.reuse, R104 ;  /* 0x0000006800687220 */ /* 0x042fe20000410000 */
[----:B------:R-:W1:Y:S01]  /*1a6c0*/  @P1 MUFU.RCP R2, R7 ;  /* 0x0000000700021308 */ /* 0x000e620000001000 */
        /* <DEDUP_REMOVED lines=12> */
[C---:B------:R-:W-:Y:S02]  /*1a790*/  FMUL.FTZ R149, R0.reuse, R149 ;  /* 0x0000009500957220 */ /* 0x040fe40000410000 */
[C---:B------:R-:W-:Y:S01]  /*1a7a0*/  FMUL.FTZ R152, R0.reuse, R152 ;  /* 0x0000009800987220 */ /* 0x040fe20000410000 */
[----:B------:R-:W-:Y:S01]  /*1a7b0*/  @P1 MUFU.LG2 R7, R7 ;  /* 0x0000000700071308 */ /* 0x000fe20000000c00 */
[C---:B------:R-:W-:Y:S02]  /*1a7c0*/  FMUL.FTZ R153, R0.reuse, R153 ;  /* 0x0000009900997220 */ /* 0x040fe40000410000 */
[C---:B------:R-:W-:Y:S02]  /*1a7d0*/  FMUL.FTZ R164, R0.reuse, R164 ;  /* 0x000000a400a47220 */ /* 0x040fe40000410000 */
[----:B------:R-:W-:Y:S01]  /*1a7e0*/  FMUL.FTZ R165, R0, R165 ;  /* 0x000000a500a57220 */ /* 0x000fe20000410000 */
[----:B------:R-:W-:Y:S01]  /*1a7f0*/  MOV R0, RZ ;  /* 0x000000ff00007202 */ /* 0x000fe20000000f00 */
[----:B-1----:R-:W-:-:S02]  /*1a800*/  FMUL.FTZ R108, R2, R108 ;  /* 0x0000006c026c7220 */ /* 0x002fc40000410000 */
[C---:B------:R-:W-:Y:S02]  /*1a810*/  FMUL.FTZ R109, R2.reuse, R109 ;  /* 0x0000006d026d7220 */ /* 0x040fe40000410000 */
[C---:B------:R-:W-:Y:S01]  /*1a820*/  FMUL.FTZ R112, R2.reuse, R112 ;  /* 0x0000007002707220 */ /* 0x040fe20000410000 */
[----:B------:R-:W1:Y:S01]  /*1a830*/  @P0 MUFU.RCP R0, R6 ;  /* 0x0000000600000308 */ /* 0x000e620000001000 */
[C---:B------:R-:W-:Y:S02]  /*1a840*/  FMUL.FTZ R113, R2.reuse, R113 ;  /* 0x0000007102717220 */ /* 0x040fe40000410000 */
[C---:B------:R-:W-:Y:S02]  /*1a850*/  FMUL.FTZ R124, R2.reuse, R124 ;  /* 0x0000007c027c7220 */ /* 0x040fe40000410000 */
[C---:B------:R-:W-:Y:S02]  /*1a860*/  FMUL.FTZ R125, R2.reuse, R125 ;  /* 0x0000007d027d7220 */ /* 0x040fe40000410000 */
[C---:B------:R-:W-:Y:S01]  /*1a870*/  FMUL.FTZ R128, R2.reuse, R128 ;  /* 0x0000008002807220 */ /* 0x040fe20000410000 */
[----:B------:R-:W2:Y:S01]  /*1a880*/  @P0 MUFU.LG2 R6, R6 ;  /* 0x0000000600060308 */ /* 0x000ea20000000c00 */
        /* <DEDUP_REMOVED lines=8> */
[----:B------:R-:W-:Y:S01]  /*1a910*/  FMUL.FTZ R161, R2, R161 ;  /* 0x000000a102a17220 */ /* 0x000fe20000410000 */
[----:B------:R-:W-:Y:S01]  /*1a920*/  @P2 MOV R2, 0x3f317218 ;  /* 0x3f31721800022802 */ /* 0x000fe20000000f00 */
        /* <DEDUP_REMOVED lines=34> */
[----:B------:R-:W-:Y:S02]  /*1ab50*/  @P2 FMUL.FTZ R5, R2, c[0x0][0x2d0] ;  /* 0x0000b40002052a20 */ /* 0x000fe40000410000 */
[----:B------:R-:W-:Y:S02]  /*1ab60*/  @P3 FMUL.FTZ R10, R4, c[0x0][0x2d0] ;  /* 0x0000b400040a3a20 */ /* 0x000fe40000410000 */
[----:B------:R-:W-:-:S02]  /*1ab70*/  @P1 FMUL.FTZ R2, R0, c[0x0][0x2d0] ;  /* 0x0000b40000021a20 */ /* 0x000fc40000410000 */
[----:B------:R-:W-:Y:S02]  /*1ab80*/  @P3 FMUL.FTZ R11, R11, 0.69314718246459960938 ;  /* 0x3f3172180b0b3820 */ /* 0x000fe40000410000 */
[----:B------:R-:W-:Y:S02]  /*1ab90*/  @P2 FMUL.FTZ R9, R9, 0.69314718246459960938 ;  /* 0x3f31721809092820 */ /* 0x000fe40000410000 */
[----:B------:R-:W-:Y:S02]  /*1aba0*/  @P1 FMUL.FTZ R7, R7, 0.69314718246459960938 ;  /* 0x3f31721807071820 */ /* 0x000fe40000410000 */
[----:B--2---:R-:W-:Y:S02]  /*1abb0*/  @P0 FMUL.FTZ R4, R6, 0.69314718246459960938 ;  /* 0x3f31721806040820 */ /* 0x004fe40000410000 */
[----:B------:R-:W-:Y:S02]  /*1abc0*/  @P0 FMUL.FTZ R0, R8, c[0x0][0x2d0] ;  /* 0x0000b40008000a20 */ /* 0x000fe40000410000 */
[----:B------:R-:W-:-:S02]  /*1abd0*/  @P3 FFMA.FTZ R20, R10, R72, R11 ;  /* 0x000000480a143223 */ /* 0x000fc4000001000b */
[----:B------:R-:W-:Y:S02]  /*1abe0*/  @P2 FFMA.FTZ R21, R5, R71, R9 ;  /* 0x0000004705152223 */ /* 0x000fe40000010009 */
[----:B------:R-:W-:Y:S02]  /*1abf0*/  @P1 FFMA.FTZ R22, R2, R70, R7 ;  /* 0x0000004602161223 */ /* 0x000fe40000010007 */
[----:B------:R-:W-:Y:S02]  /*1ac00*/  @P0 FFMA.FTZ R23, R0, R3, R4 ;  /* 0x0000000300170223 */ /* 0x000fe40000010004 */
.L_x_446:
[----:B-1----:R-:W-:Y:S05]  /*1ac10*/  @P4 BRA `(.L_x_522) ;  /* 0x0000149000004947 */ /* 0x002fea0003800000 */
[----:B------:R-:W1:Y:S01]  /*1ac20*/  S2R R16, SR_TID.X ;  /* 0x0000000000107919 */ /* 0x000e620000002100 */
[----:B------:R-:W-:Y:S01]  /*1ac30*/  ULDC.64 UR4, c[0x0][0x4d0] ;  /* 0x0001340000047ab9 */ /* 0x000fe20000000a00 */
[----:B------:R-:W-:Y:S01]  /*1ac40*/  IMAD R4, RZ, RZ, -UR11 ;  /* 0x8000000bff047e24 */ /* 0x000fe2000f8e02ff */
[----:B------:R-:W-:Y:S01]  /*1ac50*/  UIMAD.WIDE.U32 UR8, UR11, UR4, URZ ;  /* 0x000000040b0872a5 */ /* 0x000fe2000f8e003f */
[----:B------:R-:W2:Y:S01]  /*1ac60*/  S2R R12, SR_CTAID.Y ;  /* 0x00000000000c7919 */ /* 0x000ea20000002600 */
[----:B------:R-:W-:Y:S01]  /*1ac70*/  USHF.R.S32.HI UR6, URZ, 0x1f, UR11 ;  /* 0x0000001f3f067899 */ /* 0x000fe2000801140b */
[----:B------:R-:W-:Y:S01]  /*1ac80*/  MOV R24, c[0x0][0x4e8] ;  /* 0x00013a0000187a02 */ /* 0x000fe20000000f00 */
[----:B------:R-:W-:Y:S01]  /*1ac90*/  BSSY B0, `(.L_x_523) ;  /* 0x00000ab000007945 */ /* 0x000fe20003800000 */
[----:B------:R-:W3:Y:S01]  /*1aca0*/  S2R R9, SR_CTAID.Z ;  /* 0x0000000000097919 */ /* 0x000ee20000002700 */
[----:B------:R-:W-:Y:S01]  /*1acb0*/  IMAD.U32 R3, RZ, RZ, UR9 ;  /* 0x00000009ff037e24 */ /* 0x000fe2000f8e00ff */
[----:B------:R-:W-:Y:S01]  /*1acc0*/  UIMAD UR7, UR6, UR4, URZ ;  /* 0x00000004060772a4 */ /* 0x000fe2000f8e023f */
[----:B------:R-:W-:Y:S01]  /*1acd0*/  IMAD.U32 R2, RZ, RZ, UR8 ;  /* 0x00000008ff027e24 */ /* 0x000fe2000f8e00ff */
[----:B------:R-:W4:Y:S04]  /*1ace0*/  S2R R15, SR_CTAID.X ;  /* 0x00000000000f7919 */ /* 0x000f280000002500 */
[----:B------:R-:W-:Y:S01]  /*1acf0*/  BAR.SYNC.DEFER_BLOCKING 0x1, 0x80 ;  /* 0x0042000000007b1d */ /* 0x000fe20000010000 */
[----:B------:R-:W-:Y:S01]  /*1ad00*/  UIMAD UR5, UR11, UR5, UR7 ;  /* 0x000000050b0572a4 */ /* 0x000fe2000f8e0207 */
[C---:B------:R-:W-:Y:S01]  /*1ad10*/  ISETP.NE.AND P0, PT, R24.reuse, 0x1, PT ;  /* 0x000000011800780c */ /* 0x040fe20003f05270 */
[----:B------:R-:W-:-:S02]  /*1ad20*/  IMAD R24, R24, c[0x0][0x388], RZ ;  /* 0x0000e20018187a24 */ /* 0x000fc400078e02ff */
[----:B------:R-:W-:Y:S01]  /*1ad30*/  UIADD3 UR5, UR9, UR5, URZ ;  /* 0x0000000509057290 */ /* 0x000fe2000fffe03f */
[----:B-1----:R-:W-:-:S05]  /*1ad40*/  SHF.R.S32.HI R6, RZ, 0x1f, R16 ;  /* 0x0000001fff067819 */ /* 0x002fca0000011410 */
[----:B------:R-:W-:Y:S01]  /*1ad50*/  IMAD.U32 R5, RZ, RZ, UR5 ;  /* 0x00000005ff057e24 */ /* 0x000fe2000f8e00ff */
[-C--:B------:R-:W-:Y:S01]  /*1ad60*/  LEA.HI R0, R6, R16.reuse, RZ, 0x2 ;  /* 0x0000001006007211 */ /* 0x080fe200078f10ff */
[----:B--2---:R-:W-:Y:S01]  /*1ad70*/  IMAD R12, R4, c[0x0][0x550], R12 ;  /* 0x00015400040c7a24 */ /* 0x004fe200078e020c */
[-C--:B------:R-:W-:Y:S01]  /*1ad80*/  LEA.HI R6, R6, R16.reuse, RZ, 0x5 ;  /* 0x0000001006067211 */ /* 0x080fe200078f28ff */
[----:B------:R-:W-:Y:S01]  /*1ad90*/  IMAD.MOV.U32 R4, RZ, RZ, R2 ;  /* 0x000000ffff047224 */ /* 0x000fe200078e0002 */
[----:B------:R-:W-:Y:S01]  /*1ada0*/  LOP3.LUT R0, R0, 0xfffffffc, RZ, 0xc0, !PT ;  /* 0xfffffffc00007812 */ /* 0x000fe200078ec0ff */
[----:B------:R-:W-:Y:S01]  /*1adb0*/  ULDC.64 UR4, c[0x0][0x438] ;  /* 0x00010e0000047ab9 */ /* 0x000fe20000000a00 */
[----:B------:R-:W-:Y:S01]  /*1adc0*/  LOP3.LUT R7, R6, 0xffffffe0, RZ, 0xc0, !PT ;  /* 0xffffffe006077812 */ /* 0x000fe200078ec0ff */
[----:B------:R-:W-:Y:S01]  /*1add0*/  UIMAD UR6, UR6, UR4, URZ ;  /* 0x00000004060672a4 */ /* 0x000fe2000f8e023f */
[----:B------:R-:W-:Y:S01]  /*1ade0*/  IADD3 R0, -R0, R16, RZ ;  /* 0x0000001000007210 */ /* 0x000fe20007ffe1ff */
[----:B------:R-:W-:Y:S01]  /*1adf0*/  UIMAD.WIDE.U32 UR8, UR11, UR4, URZ ;  /* 0x000000040b0872a5 */ /* 0x000fe2000f8e003f */
[--C-:B------:R-:W-:Y:S01]  /*1ae00*/  SHF.R.S32.HI R8, RZ, 0x5, R6.reuse ;  /* 0x00000005ff087819 */ /* 0x100fe20000011406 */
[----:B------:R-:W-:Y:S01]  /*1ae10*/  IMAD.IADD R16, R16, 0x1, -R7 ;  /* 0x0000000110107824 */ /* 0x000fe200078e0a07 */
[----:B------:R-:W-:Y:S01]  /*1ae20*/  LEA.HI R3, R0, R0, RZ, 0x1 ;  /* 0x0000000000037211 */ /* 0x000fe200078f08ff */
[----:B------:R-:W-:Y:S01]  /*1ae30*/  UIMAD UR4, UR11, UR5, UR6 ;  /* 0x000000050b0472a4 */ /* 0x000fe2000f8e0206 */
[----:B------:R-:W-:Y:S01]  /*1ae40*/  SHF.R.S32.HI R2, RZ, 0x1f, R6 ;  /* 0x0000001fff027819 */ /* 0x000fe20000011406 */
[----:B---3--:R-:W-:Y:S01]  /*1ae50*/  IMAD.WIDE.U32 R4, R9, c[0x0][0x4d8], R4 ;  /* 0x0001360009047a25 */ /* 0x008fe200078e0004 */
[----:B------:R-:W-:Y:S01]  /*1ae60*/  LOP3.LUT R7, R3, 0x1ffffffe, RZ, 0xc0, !PT ;  /* 0x1ffffffe03077812 */ /* 0x000fe200078ec0ff */
[----:B------:R-:W-:Y:S01]  /*1ae70*/  UIADD3 UR4, UR9, UR4, URZ ;  /* 0x0000000409047290 */ /* 0x000fe2000fffe03f */
[----:B------:R-:W-:-:S02]  /*1ae80*/  LEA.HI R2, R2, R8, RZ, 0x2 ;  /* 0x0000000802027211 */ /* 0x000fc400078f10ff */
[----:B------:R-:W-:Y:S01]  /*1ae90*/  IADD3 R7, R0, -R7, RZ ;  /* 0x8000000700077210 */ /* 0x000fe20007ffe0ff */
[----:B------:R-:W-:Y:S01]  /*1aea0*/  IMAD.SHL.U32 R0, R3, 0x20, RZ ;  /* 0x0000002003007824 */ /* 0x000fe200078e00ff */
[----:B------:R-:W-:Y:S02]  /*1aeb0*/  SHF.R.S32.HI R3, RZ, 0x1f, R16 ;  /* 0x0000001fff037819 */ /* 0x000fe40000011410 */
[----:B------:R-:W-:Y:S02]  /*1aec0*/  LOP3.LUT R2, R2, 0xffffffc, RZ, 0xc0, !PT ;  /* 0x0ffffffc02027812 */ /* 0x000fe400078ec0ff */
[----:B------:R-:W-:Y:S01]  /*1aed0*/  LEA.HI R18, R3, R16, RZ, 0x2 ;  /* 0x0000001003127211 */ /* 0x000fe200078f10ff */
[----:B------:R-:W-:Y:S01]  /*1aee0*/  IMAD.U32 R3, RZ, RZ, UR9 ;  /* 0x00000009ff037e24 */ /* 0x000fe2000f8e00ff */
[----:B------:R-:W-:Y:S01]  /*1aef0*/  LOP3.LUT R0, R0, 0xffffffc0, RZ, 0xc0, !PT ;  /* 0xffffffc000007812 */ /* 0x000fe200078ec0ff */
[----:B------:R-:W-:Y:S01]  /*1af00*/  IMAD.IADD R8, R8, 0x1, -R2 ;  /* 0x0000000108087824 */ /* 0x000fe200078e0a02 */
[----:B------:R-:W-:Y:S01]  /*1af10*/  SHF.R.S32.HI R6, RZ, 0x2, R18 ;  /* 0x00000002ff067819 */ /* 0x000fe20000011412 */
[----:B------:R-:W-:Y:S01]  /*1af20*/  IMAD.U32 R2, RZ, RZ, UR8 ;  /* 0x00000008ff027e24 */ /* 0x000fe2000f8e00ff */
[----:B------:R-:W-:Y:S01]  /*1af30*/  SHF.R.S32.HI R10, RZ, 0x1f, R9 ;  /* 0x0000001fff0a7819 */ /* 0x000fe20000011409 */
[----:B------:R-:W-:Y:S01]  /*1af40*/  IMAD R7, R7, 0x8, R0 ;  /* 0x0000000807077824 */ /* 0x000fe200078e0200 */
[----:B------:R-:W-:Y:S01]  /*1af50*/  MOV R3, UR4 ;  /* 0x0000000400037c02 */ /* 0x000fe20008000f00 */
[----:B------:R-:W-:-:S02]  /*1af60*/  IMAD R14, R8, 0x10, R6 ;  /* 0x00000010080e7824 */ /* 0x000fc400078e0206 */
[C---:B------:R-:W-:Y:S02]  /*1af70*/  IMAD R0, R10.reuse, c[0x0][0x4d8], RZ ;  /* 0x000136000a007a24 */ /* 0x040fe400078e02ff */
[----:B------:R-:W-:Y:S01]  /*1af80*/  IMAD R6, R10, c[0x0][0x440], RZ ;  /* 0x000110000a067a24 */ /* 0x000fe200078e02ff */
[----:B------:R-:W-:Y:S01]  /*1af90*/  IADD3 R8, R14, R7, RZ ;  /* 0x000000070e087210 */ /* 0x000fe20007ffe0ff */
[C---:B------:R-:W-:Y:S02]  /*1afa0*/  IMAD R0, R9.reuse, c[0x0][0x4dc], R0 ;  /* 0x0001370009007a24 */ /* 0x040fe400078e0200 */
[----:B------:R-:W-:Y:S02]  /*1afb0*/  IMAD R6, R9, c[0x0][0x444], R6 ;  /* 0x0001110009067a24 */ /* 0x000fe400078e0206 */
[----:B----4-:R-:W-:Y:S02]  /*1afc0*/  IMAD R8, R15, 0x80, R8 ;  /* 0x000000800f087824 */ /* 0x010fe400078e0208 */
[----:B------:R-:W-:-:S04]  /*1afd0*/  IMAD.WIDE.U32 R2, R9, c[0x0][0x440], R2 ;  /* 0x0001100009027a25 */ /* 0x000fc800078e0002 */
[----:B------:R-:W-:-:S04]  /*1afe0*/  @P0 IMAD.HI.U32 R11, R8, c[0x0][0x4ec], RZ ;  /* 0x00013b00080b0a27 */ /* 0x000fc800078e00ff */
[----:B------:R-:W-:Y:S01]  /*1aff0*/  IMAD.IADD R5, R5, 0x1, R0 ;  /* 0x0000000105057824 */ /* 0x000fe200078e0200 */
[----:B------:R-:W-:Y:S01]  /*1b000*/  SHF.R.S32.HI R0, RZ, 0x1f, R12 ;  /* 0x0000001fff007819 */ /* 0x000fe2000001140c */
[----:B------:R-:W-:Y:S01]  /*1b010*/  IMAD.IADD R3, R3, 0x1, R6 ;  /* 0x0000000103037824 */ /* 0x000fe200078e0206 */
[----:B------:R-:W-:Y:S01]  /*1b020*/  MOV R6, R8 ;  /* 0x0000000800067202 */ /* 0x000fe20000000f00 */
[----:B------:R-:W-:Y:S01]  /*1b030*/  @P0 IMAD.HI.U32 R10, R8, c[0x0][0x4ec], RZ ;  /* 0x00013b00080a0a27 */ /* 0x000fe200078e00ff */
[----:B------:R-:W-:-:S03]  /*1b040*/  @P0 SHF.R.U32.HI R6, RZ, c[0x0][0x4f0], R11 ;  /* 0x00013c00ff060a19 */ /* 0x000fc6000001160b */
[----:B------:R-:W-:Y:S01]  /*1b050*/  IMAD.MOV.U32 R7, RZ, RZ, R8 ;  /* 0x000000ffff077224 */ /* 0x000fe200078e0008 */
[----:B------:R-:W-:Y:S01]  /*1b060*/  @P0 SHF.R.U32.HI R7, RZ, c[0x0][0x4f0], R10 ;  /* 0x00013c00ff070a19 */ /* 0x000fe2000001160a */
[C---:B------:R-:W-:Y:S02]  /*1b070*/  IMAD R9, R0.reuse, c[0x0][0x448], RZ ;  /* 0x0001120000097a24 */ /* 0x040fe400078e02ff */
[----:B------:R-:W-:Y:S02]  /*1b080*/  IMAD R0, R0, c[0x0][0x4e0], RZ ;  /* 0x0001380000007a24 */ /* 0x000fe400078e02ff */
[----:B------:R-:W-:Y:S02]  /*1b090*/  IMAD.MOV R10, RZ, RZ, -R6 ;  /* 0x000000ffff0a7224 */ /* 0x000fe400078e0a06 */
        /* <DEDUP_REMOVED lines=11> */
[----:B------:R-:W-:Y:S01]  /*1b150*/  IMAD R10, R7, c[0x0][0x434], R9 ;  /* 0x00010d00070a7a24 */ /* 0x000fe200078e0209 */
[----:B------:R-:W-:Y:S01]  /*1b160*/  IADD3 R3, R3, R11, RZ ;  /* 0x0000000b03037210 */ /* 0x000fe20007ffe0ff */
[----:B------:R-:W-:-:S02]  /*1b170*/  IMAD R9, R6, c[0x0][0x4c8], RZ ;  /* 0x0001320006097a24 */ /* 0x000fc400078e02ff */
[----:B------:R-:W-:Y:S02]  /*1b180*/  IMAD.MOV R6, RZ, RZ, -R7 ;  /* 0x000000ffff067224 */ /* 0x000fe400078e0a07 */
[----:B------:R-:W-:-:S04]  /*1b190*/  IMAD.WIDE.U32 R4, R0, c[0x0][0x4c8], R4 ;  /* 0x0001320000047a25 */ /* 0x000fc800078e0004 */
[----:B------:R-:W-:Y:S02]  /*1b1a0*/  IMAD R0, R0, c[0x0][0x4cc], R9 ;  /* 0x0001330000007a24 */ /* 0x000fe400078e0209 */
[----:B------:R-:W-:Y:S01]  /*1b1b0*/  IMAD R13, R6, c[0x0][0x4e8], R8 ;  /* 0x00013a00060d7a24 */ /* 0x000fe200078e0208 */
[C---:B------:R-:W-:Y:S01]  /*1b1c0*/  LEA R6, P0, R4.reuse, c[0x0][0x4a8], 0x2 ;  /* 0x00012a0004067a11 */ /* 0x040fe200078010ff */
[----:B------:R-:W-:Y:S01]  /*1b1d0*/  IMAD.WIDE.U32 R2, R7, c[0x0][0x430], R2 ;  /* 0x00010c0007027a25 */ /* 0x000fe200078e0002 */
[----:B------:R-:W-:Y:S02]  /*1b1e0*/  IADD3 R0, R5, R0, RZ ;  /* 0x0000000005007210 */ /* 0x000fe40007ffe0ff */
[----:B------:R-:W-:Y:S01]  /*1b1f0*/  SHF.R.S32.HI R7, RZ, 0x1f, R13 ;  /* 0x0000001fff077819 */ /* 0x000fe2000001140d */
[----:B------:R-:W-:Y:S01]  /*1b200*/  IMAD.IADD R3, R3, 0x1, R10 ;  /* 0x0000000103037824 */ /* 0x000fe200078e020a */
[----:B------:R-:W-:Y:S01]  /*1b210*/  LEA.HI.X R0, R4, c[0x0][0x4ac], R0, 0x2, P0 ;  /* 0x00012b0004007a11 */ /* 0x000fe200000f1400 */
[----:B------:R-:W-:Y:S01]  /*1b220*/  IMAD R12, R15, 0x80, R14 ;  /* 0x000000800f0c7824 */ /* 0x000fe200078e020e */
[----:B------:R-:W-:Y:S01]  /*1b230*/  SHFL.IDX PT, R4, R6, RZ, 0x1c1f ;  /* 0x001c1fff06047589 */ /* 0x000fe200000e0000 */
[----:B------:R-:W-:Y:S01]  /*1b240*/  IMAD R7, R7, c[0x0][0x428], RZ ;  /* 0x00010a0007077a24 */ /* 0x000fe200078e02ff */
[----:B------:R-:W-:Y:S01]  /*1b250*/  LOP3.LUT P0, RZ, R16, 0x3, RZ, 0xc0, !PT ;  /* 0x0000000310ff7812 */ /* 0x000fe2000780c0ff */
[----:B------:R-:W-:Y:S01]  /*1b260*/  IMAD.WIDE.U32 R2, R13, c[0x0][0x428], R2 ;  /* 0x00010a000d027a25 */ /* 0x000fe200078e0002 */
[----:B------:R-:W1:Y:S01]  /*1b270*/  SHFL.IDX PT, R5, R0, RZ, 0x1c1f ;  /* 0x001c1fff00057589 */ /* 0x000e6200000e0000 */
[----:B------:R-:W-:-:S02]  /*1b280*/  IADD3 R14, R12, 0x40, RZ ;  /* 0x000000400c0e7810 */ /* 0x000fc40007ffe0ff */
[----:B------:R-:W-:Y:S01]  /*1b290*/  IMAD R15, R13, c[0x0][0x42c], R7 ;  /* 0x00010b000d0f7a24 */ /* 0x000fe200078e0207 */
[----:B------:R-:W-:Y:S01]  /*1b2a0*/  SHFL.IDX PT, R10, R6, 0x1, 0x1c1f ;  /* 0x003c1f00060a7f89 */ /* 0x000fe200000e0000 */
[C---:B------:R-:W-:Y:S02]  /*1b2b0*/  IADD3 R13, R12.reuse, 0x48, RZ ;  /* 0x000000480c0d7810 */ /* 0x040fe40007ffe0ff */
[-C--:B------:R-:W-:Y:S01]  /*1b2c0*/  ISETP.GE.OR P4, PT, R12, R24.reuse, P0 ;  /* 0x000000180c00720c */ /* 0x080fe20000786670 */
[----:B------:R-:W2:Y:S01]  /*1b2d0*/  SHFL.IDX PT, R11, R0, 0x1, 0x1c1f ;  /* 0x003c1f00000b7f89 */ /* 0x000ea200000e0000 */
[-C--:B------:R-:W-:Y:S01]  /*1b2e0*/  ISETP.GE.OR P2, PT, R14, R24.reuse, P0 ;  /* 0x000000180e00720c */ /* 0x080fe20000746670 */
[----:B------:R-:W-:Y:S01]  /*1b2f0*/  IMAD.IADD R3, R3, 0x1, R15 ;  /* 0x0000000103037824 */ /* 0x000fe200078e020f */
[----:B------:R-:W-:Y:S01]  /*1b300*/  LEA R19, P1, R2, c[0x0][0x400], 0x2 ;  /* 0x0001000002137a11 */ /* 0x000fe200078210ff */
[----:B------:R-:W-:Y:S01]  /*1b310*/  SHFL.IDX PT, R8, R6, 0x2, 0x1c1f ;  /* 0x005c1f0006087f89 */ /* 0x000fe200000e0000 */
[----:B------:R-:W-:-:S02]  /*1b320*/  ISETP.GE.AND P5, PT, R14, R24, PT ;  /* 0x000000180e00720c */ /* 0x000fc40003fa6270 */
[----:B------:R-:W-:Y:S01]  /*1b330*/  LEA.HI.X R17, R2, c[0x0][0x404], R3, 0x2, P1 ;  /* 0x0001010002117a11 */ /* 0x000fe200008f1403 */
[----:B------:R-:W3:Y:S01]  /*1b340*/  SHFL.IDX PT, R9, R0, 0x2, 0x1c1f ;  /* 0x005c1f0000097f89 */ /* 0x000ee200000e0000 */
[----:B------:R-:W-:-:S03]  /*1b350*/  ISETP.GE.AND P6, PT, R13, R24, PT ;  /* 0x000000180d00720c */ /* 0x000fc60003fc6270 */
[----:B------:R-:W-:Y:S04]  /*1b360*/  SHFL.IDX PT, R6, R6, 0x3, 0x1c1f ;  /* 0x007c1f0006067f89 */ /* 0x000fe800000e0000 */
        /* <DEDUP_REMOVED lines=8> */
[----:B------:R-:W-:-:S04]  /*1b3f0*/  LOP3.LUT R0, R18, 0x7ffffffc, RZ, 0xc0, !PT ;  /* 0x7ffffffc12007812 */ /* 0x000fc800078ec0ff */
[----:B------:R-:W-:-:S03]  /*1b400*/  IADD3 R0, R16, -R0, RZ ;  /* 0x8000000010007210 */ /* 0x000fc60007ffe0ff */
[----:B--2---:R2:W-:Y:S02]  /*1b410*/  @!P3 ST.E [R10.64], R21 ;  /* 0x000000150a00b985 */ /* 0x0045e4000c10190c */
[----:B------:R-:W-:Y:S02]  /*1b420*/  IMAD.SHL.U32 R0, R0, 0x2, RZ ;  /* 0x0000000200007824 */ /* 0x000fe400078e00ff */
        /* <DEDUP_REMOVED lines=49> */
.L_x_524:
[----:B-1----:R-:W-:Y:S05]  /*1b740*/  BSYNC B0 ;  /* 0x0000000000007941 */ /* 0x002fea0003800000 */
.L_x_523:
        /* <DEDUP_REMOVED lines=49> */
.L_x_526:
[----:B------:R-:W-:Y:S05]  /*1ba60*/  BSYNC B0 ;  /* 0x0000000000007941 */ /* 0x000fea0003800000 */
.L_x_525:
        /* <DEDUP_REMOVED lines=49> */
.L_x_528:
[----:B------:R-:W-:Y:S05]  /*1bd80*/  BSYNC B0 ;  /* 0x0000000000007941 */ /* 0x000fea0003800000 */
.L_x_527:
        /* <DEDUP_REMOVED lines=50> */
.L_x_522:
        /* <DEDUP_REMOVED lines=9> */
[----:B------:R-:W1:Y:S01]  /*1c140*/  S2R R7, SR_CTAID.Z ;  /* 0x0000000000077919 */ /* 0x000e620000002700 */
[----:B------:R-:W-:Y:S01]  /*1c150*/  USHF.R.S32.HI UR6, URZ, 0x1f, UR11 ;  /* 0x0000001f3f067899 */ /* 0x000fe2000801140b */
[----:B------:R-:W-:Y:S01]  /*1c160*/  ISETP.NE.AND P0, PT, R3, 0x1, PT ;  /* 0x000000010300780c */ /* 0x000fe20003f05270 */
[----:B------:R-:W-:Y:S01]  /*1c170*/  ULDC.64 UR4, c[0x0][0x4d0] ;  /* 0x0001340000047ab9 */ /* 0x000fe20000000a00 */
[----:B------:R-:W2:Y:S01]  /*1c180*/  S2R R9, SR_CTAID.Y ;  /* 0x0000000000097919 */ /* 0x000ea20000002600 */
[----:B------:R-:W-:Y:S01]  /*1c190*/  UIMAD UR6, UR6, UR4, URZ ;  /* 0x00000004060672a4 */ /* 0x000fe2000f8e023f */
[----:B------:R-:W-:Y:S01]  /*1c1a0*/  IADD3 R4, RZ, -UR11, RZ ;  /* 0x8000000bff047c10 */ /* 0x000fe2000fffe0ff */
[----:B------:R-:W-:Y:S01]  /*1c1b0*/  UIMAD.WIDE.U32 UR8, UR11, UR4, URZ ;  /* 0x000000040b0872a5 */ /* 0x000fe2000f8e003f */
[----:B------:R-:W-:Y:S01]  /*1c1c0*/  MOV R0, R8 ;  /* 0x0000000800007202 */ /* 0x000fe20000000f00 */
[----:B------:R-:W-:-:S04]  /*1c1d0*/  UIMAD UR4, UR11, UR5, UR6 ;  /* 0x000000050b0472a4 */ /* 0x000fc8000f8e0206 */
[----:B------:R-:W-:Y:S01]  /*1c1e0*/  UIADD3 UR4, UR9, UR4, URZ ;  /* 0x0000000409047290 */ /* 0x000fe2000fffe03f */
[----:B------:R-:W-:Y:S01]  /*1c1f0*/  MOV R3, UR9 ;  /* 0x0000000900037c02 */ /* 0x000fe20008000f00 */
[----:B------:R-:W-:-:S04]  /*1c200*/  @P0 IMAD.HI.U32 R5, R8, c[0x0][0x4ec], RZ ;  /* 0x00013b0008050a27 */ /* 0x000fc800078e00ff */
[----:B------:R-:W-:Y:S01]  /*1c210*/  IMAD.U32 R2, RZ, RZ, UR8 ;  /* 0x00000008ff027e24 */ /* 0x000fe2000f8e00ff */
[----:B------:R-:W-:Y:S01]  /*1c220*/  @P0 SHF.R.U32.HI R0, RZ, c[0x0][0x4f0], R5 ;  /* 0x00013c00ff000a19 */ /* 0x000fe20000011605 */
[----:B------:R-:W-:Y:S01]  /*1c230*/  IMAD.U32 R3, RZ, RZ, UR4 ;  /* 0x00000004ff037e24 */ /* 0x000fe2000f8e00ff */
[----:B-1----:R-:W-:-:S03]  /*1c240*/  SHF.R.S32.HI R6, RZ, 0x1f, R7 ;  /* 0x0000001fff067819 */ /* 0x002fc60000011407 */
[----:B------:R-:W-:-:S04]  /*1c250*/  IMAD.WIDE.U32 R2, R7, c[0x0][0x4d8], R2 ;  /* 0x0001360007027a25 */ /* 0x000fc800078e0002 */
[----:B------:R-:W-:Y:S02]  /*1c260*/  IMAD R6, R6, c[0x0][0x4d8], RZ ;  /* 0x0001360006067a24 */ /* 0x000fe400078e02ff */
[----:B--2---:R-:W-:Y:S02]  /*1c270*/  IMAD R4, R4, c[0x0][0x550], R9 ;  /* 0x0001540004047a24 */ /* 0x004fe400078e0209 */
[----:B------:R-:W-:Y:S01]  /*1c280*/  IMAD R5, R7, c[0x0][0x4dc], R6 ;  /* 0x0001370007057a24 */ /* 0x000fe200078e0206 */
[----:B------:R-:W-:Y:S02]  /*1c290*/  IADD3 R7, -R0, RZ, RZ ;  /* 0x000000ff00077210 */ /* 0x000fe40007ffe1ff */
[----:B------:R-:W-:Y:S01]  /*1c2a0*/  SHF.R.S32.HI R6, RZ, 0x1f, R4 ;  /* 0x0000001fff067819 */ /* 0x000fe20000011404 */
[----:B------:R-:W-:Y:S02]  /*1c2b0*/  IMAD.IADD R3, R5, 0x1, R3 ;  /* 0x0000000105037824 */ /* 0x000fe400078e0203 */
[----:B------:R-:W-:Y:S01]  /*1c2c0*/  IMAD R5, R7, c[0x0][0x4e8], R8 ;  /* 0x00013a0007057a24 */ /* 0x000fe200078e0208 */
[----:B------:R-:W-:Y:S01]  /*1c2d0*/  SHF.R.S32.HI R7, RZ, 0x1f, R0 ;  /* 0x0000001fff077819 */ /* 0x000fe20000011400 */
[----:B------:R-:W-:-:S02]  /*1c2e0*/  IMAD R6, R6, c[0x0][0x4e0], RZ ;  /* 0x0001380006067a24 */ /* 0x000fc400078e02ff */
[----:B------:R-:W-:-:S04]  /*1c2f0*/  IMAD.WIDE.U32 R2, R4, c[0x0][0x4e0], R2 ;  /* 0x0001380004027a25 */ /* 0x000fc800078e0002 */
[----:B------:R-:W-:Y:S01]  /*1c300*/  IMAD R6, R4, c[0x0][0x4e4], R6 ;  /* 0x0001390004067a24 */ /* 0x000fe200078e0206 */
[----:B------:R-:W-:Y:S02]  /*1c310*/  SHF.R.S32.HI R4, RZ, 0x1f, R5 ;  /* 0x0000001fff047819 */ /* 0x000fe40000011405 */
[----:B------:R-:W-:-:S03]  /*1c320*/  IADD3 R2, P0, R0, R2, RZ ;  /* 0x0000000200027210 */ /* 0x000fc60007f1e0ff */
[----:B------:R-:W-:Y:S01]  /*1c330*/  IMAD R0, R4, c[0x0][0x4c8], RZ ;  /* 0x0001320004007a24 */ /* 0x000fe200078e02ff */
[----:B------:R-:W-:-:S03]  /*1c340*/  IADD3.X R3, R7, R3, R6, P0, !PT ;  /* 0x0000000307037210 */ /* 0x000fc600007fe406 */
[C---:B------:R-:W-:Y:S02]  /*1c350*/  IMAD R0, R5.reuse, c[0x0][0x4cc], R0 ;  /* 0x0001330005007a24 */ /* 0x040fe400078e0200 */
[----:B------:R-:W-:-:S05]  /*1c360*/  IMAD.WIDE.U32 R2, R5, c[0x0][0x4c8], R2 ;  /* 0x0001320005027a25 */ /* 0x000fca00078e0002 */
[----:B------:R-:W-:Y:S02]  /*1c370*/  IADD3 R0, R3, R0, RZ ;  /* 0x0000000003007210 */ /* 0x000fe40007ffe0ff */
[----:B------:R-:W-:-:S04]  /*1c380*/  LEA R4, P0, R2, c[0x0][0x4a8], 0x2 ;  /* 0x00012a0002047a11 */ /* 0x000fc800078010ff */
[----:B------:R-:W-:Y:S02]  /*1c390*/  LEA.HI.X R5, R2, c[0x0][0x4ac], R0, 0x2, P0 ;  /* 0x00012b0002057a11 */ /* 0x000fe400000f1400 */
[----:B------:R-:W-:-:S05]  /*1c3a0*/  MOV R0, 0xff800000 ;  /* 0xff80000000007802 */ /* 0x000fca0000000f00 */
[----:B------:R-:W-:Y:S01]  /*1c3b0*/  STG.E [R4.64], R0 ;  /* 0x0000000004007986 */ /* 0x000fe2000c10190c */
[----:B------:R-:W-:Y:S05]  /*1c3c0*/  EXIT ;  /* 0x000000000000794d */ /* 0x000fea0003800000 */
.L_x_529:
        /* <DEDUP_REMOVED lines=11> */
.L_x_1625:


//--------------------- .text._ZN7cutlass13device_kernelIN5flash19enable_sm80_to_sm89INS1_16FlashAttnFwdSm80INS1_25CollectiveMainloopFwdSm80ILi4ELi1ELb0EN4cute5tupleIJNS5_1CILi128EEENS7_ILi80EEENS7_ILi64EEEEEELi64ENS_6half_tEfNS_4arch4Sm80ELb0ELb1ELb1ELb1ELb0ELb0ELb1ELb1EEENS1_21CollectiveEpilogueFwdINS6_IJS8_SA_S9_EEENS6_IJNS7_ILi1EEESI_SI_EEESC_SE_Li128ELb1ELb1ELb1ELb0EEENS1_36VarlenDynamicPersistentTileSchedulerILi128ELi80ELi128ELi128ELb1ELb1ELb0ELb1ELb0ELb1EEEEEEEEEvNT_6ParamsE --------------------------
	.section	.text._ZN7cutlass13device_kernelIN5flash19enable_sm80_to_sm89INS1_16FlashAttnFwdSm80INS1_25CollectiveMainloopFwdSm80ILi4ELi1ELb0EN4cute5tupleIJNS5_1CILi128EEENS7_ILi80EEENS7_ILi64EEEEEELi64ENS_6half_tEfNS_4arch4Sm80ELb0ELb1ELb1ELb1ELb0ELb0ELb1ELb1EEENS1_21CollectiveEpilogueFwdINS6_IJS8_SA_S9_EEENS6_IJNS7_ILi1EEESI_SI_EEESC_SE_Li128ELb1ELb1ELb1ELb0EEENS1_36VarlenDynamicPersistentTileSchedulerILi128ELi80ELi128ELi128ELb1ELb1ELb0ELb1ELb0ELb1EEEEEEEEEvNT_6ParamsE,"ax",@progbits
	.sectioninfo	@"SHI_REGISTERS=255"
	.align	128
.text._ZN7cutlass13device_kernelIN5flash19enable_sm80_to_sm89INS1_16FlashAttnFwdSm80INS1_25CollectiveMainloopFwdSm80ILi4ELi1ELb0EN4cute5tupleIJNS5_1CILi128EEENS7_ILi80EEENS7_ILi64EEEEEELi64ENS_6half_tEfNS_4arch4Sm80ELb0ELb1ELb1ELb1ELb0ELb0ELb1ELb1EEENS1_21CollectiveEpilogueFwdINS6_IJS8_SA_S9_EEENS6_IJNS7_ILi1EEESI_SI_EEESC_SE_Li128ELb1ELb1ELb1ELb0EEENS1_36VarlenDynamicPersistentTileSchedulerILi128ELi80ELi128ELi128ELb1ELb1ELb0ELb1ELb0ELb1EEEEEEEEEvNT_6ParamsE:
        .type           _ZN7cutlass13device_kernelIN5flash19enable_sm80_to_sm89INS1_16FlashAttnFwdSm80INS1_25CollectiveMainloopFwdSm80ILi4ELi1ELb0EN4cute5tupleIJNS5_1CILi128EEENS7_ILi80EEENS7_ILi64EEEEEELi64ENS_6half_tEfNS_4arch4Sm80ELb0ELb1ELb1ELb1ELb0ELb0ELb1ELb1EEENS1_21CollectiveEpilogueFwdINS6_IJS8_SA_S9_EEENS6_IJNS7_ILi1EEESI_SI_EEESC_SE_Li128ELb1ELb1ELb1ELb0EEENS1_36VarlenDynamicPersistentTileSchedulerILi128ELi80ELi128ELi128ELb1ELb1ELb0ELb1ELb0ELb1EEEEEEEEEvNT_6ParamsE,@function
        .size           _ZN7cutlass13device_kernelIN5flash19enable_sm80_to_sm89INS1_16FlashAttnFwdSm80INS1_25CollectiveMainloopFwdSm80ILi4ELi1ELb0EN4cute5tupleIJNS5_1CILi128EEENS7_ILi80EEENS7_ILi64EEEEEELi64ENS_6half_tEfNS_4arch4Sm80ELb0ELb1ELb1ELb1ELb0ELb0ELb1ELb1EEENS1_21CollectiveEpilogueFwdINS6_IJS8_SA_S9_EEENS6_IJNS7_ILi1EEESI_SI_EEESC_SE_Li128ELb1ELb1ELb1ELb0EEENS1_36VarlenDynamicPersistentTileSchedulerILi128ELi80ELi128ELi128ELb1ELb1ELb0ELb1ELb0ELb1EEEEEEEEEvNT_6ParamsE,(.L_x_1626 - _ZN7cutlass13device_kernelIN5flash19enable_sm80_to_sm89INS1_16FlashAttnFwdSm80INS1_25CollectiveMainloopFwdSm80ILi4ELi1ELb0EN4cute5tupleIJNS5_1CILi128EEENS7_ILi80EEENS7_ILi64EEEEEELi64ENS_6half_tEfNS_4arch4Sm80ELb0ELb1ELb1ELb1ELb0ELb0ELb1ELb1EEENS1_21CollectiveEpilogueFwdINS6_IJS8_SA_S9_EEENS6_IJNS7_ILi1EEESI_SI_EEESC_SE_Li128ELb1ELb1ELb1ELb0EEENS1_36VarlenDynamicPersistentTileSchedulerILi128ELi80ELi128ELi128ELb1ELb1ELb0ELb1ELb0ELb1EEEEEEEEEvNT_6ParamsE)
        .other          _ZN7cutlass13device_kernelIN5flash19enable_sm80_to_sm89INS1_16FlashAttnFwdSm80INS1_25CollectiveMainloopFwdSm80ILi4ELi1ELb0EN4cute5tupleIJNS5_1CILi128EEENS7_ILi80EEENS7_ILi64EEEEEELi64ENS_6half_tEfNS_4arch4Sm80ELb0ELb1ELb1ELb1ELb0ELb0ELb1ELb1EEENS1_21CollectiveEpilogueFwdINS6_IJS8_SA_S9_EEENS6_IJNS7_ILi1EEESI_SI_EEESC_SE_Li128ELb1ELb1ELb1ELb0EEENS1_36VarlenDynamicPersistentTileSchedulerILi128ELi80ELi128ELi128ELb1ELb1ELb0ELb1ELb0ELb1EEEEEEEEEvNT_6ParamsE,@"STO_CUDA_ENTRY STV_DEFAULT"
_ZN7cutlass13device_kernelIN5flash19enable_sm80_to_sm89INS1_16FlashAttnFwdSm80INS1_25CollectiveMainloopFwdSm80ILi4ELi1ELb0EN4cute5tupleIJNS5_1CILi128EEENS7_ILi80EEENS7_ILi64EEEEEELi64ENS_6half_tEfNS_4arch4Sm80ELb0ELb1ELb1ELb1ELb0ELb0ELb1ELb1EEENS1_21CollectiveEpilogueFwdINS6_IJS8_SA_S9_EEENS6_IJNS7_ILi1EEESI_SI_EEESC_SE_Li128ELb1ELb1ELb1ELb0EEENS1_36VarlenDynamicPersistentTileSchedulerILi128ELi80ELi128ELi128ELb1ELb1ELb0ELb1ELb0ELb1EEEEEEEEEvNT_6ParamsE:
        /* <DEDUP_REMOVED lines=16> */
[----:B------:R-:W-:Y:S01]  /*0100*/  IMAD.MOV.U32 R8, RZ, RZ, RZ ;  /* 0x000000ffff087224 */ /* 0x000fe200078e00ff */
[----:B------:R-:W-:-:S04]  /*0110*/  ISETP.NE.AND P6, PT, R14, 0x1f, PT ;  /* 0x0000001f0e00780c */ /* 0x000fc80003fc5270 */
[----:B------:R-:W-:-:S13]  /*0120*/  ISETP.GE.OR P0, PT, R14, c[0x0][0x53c], !P6 ;  /* 0x00014f000e007a0c */ /* 0x000fda0007706670 */
[----:B-1----:R-:W-:Y:S02]  /*0130*/  @!P0 IMAD.MOV.U32 R4, RZ, RZ, 0x4 ;  /* 0x00000004ff048424 */ /* 0x002fe400078e00ff */
        /* <DEDUP_REMOVED lines=35> */
.L_x_535:
        /* <DEDUP_REMOVED lines=17> */
.L_x_719:
        /* <DEDUP_REMOVED lines=16> */
.L_x_720:
[----:B--2---:R-:W-:-:S05]  /*0580*/  IMAD R0, R0, c[0x0][0x538], RZ ;  /* 0x00014e0000007a24 */ /* 0x004fca00078e02ff */
[----:B------:R-:W-:-:S04]  /*0590*/  IADD3 R6, R0, R6, RZ ;  /* 0x0000000600067210 */ /* 0x000fc80007ffe0ff */
[----:B------:R-:W-:-:S13]  /*05a0*/  ISETP.GT.AND P0, PT, R6, UR4, PT ;  /* 0x0000000406007c0c */ /* 0x000fda000bf04270 */
[----:B-1----:R-:W-:Y:S05]  /*05b0*/  @!P0 BRA `(.L_x_535) ;  /* 0xfffffdb000008947 */ /* 0x002fea000383ffff */
.L_x_531:
[----:B------:R-:W-:-:S05]  /*05c0*/  IADD3 R12, -R0, R6, RZ ;  /* 0x00000006000c7210 */ /* 0x000fca0007ffe1ff */
[----:B------:R-:W-:-:S05]  /*05d0*/  IMAD R0, R4, c[0x0][0x538], R12 ;  /* 0x00014e0004007a24 */ /* 0x000fca00078e020c */
[----:B------:R-:W-:Y:S01]  /*05e0*/  ISETP.GT.AND P0, PT, R0, UR4, PT ;  /* 0x0000000400007c0c */ /* 0x000fe2000bf04270 */
[----:B------:R-:W-:-:S12]  /*05f0*/  BRA.DIV ~URZ, `(.L_x_536) ;  /* 0x0001b9627f007947 */ /* 0x000fd8000b800000 */
[----:B------:R-:W-:-:S04]  /*0600*/  VOTE.ANY R11, PT, !P0 ;  /* 0x00000000000b7806 */ /* 0x000fc800040e0100 */
.L_x_721:
[----:B------:R-:W1:Y:S02]  /*0610*/  POPC R0, R11 ;  /* 0x0000000b00007309 */ /* 0x000e640000000000 */
[----:B-1----:R-:W-:-:S05]  /*0620*/  IADD3 R2, R0, R7, RZ ;  /* 0x0000000700027210 */ /* 0x002fca0007ffe0ff */
[----:B------:R1:W-:Y:S01]  /*0630*/  STL [R1+0x54], R2 ;  /* 0x0000540201007387 */ /* 0x0003e20000100800 */
[----:B------:R-:W-:Y:S05]  /*0640*/  BRA.DIV ~URZ, `(.L_x_537) ;  /* 0x0001b9627f007947 */ /* 0x000fea000b800000 */
[----:B------:R2:W3:Y:S01]  /*0650*/  SHFL.IDX PT, R13, R10, R0, 0x1f ;  /* 0x00001f000a0d7589 */ /* 0x0004e200000e0000 */
[----:B------:R-:W-:-:S03]  /*0660*/  MOV R6, RZ ;  /* 0x000000ff00067202 */ /* 0x000fc60000000f00 */
[----:B------:R2:W4:Y:S04]  /*0670*/  SHFL.IDX PT, R10, R8, R0, 0x1f ;  /* 0x00001f00080a7589 */ /* 0x00052800000e0000 */
.L_x_722:
[----:B------:R-:W-:Y:S01]  /*0680*/  ISETP.NE.AND P0, PT, R11, RZ, PT ;  /* 0x000000ff0b00720c */ /* 0x000fe20003f05270 */
[----:B------:R-:W-:-:S12]  /*0690*/  BSSY B0, `(.L_x_538) ;  /* 0x0000005000007945 */ /* 0x000fd80003800000 */
[----:B------:R-:W-:Y:S05]  /*06a0*/  @!P0 BRA `(.L_x_539) ;  /* 0x0000003000008947 */ /* 0x000fea0003800000 */
[----:B------:R-:W-:Y:S01]  /*06b0*/  IADD3 R5, R0, -0x1, RZ ;  /* 0xffffffff00057810 */ /* 0x000fe20007ffe0ff */
[----:B------:R-:W-:Y:S05]  /*06c0*/  BRA.DIV ~URZ, `(.L_x_540) ;  /* 0x0001b9c27f007947 */ /* 0x000fea000b800000 */
[----:B------:R1:W2:Y:S02]  /*06d0*/  SHFL.IDX PT, R6, R4, R5, 0x1f ;  /* 0x00001f0504067589 */ /* 0x0002a400000e0000 */
.L_x_539:
[----:B------:R-:W-:Y:S05]  /*06e0*/  BSYNC B0 ;  /* 0x0000000000007941 */ /* 0x000fea0003800000 */
.L_x_538:
[----:B--2---:R-:W-:Y:S01]  /*06f0*/  IMAD R0, R6, c[0x0][0x538], R12 ;  /* 0x00014e0006007a24 */ /* 0x004fe200078e020c */
[----:B----4-:R-:W-:Y:S01]  /*0700*/  ISETP.NE.AND P0, PT, R10, 0x1, PT ;  /* 0x000000010a00780c */ /* 0x010fe20003f05270 */
[----:B------:R-:W-:Y:S03]  /*0710*/  BSSY B0, `(.L_x_541) ;  /* 0x0000089000007945 */ /* 0x000fe60003800000 */
[----:B------:R2:W-:Y:S01]  /*0720*/  STL [R1+0x48], R0 ;  /* 0x0000480001007387 */ /* 0x0005e20000100800 */
[----:B------:R-:W-:-:S08]  /*0730*/  IADD3 R9, -R0, UR4, RZ ;  /* 0x0000000400097c10 */ /* 0x000fd0000fffe1ff */
[----:B------:R-:W-:Y:S05]  /*0740*/  @!P0 BRA `(.L_x_542) ;  /* 0x000003f000008947 */ /* 0x000fea0003800000 */
[-C--:B--23--:R-:W-:Y:S02]  /*0750*/  IABS R0, R13.reuse ;  /* 0x0000000d00007213 */ /* 0x08cfe40000000000 */
[----:B------:R-:W-:-:S03]  /*0760*/  IABS R6, R13 ;  /* 0x0000000d00067213 */ /* 0x000fc60000000000 */
[----:B-1----:R-:W-:Y:S01]  /*0770*/  IMAD.MOV.U32 R5, RZ, RZ, R0 ;  /* 0x000000ffff057224 */ /* 0x002fe200078e0000 */
[----:B------:R-:W-:-:S03]  /*0780*/  IABS R0, R10 ;  /* 0x0000000a00007213 */ /* 0x000fc60000000000 */
[----:B------:R-:W1:Y:S02]  /*0790*/  I2F.RP R2, R5 ;  /* 0x0000000500027306 */ /* 0x000e640000209400 */
[----:B------:R-:W-:Y:S01]  /*07a0*/  IMAD.MOV.U32 R8, RZ, RZ, R0 ;  /* 0x000000ffff087224 */ /* 0x000fe200078e0000 */
[----:B------:R-:W-:-:S05]  /*07b0*/  IABS R0, R9 ;  /* 0x0000000900007213 */ /* 0x000fca0000000000 */
[----:B------:R-:W-:Y:S08]  /*07c0*/  I2F.RP R7, R8 ;  /* 0x0000000800077306 */ /* 0x000ff00000209400 */
[----:B-1----:R-:W1:Y:S02]  /*07d0*/  MUFU.RCP R2, R2 ;  /* 0x0000000200027308 */ /* 0x002e640000001000 */
[----:B-1----:R-:W-:-:S06]  /*07e0*/  IADD3 R2, R2, 0xffffffe, RZ ;  /* 0x0ffffffe02027810 */ /* 0x002fcc0007ffe0ff */
[----:B------:R-:W1:Y:S02]  /*07f0*/  F2I.FTZ.U32.TRUNC.NTZ R3, R2 ;  /* 0x0000000200037305 */ /* 0x000e64000021f000 */
[----:B-1----:R-:W-:-:S04]  /*0800*/  IMAD.MOV R2, RZ, RZ, -R3 ;  /* 0x000000ffff027224 */ /* 0x002fc800078e0a03 */
[----:B------:R-:W-:Y:S02]  /*0810*/  IMAD R4, R2, R5, RZ ;  /* 0x0000000502047224 */ /* 0x000fe400078e02ff */
[----:B------:R-:W-:-:S04]  /*0820*/  IMAD.MOV.U32 R2, RZ, RZ, RZ ;  /* 0x000000ffff027224 */ /* 0x000fc800078e00ff */
[----:B------:R-:W-:Y:S01]  /*0830*/  IMAD.HI.U32 R2, R3, R4, R2 ;  /* 0x0000000403027227 */ /* 0x000fe200078e0002 */
[----:B------:R-:W-:-:S03]  /*0840*/  MOV R3, R0 ;  /* 0x0000000000037202 */ /* 0x000fc60000000f00 */
[----:B------:R-:W-:Y:S02]  /*0850*/  IMAD.MOV R0, RZ, RZ, -R6 ;  /* 0x000000ffff007224 */ /* 0x000fe400078e0a06 */
        /* <DEDUP_REMOVED lines=28> */
[----:B------:R-:W-:-:S03]  /*0a20*/  IMAD.MOV R5, RZ, RZ, -R4 ;  /* 0x000000ffff057224 */ /* 0x000fc600078e0a04 */
        /* <DEDUP_REMOVED lines=10> */
[----:B------:R-:W-:-:S04]  /*0ad0*/  IMAD.MOV R2, RZ, RZ, -R0 ;  /* 0x000000ffff027224 */ /* 0x000fc800078e0a00 */
[C---:B------:R-:W-:Y:S01]  /*0ae0*/  IMAD R3, R10.reuse, R2, R4 ;  /* 0x000000020a037224 */ /* 0x040fe200078e0204 */
[----:B------:R-:W-:Y:S01]  /*0af0*/  LEA R2, R10, R0, 0x18 ;  /* 0x000000000a027211 */ /* 0x000fe200078ec0ff */
[----:B------:R-:W-:-:S04]  /*0b00*/  IMAD R0, R13, R5, R9 ;  /* 0x000000050d007224 */ /* 0x000fc800078e0209 */
[----:B------:R-:W-:-:S05]  /*0b10*/  IMAD R2, R3, 0x10000, R2 ;  /* 0x0001000003027824 */ /* 0x000fca00078e0202 */
[----:B------:R1:W-:Y:S01]  /*0b20*/  STL [R1+0x50], R2 ;  /* 0x0000500201007387 */ /* 0x0003e20000100800 */
[----:B------:R-:W-:Y:S05]  /*0b30*/  BRA `(.L_x_543) ;  /* 0x0000046000007947 */ /* 0x000fea0003800000 */
.L_x_542:
[----:B------:R-:W4:Y:S01]  /*0b40*/  LDL R3, [R1+0x54] ;  /* 0x0000540001037983 */ /* 0x000f220000100800 */
[----:B-1----:R-:W-:-:S04]  /*0b50*/  IMAD.MOV.U32 R2, RZ, RZ, 0x4 ;  /* 0x00000004ff027424 */ /* 0x002fc800078e00ff */
[----:B----4-:R-:W-:-:S05]  /*0b60*/  IMAD.WIDE R2, R3, R2, c[0x0][0x590] ;  /* 0x0001640003027625 */ /* 0x010fca00078e0202 */
[----:B------:R-:W4:Y:S02]  /*0b70*/  LDG.E R7, [R2.64] ;  /* 0x0000000802077981 */ /* 0x000f24000c1e1900 */
[----:B---34-:R-:W-:-:S05]  /*0b80*/  IMAD R11, R7, R13, RZ ;  /* 0x0000000d070b7224 */ /* 0x018fca00078e02ff */
[-C--:B--2---:R-:W-:Y:S02]  /*0b90*/  IABS R0, R11.reuse ;  /* 0x0000000b00007213 */ /* 0x084fe40000000000 */
[----:B------:R-:W-:-:S03]  /*0ba0*/  IABS R8, R11 ;  /* 0x0000000b00087213 */ /* 0x000fc60000000000 */
[----:B------:R-:W-:-:S04]  /*0bb0*/  IMAD.MOV.U32 R6, RZ, RZ, R0 ;  /* 0x000000ffff067224 */ /* 0x000fc800078e0000 */
        /* <DEDUP_REMOVED lines=8> */
[----:B------:R-:W-:Y:S01]  /*0c40*/  MOV R5, R0 ;  /* 0x0000000000057202 */ /* 0x000fe20000000f00 */
[----:B------:R-:W-:-:S04]  /*0c50*/  IMAD.MOV.U32 R2, RZ, RZ, RZ ;  /* 0x000000ffff027224 */ /* 0x000fc800078e00ff */
[----:B------:R-:W-:-:S04]  /*0c60*/  IMAD.HI.U32 R0, R3, R4, R2 ;  /* 0x0000000403007227 */ /* 0x000fc800078e0002 */
[----:B------:R-:W-:Y:S02]  /*0c70*/  IMAD.MOV R2, RZ, RZ, -R8 ;  /* 0x000000ffff027224 */ /* 0x000fe400078e0a08 */
        /* <DEDUP_REMOVED lines=9> */
[----:B------:R-:W-:-:S04]  /*0d10*/  @P2 IADD3 R0, R0, 0x1, RZ ;  /* 0x0000000100002810 */ /* 0x000fc80007ffe0ff */
[----:B------:R-:W-:-:S05]  /*0d20*/  MOV R4, R0 ;  /* 0x0000000000047202 */ /* 0x000fca0000000f00 */
[----:B------:R-:W-:Y:S01]  /*0d30*/  @!P1 IMAD.MOV R4, RZ, RZ, -R4 ;  /* 0x000000ffff049224 */ /* 0x000fe200078e0a04 */
[----:B------:R-:W-:-:S05]  /*0d40*/  @!P0 LOP3.LUT R4, RZ, R11, RZ, 0x33, !PT ;  /* 0x0000000bff048212 */ /* 0x000fca00078e33ff */
[----:B------:R-:W-:-:S05]  /*0d50*/  IMAD R10, R7, R4, RZ ;  /* 0x00000004070a7224 */ /* 0x000fca00078e02ff */
[----:B------:R-:W-:-:S04]  /*0d60*/  IADD3 R0, -R10, c[0x0][0x538], RZ ;  /* 0x00014e000a007a10 */ /* 0x000fc80007ffe1ff */
[----:B------:R-:W-:-:S04]  /*0d70*/  IMNMX R6, R7, R0, PT ;  /* 0x0000000007067217 */ /* 0x000fc80003800200 */
[----:B------:R-:W-:-:S05]  /*0d80*/  IABS R0, R6 ;  /* 0x0000000600007213 */ /* 0x000fca0000000000 */
[----:B------:R-:W-:-:S04]  /*0d90*/  IMAD.MOV.U32 R5, RZ, RZ, R0 ;  /* 0x000000ffff057224 */ /* 0x000fc800078e0000 */
[----:B------:R-:W1:Y:S08]  /*0da0*/  I2F.RP R2, R5 ;  /* 0x0000000500027306 */ /* 0x000e700000209400 */
[----:B-1----:R-:W1:Y:S02]  /*0db0*/  MUFU.RCP R2, R2 ;  /* 0x0000000200027308 */ /* 0x002e640000001000 */
[----:B-1----:R-:W-:-:S06]  /*0dc0*/  IADD3 R2, R2, 0xffffffe, RZ ;  /* 0x0ffffffe02027810 */ /* 0x002fcc0007ffe0ff */
[----:B------:R1:W2:Y:S02]  /*0dd0*/  F2I.FTZ.U32.TRUNC.NTZ R3, R2 ;  /* 0x0000000200037305 */ /* 0x0002a4000021f000 */
[----:B-1----:R-:W-:Y:S01]  /*0de0*/  IMAD.MOV R2, RZ, RZ, -R4 ;  /* 0x000000ffff027224 */ /* 0x002fe200078e0a04 */
[----:B--2---:R-:W-:-:S03]  /*0df0*/  IADD3 R0, RZ, -R3, RZ ;  /* 0x80000003ff007210 */ /* 0x004fc60007ffe0ff */
[----:B------:R-:W-:Y:S01]  /*0e00*/  IMAD R8, R11, R2, R9 ;  /* 0x000000020b087224 */ /* 0x000fe200078e0209 */
[----:B------:R-:W-:Y:S01]  /*0e10*/  IABS R9, R6 ;  /* 0x0000000600097213 */ /* 0x000fe20000000000 */
[----:B------:R-:W-:-:S03]  /*0e20*/  IMAD.MOV.U32 R2, RZ, RZ, R0 ;  /* 0x000000ffff027224 */ /* 0x000fc600078e0000 */
[----:B------:R-:W-:Y:S01]  /*0e30*/  IABS R0, R8 ;  /* 0x0000000800007213 */ /* 0x000fe20000000000 */
[----:B------:R-:W-:Y:S02]  /*0e40*/  IMAD R7, R2, R5, RZ ;  /* 0x0000000502077224 */ /* 0x000fe400078e02ff */
[----:B------:R-:W-:Y:S02]  /*0e50*/  IMAD.MOV.U32 R2, RZ, RZ, RZ ;  /* 0x000000ffff027224 */ /* 0x000fe400078e00ff */
[----:B------:R-:W-:Y:S01]  /*0e60*/  IMAD.MOV.U32 R4, RZ, RZ, R0 ;  /* 0x000000ffff047224 */ /* 0x000fe200078e0000 */
[----:B------:R-:W-:Y:S01]  /*0e70*/  IADD3 R0, RZ, -R9, RZ ;  /* 0x80000009ff007210 */ /* 0x000fe20007ffe0ff */
[----:B------:R-:W-:-:S04]  /*0e80*/  IMAD.HI.U32 R3, R3, R7, R2 ;  /* 0x0000000703037227 */ /* 0x000fc800078e0002 */
[----:B------:R-:W-:Y:S02]  /*0e90*/  IMAD.MOV.U32 R2, RZ, RZ, R0 ;  /* 0x000000ffff027224 */ /* 0x000fe400078e0000 */
[----:B------:R-:W-:Y:S01]  /*0ea0*/  IMAD.HI.U32 R0, R3, R4, RZ ;  /* 0x0000000403007227 */ /* 0x000fe200078e00ff */
[----:B------:R-:W-:-:S03]  /*0eb0*/  IADD3 R3, R10, 0x1000000, R8 ;  /* 0x010000000a037810 */ /* 0x000fc60007ffe008 */
[----:B------:R-:W-:-:S05]  /*0ec0*/  IMAD R2, R0, R2, R4 ;  /* 0x0000000200027224 */ /* 0x000fca00078e0204 */
[----:B------:R-:W-:-:S13]  /*0ed0*/  ISETP.GT.U32.AND P0, PT, R5, R2, PT ;  /* 0x000000020500720c */ /* 0x000fda0003f04070 */
[----:B------:R-:W-:Y:S01]  /*0ee0*/  @!P0 IMAD.IADD R2, R2, 0x1, -R5 ;  /* 0x0000000102028824 */ /* 0x000fe200078e0a05 */
[----:B------:R-:W-:Y:S02]  /*0ef0*/  @!P0 IADD3 R0, R0, 0x1, RZ ;  /* 0x0000000100008810 */ /* 0x000fe40007ffe0ff */
[----:B------:R-:W-:Y:S02]  /*0f00*/  ISETP.NE.AND P0, PT, R6, RZ, PT ;  /* 0x000000ff0600720c */ /* 0x000fe40003f05270 */
[----:B------:R-:W-:Y:S02]  /*0f10*/  ISETP.GE.U32.AND P2, PT, R2, R5, PT ;  /* 0x000000050200720c */ /* 0x000fe40003f46070 */
[----:B------:R-:W-:-:S04]  /*0f20*/  LOP3.LUT R2, R8, R6, RZ, 0x3c, !PT ;  /* 0x0000000608027212 */ /* 0x000fc800078e3cff */
[----:B------:R-:W-:Y:S01]  /*0f30*/  ISETP.GE.AND P1, PT, R2, RZ, PT ;  /* 0x000000ff0200720c */ /* 0x000fe20003f26270 */
[----:B------:R-:W-:-:S06]  /*0f40*/  IMAD.MOV R2, RZ, RZ, -R6 ;  /* 0x000000ffff027224 */ /* 0x000fcc00078e0a06 */
[----:B------:R-:W-:-:S06]  /*0f50*/  @P2 IADD3 R0, R0, 0x1, RZ ;  /* 0x0000000100002810 */ /* 0x000fcc0007ffe0ff */
[----:B------:R-:W-:Y:S02]  /*0f60*/  @!P1 IADD3 R0, -R0, RZ, RZ ;  /* 0x000000ff00009210 */ /* 0x000fe40007ffe1ff */
[----:B------:R-:W-:-:S05]  /*0f70*/  @!P0 LOP3.LUT R0, RZ, R6, RZ, 0x33, !PT ;  /* 0x00000006ff008212 */ /* 0x000fca00078e33ff */
[----:B------:R-:W-:-:S05]  /*0f80*/  IMAD R2, R0, R2, R3 ;  /* 0x0000000200027224 */ /* 0x000fca00078e0203 */
[----:B------:R1:W-:Y:S02]  /*0f90*/  STL [R1+0x50], R2 ;  /* 0x0000500201007387 */ /* 0x0003e40000100800 */
.L_x_543:
[----:B------:R-:W-:Y:S05]  /*0fa0*/  BSYNC B0 ;  /* 0x0000000000007941 */ /* 0x000fea0003800000 */
.L_x_541:
[----:B------:R-:W-:-:S04]  /*0fb0*/  LOP3.LUT R0, RZ, R0, RZ, 0x33, !PT ;  /* 0x00000000ff007212 */ /* 0x000fc800078e33ff */
[----:B------:R-:W-:-:S05]  /*0fc0*/  IADD3 R0, R0, R13, RZ ;  /* 0x0000000d00007210 */ /* 0x000fca0007ffe0ff */
[----:B------:R2:W-:Y:S01]  /*0fd0*/  STL [R1+0x4c], R0 ;  /* 0x00004c0001007387 */ /* 0x0005e20000100800 */
[----:B------:R-:W-:Y:S05]  /*0fe0*/  BRA `(.L_x_544) ;  /* 0x0000006000007947 */ /* 0x000fea0003800000 */
.L_x_532:
[----:B------:R-:W-:Y:S01]  /*0ff0*/  MOV R0, UR4 ;  /* 0x0000000400007c02 */ /* 0x000fe20008000f00 */
[----:B------:R-:W-:Y:S04]  /*1000*/  STL [R1+0x4c], RZ ;  /* 0x00004cff01007387 */ /* 0x000fe80000100800 */
[----:B------:R-:W-:Y:S04]  /*1010*/  STL [R1+0x50], RZ ;  /* 0x000050ff01007387 */ /* 0x000fe80000100800 */
[----:B------:R1:W-:Y:S02]  /*1020*/  STL [R1+0x48], R0 ;  /* 0x0000480001007387 */ /* 0x0003e40000100800 */
[----:B-1----:R-:W-:-:S05]  /*1030*/  MOV R0, c[0x0][0x53c] ;  /* 0x00014f0000007a02 */ /* 0x002fca0000000f00 */
[----:B------:R1:W-:Y:S02]  /*1040*/  STL [R1+0x54], R0 ;  /* 0x0000540001007387 */ /* 0x0003e40000100800 */
.L_x_544:
[----:B------:R-:W3:Y:S04]  /*1050*/  LDL R4, [R1+0x48] ;  /* 0x0000480001047983 */ /* 0x000ee80000100800 */
[----:B------:R-:W3:Y:S04]  /*1060*/  LDL R5, [R1+0x4c] ;  /* 0x00004c0001057983 */ /* 0x000ee80000100800 */
[----:B------:R-:W3:Y:S04]  /*1070*/  LDL R6, [R1+0x50] ;  /* 0x0000500001067983 */ /* 0x000ee80000100800 */
[----:B------:R-:W3:Y:S01]  /*1080*/  LDL R7, [R1+0x54] ;  /* 0x0000540001077983 */ /* 0x000ee20000100800 */
[----:B------:R-:W-:Y:S01]  /*1090*/  ISETP.NE.AND P0, PT, R14, RZ, PT ;  /* 0x000000ff0e00720c */ /* 0x000fe20003f05270 */
[----:B------:R-:W-:-:S12]  /*10a0*/  WARPSYNC 0xffffffff ;  /* 0xffffffff00007948 */ /* 0x000fd80003800000 */
[----:B---3--:R3:W-:Y:S04]  /*10b0*/  @!P0 STS.128 [0x9100], R4 ;  /* 0x00910004ff008388 */ /* 0x0087e80000000c00 */
[----:B------:R-:W-:Y:S06]  /*10c0*/  BAR.ARV 0x5, 0x80 ;  /* 0x0142000000007b1d */ /* 0x000fec0000002000 */
.L_x_530:
[----:B-12---:R-:W2:Y:S02]  /*10d0*/  LDL R0, [R1+0x54] ;  /* 0x0000540001007983 */ /* 0x006ea40000100800 */
[----:B--2---:R-:W-:-:S13]  /*10e0*/  ISETP.GE.AND P0, PT, R0, c[0x0][0x53c], PT ;  /* 0x00014f0000007a0c */ /* 0x004fda0003f06270 */
[----:B------:R-:W-:Y:S05]  /*10f0*/  @P0 EXIT ;  /* 0x000000000000094d */ /* 0x000fea0003800000 */
[----:B------:R-:W1:Y:S02]  /*1100*/  S2R R16, SR_TID.X ;  /* 0x0000000000107919 */ /* 0x000e640000002100 */
[----:B-1----:R-:W-:-:S04]  /*1110*/  SHF.R.S32.HI R11, RZ, 0x1f, R16 ;  /* 0x0000001fff0b7819 */ /* 0x002fc80000011410 */
[CC--:B------:R-:W-:Y:S02]  /*1120*/  LEA.HI R2, R11.reuse, R16.reuse, RZ, 0x4 ;  /* 0x000000100b027211 */ /* 0x0c0fe400078f20ff */
[CC--:B------:R-:W-:Y:S02]  /*1130*/  LEA.HI R10, R11.reuse, R16.reuse, RZ, 0x3 ;  /* 0x000000100b0a7211 */ /* 0x0c0fe400078f18ff */
[----:B------:R-:W-:Y:S02]  /*1140*/  SHF.R.S32.HI R3, RZ, 0x4, R2 ;  /* 0x00000004ff037819 */ /* 0x000fe40000011402 */
[----:B------:R-:W-:Y:S02]  /*1150*/  LEA.HI R13, R11, R16, RZ, 0x2 ;  /* 0x000000100b0d7211 */ /* 0x000fe400078f10ff */
[----:B------:R-:W-:Y:S02]  /*1160*/  LEA.HI R0, R2, R3, RZ, 0x1 ;  /* 0x0000000302007211 */ /* 0x000fe400078f08ff */
[----:B------:R-:W-:-:S02]  /*1170*/  SHF.R.S32.HI R18, RZ, 0x3, R10 ;  /* 0x00000003ff127819 */ /* 0x000fc4000001140a */
[----:B------:R-:W-:Y:S02]  /*1180*/  LOP3.LUT R0, R0, 0xfffffffe, RZ, 0xc0, !PT ;  /* 0xfffffffe00007812 */ /* 0x000fe400078ec0ff */
[----:B---3--:R-:W-:Y:S01]  /*1190*/  LOP3.LUT R4, R10, 0xfffffff8, RZ, 0xc0, !PT ;  /* 0xfffffff80a047812 */ /* 0x008fe200078ec0ff */
[----:B------:R-:W-:Y:S01]  /*11a0*/  IMAD.SHL.U32 R5, R18, 0x40, RZ ;  /* 0x0000004012057824 */ /* 0x000fe200078e00ff */
        /* <DEDUP_REMOVED lines=13> */
[----:B------:R-:W-:Y:S02]  /*1280*/  LEA.HI R12, R6, R2, RZ, 0x3 ;  /* 0x00000002060c7211 */ /* 0x000fe400078f18ff */
[----:B------:R-:W-:Y:S01]  /*1290*/  SHF.R.U32.HI R5, RZ, 0x3, R0 ;  /* 0x00000003ff057819 */ /* 0x000fe20000011600 */
[----:B------:R-:W-:Y:S01]  /*12a0*/  IMAD.IADD R7, R7, 0x1, -R3 ;  /* 0x0000000107077824 */ /* 0x000fe200078e0a03 */
[----:B------:R-:W-:-:S02]  /*12b0*/  LOP3.LUT R4, R0, 0x38, R20, 0xf8, !PT ;  /* 0x0000003800047812 */ /* 0x000fc400078ef814 */
[----:B------:R-:W-:Y:S02]  /*12c0*/  LOP3.LUT R0, R8, 0x1c0, RZ, 0xc0, !PT ;  /* 0x000001c008007812 */ /* 0x000fe400078ec0ff */
[----:B------:R-:W-:Y:S02]  /*12d0*/  LOP3.LUT R3, R12, 0xfffffff8, RZ, 0xc0, !PT ;  /* 0xfffffff80c037812 */ /* 0x000fe400078ec0ff */
[CC--:B------:R-:W-:Y:S02]  /*12e0*/  LEA.HI R6, R11.reuse, R16.reuse, RZ, 0x6 ;  /* 0x000000100b067211 */ /* 0x0c0fe400078f30ff */
[----:B------:R-:W-:Y:S02]  /*12f0*/  LOP3.LUT R5, R4, R5, RZ, 0x3c, !PT ;  /* 0x0000000504057212 */ /* 0x000fe400078e3cff */
[----:B------:R-:W-:Y:S01]  /*1300*/  LOP3.LUT R4, R0, 0x8, R10, 0xf8, !PT ;  /* 0x0000000800047812 */ /* 0x000fe200078ef80a */
[----:B------:R-:W-:Y:S01]  /*1310*/  IMAD.IADD R10, R2, 0x1, -R3 ;  /* 0x00000001020a7824 */ /* 0x000fe200078e0a03 */
[----:B------:R-:W-:Y:S01]  /*1320*/  SHF.R.U32.HI R0, RZ, 0x3, R0 ;  /* 0x00000003ff007819 */ /* 0x000fe20000011600 */
[----:B------:R-:W-:Y:S01]  /*1330*/  IMAD.SHL.U32 R3, R6, 0x8, RZ ;  /* 0x0000000806037824 */ /* 0x000fe200078e00ff */
[----:B------:R-:W-:-:S02]  /*1340*/  LEA.HI R11, R11, R16, RZ, 0x5 ;  /* 0x000000100b0b7211 */ /* 0x000fc400078f28ff */
[----:B------:R-:W-:Y:S02]  /*1350*/  LOP3.LUT R2, R13, 0xfffffffc, RZ, 0xc0, !PT ;  /* 0xfffffffc0d027812 */ /* 0x000fe400078ec0ff */
[----:B------:R-:W-:Y:S02]  /*1360*/  LOP3.LUT R15, R4, R0, RZ, 0x3c, !PT ;  /* 0x00000000040f7212 */ /* 0x000fe400078e3cff */
[----:B------:R-:W-:Y:S01]  /*1370*/  LOP3.LUT R0, R11, 0xffffffe0, RZ, 0xc0, !PT ;  /* 0xffffffe00b007812 */ /* 0x000fe200078ec0ff */
[C---:B------:R-:W-:Y:S01]  /*1380*/  IMAD.IADD R8, R16.reuse, 0x1, -R2 ;  /* 0x0000000110087824 */ /* 0x040fe200078e0a02 */
[----:B------:R-:W-:Y:S02]  /*1390*/  LOP3.LUT R207, R5, 0x7ffffe00, R3, 0xf8, !PT ;  /* 0x7ffffe0005cf7812 */ /* 0x000fe400078ef803 */
        /* <DEDUP_REMOVED lines=8> */
[C---:B------:R-:W-:Y:S01]  /*1420*/  LOP3.LUT R2, R0.reuse, 0x1ffffffe, RZ, 0xc0, !PT ;  /* 0x1ffffffe00027812 */ /* 0x040fe200078ec0ff */
[----:B------:R-:W-:Y:S01]  /*1430*/  IMAD.SHL.U32 R0, R0, 0x20, RZ ;  /* 0x0000002000007824 */ /* 0x000fe200078e00ff */
[----:B------:R-:W-:Y:S02]  /*1440*/  LOP3.LUT R3, R3, 0xffffffc, RZ, 0xc0, !PT ;  /* 0x0ffffffc03037812 */ /* 0x000fe400078ec0ff */
[----:B------:R-:W-:Y:S01]  /*1450*/  SHF.R.S32.HI R11, RZ, 0x1f, R17 ;  /* 0x0000001fff0b7819 */ /* 0x000fe20000011411 */
[----:B------:R-:W-:Y:S01]  /*1460*/  IMAD.IADD R2, R8, 0x1, -R2 ;  /* 0x0000000108027824 */ /* 0x000fe200078e0a02 */
[----:B------:R-:W-:Y:S01]  /*1470*/  LOP3.LUT R0, R0, 0xffffffc0, RZ, 0xc0, !PT ;  /* 0xffffffc000007812 */ /* 0x000fe200078ec0ff */
[----:B------:R-:W-:Y:S01]  /*1480*/  IMAD.IADD R5, R6, 0x1, -R3 ;  /* 0x0000000106057824 */ /* 0x000fe200078e0a03 */
[----:B------:R-:W-:Y:S01]  /*1490*/  LEA.HI R11, R11, R17, RZ, 0x2 ;  /* 0x000000110b0b7211 */ /* 0x000fe200078f10ff */
[----:B------:R-:W-:Y:S01]  /*14a0*/  IMAD.SHL.U32 R3, R10, 0x40, RZ ;  /* 0x000000400a037824 */ /* 0x000fe200078e00ff */
[----:B------:R-:W-:Y:S01]  /*14b0*/  R2P PR, R7, 0x6 ;  /* 0x0000000607007804 */ /* 0x000fe20000000000 */
[----:B------:R-:W-:Y:S01]  /*14c0*/  IMAD R13, R2, 0x8, R0 ;  /* 0x00000008020d7824 */ /* 0x000fe200078e0200 */
[----:B------:R-:W-:Y:S01]  /*14d0*/  SHF.R.S32.HI R4, RZ, 0x2, R11 ;  /* 0x00000002ff047819 */ /* 0x000fe2000001140b */
[----:B------:R-:W-:Y:S01]  /*14e0*/  IMAD.SHL.U32 R2, R14, 0x8, RZ ;  /* 0x000000080e027824 */ /* 0x000fe200078e00ff */
[----:B------:R-:W-:Y:S01]  /*14f0*/  LOP3.LUT R0, R3, 0x1c0, RZ, 0xc0, !PT ;  /* 0x000001c003007812 */ /* 0x000fe200078ec0ff */
[----:B------:R-:W-:Y:S01]  /*1500*/  IMAD.SHL.U32 R3, R7, 0x40, RZ ;  /* 0x0000004007037824 */ /* 0x000fe200078e00ff */
[----:B------:R-:W-:Y:S01]  /*1510*/  LOP3.LUT P4, RZ, R9, 0x2, RZ, 0xc0, !PT ;  /* 0x0000000209ff7812 */ /* 0x000fe2000788c0ff */
[----:B------:R-:W-:Y:S01]  /*1520*/  IMAD R16, R5, 0x10, R4 ;  /* 0x0000001005107824 */ /* 0x000fe200078e0204 */
[----:B------:R-:W-:Y:S01]  /*1530*/  LOP3.LUT R2, R0, 0x8, R2, 0xf8, !PT ;  /* 0x0000000800027812 */ /* 0x000fe200078ef802 */
[----:B------:R-:W-:Y:S01]  /*1540*/  IMAD.SHL.U32 R6, R6, 0x400, RZ ;  /* 0x0000040006067824 */ /* 0x000fe200078e00ff */
[----:B------:R-:W-:Y:S01]  /*1550*/  LOP3.LUT R4, R3, 0x1c0, RZ, 0xc0, !PT ;  /* 0x000001c003047812 */ /* 0x000fe200078ec0ff */
[----:B------:R-:W-:Y:S01]  /*1560*/  IMAD.SHL.U32 R7, R12, 0x40, RZ ;  /* 0x000000400c077824 */ /* 0x000fe200078e00ff */
[----:B------:R-:W-:Y:S01]  /*1570*/  SHF.R.U32.HI R0, RZ, 0x3, R0 ;  /* 0x00000003ff007819 */ /* 0x000fe20000011600 */
[----:B------:R-:W-:Y:S01]  /*1580*/  IMAD R5, R8, 0x2, R6 ;  /* 0x0000000208057824 */ /* 0x000fe200078e0206 */
[----:B------:R-:W-:Y:S01]  /*1590*/  LEA.HI R4, R4, R4, RZ, 0x1d ;  /* 0x0000000404047211 */ /* 0x000fe200078fe8ff */
[----:B------:R-:W-:Y:S01]  /*15a0*/  IMAD.MOV.U32 R12, RZ, RZ, 0x40 ;  /* 0x00000040ff0c7424 */ /* 0x000fe200078e00ff */
[----:B------:R-:W-:Y:S01]  /*15b0*/  LOP3.LUT R2, R2, R0, RZ, 0x3c, !PT ;  /* 0x0000000002027212 */ /* 0x000fe200078e3cff */
[----:B------:R-:W-:Y:S01]  /*15c0*/  IMAD R0, R14, 0x200, R15 ;  /* 0x000002000e007824 */ /* 0x000fe200078e020f */
[----:B------:R-:W-:Y:S01]  /*15d0*/  LOP3.LUT R3, R7, 0xfffffe00, RZ, 0xc0, !PT ;  /* 0xfffffe0007037812 */ /* 0x000fe200078ec0ff */
[----:B------:R-:W-:Y:S01]  /*15e0*/  IMAD.IADD R8, R5, 0x1, R4 ;  /* 0x0000000105087824 */ /* 0x000fe200078e0204 */
[----:B------:R-:W-:Y:S01]  /*15f0*/  LOP3.LUT P6, RZ, R10, 0x2, RZ, 0xc0, !PT ;  /* 0x000000020aff7812 */ /* 0x000fe200078cc0ff */
[----:B------:R-:W-:Y:S01]  /*1600*/  IMAD.MOV.U32 R7, RZ, RZ, -0x10 ;  /* 0xfffffff0ff077424 */ /* 0x000fe200078e00ff */
[CC--:B------:R-:W-:Y:S01]  /*1610*/  IADD3 R4, R2.reuse, R3.reuse, R6 ;  /* 0x0000000302047210 */ /* 0x0c0fe20007ffe006 */
[----:B------:R-:W-:Y:S01]  /*1620*/  IMAD R6, R9, 0x10, R18 ;  /* 0x0000001009067824 */ /* 0x000fe200078e0212 */
[----:B------:R-:W-:Y:S01]  /*1630*/  LOP3.LUT R5, R2, R3, RZ, 0xfc, !PT ;  /* 0x0000000302057212 */ /* 0x000fe200078efcff */
[----:B------:R-:W-:Y:S01]  /*1640*/  STL [R1+0x88], R16 ;  /* 0x0000881001007387 */ /* 0x000fe20000100800 */
[----:B------:R-:W-:Y:S01]  /*1650*/  LOP3.LUT P5, RZ, R10, 0x4, RZ, 0xc0, !PT ;  /* 0x000000040aff7812 */ /* 0x000fe200078ac0ff */
[----:B------:R-:W-:Y:S01]  /*1660*/  IMAD.MOV.U32 R10, RZ, RZ, 0x20 ;  /* 0x00000020ff0a7424 */ /* 0x000fe200078e00ff */
[----:B------:R-:W-:Y:S01]  /*1670*/  LOP3.LUT R3, R11, 0x7ffffffc, RZ, 0xc0, !PT ;  /* 0x7ffffffc0b037812 */ /* 0x000fe200078ec0ff */
[----:B------:R1:W-:Y:S01]  /*1680*/  STL [R1+0x78], R6 ;  /* 0x0000780601007387 */ /* 0x0003e20000100800 */
[----:B------:R-:W-:-:S02]  /*1690*/  LEA R188, R0, 0x2900, 0x1 ;  /* 0x0000290000bc7811 */ /* 0x000fc400078e08ff */
[----:B------:R-:W-:Y:S01]  /*16a0*/  LOP3.LUT P3, RZ, R9, 0x4, RZ, 0xc0, !PT ;  /* 0x0000000409ff7812 */ /* 0x000fe2000786c0ff */
[----:B------:R-:W-:Y:S01]  /*16b0*/  IMAD.IADD R3, R17, 0x1, -R3 ;  /* 0x0000000111037824 */ /* 0x000fe200078e0a03 */
[----:B------:R-:W-:Y:S01]  /*16c0*/  SEL R7, R7, 0x10, !P0 ;  /* 0x0000001007077807 */ /* 0x000fe20004000000 */
[----:B------:R-:W-:Y:S01]  /*16d0*/  IMAD.IADD R9, R16, 0x1, R13 ;  /* 0x0000000110097824 */ /* 0x000fe200078e020d */
[----:B------:R-:W-:Y:S01]  /*16e0*/  LEA R8, R8, 0x80, 0x1 ;  /* 0x0000008008087811 */ /* 0x000fe200078e08ff */
[----:B------:R-:W-:Y:S01]  /*16f0*/  IMAD.SHL.U32 R3, R3, 0x2, RZ ;  /* 0x0000000203037824 */ /* 0x000fe200078e00ff */
[----:B------:R-:W-:Y:S02]  /*1700*/  IADD3 R199, R188, 0x20, RZ ;  /* 0x00000020bcc77810 */ /* 0x000fe40007ffe0ff */
[----:B------:R-:W-:Y:S01]  /*1710*/  SEL R2, R12, 0xffffffc0, !P3 ;  /* 0xffffffc00c027807 */ /* 0x000fe20005800000 */
[----:B------:R-:W-:Y:S01]  /*1720*/  IMAD.IADD R11, R8, 0x1, R7 ;  /* 0x00000001080b7824 */ /* 0x000fe200078e0207 */
[----:B------:R-:W-:Y:S01]  /*1730*/  @P4 IADD3 R199, R188, -0x20, RZ ;  /* 0xffffffe0bcc74810 */ /* 0x000fe20007ffe0ff */
[----:B------:R2:W-:Y:S01]  /*1740*/  STL [R1+0x44], R9 ;  /* 0x0000440901007387 */ /* 0x0005e20000100800 */
[----:B------:R-:W-:Y:S01]  /*1750*/  SEL R0, R10, 0xffffffe0, !P6 ;  /* 0xffffffe00a007807 */ /* 0x000fe20007000000 */
[----:B------:R-:W-:Y:S01]  /*1760*/  IMAD.IADD R194, R188, 0x1, R2 ;  /* 0x00000001bcc27824 */ /* 0x000fe200078e0202 */
[----:B------:R-:W-:Y:S01]  /*1770*/  LEA R195, R4, 0x5100, 0x1 ;  /* 0x0000510004c37811 */ /* 0x000fe200078e08ff */
[----:B------:R-:W-:Y:S01]  /*1780*/  IMAD.IADD R191, R2, 0x1, R199 ;  /* 0x0000000102bf7824 */ /* 0x000fe200078e02c7 */
[----:B------:R3:W-:Y:S01]  /*1790*/  STL [R1], R3 ;  /* 0x0000000301007387 */ /* 0x0007e20000100800 */
[----:B------:R-:W-:-:S02]  /*17a0*/  LEA R189, R5, 0x100, 0x1 ;  /* 0x0000010005bd7811 */ /* 0x000fc400078e08ff */
[C---:B------:R-:W-:Y:S01]  /*17b0*/  IADD3 R203, R199.reuse, 0x800, RZ ;  /* 0x00000800c7cb7810 */ /* 0x040fe20007ffe0ff */
[----:B------:R4:W-:Y:S01]  /*17c0*/  STL [R1+0x5c], R8 ;  /* 0x00005c0801007387 */ /* 0x0009e20000100800 */
[----:B------:R-:W-:Y:S01]  /*17d0*/  IADD3 R202, R199, 0x1000, RZ ;  /* 0x00001000c7ca7810 */ /* 0x000fe20007ffe0ff */
[----:B------:R-:W-:Y:S01]  /*17e0*/  IMAD.IADD R198, R195, 0x1, R0 ;  /* 0x00000001c3c67824 */ /* 0x000fe200078e0200 */
[----:B-1----:R-:W-:Y:S01]  /*17f0*/  SEL R6, R10, 0xffffffe0, !P1 ;  /* 0xffffffe00a067807 */ /* 0x002fe20004800000 */
[----:B------:R-:W-:Y:S01]  /*1800*/  IMAD.IADD R193, R0, 0x1, R189 ;  /* 0x0000000100c17824 */ /* 0x000fe200078e02bd */
[C---:B------:R-:W-:Y:S02]  /*1810*/  IADD3 R201, R199.reuse, 0x1800, RZ ;  /* 0x00001800c7c97810 */ /* 0x040fe40007ffe0ff */
[----:B------:R-:W-:Y:S01]  /*1820*/  IADD3 R200, R199, 0x2000, RZ ;  /* 0x00002000c7c87810 */ /* 0x000fe20007ffe0ff */
[--C-:B------:R-:W-:Y:S02]  /*1830*/  IMAD.IADD R10, R8, 0x1, R6.reuse ;  /* 0x00000001080a7824 */ /* 0x100fe400078e0206 */
[----:B------:R-:W-:-:S03]  /*1840*/  IMAD.IADD R2, R11, 0x1, R6 ;  /* 0x000000010b027824 */ /* 0x000fc600078e0206 */
[----:B------:R-:W-:Y:S01]  /*1850*/  STL [R1+0x74], R10 ;  /* 0x0000740a01007387 */ /* 0x000fe20000100800 */
[----:B--2---:R-:W-:-:S03]  /*1860*/  IADD3 R9, R8, 0x40, RZ ;  /* 0x0000004008097810 */ /* 0x004fc60007ffe0ff */
[----:B------:R-:W-:Y:S01]  /*1870*/  STL [R1+0x6c], R11 ;  /* 0x00006c0b01007387 */ /* 0x000fe20000100800 */
[----:B------:R-:W-:Y:S02]  /*1880*/  @P2 IADD3 R9, R8, -0x40, RZ ;  /* 0xffffffc008092810 */ /* 0x000fe40007ffe0ff */
[----:B---3--:R-:W-:Y:S01]  /*1890*/  SEL R3, R12, 0xffffffc0, !P5 ;  /* 0xffffffc00c037807 */ /* 0x008fe20006800000 */
[----:B------:R1:W-:Y:S02]  /*18a0*/  STL [R1+0x70], R2 ;  /* 0x0000700201007387 */ /* 0x0003e40000100800 */
[----:B----4-:R-:W-:Y:S02]  /*18b0*/  IMAD.IADD R8, R6, 0x1, R9 ;  /* 0x0000000106087824 */ /* 0x010fe400078e0209 */
[----:B------:R-:W-:Y:S01]  /*18c0*/  STL [R1+0x60], R9 ;  /* 0x0000600901007387 */ /* 0x000fe20000100800 */
[----:B------:R-:W-:Y:S02]  /*18d0*/  IMAD.IADD R196, R195, 0x1, R3 ;  /* 0x00000001c3c47824 */ /* 0x000fe400078e0203 */
[----:B------:R-:W-:Y:S01]  /*18e0*/  IMAD.IADD R190, R3, 0x1, R189 ;  /* 0x0000000103be7824 */ /* 0x000fe200078e02bd */
[----:B------:R-:W-:Y:S01]  /*18f0*/  STL [R1+0x64], R8 ;  /* 0x0000640801007387 */ /* 0x000fe20000100800 */
[----:B------:R-:W-:-:S02]  /*1900*/  IMAD.IADD R3, R7, 0x1, R8 ;  /* 0x0000000107037824 */ /* 0x000fc400078e0208 */
[C---:B------:R-:W-:Y:S02]  /*1910*/  IMAD.IADD R197, R0.reuse, 0x1, R196 ;  /* 0x0000000100c57824 */ /* 0x040fe400078e02c4 */
[----:B------:R-:W-:Y:S02]  /*1920*/  IMAD.IADD R192, R0, 0x1, R190 ;  /* 0x0000000100c07824 */ /* 0x000fe400078e02be */
[----:B-1----:R-:W-:-:S05]  /*1930*/  IMAD.IADD R2, R7, 0x1, R9 ;  /* 0x0000000107027824 */ /* 0x002fca00078e0209 */
[----:B------:R1:W-:Y:S04]  /*1940*/  STL [R1+0x68], R2 ;  /* 0x0000680201007387 */ /* 0x0003e80000100800 */
[----:B------:R2:W-:Y:S01]  /*1950*/  STL [R1+0x80], R3 ;  /* 0x0000800301007387 */ /* 0x0005e20000100800 */
[----:B-1----:R-:W-:-:S05]  /*1960*/  IMAD.IADD R2, R6, 0x1, R2 ;  /* 0x0000000106027824 */ /* 0x002fca00078e0202 */
[----:B------:R2:W-:Y:S02]  /*1970*/  STL [R1+0x7c], R2 ;  /* 0x00007c0201007387 */ /* 0x0005e40000100800 */
.L_x_718:
[----:B------:R-:W3:Y:S04]  /*1980*/  LDL R25, [R1+0x54] ;  /* 0x0000540001197983 */ /* 0x000ee80000100800 */
[----:B------:R-:W4:Y:S01]  /*1990*/  LDL R16, [R1+0x50] ;  /* 0x0000500001107983 */ /* 0x000f220000100800 */
[----:B------:R-:W-:Y:S02]  /*19a0*/  ISETP.NE.U32.AND P0, PT, RZ, c[0x0][0x370], PT ;  /* 0x0000dc00ff007a0c */ /* 0x000fe40003f05070 */
[----:B------:R-:W-:Y:S02]  /*19b0*/  ISETP.NE.U32.AND P2, PT, RZ, c[0x0][0x360], PT ;  /* 0x0000d800ff007a0c */ /* 0x000fe40003f45070 */
[----:B------:R-:W-:Y:S02]  /*19c0*/  ISETP.NE.AND.EX P1, PT, RZ, c[0x0][0x374], PT, P0 ;  /* 0x0000dd00ff007a0c */ /* 0x000fe40003f25300 */
[----:B------:R-:W-:-:S02]  /*19d0*/  ISETP.NE.AND.EX P0, PT, RZ, c[0x0][0x364], PT, P2 ;  /* 0x0000d900ff007a0c */ /* 0x000fc40003f05320 */
[----:B------:R-:W-:Y:S02]  /*19e0*/  ISETP.NE.U32.AND P4, PT, RZ, c[0x0][0x348], PT ;  /* 0x0000d200ff007a0c */ /* 0x000fe40003f85070 */
[----:B------:R-:W-:Y:S02]  /*19f0*/  ISETP.NE.U32.AND P3, PT, RZ, c[0x0][0x350], PT ;  /* 0x0000d400ff007a0c */ /* 0x000fe40003f65070 */
[----:B------:R-:W-:Y:S02]  /*1a00*/  ISETP.NE.AND.EX P4, PT, RZ, c[0x0][0x34c], PT, P4 ;  /* 0x0000d300ff007a0c */ /* 0x000fe40003f85340 */
[----:B------:R-:W-:Y:S01]  /*1a10*/  ISETP.NE.AND.EX P3, PT, RZ, c[0x0][0x354], PT, P3 ;  /* 0x0000d500ff007a0c */ /* 0x000fe20003f65330 */
[----:B------:R-:W-:Y:S01]  /*1a20*/  IMAD.MOV.U32 R15, RZ, RZ, 0x4 ;  /* 0x00000004ff0f7424 */ /* 0x000fe200078e00ff */
[----:B------:R-:W-:Y:S01]  /*1a30*/  CS2R R12, SRZ ;  /* 0x00000000000c7805 */ /* 0x000fe2000001ff00 */
[----:B------:R-:W-:Y:S02]  /*1a40*/  IMAD.MOV.U32 R4, RZ, RZ, RZ ;  /* 0x000000ffff047224 */ /* 0x000fe400078e00ff */
[----:B---3--:R-:W-:-:S04]  /*1a50*/  @P1 IMAD.WIDE R10, R25, R15, c[0x0][0x370] ;  /* 0x0000dc00190a1625 */ /* 0x008fc800078e020f */
[CC--:B------:R-:W-:Y:S01]  /*1a60*/  @P0 IMAD.WIDE R8, R25.reuse, R15.reuse, c[0x0][0x360] ;  /* 0x0000d80019080625 */ /* 0x0c0fe200078e020f */
[----:B------:R1:W5:Y:S03]  /*1a70*/  @P1 LDG.E R4, [R10.64] ;  /* 0x000000080a041981 */ /* 0x000366000c1e1900 */
[CC--:B------:R-:W-:Y:S01]  /*1a80*/  IMAD.WIDE R6, R25.reuse, R15.reuse, c[0x0][0x348] ;  /* 0x0000d20019067625 */ /* 0x0c0fe200078e020f */
[----:B------:R1:W5:Y:S03]  /*1a90*/  @P0 LDG.E R243, [R8.64] ;  /* 0x0000000808f30981 */ /* 0x000366000c1e1900 */
[----:B--2---:R-:W-:Y:S01]  /*1aa0*/  IMAD.WIDE R2, R25, R15, c[0x0][0x350] ;  /* 0x0000d40019027625 */ /* 0x004fe200078e020f */
[----:B------:R1:W5:Y:S04]  /*1ab0*/  @P4 LDG.E R13, [R6.64] ;  /* 0x00000008060d4981 */ /* 0x000368000c1e1900 */
[----:B------:R1:W5:Y:S01]  /*1ac0*/  @P3 LDG.E R12, [R2.64] ;  /* 0x00000008020c3981 */ /* 0x000362000c1e1900 */
[----:B----4-:R-:W-:-:S05]  /*1ad0*/  LOP3.LUT R26, R16, 0xffff, RZ, 0xc0, !PT ;  /* 0x0000ffff101a7812 */ /* 0x010fca00078ec0ff */
[----:B------:R1:W-:Y:S01]  /*1ae0*/  STL [R1+0x58], R26 ;  /* 0x0000581a01007387 */ /* 0x0003e20000100800 */
[----:B------:R-:W-:Y:S01]  /*1af0*/  YIELD ;  /* 0x0000000000007946 */ /* 0x000fe20003800000 */
[----:B------:R-:W-:Y:S05]  /*1b00*/  @P0 BRA `(.L_x_545) ;  /* 0x0000005000000947 */ /* 0x000fea0003800000 */
[----:B-----5:R-:W-:Y:S01]  /*1b10*/  MOV R243, c[0x0][0x168] ;  /* 0x00005a0000f37a02 */ /* 0x020fe20000000f00 */
[----:B------:R-:W-:Y:S05]  /*1b20*/  @!P4 BRA `(.L_x_545) ;  /* 0x000000300000c947 */ /* 0x000fea0003800000 */
[----:B------:R-:W2:Y:S04]  /*1b30*/  LDG.E R5, [R6.64] ;  /* 0x0000000806057981 */ /* 0x000ea8000c1e1900 */
[----:B------:R-:W2:Y:S02]  /*1b40*/  LDG.E R0, [R6.64+0x4] ;  /* 0x0000040806007981 */ /* 0x000ea4000c1e1900 */
[----:B--2---:R-:W-:Y:S02]  /*1b50*/  IADD3 R243, -R5, R0, RZ ;  /* 0x0000000005f37210 */ /* 0x004fe40007ffe1ff */
.L_x_545:
[----:B------:R-:W-:-:S04]  /*1b60*/  ISETP.NE.U32.AND P0, PT, RZ, c[0x0][0x368], PT ;  /* 0x0000da00ff007a0c */ /* 0x000fc80003f05070 */
[----:B------:R-:W-:-:S13]  /*1b70*/  ISETP.NE.AND.EX P0, PT, RZ, c[0x0][0x36c], PT, P0 ;  /* 0x0000db00ff007a0c */ /* 0x000fda0003f05300 */
[----:B------:R-:W-:Y:S05]  /*1b80*/  @!P0 BRA `(.L_x_546) ;  /* 0x0000003000008947 */ /* 0x000fea0003800000 */
[----:B-1----:R-:W-:-:S05]  /*1b90*/  IMAD.WIDE R2, R25, R15, c[0x0][0x368] ;  /* 0x0000da0019027625 */ /* 0x002fca00078e020f */
[----:B------:R1:W5:Y:S01]  /*1ba0*/  LDG.E R0, [R2.64] ;  /* 0x0000000802007981 */ /* 0x000362000c1e1900 */
[----:B------:R-:W-:Y:S05]  /*1bb0*/  BRA `(.L_x_547) ;  /* 0x0000005000007947 */ /* 0x000fea0003800000 */
.L_x_546:
[----:B------:R-:W-:Y:S01]  /*1bc0*/  MOV R0, c[0x0][0x1d0] ;  /* 0x0000740000007a02 */ /* 0x000fe20000000f00 */
[----:B------:R-:W-:Y:S05]  /*1bd0*/  @!P3 BRA `(.L_x_547) ;  /* 0x000000300000b947 */ /* 0x000fea0003800000 */
[----:B------:R-:W2:Y:S04]  /*1be0*/  LDG.E R5, [R2.64] ;  /* 0x0000000802057981 */ /* 0x000ea8000c1e1900 */
[----:B------:R-:W2:Y:S02]  /*1bf0*/  LDG.E R0, [R2.64+0x4] ;  /* 0x0000040802007981 */ /* 0x000ea4000c1e1900 */
[----:B--2---:R-:W-:Y:S02]  /*1c00*/  IADD3 R0, -R5, R0, RZ ;  /* 0x0000000005007210 */ /* 0x004fe40007ffe1ff */
.L_x_547:
[----:B-1----:R-:W2:Y:S01]  /*1c10*/  LDL.LU R2, [R1+0x4c] ;  /* 0x00004c0001027983 */ /* 0x002ea20000300800 */
[----:B------:R-:W-:Y:S01]  /*1c20*/  IMAD.MOV.U32 R3, RZ, RZ, c[0x0][0x2c4] ;  /* 0x0000b100ff037624 */ /* 0x000fe200078e00ff */
[----:B------:R-:W-:Y:S01]  /*1c30*/  LOP3.LUT R204, R204, 0xfffeffff, RZ, 0xc0, !PT ;  /* 0xfffeffffcccc7812 */ /* 0x000fe200078ec0ff */
[----:B------:R-:W-:-:S02]  /*1c40*/  IMAD.MOV.U32 R6, RZ, RZ, c[0x0][0x32c] ;  /* 0x0000cb00ff067624 */ /* 0x000fc400078e00ff */
[--C-:B-----5:R-:W-:Y:S01]  /*1c50*/  IMAD.IADD R244, R0, 0x1, -R4.reuse ;  /* 0x0000000100f47824 */ /* 0x120fe200078e0a04 */
[----:B------:R-:W-:Y:S01]  /*1c60*/  ISETP.NE.AND P5, PT, R3, 0x1, PT ;  /* 0x000000010300780c */ /* 0x000fe20003fa5270 */
[----:B------:R-:W-:Y:S01]  /*1c70*/  IMAD.IADD R14, R12, 0x1, R4 ;  /* 0x000000010c0e7824 */ /* 0x000fe200078e0204 */
[----:B------:R-:W-:-:S11]  /*1c80*/  ISETP.GE.AND P1, PT, R6, 0x1, PT ;  /* 0x000000010600780c */ /* 0x000fd60003f26270 */
[----:B------:R-:W-:-:S04]  /*1c90*/  @P5 LOP3.LUT R204, R204, 0x10000, RZ, 0xfc, !PT ;  /* 0x00010000cccc5812 */ /* 0x000fc800078efcff */
[----:B------:R-:W-:-:S04]  /*1ca0*/  LOP3.LUT R204, R204, 0xffff7fff, RZ, 0xc0, !PT ;  /* 0xffff7fffcccc7812 */ /* 0x000fc800078ec0ff */
[----:B------:R-:W-:Y:S01]  /*1cb0*/  @P1 LOP3.LUT R204, R204, 0x8000, RZ, 0xfc, !PT ;  /* 0x00008000cccc1812 */ /* 0x000fe200078efcff */
[----:B--2---:R-:W-:-:S05]  /*1cc0*/  IMAD.SHL.U32 R18, R2, 0x80, RZ ;  /* 0x0000008002127824 */ /* 0x004fca00078e00ff */
[----:B------:R1:W-:Y:S01]  /*1cd0*/  STL [R1+0x40], R18 ;  /* 0x0000401201007387 */ /* 0x0003e20000100800 */
[----:B------:R-:W-:-:S05]  /*1ce0*/  IADD3 R2, R18, 0x7f, RZ ;  /* 0x0000007f12027810 */ /* 0x000fca0007ffe0ff */
[----:B------:R-:W-:-:S04]  /*1cf0*/  @P5 IMAD.HI.U32 R3, R2, c[0x0][0x2c8], RZ ;  /* 0x0000b20002035a27 */ /* 0x000fc800078e00ff */
[----:B------:R-:W-:Y:S01]  /*1d00*/  IMAD.MOV.U32 R0, RZ, RZ, R2 ;  /* 0x000000ffff007224 */ /* 0x000fe200078e0002 */
[----:B------:R-:W-:Y:S02]  /*1d10*/  IADD3 R2, R244, 0x1, -R243 ;  /* 0x00000001f4027810 */ /* 0x000fe40007ffe8f3 */
[----:B------:R-:W-:-:S05]  /*1d20*/  @P5 SHF.R.U32.HI R0, RZ, c[0x0][0x2cc], R3 ;  /* 0x0000b300ff005a19 */ /* 0x000fca0000011603 */
[----:B------:R-:W-:-:S05]  /*1d30*/  IMAD.IADD R0, R2, 0x1, R0 ;  /* 0x0000000102007824 */ /* 0x000fca00078e0200 */
[----:B------:R-:W-:Y:S01]  /*1d40*/  IADD3 R3, R0, c[0x0][0x328], RZ ;  /* 0x0000ca0000037a10 */ /* 0x000fe20007ffe0ff */
[----:B------:R-:W-:Y:S05]  /*1d50*/  @!P1 BRA `(.L_x_548) ;  /* 0x0000010000009947 */ /* 0x000fea0003800000 */
[C---:B------:R-:W-:Y:S01]  /*1d60*/  ISETP.GT.AND P0, PT, R0.reuse, RZ, PT ;  /* 0x000000ff0000720c */ /* 0x040fe20003f04270 */
[----:B------:R-:W-:Y:S01]  /*1d70*/  BSSY B0, `(.L_x_549) ;  /* 0x000000c000007945 */ /* 0x000fe20003800000 */
[----:B------:R-:W-:-:S11]  /*1d80*/  IADD3 R2, R0, -0x1, RZ ;  /* 0xffffffff00027810 */ /* 0x000fd60007ffe0ff */
[----:B------:R-:W-:Y:S05]  /*1d90*/  @P0 BRA `(.L_x_550) ;  /* 0x0000006000000947 */ /* 0x000fea0003800000 */
[----:B------:R-:W-:Y:S01]  /*1da0*/  ISETP.NE.AND P0, PT, R6, 0x1, PT ;  /* 0x000000010600780c */ /* 0x000fe20003f05270 */
[----:B------:R-:W-:-:S12]  /*1db0*/  IMAD.MOV R0, RZ, RZ, -R0 ;  /* 0x000000ffff007224 */ /* 0x000fd800078e0a00 */
[----:B------:R-:W-:-:S05]  /*1dc0*/  @P0 IMAD.HI.U32 R2, R0, c[0x0][0x330], RZ ;  /* 0x0000cc0000020a27 */ /* 0x000fca00078e00ff */
[----:B------:R-:W-:-:S04]  /*1dd0*/  @P0 SHF.R.U32.HI R0, RZ, c[0x0][0x334], R2 ;  /* 0x0000cd00ff000a19 */ /* 0x000fc80000011602 */
[----:B------:R-:W-:Y:S01]  /*1de0*/  LOP3.LUT R2, RZ, R0, RZ, 0x33, !PT ;  /* 0x00000000ff027212 */ /* 0x000fe200078e33ff */
[----:B------:R-:W-:Y:S05]  /*1df0*/  BRA `(.L_x_551) ;  /* 0x0000003000007947 */ /* 0x000fea0003800000 */
.L_x_550:
[----:B------:R-:W-:-:S13]  /*1e00*/  ISETP.NE.AND P0, PT, R6, 0x1, PT ;  /* 0x000000010600780c */ /* 0x000fda0003f05270 */
[----:B------:R-:W-:-:S05]  /*1e10*/  @P0 IMAD.HI.U32 R0, R2, c[0x0][0x330], RZ ;  /* 0x0000cc0002000a27 */ /* 0x000fca00078e00ff */
[----:B------:R-:W-:Y:S02]  /*1e20*/  @P0 SHF.R.U32.HI R2, RZ, c[0x0][0x334], R0 ;  /* 0x0000cd00ff020a19 */ /* 0x000fe40000011600 */
.L_x_551:
[----:B------:R-:W-:Y:S05]  /*1e30*/  BSYNC B0 ;  /* 0x0000000000007941 */ /* 0x000fea0003800000 */
.L_x_549:
[----:B------:R-:W-:-:S05]  /*1e40*/  IMAD R2, R2, R6, c[0x0][0x32c] ;  /* 0x0000cb0002027624 */ /* 0x000fca00078e0206 */
[----:B------:R-:W-:-:S03]  /*1e50*/  IMNMX R3, R3, R2, PT ;  /* 0x0000000203037217 */ /* 0x000fc60003800200 */
.L_x_548:
[----:B------:R-:W-:Y:S01]  /*1e60*/  IMAD.IADD R7, R244, 0x1, -R243 ;  /* 0x00000001f4077824 */ /* 0x000fe200078e0af3 */
[----:B------:R-:W-:Y:S01]  /*1e70*/  IADD3 R3, R3, 0x4f, RZ ;  /* 0x0000004f03037810 */ /* 0x000fe20007ffe0ff */
[----:B------:R-:W-:Y:S01]  /*1e80*/  @P5 IMAD.HI.U32 R4, R18, c[0x0][0x2c8], RZ ;  /* 0x0000b20012045a27 */ /* 0x000fe200078e00ff */
[----:B------:R-:W-:Y:S02]  /*1e90*/  IADD3 R2, R244, 0x4f, RZ ;  /* 0x0000004ff4027810 */ /* 0x000fe40007ffe0ff */
[----:B------:R2:W-:Y:S01]  /*1ea0*/  STL [R1+0x4], R7 ;  /* 0x0000040701007387 */ /* 0x0005e20000100800 */
[----:B------:R-:W-:-:S04]  /*1eb0*/  IMAD.HI R5, R3, 0x66666667, RZ ;  /* 0x6666666703057827 */ /* 0x000fc800078e02ff */
[----:B------:R-:W-:-:S04]  /*1ec0*/  IMAD.HI R2, R2, 0x66666667, RZ ;  /* 0x6666666702027827 */ /* 0x000fc800078e02ff */
[----:B------:R-:W-:Y:S01]  /*1ed0*/  IMAD.MOV.U32 R0, RZ, RZ, R18 ;  /* 0x000000ffff007224 */ /* 0x000fe200078e0012 */
[----:B------:R-:W-:Y:S02]  /*1ee0*/  @P5 SHF.R.U32.HI R0, RZ, c[0x0][0x2cc], R4 ;  /* 0x0000b300ff005a19 */ /* 0x000fe40000011604 */
[----:B------:R-:W-:Y:S02]  /*1ef0*/  SHF.R.U32.HI R4, RZ, 0x1f, R5 ;  /* 0x0000001fff047819 */ /* 0x000fe40000011605 */
[----:B------:R-:W-:Y:S01]  /*1f00*/  SHF.R.U32.HI R3, RZ, 0x1f, R2 ;  /* 0x0000001fff037819 */ /* 0x000fe20000011602 */
[----:B------:R-:W-:Y:S01]  /*1f10*/  IMAD.IADD R0, R7, 0x1, R0 ;  /* 0x0000000107007824 */ /* 0x000fe200078e0200 */
[----:B------:R-:W-:Y:S02]  /*1f20*/  LEA.HI.SX32 R4, R5, R4, 0x1b ;  /* 0x0000000405047211 */ /* 0x000fe400078fdaff */
[----:B------:R-:W-:Y:S02]  /*1f30*/  LEA.HI.SX32 R3, R2, R3, 0x1b ;  /* 0x0000000302037211 */ /* 0x000fe400078fdaff */
[----:B------:R-:W-:-:S02]  /*1f40*/  IADD3 R2, R0, -c[0x0][0x324], RZ ;  /* 0x8000c90000027a10 */ /* 0x000fc40007ffe0ff */
[----:B------:R-:W-:Y:S01]  /*1f50*/  IMNMX R8, R3, R4, PT ;  /* 0x0000000403087217 */ /* 0x000fe20003800200 */
[----:B------:R-:W-:Y:S05]  /*1f60*/  @!P1 BRA `(.L_x_552) ;  /* 0x000000f000009947 */ /* 0x000fea0003800000 */
[----:B------:R-:W-:Y:S01]  /*1f70*/  ISETP.GT.AND P0, PT, R0, -0x1, PT ;  /* 0xffffffff0000780c */ /* 0x000fe20003f04270 */
[----:B------:R-:W-:-:S12]  /*1f80*/  BSSY B0, `(.L_x_553) ;  /* 0x000000b000007945 */ /* 0x000fd80003800000 */
[----:B------:R-:W-:Y:S05]  /*1f90*/  @P0 BRA `(.L_x_554) ;  /* 0x0000006000000947 */ /* 0x000fea0003800000 */
[----:B------:R-:W-:Y:S02]  /*1fa0*/  ISETP.NE.AND P0, PT, R6, 0x1, PT ;  /* 0x000000010600780c */ /* 0x000fe40003f05270 */
[----:B------:R-:W-:-:S11]  /*1fb0*/  LOP3.LUT R0, RZ, R0, RZ, 0x33, !PT ;  /* 0x00000000ff007212 */ /* 0x000fd600078e33ff */
[----:B------:R-:W-:-:S05]  /*1fc0*/  @P0 IMAD.HI.U32 R3, R0, c[0x0][0x330], RZ ;  /* 0x0000cc0000030a27 */ /* 0x000fca00078e00ff */
[----:B------:R-:W-:-:S04]  /*1fd0*/  @P0 SHF.R.U32.HI R0, RZ, c[0x0][0x334], R3 ;  /* 0x0000cd00ff000a19 */ /* 0x000fc80000011603 */
[----:B------:R-:W-:Y:S01]  /*1fe0*/  LOP3.LUT R0, RZ, R0, RZ, 0x33, !PT ;  /* 0x00000000ff007212 */ /* 0x000fe200078e33ff */
[----:B------:R-:W-:Y:S05]  /*1ff0*/  BRA `(.L_x_555) ;  /* 0x0000003000007947 */ /* 0x000fea0003800000 */
.L_x_554:
[----:B------:R-:W-:-:S13]  /*2000*/  ISETP.NE.AND P0, PT, R6, 0x1, PT ;  /* 0x000000010600780c */ /* 0x000fda0003f05270 */
[----:B------:R-:W-:-:S05]  /*2010*/  @P0 IMAD.HI.U32 R3, R0, c[0x0][0x330], RZ ;  /* 0x0000cc0000030a27 */ /* 0x000fca00078e00ff */
[----:B------:R-:W-:Y:S02]  /*2020*/  @P0 SHF.R.U32.HI R0, RZ, c[0x0][0x334], R3 ;  /* 0x0000cd00ff000a19 */ /* 0x000fe40000011603 */
.L_x_555:
[----:B------:R-:W-:Y:S05]  /*2030*/  BSYNC B0 ;  /* 0x0000000000007941 */ /* 0x000fea0003800000 */
.L_x_553:
[----:B------:R-:W-:-:S05]  /*2040*/  IMAD R0, R0, c[0x0][0x32c], RZ ;  /* 0x0000cb0000007a24 */ /* 0x000fca00078e02ff */
[----:B------:R-:W-:-:S05]  /*2050*/  IMNMX R2, R2, R0, !PT ;  /* 0x0000000002027217 */ /* 0x000fca0007800200 */
.L_x_552:
[----:B------:R-:W-:Y:S01]  /*2060*/  IMAD.HI R2, R2, 0x66666667, RZ ;  /* 0x6666666702027827 */ /* 0x000fe200078e02ff */
[----:B------:R-:W-:Y:S01]  /*2070*/  LOP3.LUT R3, R16, 0xff000000, RZ, 0xc0, !PT ;  /* 0xff00000010037812 */ /* 0x000fe200078ec0ff */
[----:B------:R-:W-:Y:S03]  /*2080*/  BSSY B0, `(.L_x_556) ;  /* 0x000002d000007945 */ /* 0x000fe60003800000 */
[----:B------:R-:W-:Y:S02]  /*2090*/  SHF.R.U32.HI R0, RZ, 0x1f, R2 ;  /* 0x0000001fff007819 */ /* 0x000fe40000011602 */
[----:B------:R-:W-:Y:S02]  /*20a0*/  SHF.R.U32.HI R3, RZ, 0x8, R3 ;  /* 0x00000008ff037819 */ /* 0x000fe40000011603 */
[----:B------:R-:W-:Y:S02]  /*20b0*/  LEA.HI.SX32 R2, R2, R0, 0x1b ;  /* 0x0000000002027211 */ /* 0x000fe400078fdaff */
[----:B------:R-:W-:-:S02]  /*20c0*/  LOP3.LUT R0, R16, 0xff0000, RZ, 0xc0, !PT ;  /* 0x00ff000010007812 */ /* 0x000fc400078ec0ff */
[----:B------:R-:W-:Y:S01]  /*20d0*/  IMNMX R6, RZ, R2, !PT ;  /* 0x00000002ff067217 */ /* 0x000fe20007800200 */
[----:B------:R-:W-:Y:S01]  /*20e0*/  IMAD.MOV.U32 R2, RZ, RZ, RZ ;  /* 0x000000ffff027224 */ /* 0x000fe200078e00ff */
[----:B------:R-:W-:Y:S02]  /*20f0*/  LEA.HI R0, R0, R3, RZ, 0x10 ;  /* 0x0000000300007211 */ /* 0x000fe400078f80ff */
[----:B------:R-:W-:Y:S02]  /*2100*/  ISETP.GT.AND P0, PT, R8, R6, PT ;  /* 0x000000060800720c */ /* 0x000fe40003f04270 */
[----:B------:R-:W-:Y:S02]  /*2110*/  LOP3.LUT R12, R0, 0xff, RZ, 0xc0, !PT ;  /* 0x000000ff000c7812 */ /* 0x000fe400078ec0ff */
[----:B------:R-:W-:-:S03]  /*2120*/  SHF.R.U32.HI R5, RZ, 0x10, R0 ;  /* 0x00000010ff057819 */ /* 0x000fc60000011600 */
[----:B------:R3:W-:Y:S04]  /*2130*/  STL [R1+0x50], R12 ;  /* 0x0000500c01007387 */ /* 0x0007e80000100800 */
[----:B------:R3:W-:Y:S02]  /*2140*/  STL [R1+0x4c], R5 ;  /* 0x00004c0501007387 */ /* 0x0007e40000100800 */
[----:B------:R-:W-:Y:S05]  /*2150*/  @!P0 BRA `(.L_x_557) ;  /* 0x000001f000008947 */ /* 0x000fea0003800000 */
[----:B------:R-:W-:-:S04]  /*2160*/  ISETP.NE.AND P0, PT, R5, RZ, PT ;  /* 0x000000ff0500720c */ /* 0x000fc80003f05270 */
[----:B------:R-:W-:-:S04]  /*2170*/  SEL R0, R5, c[0x0][0x338], P0 ;  /* 0x0000ce0005007a07 */ /* 0x000fc80000000000 */
[----:B------:R-:W-:Y:S02]  /*2180*/  IABS R3, R0 ;  /* 0x0000000000037213 */ /* 0x000fe40000000000 */
[----:B--2---:R-:W-:Y:S02]  /*2190*/  IADD3 R7, R0, -0x1, R8 ;  /* 0xffffffff00077810 */ /* 0x004fe40007ffe008 */
[----:B------:R-:W2:Y:S03]  /*21a0*/  I2F.RP R2, R3 ;  /* 0x0000000300027306 */ /* 0x000ea60000209400 */
[----:B------:R-:W-:-:S05]  /*21b0*/  IMAD.IADD R7, R7, 0x1, -R6 ;  /* 0x0000000107077824 */ /* 0x000fca00078e0a06 */
[----:B------:R-:W-:Y:S01]  /*21c0*/  IABS R11, R7 ;  /* 0x00000007000b7213 */ /* 0x000fe20000000000 */
[----:B--2---:R-:W2:Y:S02]  /*21d0*/  MUFU.RCP R2, R2 ;  /* 0x0000000200027308 */ /* 0x004ea40000001000 */
[----:B--2---:R-:W-:-:S06]  /*21e0*/  IADD3 R2, R2, 0xffffffe, RZ ;  /* 0x0ffffffe02027810 */ /* 0x004fcc0007ffe0ff */
[----:B---3--:R-:W2:Y:S02]  /*21f0*/  F2I.FTZ.U32.TRUNC.NTZ R5, R2 ;  /* 0x0000000200057305 */ /* 0x008ea4000021f000 */
[----:B--2---:R-:W-:-:S04]  /*2200*/  IMAD.MOV R2, RZ, RZ, -R5 ;  /* 0x000000ffff027224 */ /* 0x004fc800078e0a05 */
        /* <DEDUP_REMOVED lines=20> */
.L_x_557:
[----:B------:R-:W-:Y:S05]  /*2350*/  BSYNC B0 ;  /* 0x0000000000007941 */ /* 0x000fea0003800000 */
.L_x_556:
[----:B------:R-:W-:Y:S01]  /*2360*/  IMAD R239, R12, R2, R6 ;  /* 0x000000020cef7224 */ /* 0x000fe200078e0206 */
[----:B------:R-:W-:Y:S01]  /*2370*/  PRMT R0, RZ, 0x7610, R0 ;  /* 0x00007610ff007816 */ /* 0x000fe20000000000 */
[----:B------:R-:W-:Y:S01]  /*2380*/  IMAD.MOV.U32 R24, RZ, RZ, RZ ;  /* 0x000000ffff187224 */ /* 0x000fe200078e00ff */
[----:B------:R-:W-:Y:S01]  /*2390*/  MOV R19, RZ ;  /* 0x000000ff00137202 */ /* 0x000fe20000000f00 */
[----:B------:R-:W-:Y:S01]  /*23a0*/  IMAD.IADD R2, R239, 0x1, R2 ;  /* 0x00000001ef027824 */ /* 0x000fe200078e0202 */
[----:B------:R-:W-:Y:S01]  /*23b0*/  CS2R R22, SRZ ;  /* 0x0000000000167805 */ /* 0x000fe2000001ff00 */
        /* <DEDUP_REMOVED lines=35> */
[----:B------:R-:W4:Y:S04]  /*25f0*/  LDL R4, [R1+0x78] ;  /* 0x0000780001047983 */ /* 0x000f280000100800 */
[----:B------:R-:W5:Y:S04]  /*2600*/  LDL.64 R10, [R1+0x38] ;  /* 0x00003800010a7983 */ /* 0x000f680000100a00 */
[----:B------:R1:W5:Y:S01]  /*2610*/  LDL.64 R20, [R1+0x38] ;  /* 0x0000380001147983 */ /* 0x0003620000100a00 */
[----:B------:R-:W-:-:S04]  /*2620*/  ISETP.NE.U32.AND P0, PT, RZ, c[0x0][0x340], PT ;  /* 0x0000d000ff007a0c */ /* 0x000fc80003f05070 */
[----:B------:R-:W-:-:S13]  /*2630*/  ISETP.NE.AND.EX P0, PT, RZ, c[0x0][0x344], PT, P0 ;  /* 0x0000d100ff007a0c */ /* 0x000fda0003f05300 */
[----:B------:R-:W-:-:S05]  /*2640*/  @P0 IMAD.WIDE R2, R25, R15, c[0x0][0x340] ;  /* 0x0000d00019020625 */ /* 0x000fca00078e020f */
[----:B---3--:R2:W3:Y:S01]  /*2650*/  @P0 LDG.E R16, [R2.64] ;  /* 0x0000000802100981 */ /* 0x0084e2000c1e1900 */
[----:B------:R-:W-:Y:S02]  /*2660*/  SHF.R.S32.HI R0, RZ, 0x1f, R13 ;  /* 0x0000001fff007819 */ /* 0x000fe4000001140d */
[----:B------:R-:W-:Y:S01]  /*2670*/  SHF.R.S32.HI R15, RZ, 0x1f, R25 ;  /* 0x0000001fff0f7819 */ /* 0x000fe20000011419 */
[----:B--2---:R-:W2:Y:S01]  /*2680*/  S2R R7, SR_TID.X ;  /* 0x0000000000077919 */ /* 0x004ea20000002100 */
[----:B------:R-:W-:Y:S01]  /*2690*/  IADD3 R84, R205, -0x1, RZ ;  /* 0xffffffffcd547810 */ /* 0x000fe20007ffe0ff */
[----:B------:R-:W-:Y:S01]  /*26a0*/  IMAD R0, R0, c[0x0][0x178], RZ ;  /* 0x00005e0000007a24 */ /* 0x000fe200078e02ff */
[----:B------:R-:W-:-:S03]  /*26b0*/  SEL R6, R15, RZ, !P4 ;  /* 0x000000ff0f067207 */ /* 0x000fc60006000000 */
[----:B------:R-:W-:Y:S01]  /*26c0*/  IMAD R2, R13, c[0x0][0x17c], R0 ;  /* 0x00005f000d027a24 */ /* 0x000fe200078e0200 */
[----:B--2---:R-:W-:-:S04]  /*26d0*/  SHF.R.S32.HI R17, RZ, 0x1f, R7 ;  /* 0x0000001fff117819 */ /* 0x004fc80000011407 */
[----:B------:R-:W-:-:S04]  /*26e0*/  LEA.HI R17, R17, R7, RZ, 0x3 ;  /* 0x0000000711117211 */ /* 0x000fc800078f18ff */
[----:B------:R-:W-:Y:S02]  /*26f0*/  SHF.R.S32.HI R17, RZ, 0x3, R17 ;  /* 0x00000003ff117819 */ /* 0x000fe40000011411 */
[----:B----4-:R-:W-:Y:S01]  /*2700*/  IADD3 R12, R4, R18, RZ ;  /* 0x00000012040c7210 */ /* 0x010fe20007ffe0ff */
[----:B------:R-:W-:-:S03]  /*2710*/  IMAD.WIDE.U32 R4, R13, c[0x0][0x178], RZ ;  /* 0x00005e000d047a25 */ /* 0x000fc600078e00ff */
[----:B------:R-:W-:Y:S01]  /*2720*/  MOV R0, R12 ;  /* 0x0000000c00007202 */ /* 0x000fe20000000f00 */
[----:B------:R-:W-:Y:S01]  /*2730*/  @P5 IMAD.HI.U32 R3, R12, c[0x0][0x2c8], RZ ;  /* 0x0000b2000c035a27 */ /* 0x000fe200078e00ff */
[----:B------:R-:W-:Y:S02]  /*2740*/  IADD3 R5, R5, R2, RZ ;  /* 0x0000000205057210 */ /* 0x000fe40007ffe0ff */
[C---:B------:R-:W-:Y:S01]  /*2750*/  IADD3 R2, P1, R17.reuse, R14, RZ ;  /* 0x0000000e11027210 */ /* 0x040fe20007f3e0ff */
[----:B-----5:R-:W-:Y:S01]  /*2760*/  IMAD.MOV.U32 R20, RZ, RZ, R10 ;  /* 0x000000ffff147224 */ /* 0x020fe200078e000a */
[----:B------:R-:W-:Y:S01]  /*2770*/  @P5 SHF.R.U32.HI R0, RZ, c[0x0][0x2cc], R3 ;  /* 0x0000b300ff005a19 */ /* 0x000fe20000011603 */
[----:B------:R-:W-:Y:S01]  /*2780*/  IMAD.WIDE.U32 R4, R26, c[0x0][0x1b8], R4 ;  /* 0x00006e001a047a25 */ /* 0x000fe200078e0004 */
[----:B------:R-:W-:Y:S02]  /*2790*/  SHF.R.S32.HI R3, RZ, 0x1f, R14 ;  /* 0x0000001fff037819 */ /* 0x000fe4000001140e */
[----:B------:R-:W-:Y:S01]  /*27a0*/  SHF.R.S32.HI R21, RZ, 0x1f, R20 ;  /* 0x0000001fff157819 */ /* 0x000fe20000011414 */
[----:B------:R-:W-:Y:S01]  /*27b0*/  IMAD R11, R6, c[0x0][0x1c0], RZ ;  /* 0x00007000060b7a24 */ /* 0x000fe200078e02ff */
[----:B------:R-:W-:-:S02]  /*27c0*/  LEA.HI.X.SX32 R3, R17, R3, 0x1, P1 ;  /* 0x0000000311037211 */ /* 0x000fc400008f0eff */
[----:B------:R-:W-:Y:S01]  /*27d0*/  SEL R10, R25, RZ, !P4 ;  /* 0x000000ff190a7207 */ /* 0x000fe20006000000 */
[----:B------:R-:W-:Y:S01]  /*27e0*/  IMAD.WIDE.U32 R6, R2, c[0x0][0x1e0], R20 ;  /* 0x0000780002067a25 */ /* 0x000fe200078e0014 */
[----:B------:R1:W-:Y:S01]  /*27f0*/  STL [R1+0x3c], R21 ;  /* 0x00003c1501007387 */ /* 0x0003e20000100800 */
[----:B------:R-:W-:Y:S02]  /*2800*/  ISETP.GE.AND P2, PT, R20, c[0x0][0x198], PT ;  /* 0x0000660014007a0c */ /* 0x000fe40003f46270 */
[C---:B------:R-:W-:Y:S02]  /*2810*/  IMAD R14, R3.reuse, c[0x0][0x1e0], RZ ;  /* 0x00007800030e7a24 */ /* 0x040fe400078e02ff */
[----:B------:R-:W-:Y:S02]  /*2820*/  IMAD R13, R3, c[0x0][0x208], RZ ;  /* 0x00008200030d7a24 */ /* 0x000fe400078e02ff */
[----:B------:R-:W-:Y:S02]  /*2830*/  IMAD R3, R26, c[0x0][0x1bc], R5 ;  /* 0x00006f001a037a24 */ /* 0x000fe400078e0205 */
[----:B------:R-:W-:-:S04]  /*2840*/  IMAD.WIDE.U32 R8, R2, c[0x0][0x208], R20 ;  /* 0x0000820002087a25 */ /* 0x000fc800078e0014 */
[C---:B------:R-:W-:Y:S02]  /*2850*/  IMAD R5, R2.reuse, c[0x0][0x1e4], R14 ;  /* 0x0000790002057a24 */ /* 0x040fe400078e020e */
[----:B------:R-:W-:Y:S01]  /*2860*/  IMAD R13, R2, c[0x0][0x20c], R13 ;  /* 0x00008300020d7a24 */ /* 0x000fe200078e020d */
[----:B------:R-:W-:Y:S01]  /*2870*/  MOV R2, R4 ;  /* 0x0000000400027202 */ /* 0x000fe20000000f00 */
[C---:B------:R-:W-:Y:S01]  /*2880*/  IMAD R11, R10.reuse, c[0x0][0x1c4], R11 ;  /* 0x000071000a0b7a24 */ /* 0x040fe200078e020b */
[----:B------:R-:W-:Y:S02]  /*2890*/  SHF.R.S32.HI R4, RZ, 0x1f, R0 ;  /* 0x0000001fff047819 */ /* 0x000fe40000011400 */
[----:B------:R-:W-:Y:S01]  /*28a0*/  IADD3 R7, R7, R5, RZ ;  /* 0x0000000507077210 */ /* 0x000fe20007ffe0ff */
[----:B------:R-:W-:-:S04]  /*28b0*/  IMAD.WIDE.U32 R2, R10, c[0x0][0x1c0], R2 ;  /* 0x000070000a027a25 */ /* 0x000fc800078e0002 */
[----:B------:R-:W-:Y:S01]  /*28c0*/  IMAD.IADD R5, R9, 0x1, R13 ;  /* 0x0000000109057824 */ /* 0x000fe200078e020d */
[----:B------:R-:W-:Y:S01]  /*28d0*/  IADD3 R3, R3, R11, RZ ;  /* 0x0000000b03037210 */ /* 0x000fe20007ffe0ff */
[----:B------:R-:W-:Y:S01]  /*28e0*/  IMAD R9, R4, c[0x0][0x1b0], RZ ;  /* 0x00006c0004097a24 */ /* 0x000fe200078e02ff */
[----:B------:R-:W-:Y:S01]  /*28f0*/  MOV R4, R8 ;  /* 0x0000000800047202 */ /* 0x000fe20000000f00 */
[----:B------:R-:W-:Y:S02]  /*2900*/  IMAD.MOV R8, RZ, RZ, -R0 ;  /* 0x000000ffff087224 */ /* 0x000fe400078e0a00 */
[C---:B------:R-:W-:Y:S02]  /*2910*/  IMAD R13, R0.reuse, c[0x0][0x1b4], R9 ;  /* 0x00006d00000d7a24 */ /* 0x040fe400078e0209 */
[----:B------:R-:W-:-:S04]  /*2920*/  IMAD.WIDE.U32 R10, R0, c[0x0][0x1b0], R2 ;  /* 0x00006c00000a7a25 */ /* 0x000fc800078e0002 */
[----:B------:R-:W-:Y:S02]  /*2930*/  IMAD R0, R8, c[0x0][0x2c4], R12 ;  /* 0x0000b10008007a24 */ /* 0x000fe400078e020c */
[C---:B------:R-:W-:Y:S01]  /*2940*/  IMAD.WIDE.U32 R2, R26.reuse, c[0x0][0x210], R4 ;  /* 0x000084001a027a25 */ /* 0x040fe200078e0004 */
[----:B------:R-:W-:Y:S02]  /*2950*/  IADD3 R5, R11, R13, RZ ;  /* 0x0000000d0b057210 */ /* 0x000fe40007ffe0ff */
[----:B------:R-:W-:Y:S01]  /*2960*/  SHF.R.S32.HI R11, RZ, 0x1f, R0 ;  /* 0x0000001fff0b7819 */ /* 0x000fe20000011400 */
[C---:B------:R-:W-:Y:S01]  /*2970*/  IMAD R9, R26.reuse, c[0x0][0x214], R3 ;  /* 0x000085001a097a24 */ /* 0x040fe200078e0203 */
[----:B---3--:R-:W-:Y:S01]  /*2980*/  @P0 SHF.R.S32.HI R3, RZ, 0x1f, R16 ;  /* 0x0000001fff030819 */ /* 0x008fe20000011410 */
[C---:B------:R-:W-:Y:S01]  /*2990*/  IMAD.WIDE.U32 R6, R26.reuse, c[0x0][0x1e8], R6 ;  /* 0x00007a001a067a25 */ /* 0x040fe200078e0006 */
[----:B------:R-:W-:Y:S02]  /*29a0*/  @!P0 MOV R3, R15 ;  /* 0x0000000f00038202 */ /* 0x000fe40000000f00 */
[----:B------:R-:W-:Y:S01]  /*29b0*/  MOV R8, R2 ;  /* 0x0000000200087202 */ /* 0x000fe20000000f00 */
[----:B------:R-:W-:Y:S01]  /*29c0*/  IMAD R12, R11, c[0x0][0x1a8], RZ ;  /* 0x00006a000b0c7a24 */ /* 0x000fe200078e02ff */
[----:B------:R-:W-:Y:S01]  /*29d0*/  @P0 MOV R2, R16 ;  /* 0x0000001000020202 */ /* 0x000fe20000000f00 */
[----:B------:R-:W-:Y:S01]  /*29e0*/  IMAD.MOV.U32 R4, RZ, RZ, R10 ;  /* 0x000000ffff047224 */ /* 0x000fe200078e000a */
[----:B------:R-:W-:Y:S01]  /*29f0*/  @!P0 MOV R2, R25 ;  /* 0x0000001900028202 */ /* 0x000fe20000000f00 */
[----:B------:R-:W-:Y:S01]  /*2a00*/  IMAD R7, R26, c[0x0][0x1ec], R7 ;  /* 0x00007b001a077a24 */ /* 0x000fe200078e0207 */
[----:B------:R-:W-:Y:S01]  /*2a10*/  SEL R11, R3, RZ, !P3 ;  /* 0x000000ff030b7207 */ /* 0x000fe20005800000 */
[----:B------:R-:W-:Y:S01]  /*2a20*/  IMAD R12, R0, c[0x0][0x1ac], R12 ;  /* 0x00006b00000c7a24 */ /* 0x000fe200078e020c */
[----:B------:R-:W-:Y:S01]  /*2a30*/  SEL R10, R2, RZ, !P3 ;  /* 0x000000ff020a7207 */ /* 0x000fe20005800000 */
[----:B------:R-:W-:-:S04]  /*2a40*/  IMAD.WIDE.U32 R2, R0, c[0x0][0x1a8], R4 ;  /* 0x00006a0000027a25 */ /* 0x000fc800078e0004 */
[C---:B------:R-:W-:Y:S02]  /*2a50*/  IMAD R5, R11.reuse, c[0x0][0x218], RZ ;  /* 0x000086000b057a24 */ /* 0x040fe400078e02ff */
[----:B------:R-:W-:Y:S02]  /*2a60*/  IMAD R4, R11, c[0x0][0x1f0], RZ ;  /* 0x00007c000b047a24 */ /* 0x000fe400078e02ff */
[----:B------:R-:W-:Y:S01]  /*2a70*/  IMAD.WIDE.U32 R14, R10, c[0x0][0x1f0], R6 ;  /* 0x00007c000a0e7a25 */ /* 0x000fe200078e0006 */
[----:B------:R-:W-:-:S03]  /*2a80*/  LEA R7, P0, R2, c[0x0][0x160], 0x1 ;  /* 0x0000580002077a11 */ /* 0x000fc600078008ff */
[----:B------:R-:W-:Y:S01]  /*2a90*/  IMAD.IADD R0, R3, 0x1, R12 ;  /* 0x0000000103007824 */ /* 0x000fe200078e020c */
[----:B------:R1:W-:Y:S01]  /*2aa0*/  STL.64 [R1+0x20], R14 ;  /* 0x0000200e01007387 */ /* 0x0003e20000100a00 */
[----:B------:R-:W-:-:S03]  /*2ab0*/  IMAD.WIDE.U32 R8, R10, c[0x0][0x218], R8 ;  /* 0x000086000a087a25 */ /* 0x000fc600078e0008 */
[----:B------:R-:W-:Y:S01]  /*2ac0*/  LEA.HI.X R6, R2, c[0x0][0x164], R0, 0x1, P0 ;  /* 0x0000590002067a11 */ /* 0x000fe200000f0c00 */
[C---:B------:R-:W-:Y:S01]  /*2ad0*/  IMAD R3, R10.reuse, c[0x0][0x21c], R5 ;  /* 0x000087000a037a24 */ /* 0x040fe200078e0205 */
[----:B------:R1:W-:Y:S01]  /*2ae0*/  STL.64 [R1+0x28], R8 ;  /* 0x0000280801007387 */ /* 0x0003e20000100a00 */
[----:B------:R-:W-:Y:S01]  /*2af0*/  IMAD R4, R10, c[0x0][0x1f4], R4 ;  /* 0x00007d000a047a24 */ /* 0x000fe200078e0204 */
[----:B------:R-:W-:Y:S02]  /*2b00*/  IADD3 R0, R17, R18, RZ ;  /* 0x0000001211007210 */ /* 0x000fe40007ffe0ff */
[----:B------:R-:W-:Y:S02]  /*2b10*/  IADD3 R2, R9, R3, RZ ;  /* 0x0000000309027210 */ /* 0x000fe40007ffe0ff */
[----:B------:R-:W-:-:S03]  /*2b20*/  IADD3 R4, R15, R4, RZ ;  /* 0x000000040f047210 */ /* 0x000fc60007ffe0ff */
[----:B------:R1:W-:Y:S04]  /*2b30*/  STL [R1+0x34], R2 ;  /* 0x0000340201007387 */ /* 0x0003e80000100800 */
[----:B------:R1:W-:Y:S01]  /*2b40*/  STL [R1+0x30], R4 ;  /* 0x0000300401007387 */ /* 0x0003e20000100800 */
[----:B------:R-:W-:Y:S05]  /*2b50*/  BRA.DIV ~URZ, `(.L_x_559) ;  /* 0x000195927f007947 */ /* 0x000fea000b800000 */
[----:B-1----:R1:W2:Y:S02]  /*2b60*/  SHFL.IDX PT, R8, R6, RZ, 0x181f ;  /* 0x00181fff06087589 */ /* 0x0022a400000e0000 */
.L_x_723:
[----:B------:R-:W-:Y:S05]  /*2b70*/  BRA.DIV ~URZ, `(.L_x_560) ;  /* 0x000195e27f007947 */ /* 0x000fea000b800000 */
[----:B------:R3:W4:Y:S02]  /*2b80*/  SHFL.IDX PT, R2, R7, RZ, 0x181f ;  /* 0x00181fff07027589 */ /* 0x00072400000e0000 */
.L_x_724:
        /* <DEDUP_REMOVED lines=11> */
.L_x_562:
[----:B------:R-:W-:Y:S05]  /*2c40*/  BSYNC B0 ;  /* 0x0000000000007941 */ /* 0x000fea0003800000 */
.L_x_561:
[----:B------:R-:W-:Y:S05]  /*2c50*/  BRA.DIV ~URZ, `(.L_x_563) ;  /* 0x000195727f007947 */ /* 0x000fea000b800000 */
[----:B--2---:R2:W1:Y:S04]  /*2c60*/  SHFL.IDX PT, R8, R6, 0x1, 0x181f ;  /* 0x00381f0006087f89 */ /* 0x00446800000e0000 */
[----:B----4-:R2:W4:Y:S02]  /*2c70*/  SHFL.IDX PT, R2, R7, 0x1, 0x181f ;  /* 0x00381f0007027f89 */ /* 0x01052400000e0000 */
.L_x_725:
        /* <DEDUP_REMOVED lines=11> */
.L_x_565:
[----:B------:R-:W-:Y:S05]  /*2d30*/  BSYNC B0 ;  /* 0x0000000000007941 */ /* 0x000fea0003800000 */
.L_x_564:
[----:B------:R-:W-:Y:S05]  /*2d40*/  BRA.DIV ~URZ, `(.L_x_566) ;  /* 0x000195527f007947 */ /* 0x000fea000b800000 */
[----:B-1----:R1:W2:Y:S02]  /*2d50*/  SHFL.IDX PT, R8, R6, 0x2, 0x181f ;  /* 0x00581f0006087f89 */ /* 0x0022a400000e0000 */
.L_x_726:
[----:B------:R-:W-:Y:S05]  /*2d60*/  BRA.DIV ~URZ, `(.L_x_567) ;  /* 0x000195a27f007947 */ /* 0x000fea000b800000 */
[----:B----4-:R4:W1:Y:S02]  /*2d70*/  SHFL.IDX PT, R2, R7, 0x2, 0x181f ;  /* 0x00581f0007027f89 */ /* 0x01086400000e0000 */
.L_x_727:
        /* <DEDUP_REMOVED lines=11> */
.L_x_569:
[----:B------:R-:W-:Y:S05]  /*2e30*/  BSYNC B0 ;  /* 0x0000000000007941 */ /* 0x000fea0003800000 */
.L_x_568:
[----:B------:R-:W-:Y:S05]  /*2e40*/  BRA.DIV ~URZ, `(.L_x_570) ;  /* 0x000195327f007947 */ /* 0x000fea000b800000 */
[----:B--2---:R2:W3:Y:S04]  /*2e50*/  SHFL.IDX PT, R8, R6, 0x3, 0x181f ;  /* 0x00781f0006087f89 */ /* 0x0044e800000e0000 */
[----:B-1----:R2:W1:Y:S02]  /*2e60*/  SHFL.IDX PT, R2, R7, 0x3, 0x181f ;  /* 0x00781f0007027f89 */ /* 0x00246400000e0000 */
.L_x_728:
        /* <DEDUP_REMOVED lines=11> */
.L_x_572:
[----:B------:R-:W-:Y:S05]  /*2f20*/  BSYNC B0 ;  /* 0x0000000000007941 */ /* 0x000fea0003800000 */
.L_x_571:
[----:B------:R-:W-:Y:S05]  /*2f30*/  BRA.DIV ~URZ, `(.L_x_573) ;  /* 0x000195127f007947 */ /* 0x000fea000b800000 */
[----:B---3--:R3:W2:Y:S02]  /*2f40*/  SHFL.IDX PT, R8, R6, 0x4, 0x181f ;  /* 0x00981f0006087f89 */ /* 0x0086a400000e0000 */
.L_x_729:
[----:B------:R-:W-:Y:S05]  /*2f50*/  BRA.DIV ~URZ, `(.L_x_574) ;  /* 0x000195627f007947 */ /* 0x000fea000b800000 */
[----:B-1----:R1:W3:Y:S02]  /*2f60*/  SHFL.IDX PT, R2, R7, 0x4, 0x181f ;  /* 0x00981f0007027f89 */ /* 0x0022e400000e0000 */
.L_x_730:
        /* <DEDUP_REMOVED lines=11> */
.L_x_576:
[----:B------:R-:W-:Y:S05]  /*3020*/  BSYNC B0 ;  /* 0x0000000000007941 */ /* 0x000fea0003800000 */
.L_x_575:
[----:B------:R-:W-:Y:S05]  /*3030*/  BRA.DIV ~URZ, `(.L_x_577) ;  /* 0x000194f27f007947 */ /* 0x000fea000b800000 */
[----:B--2---:R2:W1:Y:S04]  /*3040*/  SHFL.IDX PT, R8, R6, 0x5, 0x181f ;  /* 0x00b81f0006087f89 */ /* 0x00446800000e0000 */
[----:B---3--:R2:W3:Y:S02]  /*3050*/  SHFL.IDX PT, R2, R7, 0x5, 0x181f ;  /* 0x00b81f0007027f89 */ /* 0x0084e400000e0000 */
.L_x_731:
        /* <DEDUP_REMOVED lines=11> */
.L_x_579:
[----:B------:R-:W-:Y:S05]  /*3110*/  BSYNC B0 ;  /* 0x0000000000007941 */ /* 0x000fea0003800000 */
.L_x_578:
[----:B------:R-:W-:Y:S05]  /*3120*/  BRA.DIV ~URZ, `(.L_x_580) ;  /* 0x000194d27f007947 */ /* 0x000fea000b800000 */
[----:B-1----:R1:W2:Y:S02]  /*3130*/  SHFL.IDX PT, R8, R6, 0x6, 0x181f ;  /* 0x00d81f0006087f89 */ /* 0x0022a400000e0000 */
.L_x_732:
[----:B------:R-:W-:Y:S05]  /*3140*/  BRA.DIV ~URZ, `(.L_x_581) ;  /* 0x000195227f007947 */ /* 0x000fea000b800000 */
[----:B---3--:R3:W1:Y:S02]  /*3150*/  SHFL.IDX PT, R2, R7, 0x6, 0x181f ;  /* 0x00d81f0007027f89 */ /* 0x00866400000e0000 */
.L_x_733:
        /* <DEDUP_REMOVED lines=11> */
.L_x_583:
[----:B------:R-:W-:Y:S05]  /*3210*/  BSYNC B0 ;  /* 0x0000000000007941 */ /* 0x000fea0003800000 */
.L_x_582:
[----:B------:R-:W-:Y:S05]  /*3220*/  BRA.DIV ~URZ, `(.L_x_584) ;  /* 0x000194b27f007947 */ /* 0x000fea000b800000 */
[----:B-12---:R-:W1:Y:S04]  /*3230*/  SHFL.IDX PT, R6, R6, 0x7, 0x181f ;  /* 0x00f81f0006067f89 */ /* 0x006e6800000e0000 */
[----:B------:R2:W3:Y:S02]  /*3240*/  SHFL.IDX PT, R2, R7, 0x7, 0x181f ;  /* 0x00f81f0007027f89 */ /* 0x0004e400000e0000 */
.L_x_734:
[----:B------:R-:W5:Y:S01]  /*3250*/  LDL.64 R14, [R1+0x38] ;  /* 0x00003800010e7983 */ /* 0x000f620000100a00 */
[----:B------:R-:W-:-:S04]  /*3260*/  IADD3 R0, R0, 0x70, RZ ;  /* 0x0000007000007810 */ /* 0x000fc80007ffe0ff */
[----:B------:R-:W-:-:S13]  /*3270*/  ISETP.GE.AND P0, PT, R0, R4, PT ;  /* 0x000000040000720c */ /* 0x000fda0003f06270 */
[C---:B---3-5:R-:W-:Y:S02]  /*3280*/  @!P0 LEA R2, P1, R14.reuse, R2, 0x1 ;  /* 0x000000020e028211 */ /* 0x068fe400078208ff */
[C---:B------:R-:W-:Y:S02]  /*3290*/  ISETP.GE.AND P4, PT, R14.reuse, c[0x0][0x1d4], PT ;  /* 0x000075000e007a0c */ /* 0x040fe40003f86270 */
        /* <DEDUP_REMOVED lines=16> */
[----:B------:R-:W-:Y:S02]  /*33a0*/  ULDC.64 UR4, c[0x0][0x208] ;  /* 0x0000820000047ab9 */ /* 0x000fe40000000a00 */
[----:B------:R-:W-:Y:S02]  /*33b0*/  IMAD R0, R205, R0, 0x50 ;  /* 0x00000050cd007424 */ /* 0x000fe400078e0200 */
[----:B------:R-:W-:Y:S01]  /*33c0*/  IMAD R4, R11, c[0x0][0x1e0], RZ ;  /* 0x000078000b047a24 */ /* 0x000fe200078e02ff */
[----:B------:R-:W-:-:S04]  /*33d0*/  SHF.R.S32.HI R7, RZ, 0x1f, R10 ;  /* 0x0000001fff077819 */ /* 0x000fc8000001140a */
[----:B------:R-:W-:-:S04]  /*33e0*/  LEA.HI R7, R7, R10, RZ, 0x3 ;  /* 0x0000000a07077211 */ /* 0x000fc800078f18ff */
[----:B------:R-:W-:Y:S01]  /*33f0*/  SHF.R.S32.HI R7, RZ, 0x3, R7 ;  /* 0x00000003ff077819 */ /* 0x000fe20000011407 */
[----:B------:R-:W-:-:S03]  /*3400*/  IMAD R4, R84, c[0x0][0x1e4], R4 ;  /* 0x0000790054047a24 */ /* 0x000fc600078e0204 */
[----:B------:R-:W-:-:S04]  /*3410*/  IADD3 R10, R0, R244, -R7 ;  /* 0x000000f4000a7210 */ /* 0x000fc80007ffe807 */
[C---:B------:R-:W-:Y:S02]  /*3420*/  ISETP.GE.AND P0, PT, R10.reuse, 0x1, PT ;  /* 0x000000010a00780c */ /* 0x040fe40003f06270 */
[----:B------:R-:W-:Y:S01]  /*3430*/  IADD3 R4, R3, R4, RZ ;  /* 0x0000000403047210 */ /* 0x000fe20007ffe0ff */
[----:B------:R-:W-:Y:S01]  /*3440*/  BAR.SYNC.DEFER_BLOCKING 0x0 ;  /* 0x0000000000007b1d */ /* 0x000fe20000010000 */
[----:B------:R-:W-:Y:S02]  /*3450*/  ISETP.GE.AND P1, PT, R10, 0x11, PT ;  /* 0x000000110a00780c */ /* 0x000fe40003f26270 */
[----:B------:R-:W-:-:S04]  /*3460*/  MOV R130, c[0x0][0x1e4] ;  /* 0x0000790000827a02 */ /* 0x000fc80000000f00 */
[----:B------:R-:W-:Y:S01]  /*3470*/  SHF.L.U32 R7, R130, 0x5, RZ ;  /* 0x0000000582077819 */ /* 0x000fe200000006ff */
[----:B------:R-:W-:Y:S02]  /*3480*/  USHF.L.U32 UR7, UR4, 0x5, URZ ;  /* 0x0000000504077899 */ /* 0x000fe4000800063f */
[----:B------:R-:W-:Y:S02]  /*3490*/  UMOV UR6, 0x5 ;  /* 0x0000000500067882 */ /* 0x000fe40000000000 */
[----:B------:R-:W-:Y:S01]  /*34a0*/  USHF.L.U64.HI UR5, UR4, UR6, UR5 ;  /* 0x0000000604057299 */ /* 0x000fe20008010205 */
[----:B---3--:R-:W-:Y:S02]  /*34b0*/  MOV R87, R5 ;  /* 0x0000000500577202 */ /* 0x008fe40000000f00 */
[----:B-----5:R-:W-:Y:S01]  /*34c0*/  MOV R86, R8 ;  /* 0x0000000800567202 */ /* 0x020fe20000000f00 */
[----:B------:R-:W-:-:S04]  /*34d0*/  IMAD R5, R4, 0x50, RZ ;  /* 0x0000005004057824 */ /* 0x000fc800078e02ff */
[----:B------:R-:W-:-:S05]  /*34e0*/  IMAD.WIDE.U32 R2, R2, 0x50, R86 ;  /* 0x0000005002027825 */ /* 0x000fca00078e0056 */
[C---:B------:R-:W-:Y:S02]  /*34f0*/  @P0 LEA R4, P2, R2.reuse, c[0x0][0x1c8], 0x1 ;  /* 0x0000720002040a11 */ /* 0x040fe400078408ff */
[----:B------:R-:W-:Y:S02]  /*3500*/  IADD3 R3, R3, R5, RZ ;  /* 0x0000000503037210 */ /* 0x000fe40007ffe0ff */
[----:B------:R-:W-:Y:S02]  /*3510*/  @P1 LEA R6, P5, R129, R2, 0x4 ;  /* 0x0000000281061211 */ /* 0x000fe400078a20ff */
[----:B------:R-:W-:Y:S02]  /*3520*/  @P0 LEA.HI.X R5, R2, c[0x0][0x1cc], R3, 0x1, P2 ;  /* 0x0000730002050a11 */ /* 0x000fe400010f0c03 */
[----:B------:R-:W-:-:S03]  /*3530*/  ISETP.GE.AND P2, PT, R10, 0x21, PT ;  /* 0x000000210a00780c */ /* 0x000fc60003f46270 */
[----:B------:R-:W-:Y:S01]  /*3540*/  @!PT LDS RZ, [RZ] ;  /* 0x00000000fffff984 */ /* 0x000fe20000000800 */
[----:B------:R-:W-:Y:S01]  /*3550*/  @!PT LDS RZ, [RZ] ;  /* 0x00000000fffff984 */ /* 0x000fe20000000800 */
[----:B------:R-:W-:Y:S01]  /*3560*/  @!PT LDS RZ, [RZ] ;  /* 0x00000000fffff984 */ /* 0x000fe20000000800 */
[----:B------:R1:W-:Y:S01]  /*3570*/  @P0 LDGSTS.E.BYPASS.LTC128B.128 [R207+0x2900], [R4.64], !P4 ;  /* 0x0290000004cf0fae */ /* 0x0003e2000e101d48 */
[----:B------:R-:W-:Y:S01]  /*3580*/  ISETP.GE.AND P0, PT, R10, 0x31, PT ;  /* 0x000000310a00780c */ /* 0x000fe20003f06270 */
[----:B------:R-:W-:-:S12]  /*3590*/  IMAD.WIDE.U32 R8, R129, 0x20, RZ ;  /* 0x0000002081087825 */ /* 0x000fd800078e00ff */
[----:B------:R-:W-:Y:S01]  /*35a0*/  @P0 IMAD R12, R130, 0x30, RZ ;  /* 0x00000030820c0824 */ /* 0x000fe200078e02ff */
[----:B-1----:R-:W-:Y:S02]  /*35b0*/  @P1 LEA R4, P3, R6, c[0x0][0x1c8], 0x1 ;  /* 0x0000720006041a11 */ /* 0x002fe400078608ff */
[----:B------:R-:W-:-:S04]  /*35c0*/  @P1 LEA.HI.X R5, R129, R3, R130, 0x4, P5 ;  /* 0x0000000381051211 */ /* 0x000fc800028f2482 */
[----:B------:R-:W-:Y:S02]  /*35d0*/  @P1 LEA.HI.X R5, R6, c[0x0][0x1cc], R5, 0x1, P3 ;  /* 0x0000730006051a11 */ /* 0x000fe400018f0c05 */
[----:B------:R-:W-:-:S03]  /*35e0*/  @P2 IADD3 R6, P3, R2, R8, RZ ;  /* 0x0000000802062210 */ /* 0x000fc60007f7e0ff */
[----:B------:R1:W-:Y:S01]  /*35f0*/  @P1 LDGSTS.E.BYPASS.LTC128B.128 [R207+0x3100], [R4.64], !P4 ;  /* 0x0310000004cf1fae */ /* 0x0003e2000e101d48 */
[----:B------:R-:W-:Y:S02]  /*3600*/  ISETP.GE.AND P1, PT, R10, 0x41, PT ;  /* 0x000000410a00780c */ /* 0x000fe40003f26270 */
[----:B------:R-:W-:Y:S02]  /*3610*/  @P2 IADD3.X R7, R3, R9, R7, P3, !PT ;  /* 0x0000000903072210 */ /* 0x000fe40001ffe407 */
[----:B------:R-:W-:-:S04]  /*3620*/  @P2 LEA R8, P3, R6, c[0x0][0x1c8], 0x1 ;  /* 0x0000720006082a11 */ /* 0x000fc800078608ff */
[----:B------:R-:W-:-:S05]  /*3630*/  @P2 LEA.HI.X R9, R6, c[0x0][0x1cc], R7, 0x1, P3 ;  /* 0x0000730006092a11 */ /* 0x000fca00018f0c07 */
[----:B------:R3:W-:Y:S01]  /*3640*/  @P2 LDGSTS.E.BYPASS.LTC128B.128 [R207+0x3900], [R8.64], !P4 ;  /* 0x0390000008cf2fae */ /* 0x0007e2000e101d48 */
[----:B-1----:R-:W-:-:S05]  /*3650*/  @P0 IMAD.WIDE.U32 R4, R129, 0x30, R2 ;  /* 0x0000003081040825 */ /* 0x002fca00078e0002 */
[----:B------:R-:W-:Y:S02]  /*3660*/  @P0 IADD3 R5, R5, R12, RZ ;  /* 0x0000000c05050210 */ /* 0x000fe40007ffe0ff */
[----:B------:R-:W-:-:S04]  /*3670*/  @P0 LEA R6, P3, R4, c[0x0][0x1c8], 0x1 ;  /* 0x0000720004060a11 */ /* 0x000fc800078608ff */
[----:B------:R-:W-:Y:S02]  /*3680*/  @P0 LEA.HI.X R7, R4, c[0x0][0x1cc], R5, 0x1, P3 ;  /* 0x0000730004070a11 */ /* 0x000fe400018f0c05 */
[----:B------:R-:W-:-:S03]  /*3690*/  @P1 LEA R2, P3, R129, R2, 0x6 ;  /* 0x0000000281021211 */ /* 0x000fc600078630ff */
[----:B------:R1:W-:Y:S01]  /*36a0*/  @P0 LDGSTS.E.BYPASS.LTC128B.128 [R207+0x4100], [R6.64], !P4 ;  /* 0x0410000006cf0fae */ /* 0x0003e2000e101d48 */
[----:B------:R-:W-:Y:S02]  /*36b0*/  @P1 LEA.HI.X R3, R129, R3, R130, 0x6, P3 ;  /* 0x0000000381031211 */ /* 0x000fe400018f3482 */
[----:B------:R-:W-:-:S04]  /*36c0*/  @P1 LEA R4, P3, R2, c[0x0][0x1c8], 0x1 ;  /* 0x0000720002041a11 */ /* 0x000fc800078608ff */
[----:B------:R-:W-:-:S05]  /*36d0*/  @P1 LEA.HI.X R5, R2, c[0x0][0x1cc], R3, 0x1, P3 ;  /* 0x0000730002051a11 */ /* 0x000fca00018f0c03 */
[----:B------:R4:W-:Y:S04]  /*36e0*/  @P1 LDGSTS.E.BYPASS.LTC128B.128 [R207+0x4900], [R4.64], !P4 ;  /* 0x0490000004cf1fae */ /* 0x0009e8000e101d48 */
[----:B------:R-:W0:Y:S01]  /*36f0*/  LDGDEPBAR ;  /* 0x00000000000079af */ /* 0x000e220000000000 */
[----:B---3--:R-:W-:Y:S02]  /*3700*/  IMAD R8, R11, c[0x0][0x208], RZ ;  /* 0x000082000b087a24 */ /* 0x008fe400078e02ff */
[----:B------:R-:W-:Y:S01]  /*3710*/  IMAD.WIDE.U32 R2, R84, c[0x0][0x208], RZ ;  /* 0x0000820054027a25 */ /* 0x000fe200078e00ff */
[----:B------:R-:W-:-:S04]  /*3720*/  DEPBAR.LE SB0, 0x1 ;  /* 0x000080400000791a */ /* 0x000fc80000000000 */
[----:B------:R-:W-:-:S04]  /*3730*/  DEPBAR.LE SB0, 0x0 ;  /* 0x000080000000791a */ /* 0x000fc80000000000 */
[----:B------:R-:W-:Y:S01]  /*3740*/  BAR.SYNC.DEFER_BLOCKING 0x0 ;  /* 0x0000000000007b1d */ /* 0x000fe20000010000 */
[----:B-1----:R-:W-:Y:S01]  /*3750*/  IMAD R6, R84, c[0x0][0x20c], R8 ;  /* 0x0000830054067a24 */ /* 0x002fe200078e0208 */
[----:B----4-:R-:W-:Y:S02]  /*3760*/  MOV R4, R16 ;  /* 0x0000001000047202 */ /* 0x010fe40000000f00 */
[----:B--2---:R-:W-:Y:S02]  /*3770*/  MOV R5, R13 ;  /* 0x0000000d00057202 */ /* 0x004fe40000000f00 */
[----:B------:R-:W-:-:S03]  /*3780*/  IADD3 R6, R3, R6, RZ ;  /* 0x0000000603067210 */ /* 0x000fc60007ffe0ff */
[----:B------:R-:W-:-:S04]  /*3790*/  IMAD.WIDE.U32 R2, R2, 0x50, R4 ;  /* 0x0000005002027825 */ /* 0x000fc800078e0004 */
[----:B------:R-:W-:Y:S01]  /*37a0*/  IMAD R4, R6, 0x50, RZ ;  /* 0x0000005006047824 */ /* 0x000fe200078e02ff */
[----:B------:R-:W-:Y:S01]  /*37b0*/  LEA R8, P0, R2, c[0x0][0x1f8], 0x1 ;  /* 0x00007e0002087a11 */ /* 0x000fe200078008ff */
[----:B------:R-:W-:Y:S04]  /*37c0*/  LDSM.16.M88.4 R32, [R195] ;  /* 0x00000000c320783b */ /* 0x000fe80000000200 */
[----:B------:R-:W1:Y:S01]  /*37d0*/  LDSM.16.M88.4 R44, [R188] ;  /* 0x00000000bc2c783b */ /* 0x000e620000000200 */
[----:B------:R-:W-:Y:S02]  /*37e0*/  IADD3 R3, R3, R4, RZ ;  /* 0x0000000403037210 */ /* 0x000fe40007ffe0ff */
[----:B------:R-:W-:Y:S01]  /*37f0*/  IADD3 R6, P1, R8, UR7, RZ ;  /* 0x0000000708067c10 */ /* 0x000fe2000ff3e0ff */
[----:B------:R-:W2:Y:S01]  /*3800*/  LDSM.16.M88.4 R28, [R195+0x2000] ;  /* 0x00200000c31c783b */ /* 0x000ea20000000200 */
[----:B------:R-:W-:-:S02]  /*3810*/  LEA.HI.X R9, R2, c[0x0][0x1fc], R3, 0x1, P0 ;  /* 0x00007f0002097a11 */ /* 0x000fc400000f0c03 */
[----:B------:R-:W-:Y:S01]  /*3820*/  IADD3 R4, P0, R6, UR7, RZ ;  /* 0x0000000706047c10 */ /* 0x000fe2000ff1e0ff */
[----:B------:R-:W-:Y:S01]  /*3830*/  LDSM.16.M88.4 R24, [R198] ;  /* 0x00000000c618783b */ /* 0x000fe20000000200 */
[----:B------:R-:W-:Y:S02]  /*3840*/  IADD3.X R7, R9, UR5, RZ, P1, !PT ;  /* 0x0000000509077c10 */ /* 0x000fe40008ffe4ff */
[----:B------:R-:W-:Y:S01]  /*3850*/  IADD3 R2, P2, R4, UR7, RZ ;  /* 0x0000000704027c10 */ /* 0x000fe2000ff5e0ff */
[----:B------:R-:W3:Y:S01]  /*3860*/  LDSM.16.M88.4 R48, [R199] ;  /* 0x00000000c730783b */ /* 0x000ee20000000200 */
[----:B------:R-:W-:Y:S02]  /*3870*/  IADD3.X R5, R7, UR5, RZ, P0, !PT ;  /* 0x0000000507057c10 */ /* 0x000fe400087fe4ff */
[----:B------:R-:W-:Y:S01]  /*3880*/  ISETP.GE.AND P0, PT, R14, c[0x0][0x1d4], PT ;  /* 0x000075000e007a0c */ /* 0x000fe20003f06270 */
[----:B------:R-:W-:Y:S01]  /*3890*/  LDSM.16.M88.4 R68, [R188+0x800] ;  /* 0x00080000bc44783b */ /* 0x000fe20000000200 */
[----:B------:R-:W-:-:S02]  /*38a0*/  IADD3.X R3, R5, UR5, RZ, P2, !PT ;  /* 0x0000000505037c10 */ /* 0x000fc400097fe4ff */
[----:B------:R-:W-:Y:S01]  /*38b0*/  ISETP.LT.OR P2, PT, R10, 0x1, P0 ;  /* 0x000000010a00780c */ /* 0x000fe20000741670 */
[----:B------:R-:W-:Y:S01]  /*38c0*/  LDSM.16.M88.4 R88, [R188+0x1000] ;  /* 0x00100000bc58783b */ /* 0x000fe20000000200 */
[----:B------:R-:W-:Y:S02]  /*38d0*/  IADD3 R12, P1, R2, UR7, RZ ;  /* 0x00000007020c7c10 */ /* 0x000fe4000ff3e0ff */
[C---:B------:R-:W-:Y:S01]  /*38e0*/  ISETP.LT.OR P5, PT, R10.reuse, 0x11, P0 ;  /* 0x000000110a00780c */ /* 0x040fe200007a1670 */
[----:B------:R-:W-:Y:S01]  /*38f0*/  LDSM.16.M88.4 R96, [R188+0x1800] ;  /* 0x00180000bc60783b */ /* 0x000fe20000000200 */
[----:B------:R-:W-:Y:S02]  /*3900*/  IADD3.X R13, R3, UR5, RZ, P1, !PT ;  /* 0x00000005030d7c10 */ /* 0x000fe40008ffe4ff */
[C---:B------:R-:W-:Y:S01]  /*3910*/  ISETP.LT.OR P3, PT, R10.reuse, 0x21, P0 ;  /* 0x000000210a00780c */ /* 0x040fe20000761670 */
[----:B------:R-:W-:Y:S01]  /*3920*/  LDSM.16.M88.4 R104, [R188+0x2000] ;  /* 0x00200000bc68783b */ /* 0x000fe20000000200 */
[----:B------:R-:W-:-:S02]  /*3930*/  ISETP.LT.OR P1, PT, R10, 0x31, P0 ;  /* 0x000000310a00780c */ /* 0x000fc40000721670 */
[----:B------:R-:W-:Y:S01]  /*3940*/  ISETP.LT.OR P0, PT, R10, 0x41, P0 ;  /* 0x000000410a00780c */ /* 0x000fe20000701670 */
[----:B------:R-:W4:Y:S04]  /*3950*/  LDSM.16.M88.4 R20, [R198+0x2000] ;  /* 0x00200000c614783b */ /* 0x000f280000000200 */
[----:B------:R-:W-:Y:S04]  /*3960*/  LDSM.16.M88.4 R80, [R203] ;  /* 0x00000000cb50783b */ /* 0x000fe80000000200 */
[----:B------:R-:W-:Y:S04]  /*3970*/  LDSM.16.M88.4 R92, [R202] ;  /* 0x00000000ca5c783b */ /* 0x000fe80000000200 */
        /* <DEDUP_REMOVED lines=8> */
[----:B------:R3:W-:Y:S04]  /*3a00*/  LDGSTS.E.BYPASS.LTC128B.128 [R207+0x1900], [R2.64], !P1 ;  /* 0x0190000002cf7fae */ /* 0x0007e8000c901d48 */
[----:B------:R3:W-:Y:S04]  /*3a10*/  LDGSTS.E.BYPASS.LTC128B.128 [R207+0x2100], [R12.64], !P0 ;  /* 0x021000000ccf7fae */ /* 0x0007e8000c101d48 */
[----:B------:R-:W-:Y:S04]  /*3a20*/  LDSM.16.M88.4 R36, [R194] ;  /* 0x00000000c224783b */ /* 0x000fe80000000200 */
[----:B------:R-:W4:Y:S01]  /*3a30*/  LDSM.16.M88.4 R16, [R196] ;  /* 0x00000000c410783b */ /* 0x000f220000000200 */
[-C--:B-1----:R-:W-:Y:S03]  /*3a40*/  HMMA.16816.F32 R8, R32, R44.reuse, RZ ;  /* 0x0000002c2008723c */ /* 0x082fe600000018ff */
[----:B------:R-:W-:Y:S04]  /*3a50*/  LDSM.16.M88.4 R40, [R191] ;  /* 0x00000000bf28783b */ /* 0x000fe80000000200 */
[----:B------:R-:W0:Y:S01]  /*3a60*/  LDGDEPBAR ;  /* 0x00000000000079af */ /* 0x000e220000000000 */
[----:B--2---:R-:W-:Y:S03]  /*3a70*/  HMMA.16816.F32 R52, R28, R44, RZ ;  /* 0x0000002c1c34723c */ /* 0x004fe600000018ff */
[----:B-----5:R-:W-:Y:S04]  /*3a80*/  LDSM.16.M88.4 R4, [R197+0x2000] ;  /* 0x00200000c504783b */ /* 0x020fe80000000200 */
[----:B---3--:R-:W1:Y:S09]  /*3a90*/  LDSM.16.M88.4 R12, [R196+0x2000] ;  /* 0x00200000c40c783b */ /* 0x008e720000000200 */
[-C--:B------:R-:W-:Y:S01]  /*3aa0*/  HMMA.16816.F32 R56, R24, R48.reuse, R8 ;  /* 0x000000301838723c */ /* 0x080fe20000001808 */
[----:B------:R-:W2:Y:S07]  /*3ab0*/  LDSM.16.M88.4 R8, [R197] ;  /* 0x00000000c508783b */ /* 0x000eae0000000200 */
[----:B----4-:R-:W-:Y:S08]  /*3ac0*/  HMMA.16816.F32 R52, R20, R48, R52 ;  /* 0x000000301434723c */ /* 0x010ff00000001834 */
[----:B------:R-:W-:Y:S08]  /*3ad0*/  HMMA.16816.F32 R64, R32, R46, RZ ;  /* 0x0000002e2040723c */ /* 0x000ff000000018ff */
[----:B------:R-:W-:Y:S08]  /*3ae0*/  HMMA.16816.F32 R60, R16, R36, R56 ;  /* 0x00000024103c723c */ /* 0x000ff00000001838 */
[----:B------:R-:W-:Y:S08]  /*3af0*/  HMMA.16816.F32 R56, R28, R46, RZ ;  /* 0x0000002e1c38723c */ /* 0x000ff000000018ff */
[----:B-1----:R-:W-:Y:S08]  /*3b00*/  HMMA.16816.F32 R44, R12, R36, R52 ;  /* 0x000000240c2c723c */ /* 0x002ff00000001834 */
[----:B------:R-:W-:Y:S08]  /*3b10*/  HMMA.16816.F32 R52, R24, R50, R64 ;  /* 0x000000321834723c */ /* 0x000ff00000001840 */
[----:B--2---:R-:W-:Y:S08]  /*3b20*/  HMMA.16816.F32 R64, R8, R40, R60 ;  /* 0x000000280840723c */ /* 0x004ff0000000183c */
[----:B------:R-:W-:Y:S08]  /*3b30*/  HMMA.16816.F32 R60, R20, R50, R56 ;  /* 0x00000032143c723c */ /* 0x000ff00000001838 */
[----:B------:R-:W-:Y:S08]  /*3b40*/  HMMA.16816.F32 R56, R32, R68, RZ ;  /* 0x000000442038723c */ /* 0x000ff000000018ff */
[----:B------:R-:W-:Y:S01]  /*3b50*/  HMMA.16816.F32 R76, R4, R40, R44 ;  /* 0x00000028044c723c */ /* 0x000fe2000000182c */
[----:B------:R-:W1:Y:S07]  /*3b60*/  LDSM.16.M88.4 R44, [R194+0x800] ;  /* 0x00080000c22c783b */ /* 0x000e6e0000000200 */
        /* <DEDUP_REMOVED lines=242> */
[----:B------:R-:W-:Y:S01]  /*4a90*/  SHF.R.S32.HI R3, RZ, 0x1f, R2 ;  /* 0x0000001fff037819 */ /* 0x000fe20000011402 */
[----:B------:R-:W-:-:S04]  /*4aa0*/  IMAD.WIDE.U32 R4, R2, c[0x0][0x1e0], RZ ;  /* 0x0000780002047a25 */ /* 0x000fc800078e00ff */
[----:B------:R-:W-:-:S04]  /*4ab0*/  IMAD R3, R3, c[0x0][0x1e0], RZ ;  /* 0x0000780003037a24 */ /* 0x000fc800078e02ff */
        /* <DEDUP_REMOVED lines=23> */
.L_x_586:
[----:B--234-:R-:W-:Y:S05]  /*4c30*/  BSYNC B0 ;  /* 0x0000000000007941 */ /* 0x01cfea0003800000 */
.L_x_585:
[----:B-1----:R-:W2:Y:S01]  /*4c40*/  LDL R2, [R1+0x44] ;  /* 0x0000440001027983 */ /* 0x002ea20000100800 */
[----:B------:R-:W-:-:S03]  /*4c50*/  IMAD.MOV.U32 R3, RZ, RZ, c[0x0][0x2c4] ;  /* 0x0000b100ff037624 */ /* 0x000fc600078e00ff */
[----:B------:R-:W2:Y:S04]  /*4c60*/  LDL R97, [R1+0x40] ;  /* 0x0000400001617983 */ /* 0x000ea80000100800 */
[----:B------:R-:W3:Y:S01]  /*4c70*/  LDL R9, [R1] ;  /* 0x0000000001097983 */ /* 0x000ee20000100800 */
[----:B------:R-:W-:Y:S01]  /*4c80*/  ISETP.NE.AND P0, PT, R3, 0x1, PT ;  /* 0x000000010300780c */ /* 0x000fe20003f05270 */
[----:B------:R-:W-:Y:S01]  /*4c90*/  IMAD.MOV.U32 R62, RZ, RZ, c[0x0][0x32c] ;  /* 0x0000cb00ff3e7624 */ /* 0x000fe200078e00ff */
[----:B------:R-:W-:Y:S01]  /*4ca0*/  ULDC UR4, c[0x0][0x324] ;  /* 0x0000c90000047ab9 */ /* 0x000fe20000000800 */
[----:B------:R-:W0:Y:S01]  /*4cb0*/  LDGDEPBAR ;  /* 0x00000000000079af */ /* 0x000e220000000000 */
[----:B------:R-:W-:Y:S01]  /*4cc0*/  ULOP3.LUT UR4, URZ, UR4, URZ, 0x33, !UPT ;  /* 0x000000043f047292 */ /* 0x000fe2000f8e333f */
[----:B--2---:R-:W-:-:S08]  /*4cd0*/  IMAD.IADD R2, R2, 0x1, R97 ;  /* 0x0000000102027824 */ /* 0x004fd000078e0261 */
[----:B------:R-:W-:-:S04]  /*4ce0*/  @P0 IMAD.HI.U32 R3, R2, c[0x0][0x2c8], RZ ;  /* 0x0000b20002030a27 */ /* 0x000fc800078e00ff */
[----:B------:R-:W-:Y:S01]  /*4cf0*/  IMAD.MOV.U32 R5, RZ, RZ, R2 ;  /* 0x000000ffff057224 */ /* 0x000fe200078e0002 */
[----:B------:R-:W-:-:S05]  /*4d00*/  @P0 SHF.R.U32.HI R5, RZ, c[0x0][0x2cc], R3 ;  /* 0x0000b300ff050a19 */ /* 0x000fca0000011603 */
[----:B------:R-:W1:Y:S01]  /*4d10*/  SHFL.IDX PT, R4, R5, RZ, 0x1c1f ;  /* 0x001c1fff05047589 */ /* 0x000e6200000e0000 */
[----:B------:R-:W-:-:S04]  /*4d20*/  IADD3 R2, R244, R0, RZ ;  /* 0x00000000f4027210 */ /* 0x000fc80007ffe0ff */
[----:B---3--:R-:W-:Y:S02]  /*4d30*/  IADD3 R3, -R9, 0x1, R2 ;  /* 0x0000000109037810 */ /* 0x008fe40007ffe102 */
[----:B------:R-:W-:-:S03]  /*4d40*/  ISETP.GE.AND P0, PT, R62, 0x1, PT ;  /* 0x000000013e00780c */ /* 0x000fc60003f06270 */
[----:B------:R-:W-:-:S05]  /*4d50*/  IMAD.IADD R3, R3, 0x1, -R243 ;  /* 0x0000000103037824 */ /* 0x000fca00078e0af3 */
[C---:B------:R-:W-:Y:S02]  /*4d60*/  IADD3 R6, R3.reuse, c[0x0][0x328], RZ ;  /* 0x0000ca0003067a10 */ /* 0x040fe40007ffe0ff */
[----:B------:R-:W-:Y:S02]  /*4d70*/  IADD3 R7, R3, UR4, RZ ;  /* 0x0000000403077c10 */ /* 0x000fe4000fffe0ff */
[----:B------:R-:W-:Y:S01]  /*4d80*/  IADD3 R8, -R9, R2, RZ ;  /* 0x0000000209087210 */ /* 0x000fe20007ffe1ff */
[----:B-1----:R-:W-:Y:S01]  /*4d90*/  IMAD.IADD R3, R6, 0x1, R4 ;  /* 0x0000000106037824 */ /* 0x002fe200078e0204 */
[----:B------:R-:W-:Y:S01]  /*4da0*/  IADD3 R2, R7, R4, RZ ;  /* 0x0000000407027210 */ /* 0x000fe20007ffe0ff */
[----:B------:R-:W-:-:S03]  /*4db0*/  IMAD.IADD R9, R0, 0x1, -R9 ;  /* 0x0000000100097824 */ /* 0x000fc600078e0a09 */
[----:B------:R-:W-:Y:S01]  /*4dc0*/  IMNMX R3, R8, R3, PT ;  /* 0x0000000308037217 */ /* 0x000fe20003800200 */
[----:B------:R-:W-:Y:S05]  /*4dd0*/  @!P0 BRA `(.L_x_587) ;  /* 0x0000014000008947 */ /* 0x000fea0003800000 */
[----:B------:R-:W-:Y:S01]  /*4de0*/  IADD3 R4, -R243, R244, R4 ;  /* 0x000000f4f3047210 */ /* 0x000fe20007ffe104 */
[----:B------:R-:W-:Y:S03]  /*4df0*/  BSSY B0, `(.L_x_588) ;  /* 0x000000e000007945 */ /* 0x000fe60003800000 */
        /* <DEDUP_REMOVED lines=9> */
.L_x_589:
[----:B------:R-:W-:-:S04]  /*4e90*/  MOV R10, c[0x0][0x32c] ;  /* 0x0000cb00000a7a02 */ /* 0x000fc80000000f00 */
[----:B------:R-:W-:-:S13]  /*4ea0*/  ISETP.NE.AND P0, PT, R10, 0x1, PT ;  /* 0x000000010a00780c */ /* 0x000fda0003f05270 */
[----:B------:R-:W-:-:S05]  /*4eb0*/  @P0 IMAD.HI.U32 R10, R4, c[0x0][0x330], RZ ;  /* 0x0000cc00040a0a27 */ /* 0x000fca00078e00ff */
[----:B------:R-:W-:Y:S02]  /*4ec0*/  @P0 SHF.R.U32.HI R4, RZ, c[0x0][0x334], R10 ;  /* 0x0000cd00ff040a19 */ /* 0x000fe4000001160a */
.L_x_590:
[----:B------:R-:W-:Y:S05]  /*4ed0*/  BSYNC B0 ;  /* 0x0000000000007941 */ /* 0x000fea0003800000 */
.L_x_588:
[----:B------:R-:W-:-:S05]  /*4ee0*/  IMAD R4, R4, c[0x0][0x32c], R9 ;  /* 0x0000cb0004047a24 */ /* 0x000fca00078e0209 */
[----:B------:R-:W-:Y:S02]  /*4ef0*/  IADD3 R10, R4, c[0x0][0x32c], RZ ;  /* 0x0000cb00040a7a10 */ /* 0x000fe40007ffe0ff */
[----:B------:R-:W-:Y:S02]  /*4f00*/  IMNMX R2, R2, R4, !PT ;  /* 0x0000000402027217 */ /* 0x000fe40007800200 */
[----:B------:R-:W-:Y:S02]  /*4f10*/  IMNMX R3, R3, R10, PT ;  /* 0x0000000a03037217 */ /* 0x000fe40003800200 */
.L_x_587:
[C---:B------:R-:W-:Y:S02]  /*4f20*/  ISETP.GE.AND P0, PT, R0.reuse, 0x9, PT ;  /* 0x000000090000780c */ /* 0x040fe40003f06270 */
[----:B------:R-:W-:Y:S02]  /*4f30*/  ISETP.GE.AND P1, PT, R0, 0x2, PT ;  /* 0x000000020000780c */ /* 0x000fe40003f26270 */
[----:B------:R-:W-:Y:S02]  /*4f40*/  P2R R22, PR, RZ, 0x1 ;  /* 0x00000001ff167803 */ /* 0x000fe40000000000 */
[----:B------:R-:W-:-:S02]  /*4f50*/  ISETP.GT.AND P0, PT, R2, 0x8, !P0 ;  /* 0x000000080200780c */ /* 0x000fc40004704270 */
[----:B------:R-:W-:Y:S02]  /*4f60*/  P2R R23, PR, RZ, 0x2 ;  /* 0x00000002ff177803 */ /* 0x000fe40000000000 */
[C---:B------:R-:W-:Y:S02]  /*4f70*/  ISETP.LT.OR P0, PT, R3.reuse, 0x9, P0 ;  /* 0x000000090300780c */ /* 0x040fe40000701670 */
[----:B------:R-:W-:Y:S02]  /*4f80*/  ISETP.GT.AND P1, PT, R2, 0x1, !P1 ;  /* 0x000000010200780c */ /* 0x000fe40004f24270 */
[----:B------:R-:W-:Y:S02]  /*4f90*/  ISETP.GE.AND P2, PT, R0, 0xa, PT ;  /* 0x0000000a0000780c */ /* 0x000fe40003f46270 */
[----:B------:R-:W-:Y:S02]  /*4fa0*/  FSEL R28, R120, -INF , !P0 ;  /* 0xff800000781c7808 */ /* 0x000fe40004000000 */
[----:B------:R-:W-:-:S02]  /*4fb0*/  ISETP.LT.OR P1, PT, R3, 0x2, P1 ;  /* 0x000000020300780c */ /* 0x000fc40000f21670 */
[----:B------:R-:W-:Y:S02]  /*4fc0*/  ISETP.GT.AND P0, PT, R2, 0x9, !P2 ;  /* 0x000000090200780c */ /* 0x000fe40005704270 */
[----:B------:R-:W-:Y:S02]  /*4fd0*/  FSEL R26, R127, -INF , !P1 ;  /* 0xff8000007f1a7808 */ /* 0x000fe40004800000 */
        /* <DEDUP_REMOVED lines=16> */
[----:B------:R-:W-:Y:S02]  /*50e0*/  ISETP.GE.AND P1, PT, R0, 0x1a, PT ;  /* 0x0000001a0000780c */ /* 0x000fe40003f26270 */
        /* <DEDUP_REMOVED lines=22> */
[----:B------:R-:W-:-:S02]  /*5250*/  ISETP.GE.AND P6, PT, R0, 0x31, PT ;  /* 0x000000310000780c */ /* 0x000fc40003fc6270 */
[C---:B------:R-:W-:Y:S02]  /*5260*/  ISETP.LT.OR P0, PT, R3.reuse, 0x2a, P0 ;  /* 0x0000002a0300780c */ /* 0x040fe40000701670 */
[----:B------:R-:W-:Y:S02]  /*5270*/  ISETP.GE.AND P5, PT, R0, 0x32, PT ;  /* 0x000000320000780c */ /* 0x000fe40003fa6270 */
        /* <DEDUP_REMOVED lines=16> */
[----:B------:R-:W-:-:S04]  /*5380*/  ISETP.GT.AND P0, PT, R2, 0x39, !P2 ;  /* 0x000000390200780c */ /* 0x000fc80005704270 */
[----:B------:R-:W-:-:S04]  /*5390*/  ISETP.LT.OR P0, PT, R3, 0x3a, P0 ;  /* 0x0000003a0300780c */ /* 0x000fc80000701670 */
[----:B------:R-:W-:Y:S02]  /*53a0*/  FSEL R145, R56, -INF , !P0 ;  /* 0xff80000038917808 */ /* 0x000fe40004000000 */
[----:B------:R-:W-:Y:S02]  /*53b0*/  ISETP.GT.AND P0, PT, R2, 0x40, !P1 ;  /* 0x000000400200780c */ /* 0x000fe40004f04270 */
[----:B------:R-:W-:Y:S02]  /*53c0*/  ISETP.GE.AND P1, PT, R0, 0x42, PT ;  /* 0x000000420000780c */ /* 0x000fe40003f26270 */
[----:B------:R-:W-:Y:S02]  /*53d0*/  ISETP.LT.OR P0, PT, R3, 0x41, P0 ;  /* 0x000000410300780c */ /* 0x000fe40000701670 */
[----:B------:R-:W-:Y:S02]  /*53e0*/  P2R R11, PR, RZ, 0x2 ;  /* 0x00000002ff0b7803 */ /* 0x000fe40000000000 */
        /* <DEDUP_REMOVED lines=8> */
[----:B------:R-:W-:-:S04]  /*5470*/  ISETP.LT.OR P0, PT, R3, 0x49, P0 ;  /* 0x000000490300780c */ /* 0x000fc80000701670 */
[----:B------:R-:W-:Y:S02]  /*5480*/  FSEL R176, R25, -INF , !P0 ;  /* 0xff80000019b07808 */ /* 0x000fe40004000000 */
[----:B------:R-:W-:-:S04]  /*5490*/  ISETP.GT.AND P0, PT, R2, RZ, !P1 ;  /* 0x000000ff0200720c */ /* 0x000fc80004f04270 */
[----:B------:R-:W-:-:S04]  /*54a0*/  ISETP.LT.OR P0, PT, R3, 0x1, P0 ;  /* 0x000000010300780c */ /* 0x000fc80000701670 */
[----:B------:R-:W-:Y:S02]  /*54b0*/  FSEL R25, R139, -INF , !P0 ;  /* 0xff8000008b197808 */ /* 0x000fe40004000000 */
[----:B------:R-:W-:-:S04]  /*54c0*/  ISETP.GE.AND P0, PT, R0, 0x4a, PT ;  /* 0x0000004a0000780c */ /* 0x000fc80003f06270 */
[----:B------:R-:W-:Y:S02]  /*54d0*/  P2R R4, PR, RZ, 0x1 ;  /* 0x00000001ff047803 */ /* 0x000fe40000000000 */
[----:B------:R-:W-:-:S04]  /*54e0*/  ISETP.GT.AND P0, PT, R2, 0x49, !P0 ;  /* 0x000000490200780c */ /* 0x000fc80004704270 */
[----:B------:R-:W-:Y:S02]  /*54f0*/  ISETP.LT.OR P0, PT, R3, 0x4a, P0 ;  /* 0x0000004a0300780c */ /* 0x000fe40000701670 */
[----:B------:R-:W1:Y:S02]  /*5500*/  SHFL.IDX PT, R3, R5, 0x1, 0x1c1f ;  /* 0x003c1f0005037f89 */ /* 0x000e6400000e0000 */
[----:B------:R-:W-:Y:S02]  /*5510*/  FSEL R175, R24, -INF , !P0 ;  /* 0xff80000018af7808 */ /* 0x000fe40004000000 */
[----:B------:R-:W-:Y:S01]  /*5520*/  ISETP.GE.AND P0, PT, R62, 0x1, PT ;  /* 0x000000013e00780c */ /* 0x000fe20003f06270 */
[--C-:B-1----:R-:W-:Y:S02]  /*5530*/  IMAD.IADD R2, R6, 0x1, R3.reuse ;  /* 0x0000000106027824 */ /* 0x102fe400078e0203 */
[----:B------:R-:W-:-:S03]  /*5540*/  IMAD.IADD R0, R7, 0x1, R3 ;  /* 0x0000000107007824 */ /* 0x000fc600078e0203 */
[----:B------:R-:W-:-:S07]  /*5550*/  IMNMX R2, R8, R2, PT ;  /* 0x0000000208027217 */ /* 0x000fce0003800200 */
        /* <DEDUP_REMOVED lines=12> */
.L_x_593:
[----:B------:R-:W-:-:S04]  /*5620*/  MOV R24, c[0x0][0x32c] ;  /* 0x0000cb0000187a02 */ /* 0x000fc80000000f00 */
[----:B------:R-:W-:-:S13]  /*5630*/  ISETP.NE.AND P0, PT, R24, 0x1, PT ;  /* 0x000000011800780c */ /* 0x000fda0003f05270 */
[----:B------:R-:W-:-:S05]  /*5640*/  @P0 IMAD.HI.U32 R24, R3, c[0x0][0x330], RZ ;  /* 0x0000cc0003180a27 */ /* 0x000fca00078e00ff */
[----:B------:R-:W-:Y:S02]  /*5650*/  @P0 SHF.R.U32.HI R3, RZ, c[0x0][0x334], R24 ;  /* 0x0000cd00ff030a19 */ /* 0x000fe40000011618 */
.L_x_594:
[----:B------:R-:W-:Y:S05]  /*5660*/  BSYNC B0 ;  /* 0x0000000000007941 */ /* 0x000fea0003800000 */
.L_x_592:
[----:B------:R-:W-:-:S05]  /*5670*/  IMAD R3, R3, c[0x0][0x32c], R9 ;  /* 0x0000cb0003037a24 */ /* 0x000fca00078e0209 */
[----:B------:R-:W-:Y:S02]  /*5680*/  IADD3 R24, R3, c[0x0][0x32c], RZ ;  /* 0x0000cb0003187a10 */ /* 0x000fe40007ffe0ff */
[----:B------:R-:W-:Y:S02]  /*5690*/  IMNMX R0, R0, R3, !PT ;  /* 0x0000000300007217 */ /* 0x000fe40007800200 */
[----:B------:R-:W-:Y:S02]  /*56a0*/  IMNMX R2, R2, R24, PT ;  /* 0x0000001802027217 */ /* 0x000fe40003800200 */
.L_x_591:
[----:B------:R-:W-:Y:S01]  /*56b0*/  ISETP.NE.AND P0, PT, R23, RZ, PT ;  /* 0x000000ff1700720c */ /* 0x000fe20003f05270 */
        /* <DEDUP_REMOVED lines=73> */
[----:B-1----:R-:W-:-:S03]  /*5b50*/  IMAD.IADD R0, R7, 0x1, R3 ;  /* 0x0000000107007824 */ /* 0x002fc600078e0203 */
[----:B------:R-:W-:Y:S01]  /*5b60*/  ISETP.LT.OR P0, PT, R2, 0x4a, P0 ;  /* 0x0000004a0200780c */ /* 0x000fe20000701670 */
[----:B------:R-:W-:-:S03]  /*5b70*/  IMAD.IADD R2, R6, 0x1, R3 ;  /* 0x0000000106027824 */ /* 0x000fc600078e0203 */
[----:B------:R-:W-:Y:S02]  /*5b80*/  FSEL R169, R31, -INF , !P0 ;  /* 0xff8000001fa97808 */ /* 0x000fe40004000000 */
[----:B------:R-:W-:Y:S02]  /*5b90*/  ISETP.GE.AND P0, PT, R62, 0x1, PT ;  /* 0x000000013e00780c */ /* 0x000fe40003f06270 */
[----:B------:R-:W-:-:S11]  /*5ba0*/  IMNMX R2, R8, R2, PT ;  /* 0x0000000208027217 */ /* 0x000fd60003800200 */
        /* <DEDUP_REMOVED lines=12> */
.L_x_597:
[----:B------:R-:W-:-:S04]  /*5c70*/  MOV R24, c[0x0][0x32c] ;  /* 0x0000cb0000187a02 */ /* 0x000fc80000000f00 */
[----:B------:R-:W-:-:S13]  /*5c80*/  ISETP.NE.AND P0, PT, R24, 0x1, PT ;  /* 0x000000011800780c */ /* 0x000fda0003f05270 */
[----:B------:R-:W-:-:S05]  /*5c90*/  @P0 IMAD.HI.U32 R24, R3, c[0x0][0x330], RZ ;  /* 0x0000cc0003180a27 */ /* 0x000fca00078e00ff */
[----:B------:R-:W-:Y:S02]  /*5ca0*/  @P0 SHF.R.U32.HI R3, RZ, c[0x0][0x334], R24 ;  /* 0x0000cd00ff030a19 */ /* 0x000fe40000011618 */
.L_x_598:
[----:B------:R-:W-:Y:S05]  /*5cb0*/  BSYNC B0 ;  /* 0x0000000000007941 */ /* 0x000fea0003800000 */
.L_x_596:
[----:B------:R-:W-:-:S05]  /*5cc0*/  IMAD R3, R3, c[0x0][0x32c], R9 ;  /* 0x0000cb0003037a24 */ /* 0x000fca00078e0209 */
[----:B------:R-:W-:Y:S02]  /*5cd0*/  IADD3 R24, R3, c[0x0][0x32c], RZ ;  /* 0x0000cb0003187a10 */ /* 0x000fe40007ffe0ff */
[----:B------:R-:W-:Y:S02]  /*5ce0*/  IMNMX R0, R0, R3, !PT ;  /* 0x0000000300007217 */ /* 0x000fe40007800200 */
[----:B------:R-:W-:Y:S02]  /*5cf0*/  IMNMX R2, R2, R24, PT ;  /* 0x0000001802027217 */ /* 0x000fe40003800200 */
.L_x_595:
        /* <DEDUP_REMOVED lines=92> */
.L_x_601:
[----:B------:R-:W-:-:S04]  /*62c0*/  MOV R5, c[0x0][0x32c] ;  /* 0x0000cb0000057a02 */ /* 0x000fc80000000f00 */
[----:B------:R-:W-:-:S13]  /*62d0*/  ISETP.NE.AND P0, PT, R5, 0x1, PT ;  /* 0x000000010500780c */ /* 0x000fda0003f05270 */
[----:B------:R-:W-:-:S05]  /*62e0*/  @P0 IMAD.HI.U32 R5, R3, c[0x0][0x330], RZ ;  /* 0x0000cc0003050a27 */ /* 0x000fca00078e00ff */
[----:B------:R-:W-:Y:S02]  /*62f0*/  @P0 SHF.R.U32.HI R3, RZ, c[0x0][0x334], R5 ;  /* 0x0000cd00ff030a19 */ /* 0x000fe40000011605 */
.L_x_602:
[----:B------:R-:W-:Y:S05]  /*6300*/  BSYNC B0 ;  /* 0x0000000000007941 */ /* 0x000fea0003800000 */
.L_x_600:
[----:B------:R-:W-:-:S05]  /*6310*/  IMAD R3, R3, c[0x0][0x32c], R9 ;  /* 0x0000cb0003037a24 */ /* 0x000fca00078e0209 */
[----:B------:R-:W-:Y:S02]  /*6320*/  IADD3 R5, R3, c[0x0][0x32c], RZ ;  /* 0x0000cb0003057a10 */ /* 0x000fe40007ffe0ff */
[----:B------:R-:W-:Y:S02]  /*6330*/  IMNMX R0, R0, R3, !PT ;  /* 0x0000000300007217 */ /* 0x000fe40007800200 */
[----:B------:R-:W-:Y:S02]  /*6340*/  IMNMX R2, R2, R5, PT ;  /* 0x0000000502027217 */ /* 0x000fe40003800200 */
.L_x_599:
[----:B------:R-:W-:Y:S01]  /*6350*/  ISETP.NE.AND P0, PT, R23, RZ, PT ;  /* 0x000000ff1700720c */ /* 0x000fe20003f05270 */
[----:B------:R-:W-:Y:S01]  /*6360*/  LDSM.16.MT88.4 R36, [R193] ;  /* 0x00000000c124783b */ /* 0x000fe20000004200 */
[----:B------:R-:W-:Y:S02]  /*6370*/  FMNMX.FTZ R3, R25, R26, !PT ;  /* 0x0000001a19037209 */ /* 0x000fe40007810000 */
[----:B------:R-:W-:Y:S01]  /*6380*/  ISETP.GT.AND P0, PT, R0, 0x1, !P0 ;  /* 0x000000010000780c */ /* 0x000fe20004704270 */
[----:B------:R-:W-:Y:S01]  /*6390*/  LDSM.16.MT88.4 R64, [R189+0x800] ;  /* 0x00080000bd40783b */ /* 0x000fe20000004200 */
[----:B------:R-:W-:-:S02]  /*63a0*/  FMNMX.FTZ R3, R28, R3, !PT ;  /* 0x000000031c037209 */ /* 0x000fc40007810000 */
[----:B------:R-:W-:Y:S01]  /*63b0*/  ISETP.LT.OR P0, PT, R2, 0x2, P0 ;  /* 0x000000020200780c */ /* 0x000fe20000701670 */
[----:B------:R-:W-:Y:S01]  /*63c0*/  LDSM.16.MT88.4 R80, [R190+0x800] ;  /* 0x00080000be50783b */ /* 0x000fe20000004200 */
[----:B------:R-:W-:Y:S02]  /*63d0*/  FMNMX.FTZ R3, R29, R3, !PT ;  /* 0x000000031d037209 */ /* 0x000fe40007810000 */
[----:B------:R-:W-:Y:S02]  /*63e0*/  FSEL R73, R142, -INF , !P0 ;  /* 0xff8000008e497808 */ /* 0x000fe40004000000 */
[----:B------:R-:W-:Y:S02]  /*63f0*/  ISETP.NE.AND P0, PT, R22, RZ, PT ;  /* 0x000000ff1600720c */ /* 0x000fe40003f05270 */
[----:B------:R-:W-:Y:S02]  /*6400*/  FMNMX.FTZ R3, R30, R3, !PT ;  /* 0x000000031e037209 */ /* 0x000fe40007810000 */
        /* <DEDUP_REMOVED lines=30> */
[----:B------:R-:W-:-:S02]  /*65f0*/  ISETP.LT.OR P0, PT, R2, 0x19, P0 ;  /* 0x000000190200780c */ /* 0x000fc40000701670 */
[----:B------:R-:W-:Y:S02]  /*6600*/  FMNMX.FTZ R3, R176, R3, !PT ;  /* 0x00000003b0037209 */ /* 0x000fe40007810000 */
[----:B------:R-:W-:Y:S02]  /*6610*/  FSEL R92, R92, -INF , !P0 ;  /* 0xff8000005c5c7808 */ /* 0x000fe40004000000 */
[----:B------:R-:W-:Y:S02]  /*6620*/  ISETP.NE.AND P0, PT, R17, RZ, PT ;  /* 0x000000ff1100720c */ /* 0x000fe40003f05270 */
[----:B------:R-:W-:Y:S02]  /*6630*/  FMNMX.FTZ R3, R175, R3, !PT ;  /* 0x00000003af037209 */ /* 0x000fe40007810000 */
        /* <DEDUP_REMOVED lines=19> */
[----:B------:R-:W-:Y:S02]  /*6770*/  ISETP.GT.AND P0, PT, R0, 0x30, !P6 ;  /* 0x000000300000780c */ /* 0x000fe40007704270 */
[----:B------:R-:W-:Y:S02]  /*6780*/  ISETP.NE.AND P6, PT, R4, RZ, PT ;  /* 0x000000ff0400720c */ /* 0x000fe40003fc5270 */
[----:B------:R-:W1:Y:S01]  /*6790*/  SHFL.BFLY PT, R4, R3, 0x2, 0x1f ;  /* 0x0c401f0003047f89 */ /* 0x000e6200000e0000 */
[----:B------:R-:W-:-:S04]  /*67a0*/  ISETP.LT.OR P0, PT, R2, 0x31, P0 ;  /* 0x000000310200780c */ /* 0x000fc80000701670 */
[----:B------:R-:W-:Y:S02]  /*67b0*/  FSEL R163, R78, -INF , !P0 ;  /* 0xff8000004ea37808 */ /* 0x000fe40004000000 */
[----:B------:R-:W-:Y:S01]  /*67c0*/  ISETP.GT.AND P0, PT, R0, 0x31, !P5 ;  /* 0x000000310000780c */ /* 0x000fe20006f04270 */
[----:B------:R-:W-:Y:S01]  /*67d0*/  LDSM.16.MT88.4 R76, [R192+0x800] ;  /* 0x00080000c04c783b */ /* 0x000fe20000004200 */
[----:B------:R-:W-:Y:S02]  /*67e0*/  ISETP.NE.AND P5, PT, R10, RZ, PT ;  /* 0x000000ff0a00720c */ /* 0x000fe40003fa5270 */
[----:B------:R-:W-:-:S04]  /*67f0*/  ISETP.LT.OR P0, PT, R2, 0x32, P0 ;  /* 0x000000320200780c */ /* 0x000fc80000701670 */
[----:B------:R-:W-:Y:S02]  /*6800*/  FSEL R164, R72, -INF , !P0 ;  /* 0xff80000048a47808 */ /* 0x000fe40004000000 */
[----:B------:R-:W-:Y:S02]  /*6810*/  ISETP.GT.AND P0, PT, R0, 0x38, !P3 ;  /* 0x000000380000780c */ /* 0x000fe40005f04270 */
[----:B------:R-:W-:Y:S02]  /*6820*/  ISETP.NE.AND P3, PT, R11, RZ, PT ;  /* 0x000000ff0b00720c */ /* 0x000fe40003f65270 */
[----:B------:R-:W-:Y:S02]  /*6830*/  ISETP.LT.OR P0, PT, R2, 0x39, P0 ;  /* 0x000000390200780c */ /* 0x000fe40000701670 */
[----:B-1----:R-:W-:Y:S02]  /*6840*/  FMNMX.FTZ R3, R3, R4, !PT ;  /* 0x0000000403037209 */ /* 0x002fe40007810000 */
[----:B------:R-:W-:-:S02]  /*6850*/  FSEL R165, R50, -INF , !P0 ;  /* 0xff80000032a57808 */ /* 0x000fc40004000000 */
[----:B------:R-:W-:Y:S01]  /*6860*/  ISETP.GT.AND P0, PT, R0, 0x39, !P2 ;  /* 0x000000390000780c */ /* 0x000fe20005704270 */
[----:B------:R-:W1:Y:S01]  /*6870*/  SHFL.BFLY PT, R4, R3, 0x1, 0x1f ;  /* 0x0c201f0003047f89 */ /* 0x000e6200000e0000 */
[----:B------:R-:W-:Y:S02]  /*6880*/  ISETP.NE.AND P2, PT, R12, RZ, PT ;  /* 0x000000ff0c00720c */ /* 0x000fe40003f45270 */
[----:B------:R-:W-:Y:S02]  /*6890*/  ISETP.LT.OR P0, PT, R2, 0x3a, P0 ;  /* 0x0000003a0200780c */ /* 0x000fe40000701670 */
[C---:B------:R-:W-:Y:S02]  /*68a0*/  ISETP.GT.AND P2, PT, R0.reuse, 0x40, !P2 ;  /* 0x000000400000780c */ /* 0x040fe40005744270 */
[----:B------:R-:W-:Y:S02]  /*68b0*/  FSEL R168, R49, -INF , !P0 ;  /* 0xff80000031a87808 */ /* 0x000fe40004000000 */
[----:B------:R-:W-:-:S02]  /*68c0*/  ISETP.GT.AND P0, PT, R0, RZ, !P1 ;  /* 0x000000ff0000720c */ /* 0x000fc40004f04270 */
[----:B------:R-:W-:Y:S02]  /*68d0*/  ISETP.GT.AND P1, PT, R0, 0x41, !P3 ;  /* 0x000000410000780c */ /* 0x000fe40005f24270 */
[C---:B------:R-:W-:Y:S02]  /*68e0*/  ISETP.LT.OR P0, PT, R2.reuse, 0x1, P0 ;  /* 0x000000010200780c */ /* 0x040fe40000701670 */
[----:B------:R-:W-:Y:S02]  /*68f0*/  ISETP.LT.OR P3, PT, R2, 0x41, P2 ;  /* 0x000000410200780c */ /* 0x000fe40001761670 */
[----:B------:R-:W-:Y:S02]  /*6900*/  FSEL R68, R148, -INF , !P0 ;  /* 0xff80000094447808 */ /* 0x000fe40004000000 */
[----:B------:R-:W-:Y:S02]  /*6910*/  ISETP.LT.OR P2, PT, R2, 0x42, P1 ;  /* 0x000000420200780c */ /* 0x000fe40000f41670 */
[----:B------:R-:W-:-:S02]  /*6920*/  FMNMX.FTZ R7, R68, R73, !PT ;  /* 0x0000004944077209 */ /* 0x000fc40007810000 */
[----:B------:R-:W-:Y:S02]  /*6930*/  FSEL R162, R61, -INF , !P3 ;  /* 0xff8000003da27808 */ /* 0x000fe40005800000 */
[----:B-1----:R-:W-:Y:S02]  /*6940*/  FMNMX.FTZ R72, R3, R4, !PT ;  /* 0x0000000403487209 */ /* 0x002fe40007810000 */
[----:B------:R-:W-:Y:S02]  /*6950*/  FSEL R161, R59, -INF , !P2 ;  /* 0xff8000003ba17808 */ /* 0x000fe40005000000 */
[C---:B------:R-:W-:Y:S01]  /*6960*/  FSETP.NEU.FTZ.AND P0, PT, R72.reuse, -INF , PT ;  /* 0xff8000004800780b */ /* 0x040fe20003f1d000 */
[----:B------:R-:W-:-:S05]  /*6970*/  FMUL.FTZ R3, R72, c[0x0][0x2d0] ;  /* 0x0000b40048037a20 */ /* 0x000fca0000410000 */
[----:B------:R-:W-:Y:S02]  /*6980*/  FSEL R4, R3, RZ, P0 ;  /* 0x000000ff03047208 */ /* 0x000fe40000000000 */
[----:B------:R-:W-:-:S03]  /*6990*/  FMNMX.FTZ R3, R27, R32, !PT ;  /* 0x000000201b037209 */ /* 0x000fc60007810000 */
[----:B------:R-:W-:Y:S01]  /*69a0*/  FFMA.FTZ R6, R25, c[0x0][0x2d0], -R4 ;  /* 0x0000b40019067a23 */ /* 0x000fe20000010804 */
[----:B------:R-:W-:-:S03]  /*69b0*/  FMNMX.FTZ R3, R33, R3, !PT ;  /* 0x0000000321037209 */ /* 0x000fc60007810000 */
[----:B------:R1:W-:Y:S01]  /*69c0*/  MUFU.EX2 R8, R6 ;  /* 0x0000000600087308 */ /* 0x0003e20000000800 */
[----:B------:R-:W-:-:S04]  /*69d0*/  FMNMX.FTZ R3, R34, R3, !PT ;  /* 0x0000000322037209 */ /* 0x000fc80007810000 */
[----:B------:R-:W-:-:S04]  /*69e0*/  FMNMX.FTZ R3, R45, R3, !PT ;  /* 0x000000032d037209 */ /* 0x000fc80007810000 */
[----:B------:R-:W-:-:S04]  /*69f0*/  FMNMX.FTZ R3, R47, R3, !PT ;  /* 0x000000032f037209 */ /* 0x000fc80007810000 */
[----:B------:R-:W-:Y:S02]  /*6a00*/  FMNMX.FTZ R3, R60, R3, !PT ;  /* 0x000000033c037209 */ /* 0x000fe40007810000 */
[----:B-1----:R-:W-:Y:S01]  /*6a10*/  FMNMX.FTZ R6, R85, R7, !PT ;  /* 0x0000000755067209 */ /* 0x002fe20007810000 */
[----:B------:R-:W-:Y:S01]  /*6a20*/  FFMA.FTZ R7, R26, c[0x0][0x2d0], -R4 ;  /* 0x0000b4001a077a23 */ /* 0x000fe20000010804 */
[----:B------:R-:W-:Y:S02]  /*6a30*/  FMNMX.FTZ R3, R75, R3, !PT ;  /* 0x000000034b037209 */ /* 0x000fe40007810000 */
[----:B------:R-:W-:Y:S01]  /*6a40*/  FMNMX.FTZ R6, R84, R6, !PT ;  /* 0x0000000654067209 */ /* 0x000fe20007810000 */
[----:B------:R1:W2:Y:S01]  /*6a50*/  MUFU.EX2 R9, R7 ;  /* 0x0000000700097308 */ /* 0x0002a20000000800 */
[----:B------:R-:W-:Y:S02]  /*6a60*/  FMNMX.FTZ R3, R118, R3, !PT ;  /* 0x0000000376037209 */ /* 0x000fe40007810000 */
[----:B------:R-:W-:-:S02]  /*6a70*/  FMNMX.FTZ R6, R87, R6, !PT ;  /* 0x0000000657067209 */ /* 0x000fc40007810000 */
[----:B------:R-:W-:Y:S02]  /*6a80*/  FMNMX.FTZ R3, R119, R3, !PT ;  /* 0x0000000377037209 */ /* 0x000fe40007810000 */
[----:B------:R-:W-:Y:S02]  /*6a90*/  FMNMX.FTZ R6, R89, R6, !PT ;  /* 0x0000000659067209 */ /* 0x000fe40007810000 */
[----:B------:R-:W-:Y:S02]  /*6aa0*/  FMNMX.FTZ R3, R131, R3, !PT ;  /* 0x0000000383037209 */ /* 0x000fe40007810000 */
[----:B------:R-:W-:Y:S02]  /*6ab0*/  FMNMX.FTZ R6, R92, R6, !PT ;  /* 0x000000065c067209 */ /* 0x000fe40007810000 */
[----:B------:R-:W-:Y:S02]  /*6ac0*/  FMNMX.FTZ R3, R132, R3, !PT ;  /* 0x0000000384037209 */ /* 0x000fe40007810000 */
[----:B------:R-:W-:Y:S01]  /*6ad0*/  FMNMX.FTZ R6, R93, R6, !PT ;  /* 0x000000065d067209 */ /* 0x000fe20007810000 */
[----:B-1----:R-:W-:Y:S01]  /*6ae0*/  FFMA.FTZ R7, R28, c[0x0][0x2d0], -R4 ;  /* 0x0000b4001c077a23 */ /* 0x002fe20000010804 */
[----:B------:R-:W-:-:S02]  /*6af0*/  FMNMX.FTZ R3, R134, R3, !PT ;  /* 0x0000000386037209 */ /* 0x000fc40007810000 */
[----:B------:R-:W-:Y:S01]  /*6b00*/  FMNMX.FTZ R6, R133, R6, !PT ;  /* 0x0000000685067209 */ /* 0x000fe20007810000 */
[----:B------:R1:W-:Y:S01]  /*6b10*/  MUFU.EX2 R185, R7 ;  /* 0x0000000700b97308 */ /* 0x0003e20000000800 */
[----:B------:R-:W-:Y:S02]  /*6b20*/  FMNMX.FTZ R3, R144, R3, !PT ;  /* 0x0000000390037209 */ /* 0x000fe40007810000 */
[----:B------:R-:W-:Y:S02]  /*6b30*/  FMNMX.FTZ R6, R153, R6, !PT ;  /* 0x0000000699067209 */ /* 0x000fe40007810000 */
[----:B------:R-:W-:Y:S02]  /*6b40*/  FMNMX.FTZ R3, R152, R3, !PT ;  /* 0x0000000398037209 */ /* 0x000fe40007810000 */
[----:B--2---:R-:W-:Y:S02]  /*6b50*/  F2FP.PACK_AB R12, R9, R8 ;  /* 0x00000008090c723e */ /* 0x004fe400000000ff */
[----:B------:R-:W-:-:S04]  /*6b60*/  FMNMX.FTZ R3, R154, R3, !PT ;  /* 0x000000039a037209 */ /* 0x000fc80007810000 */
[----:B------:R-:W-:Y:S01]  /*6b70*/  FMNMX.FTZ R3, R173, R3, !PT ;  /* 0x00000003ad037209 */ /* 0x000fe20007810000 */
[----:B-1----:R-:W-:-:S03]  /*6b80*/  FFMA.FTZ R7, R29, c[0x0][0x2d0], -R4 ;  /* 0x0000b4001d077a23 */ /* 0x002fc60000010804 */
[----:B------:R-:W-:Y:S01]  /*6b90*/  FMNMX.FTZ R3, R172, R3, !PT ;  /* 0x00000003ac037209 */ /* 0x000fe20007810000 */
[----:B------:R1:W2:Y:S03]  /*6ba0*/  MUFU.EX2 R184, R7 ;  /* 0x0000000700b87308 */ /* 0x0002a60000000800 */
[----:B------:R-:W-:-:S04]  /*6bb0*/  FMNMX.FTZ R3, R171, R3, !PT ;  /* 0x00000003ab037209 */ /* 0x000fc80007810000 */
[----:B------:R-:W-:-:S05]  /*6bc0*/  FMNMX.FTZ R3, R169, R3, !PT ;  /* 0x00000003a9037209 */ /* 0x000fca0007810000 */
[----:B------:R-:W3:Y:S01]  /*6bd0*/  SHFL.BFLY PT, R5, R3, 0x2, 0x1f ;  /* 0x0c401f0003057f89 */ /* 0x000ee200000e0000 */
[----:B-1----:R-:W-:Y:S01]  /*6be0*/  FFMA.FTZ R7, R30, c[0x0][0x2d0], -R4 ;  /* 0x0000b4001e077a23 */ /* 0x002fe20000010804 */
[----:B--2---:R-:W-:Y:S02]  /*6bf0*/  F2FP.PACK_AB R14, R184, R185 ;  /* 0x000000b9b80e723e */ /* 0x004fe400000000ff */
[----:B------:R-:W-:Y:S01]  /*6c00*/  LDSM.16.MT88.4 R28, [R189] ;  /* 0x00000000bd1c783b */ /* 0x000fe20000004200 */
[----:B------:R1:W-:Y:S01]  /*6c10*/  MUFU.EX2 R183, R7 ;  /* 0x0000000700b77308 */ /* 0x0003e20000000800 */
[----:B---3--:R-:W-:Y:S02]  /*6c20*/  FMNMX.FTZ R3, R3, R5, !PT ;  /* 0x0000000503037209 */ /* 0x008fe40007810000 */
[----:B-1----:R-:W-:-:S03]  /*6c30*/  FMNMX.FTZ R7, R155, R6, !PT ;  /* 0x000000069b077209 */ /* 0x002fc60007810000 */
[----:B------:R-:W1:Y:S01]  /*6c40*/  SHFL.BFLY PT, R5, R3, 0x1, 0x1f ;  /* 0x0c201f0003057f89 */ /* 0x000e6200000e0000 */
[----:B------:R-:W-:Y:S02]  /*6c50*/  FMNMX.FTZ R7, R157, R7, !PT ;  /* 0x000000079d077209 */ /* 0x000fe40007810000 */
[----:B-1----:R-:W-:Y:S02]  /*6c60*/  FMNMX.FTZ R71, R3, R5, !PT ;  /* 0x0000000503477209 */ /* 0x002fe40007810000 */
[----:B------:R-:W-:Y:S02]  /*6c70*/  FMNMX.FTZ R5, R69, R74, !PT ;  /* 0x0000004a45057209 */ /* 0x000fe40007810000 */
[C---:B------:R-:W-:Y:S01]  /*6c80*/  FSETP.NEU.FTZ.AND P0, PT, R71.reuse, -INF , PT ;  /* 0xff8000004700780b */ /* 0x040fe20003f1d000 */
[----:B------:R-:W-:Y:S01]  /*6c90*/  FMUL.FTZ R3, R71, c[0x0][0x2d0] ;  /* 0x0000b40047037a20 */ /* 0x000fe20000410000 */
[----:B------:R-:W-:-:S04]  /*6ca0*/  FMNMX.FTZ R5, R86, R5, !PT ;  /* 0x0000000556057209 */ /* 0x000fc80007810000 */
[----:B------:R-:W-:Y:S02]  /*6cb0*/  FMNMX.FTZ R5, R88, R5, !PT ;  /* 0x0000000558057209 */ /* 0x000fe40007810000 */
[----:B------:R-:W-:Y:S02]  /*6cc0*/  FSEL R3, R3, RZ, P0 ;  /* 0x000000ff03037208 */ /* 0x000fe40000000000 */
[----:B------:R-:W-:Y:S02]  /*6cd0*/  FMNMX.FTZ R5, R90, R5, !PT ;  /* 0x000000055a057209 */ /* 0x000fe40007810000 */
[C---:B------:R-:W-:Y:S01]  /*6ce0*/  ISETP.GT.AND P0, PT, R0.reuse, 0x48, !P5 ;  /* 0x000000480000780c */ /* 0x040fe20006f04270 */
[----:B------:R-:W-:Y:S01]  /*6cf0*/  FFMA.FTZ R6, R27, c[0x0][0x2d0], -R3 ;  /* 0x0000b4001b067a23 */ /* 0x000fe20000010803 */
[----:B------:R-:W-:Y:S02]  /*6d00*/  FMNMX.FTZ R5, R91, R5, !PT ;  /* 0x000000055b057209 */ /* 0x000fe40007810000 */
[----:B------:R-:W-:Y:S01]  /*6d10*/  ISETP.GT.AND P5, PT, R0, 0x49, !P6 ;  /* 0x000000490000780c */ /* 0x000fe200077a4270 */
[----:B------:R1:W-:Y:S01]  /*6d20*/  MUFU.EX2 R249, R6 ;  /* 0x0000000600f97308 */ /* 0x0003e20000000800 */
[----:B------:R-:W-:-:S02]  /*6d30*/  FMNMX.FTZ R5, R94, R5, !PT ;  /* 0x000000055e057209 */ /* 0x000fc40007810000 */
[C---:B------:R-:W-:Y:S02]  /*6d40*/  ISETP.LT.OR P1, PT, R2.reuse, 0x49, P0 ;  /* 0x000000490200780c */ /* 0x040fe40000721670 */
[----:B------:R-:W-:Y:S02]  /*6d50*/  FMNMX.FTZ R5, R95, R5, !PT ;  /* 0x000000055f057209 */ /* 0x000fe40007810000 */
[----:B------:R-:W-:Y:S01]  /*6d60*/  ISETP.LT.OR P0, PT, R2, 0x4a, P5 ;  /* 0x0000004a0200780c */ /* 0x000fe20002f01670 */
[----:B------:R-:W-:Y:S01]  /*6d70*/  FFMA.FTZ R2, R34, c[0x0][0x2d0], -R3 ;  /* 0x0000b40022027a23 */ /* 0x000fe20000010803 */
[----:B------:R-:W-:Y:S02]  /*6d80*/  FMNMX.FTZ R5, R135, R5, !PT ;  /* 0x0000000587057209 */ /* 0x000fe40007810000 */
[----:B------:R-:W-:Y:S01]  /*6d90*/  FSEL R160, R51, -INF , !P1 ;  /* 0xff80000033a07808 */ /* 0x000fe20004800000 */
[----:B------:R-:W-:Y:S01]  /*6da0*/  MUFU.EX2 R246, R2 ;  /* 0x0000000200f67308 */ /* 0x000fe20000000800 */
[----:B------:R-:W-:-:S02]  /*6db0*/  FMNMX.FTZ R5, R147, R5, !PT ;  /* 0x0000000593057209 */ /* 0x000fc40007810000 */
[----:B------:R-:W-:Y:S02]  /*6dc0*/  FSEL R159, R43, -INF , !P0 ;  /* 0xff8000002b9f7808 */ /* 0x000fe40004000000 */
[----:B------:R-:W-:Y:S02]  /*6dd0*/  FMNMX.FTZ R5, R156, R5, !PT ;  /* 0x000000059c057209 */ /* 0x000fe40007810000 */
[----:B-1----:R-:W-:Y:S02]  /*6de0*/  FMNMX.FTZ R6, R163, R7, !PT ;  /* 0x00000007a3067209 */ /* 0x002fe40007810000 */
[----:B------:R-:W-:Y:S02]  /*6df0*/  FMNMX.FTZ R5, R158, R5, !PT ;  /* 0x000000059e057209 */ /* 0x000fe40007810000 */
[----:B------:R-:W-:Y:S02]  /*6e00*/  FMNMX.FTZ R6, R164, R6, !PT ;  /* 0x00000006a4067209 */ /* 0x000fe40007810000 */
[----:B------:R-:W-:-:S02]  /*6e10*/  FMNMX.FTZ R5, R167, R5, !PT ;  /* 0x00000005a7057209 */ /* 0x000fc40007810000 */
[----:B------:R-:W-:Y:S02]  /*6e20*/  FMNMX.FTZ R6, R165, R6, !PT ;  /* 0x00000006a5067209 */ /* 0x000fe40007810000 */
[----:B------:R-:W-:-:S04]  /*6e30*/  FMNMX.FTZ R5, R166, R5, !PT ;  /* 0x00000005a6057209 */ /* 0x000fc80007810000 */
[----:B------:R-:W-:-:S04]  /*6e40*/  FMNMX.FTZ R5, R170, R5, !PT ;  /* 0x00000005aa057209 */ /* 0x000fc80007810000 */
[----:B------:R-:W-:-:S04]  /*6e50*/  FMNMX.FTZ R5, R174, R5, !PT ;  /* 0x00000005ae057209 */ /* 0x000fc80007810000 */
[----:B------:R-:W-:-:S04]  /*6e60*/  FMNMX.FTZ R5, R179, R5, !PT ;  /* 0x00000005b3057209 */ /* 0x000fc80007810000 */
[----:B------:R-:W-:Y:S01]  /*6e70*/  FMNMX.FTZ R0, R181, R5, !PT ;  /* 0x00000005b5007209 */ /* 0x000fe20007810000 */
[----:B------:R-:W-:-:S03]  /*6e80*/  FFMA.FTZ R5, R32, c[0x0][0x2d0], -R3 ;  /* 0x0000b40020057a23 */ /* 0x000fc60000010803 */
[----:B------:R-:W-:Y:S01]  /*6e90*/  FMNMX.FTZ R0, R182, R0, !PT ;  /* 0x00000000b6007209 */ /* 0x000fe20007810000 */
[----:B------:R1:W2:Y:S03]  /*6ea0*/  MUFU.EX2 R245, R5 ;  /* 0x0000000500f57308 */ /* 0x0002a60000000800 */
[----:B------:R-:W-:-:S05]  /*6eb0*/  FMNMX.FTZ R0, R180, R0, !PT ;  /* 0x00000000b4007209 */ /* 0x000fca0007810000 */
[----:B------:R-:W3:Y:S01]  /*6ec0*/  SHFL.BFLY PT, R7, R0, 0x2, 0x1f ;  /* 0x0c401f0000077f89 */ /* 0x000ee200000e0000 */
[----:B-1----:R-:W-:Y:S01]  /*6ed0*/  FFMA.FTZ R5, R33, c[0x0][0x2d0], -R3 ;  /* 0x0000b40021057a23 */ /* 0x002fe20000010803 */
[----:B--2---:R-:W-:Y:S02]  /*6ee0*/  F2FP.PACK_AB R13, R245, R249 ;  /* 0x000000f9f50d723e */ /* 0x004fe400000000ff */
[----:B------:R-:W-:Y:S01]  /*6ef0*/  LDSM.16.MT88.4 R32, [R190] ;  /* 0x00000000be20783b */ /* 0x000fe20000004200 */
[----:B------:R1:W2:Y:S01]  /*6f00*/  MUFU.EX2 R248, R5 ;  /* 0x0000000500f87308 */ /* 0x0002a20000000800 */
[----:B---3--:R-:W-:Y:S02]  /*6f10*/  FMNMX.FTZ R0, R0, R7, !PT ;  /* 0x0000000700007209 */ /* 0x008fe40007810000 */
[----:B-1----:R-:W-:-:S03]  /*6f20*/  FMNMX.FTZ R5, R168, R6, !PT ;  /* 0x00000006a8057209 */ /* 0x002fc60007810000 */
[----:B------:R-:W1:Y:S01]  /*6f30*/  SHFL.BFLY PT, R7, R0, 0x1, 0x1f ;  /* 0x0c201f0000077f89 */ /* 0x000e6200000e0000 */
[----:B--2---:R-:W-:Y:S02]  /*6f40*/  F2FP.PACK_AB R15, R246, R248 ;  /* 0x000000f8f60f723e */ /* 0x004fe400000000ff */
[----:B------:R-:W-:-:S04]  /*6f50*/  FMNMX.FTZ R5, R162, R5, !PT ;  /* 0x00000005a2057209 */ /* 0x000fc80007810000 */
[----:B------:R-:W-:Y:S01]  /*6f60*/  FMNMX.FTZ R2, R161, R5, !PT ;  /* 0x00000005a1027209 */ /* 0x000fe20007810000 */
[----:B------:R-:W-:Y:S01]  /*6f70*/  FFMA.FTZ R5, R40, c[0x0][0x2d0], -R4 ;  /* 0x0000b40028057a23 */ /* 0x000fe20000010804 */
[C---:B------:R-:W-:Y:S01]  /*6f80*/  HMMA.16816.F32 R48, R12.reuse, R28, RZ ;  /* 0x0000001c0c30723c */ /* 0x040fe200000018ff */
[----:B------:R-:W-:Y:S01]  /*6f90*/  LDSM.16.MT88.4 R40, [R192] ;  /* 0x00000000c028783b */ /* 0x000fe20000004200 */
[----:B------:R-:W-:Y:S01]  /*6fa0*/  FMNMX.FTZ R2, R160, R2, !PT ;  /* 0x00000002a0027209 */ /* 0x000fe20007810000 */
[----:B------:R2:W-:Y:S03]  /*6fb0*/  MUFU.EX2 R250, R5 ;  /* 0x0000000500fa7308 */ /* 0x0005e60000000800 */
[----:B------:R-:W-:Y:S02]  /*6fc0*/  FMNMX.FTZ R2, R159, R2, !PT ;  /* 0x000000029f027209 */ /* 0x000fe40007810000 */
[----:B------:R-:W-:Y:S03]  /*6fd0*/  HMMA.16816.F32 R56, R12, R36, RZ ;  /* 0x000000240c38723c */ /* 0x000fe600000018ff */
[----:B------:R-:W3:Y:S01]  /*6fe0*/  SHFL.BFLY PT, R6, R2, 0x2, 0x1f ;  /* 0x0c401f0002067f89 */ /* 0x000ee200000e0000 */
[----:B-1----:R-:W-:Y:S01]  /*6ff0*/  FMNMX.FTZ R70, R0, R7, !PT ;  /* 0x0000000700467209 */ /* 0x002fe20007810000 */
[----:B------:R-:W-:-:S03]  /*7000*/  FFMA.FTZ R0, R60, c[0x0][0x2d0], -R3 ;  /* 0x0000b4003c007a23 */ /* 0x000fc60000010803 */
[----:B------:R-:W-:Y:S01]  /*7010*/  HMMA.16816.F32 R20, R12, R38, RZ ;  /* 0x000000260c14723c */ /* 0x000fe200000018ff */
[----:B------:R-:W-:Y:S01]  /*7020*/  LDSM.16.MT88.4 R60, [R193+0x800] ;  /* 0x00080000c13c783b */ /* 0x000fe20000004200 */
[----:B--2---:R-:W-:Y:S01]  /*7030*/  FFMA.FTZ R5, R44, c[0x0][0x2d0], -R4 ;  /* 0x0000b4002c057a23 */ /* 0x004fe20000010804 */
[----:B------:R1:W-:Y:S01]  /*7040*/  MUFU.EX2 R242, R0 ;  /* 0x0000000000f27308 */ /* 0x0003e20000000800 */
[----:B------:R-:W-:-:S04]  /*7050*/  FSETP.NEU.FTZ.AND P0, PT, R70, -INF , PT ;  /* 0xff8000004600780b */ /* 0x000fc80003f1d000 */
[C---:B------:R-:W-:Y:S03]  /*7060*/  HMMA.16816.F32 R16, R12.reuse, R34, RZ ;  /* 0x000000220c10723c */ /* 0x040fe600000018ff */
[----:B------:R2:W-:Y:S01]  /*7070*/  MUFU.EX2 R251, R5 ;  /* 0x0000000500fb7308 */ /* 0x0005e20000000800 */
[----:B---3--:R-:W-:Y:S01]  /*7080*/  FMNMX.FTZ R2, R2, R6, !PT ;  /* 0x0000000602027209 */ /* 0x008fe20007810000 */
[----:B-1----:R-:W-:Y:S02]  /*7090*/  FMUL.FTZ R0, R70, c[0x0][0x2d0] ;  /* 0x0000b40046007a20 */ /* 0x002fe40000410000 */
[----:B------:R-:W-:Y:S02]  /*70a0*/  FFMA.FTZ R6, R75, c[0x0][0x2d0], -R3 ;  /* 0x0000b4004b067a23 */ /* 0x000fe40000010803 */
[----:B------:R-:W1:Y:S01]  /*70b0*/  SHFL.BFLY PT, R7, R2, 0x1, 0x1f ;  /* 0x0c201f0002077f89 */ /* 0x000e6200000e0000 */
[----:B------:R-:W-:Y:S01]  /*70c0*/  HMMA.16816.F32 R24, R12, R40, RZ ;  /* 0x000000280c18723c */ /* 0x000fe200000018ff */
[----:B------:R-:W3:Y:S01]  /*70d0*/  MUFU.EX2 R247, R6 ;  /* 0x0000000600f77308 */ /* 0x000ee20000000800 */
[----:B------:R-:W-:-:S02]  /*70e0*/  IMAD.MOV.U32 R75, RZ, RZ, R97 ;  /* 0x000000ffff4b7224 */ /* 0x000fc400078e0061 */
[----:B--2---:R-:W-:-:S05]  /*70f0*/  FFMA.FTZ R5, R46, c[0x0][0x2d0], -R4 ;  /* 0x0000b4002e057a23 */ /* 0x004fca0000010804 */
[----:B------:R2:W4:Y:S01]  /*7100*/  MUFU.EX2 R252, R5 ;  /* 0x0000000500fc7308 */ /* 0x0005220000000800 */
[----:B---3--:R-:W-:Y:S01]  /*7110*/  F2FP.PACK_AB R11, R247, R242 ;  /* 0x000000f2f70b723e */ /* 0x008fe200000000ff */
[----:B--2---:R-:W-:Y:S01]  /*7120*/  FFMA.FTZ R5, R52, c[0x0][0x2d0], -R4 ;  /* 0x0000b40034057a23 */ /* 0x004fe20000010804 */
[----:B----4-:R-:W-:Y:S01]  /*7130*/  F2FP.PACK_AB R10, R252, R251 ;  /* 0x000000fbfc0a723e */ /* 0x010fe200000000ff */
[----:B------:R-:W-:Y:S04]  /*7140*/  HMMA.16816.F32 R52, R12, R32, RZ ;  /* 0x000000200c34723c */ /* 0x000fe800000018ff */
[----:B------:R2:W-:Y:S02]  /*7150*/  MUFU.EX2 R96, R5 ;  /* 0x0000000500607308 */ /* 0x0005e40000000800 */
[----:B--2---:R-:W-:-:S06]  /*7160*/  FFMA.FTZ R5, R45, c[0x0][0x2d0], -R3 ;  /* 0x0000b4002d057a23 */ /* 0x004fcc0000010803 */
[----:B------:R2:W-:Y:S02]  /*7170*/  MUFU.EX2 R241, R5 ;  /* 0x0000000500f17308 */ /* 0x0005e40000000800 */
[----:B--2---:R-:W-:Y:S02]  /*7180*/  FFMA.FTZ R5, R47, c[0x0][0x2d0], -R3 ;  /* 0x0000b4002f057a23 */ /* 0x004fe40000010803 */
[C---:B------:R-:W-:Y:S04]  /*7190*/  HMMA.16816.F32 R44, R12.reuse, R30, RZ ;  /* 0x0000001e0c2c723c */ /* 0x040fe800000018ff */
[----:B------:R2:W3:Y:S04]  /*71a0*/  MUFU.EX2 R240, R5 ;  /* 0x0000000500f07308 */ /* 0x0004e80000000800 */
[----:B------:R-:W-:Y:S01]  /*71b0*/  HMMA.16816.F32 R12, R12, R42, RZ ;  /* 0x0000002a0c0c723c */ /* 0x000fe200000018ff */
[----:B--2---:R-:W-:-:S05]  /*71c0*/  FSEL R5, R0, RZ, P0 ;  /* 0x000000ff00057208 */ /* 0x004fca0000000000 */
[--C-:B------:R-:W-:Y:S02]  /*71d0*/  FFMA.FTZ R0, R69, c[0x0][0x2d0], -R5.reuse ;  /* 0x0000b40045007a23 */ /* 0x100fe40000010805 */
[----:B------:R-:W-:Y:S02]  /*71e0*/  FFMA.FTZ R6, R74, c[0x0][0x2d0], -R5 ;  /* 0x0000b4004a067a23 */ /* 0x000fe40000010805 */
[----:B------:R1:W-:Y:S01]  /*71f0*/  MUFU.EX2 R238, R0 ;  /* 0x0000000000ee7308 */ /* 0x0003e20000000800 */
[----:B------:R-:W-:Y:S01]  /*7200*/  IMAD.MOV.U32 R74, RZ, RZ, R9 ;  /* 0x000000ffff4a7224 */ /* 0x000fe200078e0009 */
[----:B---3--:R-:W-:-:S06]  /*7210*/  F2FP.PACK_AB R9, R240, R241 ;  /* 0x000000f1f009723e */ /* 0x008fcc00000000ff */
[----:B------:R2:W3:Y:S01]  /*7220*/  MUFU.EX2 R236, R6 ;  /* 0x0000000600ec7308 */ /* 0x0004e20000000800 */
[----:B-1----:R-:W-:Y:S01]  /*7230*/  FMNMX.FTZ R0, R2, R7, !PT ;  /* 0x0000000702007209 */ /* 0x002fe20007810000 */
[----:B------:R-:W-:Y:S02]  /*7240*/  FFMA.FTZ R2, R86, c[0x0][0x2d0], -R5 ;  /* 0x0000b40056027a23 */ /* 0x000fe40000010805 */
[----:B------:R-:W-:Y:S01]  /*7250*/  IMAD.MOV.U32 R7, RZ, RZ, R8 ;  /* 0x000000ffff077224 */ /* 0x000fe200078e0008 */
[----:B------:R-:W-:-:S03]  /*7260*/  FSETP.NEU.FTZ.AND P0, PT, R0, -INF , PT ;  /* 0xff8000000000780b */ /* 0x000fc60003f1d000 */
[----:B------:R1:W-:Y:S01]  /*7270*/  MUFU.EX2 R237, R2 ;  /* 0x0000000200ed7308 */ /* 0x0003e20000000800 */
[----:B------:R-:W-:Y:S01]  /*7280*/  F2FP.PACK_AB R8, R250, R183 ;  /* 0x000000b7fa08723e */ /* 0x000fe200000000ff */
[----:B--2---:R-:W-:-:S06]  /*7290*/  FFMA.FTZ R6, R88, c[0x0][0x2d0], -R5 ;  /* 0x0000b40058067a23 */ /* 0x004fcc0000010805 */
[----:B------:R2:W4:Y:S01]  /*72a0*/  MUFU.EX2 R235, R6 ;  /* 0x0000000600eb7308 */ /* 0x0005220000000800 */
[----:B------:R-:W-:Y:S01]  /*72b0*/  HMMA.16816.F32 R124, R8, R64, R48 ;  /* 0x00000040087c723c */ /* 0x000fe20000001830 */
[----:B-1----:R-:W-:-:S07]  /*72c0*/  FMUL.FTZ R2, R0, c[0x0][0x2d0] ;  /* 0x0000b40000027a20 */ /* 0x002fce0000410000 */
[----:B------:R-:W-:Y:S01]  /*72d0*/  HMMA.16816.F32 R120, R8, R60, R56 ;  /* 0x0000003c0878723c */ /* 0x000fe20000001838 */
[----:B------:R-:W-:-:S07]  /*72e0*/  FSEL R2, R2, RZ, P0 ;  /* 0x000000ff02027208 */ /* 0x000fce0000000000 */
[----:B------:R-:W-:Y:S01]  /*72f0*/  HMMA.16816.F32 R48, R8, R80, R52 ;  /* 0x000000500830723c */ /* 0x000fe20000001834 */
[----:B--2---:R-:W-:-:S04]  /*7300*/  FFMA.FTZ R6, R68, c[0x0][0x2d0], -R2 ;  /* 0x0000b40044067a23 */ /* 0x004fc80000010802 */
[----:B------:R1:W-:Y:S03]  /*7310*/  MUFU.EX2 R69, R6 ;  /* 0x0000000600457308 */ /* 0x0003e60000000800 */
[C---:B------:R-:W-:Y:S08]  /*7320*/  HMMA.16816.F32 R108, R8.reuse, R76, R24 ;  /* 0x0000004c086c723c */ /* 0x040ff00000001818 */
[----:B------:R-:W-:Y:S01]  /*7330*/  HMMA.16816.F32 R104, R8, R66, R44 ;  /* 0x000000420868723c */ /* 0x000fe2000000182c */
[----:B-1----:R-:W-:-:S02]  /*7340*/  FFMA.FTZ R6, R73, c[0x0][0x2d0], -R2 ;  /* 0x0000b40049067a23 */ /* 0x002fc40000010802 */
[----:B------:R-:W-:-:S05]  /*7350*/  IMAD.MOV.U32 R73, RZ, RZ, R96 ;  /* 0x000000ffff497224 */ /* 0x000fca00078e0060 */
[C---:B------:R-:W-:Y:S01]  /*7360*/  HMMA.16816.F32 R100, R8.reuse, R62, R20 ;  /* 0x0000003e0864723c */ /* 0x040fe20000001814 */
[----:B------:R1:W2:Y:S07]  /*7370*/  MUFU.EX2 R233, R6 ;  /* 0x0000000600e97308 */ /* 0x0002ae0000000800 */
[C---:B------:R-:W-:Y:S08]  /*7380*/  HMMA.16816.F32 R112, R8.reuse, R82, R16 ;  /* 0x000000520870723c */ /* 0x040ff00000001810 */
[----:B------:R-:W-:Y:S01]  /*7390*/  HMMA.16816.F32 R96, R8, R78, R12 ;  /* 0x0000004e0860723c */ /* 0x000fe2000000180c */
[----:B-1----:R-:W-:-:S04]  /*73a0*/  FFMA.FTZ R6, R85, c[0x0][0x2d0], -R2 ;  /* 0x0000b40055067a23 */ /* 0x002fc80000010802 */
[----:B------:R1:W-:Y:S02]  /*73b0*/  MUFU.EX2 R234, R6 ;  /* 0x0000000600ea7308 */ /* 0x0003e40000000800 */
[----:B---3--:R-:W-:Y:S02]  /*73c0*/  F2FP.PACK_AB R8, R236, R238 ;  /* 0x000000eeec08723e */ /* 0x008fe400000000ff */
[----:B----4-:R-:W-:Y:S02]  /*73d0*/  F2FP.PACK_AB R10, R235, R237 ;  /* 0x000000edeb0a723e */ /* 0x010fe400000000ff */
[----:B--2---:R-:W-:Y:S01]  /*73e0*/  F2FP.PACK_AB R9, R233, R69 ;  /* 0x00000045e909723e */ /* 0x004fe200000000ff */
[----:B-1----:R-:W-:-:S04]  /*73f0*/  FFMA.FTZ R6, R84, c[0x0][0x2d0], -R2 ;  /* 0x0000b40054067a23 */ /* 0x002fc80000010802 */
[----:B------:R1:W2:Y:S02]  /*7400*/  MUFU.EX2 R232, R6 ;  /* 0x0000000600e87308 */ /* 0x0002a40000000800 */
[----:B-1----:R-:W-:Y:S01]  /*7410*/  FFMA.FTZ R6, R90, c[0x0][0x2d0], -R5 ;  /* 0x0000b4005a067a23 */ /* 0x002fe20000010805 */
[----:B--2---:R-:W-:-:S05]  /*7420*/  F2FP.PACK_AB R11, R232, R234 ;  /* 0x000000eae80b723e */ /* 0x004fca00000000ff */
[----:B------:R1:W-:Y:S02]  /*7430*/  MUFU.EX2 R230, R6 ;  /* 0x0000000600e67308 */ /* 0x0003e40000000800 */
[C---:B------:R-:W-:Y:S08]  /*7440*/  HMMA.16816.F32 R16, R8.reuse, R32, RZ ;  /* 0x000000200810723c */ /* 0x040ff000000018ff */
[----:B------:R-:W-:Y:S01]  /*7450*/  HMMA.16816.F32 R24, R8, R28, RZ ;  /* 0x0000001c0818723c */ /* 0x000fe200000018ff */
[----:B-1----:R-:W-:-:S04]  /*7460*/  FFMA.FTZ R6, R91, c[0x0][0x2d0], -R5 ;  /* 0x0000b4005b067a23 */ /* 0x002fc80000010805 */
[----:B------:R1:W2:Y:S03]  /*7470*/  MUFU.EX2 R229, R6 ;  /* 0x0000000600e57308 */ /* 0x0002a60000000800 */
[C---:B------:R-:W-:Y:S08]  /*7480*/  HMMA.16816.F32 R20, R8.reuse, R36, RZ ;  /* 0x000000240814723c */ /* 0x040ff000000018ff */
[----:B------:R-:W-:Y:S01]  /*7490*/  HMMA.16816.F32 R44, R8, R34, RZ ;  /* 0x00000022082c723c */ /* 0x000fe200000018ff */
[----:B-1----:R-:W-:-:S07]  /*74a0*/  FFMA.FTZ R6, R94, c[0x0][0x2d0], -R5 ;  /* 0x0000b4005e067a23 */ /* 0x002fce0000010805 */
[C---:B------:R-:W-:Y:S01]  /*74b0*/  HMMA.16816.F32 R28, R8.reuse, R30, RZ ;  /* 0x0000001e081c723c */ /* 0x040fe200000018ff */
[----:B------:R1:W-:Y:S07]  /*74c0*/  MUFU.EX2 R228, R6 ;  /* 0x0000000600e47308 */ /* 0x0003ee0000000800 */
[C---:B------:R-:W-:Y:S08]  /*74d0*/  HMMA.16816.F32 R36, R8.reuse, R38, RZ ;  /* 0x000000260824723c */ /* 0x040ff000000018ff */
[----:B------:R-:W-:Y:S01]  /*74e0*/  HMMA.16816.F32 R12, R8, R40, RZ ;  /* 0x00000028080c723c */ /* 0x000fe200000018ff */
[----:B-1----:R-:W-:-:S04]  /*74f0*/  FFMA.FTZ R6, R95, c[0x0][0x2d0], -R5 ;  /* 0x0000b4005f067a23 */ /* 0x002fc80000010805 */
[----:B------:R1:W3:Y:S03]  /*7500*/  MUFU.EX2 R231, R6 ;  /* 0x0000000600e77308 */ /* 0x0002e60000000800 */
[----:B------:R-:W-:Y:S07]  /*7510*/  HMMA.16816.F32 R32, R8, R42, RZ ;  /* 0x0000002a0820723c */ /* 0x000fee00000018ff */
[----:B--2---:R-:W-:Y:S01]  /*7520*/  F2FP.PACK_AB R8, R229, R230 ;  /* 0x000000e6e508723e */ /* 0x004fe200000000ff */
[----:B-1----:R-:W-:Y:S01]  /*7530*/  FFMA.FTZ R6, R87, c[0x0][0x2d0], -R2 ;  /* 0x0000b40057067a23 */ /* 0x002fe20000010802 */
[----:B---3--:R-:W-:-:S03]  /*7540*/  F2FP.PACK_AB R10, R231, R228 ;  /* 0x000000e4e70a723e */ /* 0x008fc600000000ff */
        /* <DEDUP_REMOVED lines=11> */
[C---:B------:R-:W-:Y:S01]  /*7600*/  HMMA.16816.F32 R140, R8.reuse, R80, R16 ;  /* 0x00000050088c723c */ /* 0x040fe20000001810 */
[----:B------:R-:W3:Y:S07]  /*7610*/  LDSM.16.MT88.4 R16, [R189+0x1000] ;  /* 0x00100000bd10783b */ /* 0x000eee0000004200 */
[----:B------:R-:W-:Y:S01]  /*7620*/  HMMA.16816.F32 R92, R8, R64, R24 ;  /* 0x00000040085c723c */ /* 0x000fe20000001818 */
[----:B------:R-:W4:Y:S01]  /*7630*/  LDSM.16.MT88.4 R24, [R190+0x1000] ;  /* 0x00100000be18783b */ /* 0x000f220000004200 */
[----:B-1----:R-:W-:-:S04]  /*7640*/  FFMA.FTZ R6, R117, c[0x0][0x2d0], -R4 ;  /* 0x0000b40075067a23 */ /* 0x002fc80000010804 */
[----:B------:R1:W-:Y:S02]  /*7650*/  MUFU.EX2 R225, R6 ;  /* 0x0000000600e17308 */ /* 0x0003e40000000800 */
[C---:B------:R-:W-:Y:S01]  /*7660*/  HMMA.16816.F32 R136, R8.reuse, R60, R20 ;  /* 0x0000003c0888723c */ /* 0x040fe20000001814 */
[----:B------:R-:W5:Y:S07]  /*7670*/  LDSM.16.MT88.4 R20, [R193+0x1000] ;  /* 0x00100000c114783b */ /* 0x000f6e0000004200 */
[----:B------:R-:W-:Y:S01]  /*7680*/  HMMA.16816.F32 R148, R8, R76, R12 ;  /* 0x0000004c0894723c */ /* 0x000fe2000000180c */
[----:B-1----:R-:W-:-:S07]  /*7690*/  FFMA.FTZ R6, R128, c[0x0][0x2d0], -R4 ;  /* 0x0000b40080067a23 */ /* 0x002fce0000010804 */
[C---:B------:R-:W-:Y:S01]  /*76a0*/  HMMA.16816.F32 R84, R8.reuse, R66, R28 ;  /* 0x000000420854723c */ /* 0x040fe2000000181c */
[----:B------:R-:W1:Y:S01]  /*76b0*/  LDSM.16.MT88.4 R28, [R192+0x1000] ;  /* 0x00100000c01c783b */ /* 0x000e620000004200 */
[----:B------:R2:W-:Y:S03]  /*76c0*/  MUFU.EX2 R226, R6 ;  /* 0x0000000600e27308 */ /* 0x0005e60000000800 */
[----:B------:R-:W-:Y:S03]  /*76d0*/  LDSM.16.MT88.4 R64, [R193+0x1800] ;  /* 0x00180000c140783b */ /* 0x000fe60000004200 */
[----:B------:R-:W-:Y:S01]  /*76e0*/  HMMA.16816.F32 R88, R8, R62, R36 ;  /* 0x0000003e0858723c */ /* 0x000fe20000001824 */
[----:B------:R-:W1:Y:S01]  /*76f0*/  LDSM.16.MT88.4 R60, [R189+0x1800] ;  /* 0x00180000bd3c783b */ /* 0x000e620000004200 */
[----:B--2---:R-:W-:-:S04]  /*7700*/  FFMA.FTZ R6, R129, c[0x0][0x2d0], -R4 ;  /* 0x0000b40081067a23 */ /* 0x004fc80000010804 */
[----:B------:R2:W-:Y:S02]  /*7710*/  MUFU.EX2 R222, R6 ;  /* 0x0000000600de7308 */ /* 0x0005e40000000800 */
[----:B--2---:R-:W-:-:S06]  /*7720*/  FFMA.FTZ R6, R130, c[0x0][0x2d0], -R4 ;  /* 0x0000b40082067a23 */ /* 0x004fcc0000010804 */
[----:B------:R2:W-:Y:S02]  /*7730*/  MUFU.EX2 R219, R6 ;  /* 0x0000000600db7308 */ /* 0x0005e40000000800 */
[----:B--2---:R-:W-:-:S06]  /*7740*/  FFMA.FTZ R6, R118, c[0x0][0x2d0], -R3 ;  /* 0x0000b40076067a23 */ /* 0x004fcc0000010803 */
[----:B------:R2:W-:Y:S02]  /*7750*/  MUFU.EX2 R218, R6 ;  /* 0x0000000600da7308 */ /* 0x0005e40000000800 */
[--C-:B--2---:R-:W-:Y:S02]  /*7760*/  FFMA.FTZ R6, R119, c[0x0][0x2d0], -R3.reuse ;  /* 0x0000b40077067a23 */ /* 0x104fe40000010803 */
[----:B------:R-:W-:Y:S01]  /*7770*/  HMMA.16816.F32 R116, R8, R82, R44 ;  /* 0x000000520874723c */ /* 0x000fe2000000182c */
[----:B------:R-:W-:Y:S03]  /*7780*/  LDSM.16.MT88.4 R80, [R192+0x1800] ;  /* 0x00180000c050783b */ /* 0x000fe60000004200 */
[----:B------:R2:W1:Y:S02]  /*7790*/  MUFU.EX2 R217, R6 ;  /* 0x0000000600d97308 */ /* 0x0004640000000800 */
[----:B--2---:R-:W-:-:S02]  /*77a0*/  FFMA.FTZ R6, R131, c[0x0][0x2d0], -R3 ;  /* 0x0000b40083067a23 */ /* 0x004fc40000010803 */
[----:B------:R-:W-:Y:S01]  /*77b0*/  HMMA.16816.F32 R128, R8, R78, R32 ;  /* 0x0000004e0880723c */ /* 0x000fe20000001820 */
[----:B------:R-:W2:Y:S03]  /*77c0*/  LDSM.16.MT88.4 R76, [R190+0x1800] ;  /* 0x00180000be4c783b */ /* 0x000ea60000004200 */
[----:B------:R3:W-:Y:S03]  /*77d0*/  MUFU.EX2 R216, R6 ;  /* 0x0000000600d87308 */ /* 0x0007e60000000800 */
[----:B------:R-:W-:Y:S02]  /*77e0*/  F2FP.PACK_AB R8, R227, R73 ;  /* 0x00000049e308723e */ /* 0x000fe400000000ff */
[----:B-1----:R-:W-:Y:S02]  /*77f0*/  F2FP.PACK_AB R9, R217, R218 ;  /* 0x000000dad909723e */ /* 0x002fe400000000ff */
[----:B------:R-:W-:Y:S01]  /*7800*/  F2FP.PACK_AB R10, R226, R225 ;  /* 0x000000e1e20a723e */ /* 0x000fe200000000ff */
[----:B---3--:R-:W-:-:S04]  /*7810*/  FFMA.FTZ R6, R132, c[0x0][0x2d0], -R3 ;  /* 0x0000b40084067a23 */ /* 0x008fc80000010803 */
[----:B------:R1:W3:Y:S02]  /*7820*/  MUFU.EX2 R214, R6 ;  /* 0x0000000600d67308 */ /* 0x0002e40000000800 */
[----:B-1----:R-:W-:Y:S01]  /*7830*/  FFMA.FTZ R6, R146, c[0x0][0x2d0], -R4 ;  /* 0x0000b40092067a23 */ /* 0x002fe20000010804 */
[----:B---3--:R-:W-:Y:S01]  /*7840*/  F2FP.PACK_AB R11, R214, R216 ;  /* 0x000000d8d60b723e */ /* 0x008fe200000000ff */
[----:B------:R-:W-:-:S04]  /*7850*/  IMAD.MOV.U32 R146, RZ, RZ, R183 ;  /* 0x000000ffff927224 */ /* 0x000fc800078e00b7 */
[----:B------:R1:W-:Y:S02]  /*7860*/  MUFU.EX2 R215, R6 ;  /* 0x0000000600d77308 */ /* 0x0003e40000000800 */
[C---:B------:R-:W-:Y:S07]  /*7870*/  HMMA.16816.F32 R56, R8.reuse, R16, R124 ;  /* 0x000000100838723c */ /* 0x040fee000000187c */
[----:B------:R-:W-:Y:S01]  /*7880*/  IMAD.MOV.U32 R126, RZ, RZ, R184 ;  /* 0x000000ffff7e7224 */ /* 0x000fe200078e00b8 */
[----:B----4-:R-:W-:Y:S01]  /*7890*/  HMMA.16816.F32 R32, R8, R26, R112 ;  /* 0x0000001a0820723c */ /* 0x010fe20000001870 */
[----:B------:R-:W-:Y:S01]  /*78a0*/  IMAD.MOV.U32 R127, RZ, RZ, R185 ;  /* 0x000000ffff7f7224 */ /* 0x000fe200078e00b9 */
[----:B------:R-:W-:Y:S01]  /*78b0*/  LDSM.16.MT88.4 R112, [R193+0x2000] ;  /* 0x00200000c170783b */ /* 0x000fe20000004200 */
[----:B-1----:R-:W-:-:S04]  /*78c0*/  FFMA.FTZ R6, R145, c[0x0][0x2d0], -R4 ;  /* 0x0000b40091067a23 */ /* 0x002fc80000010804 */
[----:B------:R1:W3:Y:S01]  /*78d0*/  MUFU.EX2 R213, R6 ;  /* 0x0000000600d57308 */ /* 0x0002e20000000800 */
        /* <DEDUP_REMOVED lines=8> */
[----:B------:R1:W4:Y:S03]  /*7960*/  MUFU.EX2 R211, R6 ;  /* 0x0000000600d37308 */ /* 0x0003260000000800 */
[----:B------:R-:W-:Y:S01]  /*7970*/  HMMA.16816.F32 R12, R8, R30, R96 ;  /* 0x0000001e080c723c */ /* 0x000fe20000001860 */
[----:B------:R-:W5:Y:S06]  /*7980*/  LDSM.16.MT88.4 R96, [R189+0x2000] ;  /* 0x00200000bd60783b */ /* 0x000f6c0000004200 */
[----:B------:R-:W-:-:S02]  /*7990*/  F2FP.PACK_AB R8, R219, R222 ;  /* 0x000000dedb08723e */ /* 0x000fc400000000ff */
[----:B---3--:R-:W-:Y:S01]  /*79a0*/  F2FP.PACK_AB R10, R213, R215 ;  /* 0x000000d7d50a723e */ /* 0x008fe200000000ff */
[----:B-1----:R-:W-:Y:S01]  /*79b0*/  FFMA.FTZ R6, R152, c[0x0][0x2d0], -R3 ;  /* 0x0000b40098067a23 */ /* 0x002fe20000010803 */
[----:B----4-:R-:W-:-:S03]  /*79c0*/  F2FP.PACK_AB R9, R211, R212 ;  /* 0x000000d4d309723e */ /* 0x010fc600000000ff */
        /* <DEDUP_REMOVED lines=10> */
[C---:B------:R-:W-:Y:S08]  /*7a70*/  HMMA.16816.F32 R52, R8.reuse, R64, R52 ;  /* 0x000000400834723c */ /* 0x040ff00000001834 */
[----:B------:R-:W-:Y:S01]  /*7a80*/  HMMA.16816.F32 R36, R8, R66, R36 ;  /* 0x000000420824723c */ /* 0x000fe20000001824 */
[----:B-1----:R-:W-:-:S07]  /*7a90*/  FFMA.FTZ R6, R156, c[0x0][0x2d0], -R5 ;  /* 0x0000b4009c067a23 */ /* 0x002fce0000010805 */
[C---:B--2---:R-:W-:Y:S01]  /*7aa0*/  HMMA.16816.F32 R48, R8.reuse, R76, R48 ;  /* 0x0000004c0830723c */ /* 0x044fe20000001830 */
[----:B------:R1:W-:Y:S07]  /*7ab0*/  MUFU.EX2 R187, R6 ;  /* 0x0000000600bb7308 */ /* 0x0003ee0000000800 */
[----:B------:R-:W-:Y:S01]  /*7ac0*/  HMMA.16816.F32 R44, R8, R80, R44 ;  /* 0x00000050082c723c */ /* 0x000fe2000000182c */
[----:B-1----:R-:W-:-:S04]  /*7ad0*/  FFMA.FTZ R6, R158, c[0x0][0x2d0], -R5 ;  /* 0x0000b4009e067a23 */ /* 0x002fc80000010805 */
[----:B------:R1:W2:Y:S02]  /*7ae0*/  MUFU.EX2 R186, R6 ;  /* 0x0000000600ba7308 */ /* 0x0002a40000000800 */
[----:B-1----:R-:W-:Y:S02]  /*7af0*/  FFMA.FTZ R6, R133, c[0x0][0x2d0], -R2 ;  /* 0x0000b40085067a23 */ /* 0x002fe40000010802 */
[C---:B------:R-:W-:Y:S04]  /*7b00*/  HMMA.16816.F32 R132, R8.reuse, R78, R32 ;  /* 0x0000004e0884723c */ /* 0x040fe80000001820 */
[----:B------:R1:W-:Y:S04]  /*7b10*/  MUFU.EX2 R184, R6 ;  /* 0x0000000600b87308 */ /* 0x0003e80000000800 */
[----:B------:R-:W-:Y:S01]  /*7b20*/  HMMA.16816.F32 R32, R8, R82, R12 ;  /* 0x000000520820723c */ /* 0x000fe2000000180c */
[----:B------:R-:W-:Y:S06]  /*7b30*/  LDSM.16.MT88.4 R12, [R192+0x2000] ;  /* 0x00200000c00c783b */ /* 0x000fec0000004200 */
[----:B---3--:R-:W-:-:S02]  /*7b40*/  F2FP.PACK_AB R8, R208, R206 ;  /* 0x000000ced008723e */ /* 0x008fc400000000ff */
[----:B--2---:R-:W-:Y:S01]  /*7b50*/  F2FP.PACK_AB R10, R186, R187 ;  /* 0x000000bbba0a723e */ /* 0x004fe200000000ff */
[----:B-1----:R-:W-:-:S04]  /*7b60*/  FFMA.FTZ R6, R153, c[0x0][0x2d0], -R2 ;  /* 0x0000b40099067a23 */ /* 0x002fc80000010802 */
        /* <DEDUP_REMOVED lines=8> */
[----:B------:R1:W-:Y:S01]  /*7bf0*/  MUFU.EX2 R158, R6 ;  /* 0x00000006009e7308 */ /* 0x0003e20000000800 */
[----:B------:R-:W-:Y:S01]  /*7c00*/  IMAD.MOV.U32 R178, RZ, RZ, R73 ;  /* 0x000000ffffb27224 */ /* 0x000fe200078e0049 */
[C---:B------:R-:W-:Y:S08]  /*7c10*/  HMMA.16816.F32 R92, R8.reuse, R16, R92 ;  /* 0x00000010085c723c */ /* 0x040ff0000000185c */
[----:B------:R-:W-:Y:S01]  /*7c20*/  HMMA.16816.F32 R16, R8, R18, R84 ;  /* 0x000000120810723c */ /* 0x000fe20000001854 */
[----:B-1----:R-:W-:-:S04]  /*7c30*/  FFMA.FTZ R6, R177, c[0x0][0x2d0], -R4 ;  /* 0x0000b400b1067a23 */ /* 0x002fc80000010804 */
[----:B------:R1:W2:Y:S03]  /*7c40*/  MUFU.EX2 R177, R6 ;  /* 0x0000000600b17308 */ /* 0x0002a60000000800 */
[C---:B------:R-:W-:Y:S01]  /*7c50*/  HMMA.16816.F32 R108, R8.reuse, R20, R136 ;  /* 0x00000014086c723c */ /* 0x040fe20000001888 */
[--C-:B-1----:R-:W-:Y:S02]  /*7c60*/  FFMA.FTZ R6, R176, c[0x0][0x2d0], -R4.reuse ;  /* 0x0000b400b0067a23 */ /* 0x102fe40000010804 */
[----:B------:R-:W-:Y:S02]  /*7c70*/  FFMA.FTZ R4, R175, c[0x0][0x2d0], -R4 ;  /* 0x0000b400af047a23 */ /* 0x000fe40000010804 */
[----:B------:R-:W-:Y:S03]  /*7c80*/  MUFU.EX2 R176, R6 ;  /* 0x0000000600b07308 */ /* 0x000fe60000000800 */
[----:B------:R-:W-:Y:S01]  /*7c90*/  HMMA.16816.F32 R84, R8, R26, R116 ;  /* 0x0000001a0854723c */ /* 0x000fe20000001874 */
[----:B------:R-:W-:-:S04]  /*7ca0*/  IMAD.MOV.U32 R175, RZ, RZ, R146 ;  /* 0x000000ffffaf7224 */ /* 0x000fc800078e0092 */
[----:B------:R1:W-:Y:S03]  /*7cb0*/  MUFU.EX2 R157, R4 ;  /* 0x00000004009d7308 */ /* 0x0003e60000000800 */
[----:B------:R-:W-:Y:S01]  /*7cc0*/  HMMA.16816.F32 R144, R8, R22, R88 ;  /* 0x000000160890723c */ /* 0x000fe20000001858 */
[--C-:B-1----:R-:W-:Y:S02]  /*7cd0*/  FFMA.FTZ R4, R173, c[0x0][0x2d0], -R3.reuse ;  /* 0x0000b400ad047a23 */ /* 0x102fe40000010803 */
[----:B------:R-:W-:Y:S02]  /*7ce0*/  IMAD.MOV.U32 R173, RZ, RZ, R126 ;  /* 0x000000ffffad7224 */ /* 0x000fe400078e007e */
[----:B------:R1:W-:Y:S02]  /*7cf0*/  MUFU.EX2 R153, R4 ;  /* 0x0000000400997308 */ /* 0x0003e40000000800 */
[----:B-1----:R-:W-:-:S02]  /*7d00*/  FFMA.FTZ R4, R172, c[0x0][0x2d0], -R3 ;  /* 0x0000b400ac047a23 */ /* 0x002fc40000010803 */
[----:B------:R-:W3:Y:S01]  /*7d10*/  LDL.LU R172, [R1+0x4] ;  /* 0x0000040001ac7983 */ /* 0x000ee20000300800 */
[----:B------:R-:W-:-:S03]  /*7d20*/  IADD3 R205, R205, -0x2, RZ ;  /* 0xfffffffecdcd7810 */ /* 0x000fc60007ffe0ff */
[----:B------:R1:W4:Y:S02]  /*7d30*/  MUFU.EX2 R154, R4 ;  /* 0x00000004009a7308 */ /* 0x0003240000000800 */
[--C-:B-1----:R-:W-:Y:S02]  /*7d40*/  FFMA.FTZ R4, R171, c[0x0][0x2d0], -R3.reuse ;  /* 0x0000b400ab047a23 */ /* 0x102fe40000010803 */
[----:B------:R-:W-:Y:S02]  /*7d50*/  FFMA.FTZ R3, R169, c[0x0][0x2d0], -R3 ;  /* 0x0000b400a9037a23 */ /* 0x000fe40000010803 */
[----:B------:R-:W-:Y:S02]  /*7d60*/  IMAD.MOV.U32 R171, RZ, RZ, R127 ;  /* 0x000000ffffab7224 */ /* 0x000fe400078e007f */
[----:B------:R-:W-:Y:S01]  /*7d70*/  MUFU.EX2 R155, R4 ;  /* 0x00000004009b7308 */ /* 0x000fe20000000800 */
[----:B------:R-:W-:Y:S01]  /*7d80*/  HMMA.16816.F32 R124, R8, R24, R140 ;  /* 0x00000018087c723c */ /* 0x000fe2000000188c */
[----:B------:R-:W-:-:S06]  /*7d90*/  IMAD.MOV.U32 R169, RZ, RZ, R7 ;  /* 0x000000ffffa97224 */ /* 0x000fcc00078e0007 */
[----:B------:R1:W1:Y:S01]  /*7da0*/  MUFU.EX2 R156, R3 ;  /* 0x00000003009c7308 */ /* 0x0002620000000800 */
[C---:B------:R-:W-:Y:S07]  /*7db0*/  HMMA.16816.F32 R140, R8.reuse, R28, R148 ;  /* 0x0000001c088c723c */ /* 0x040fee0000001894 */
[----:B--2---:R-:W-:Y:S01]  /*7dc0*/  F2FP.PACK_AB R148, R177, R158 ;  /* 0x0000009eb194723e */ /* 0x004fe200000000ff */
[----:B------:R-:W-:Y:S01]  /*7dd0*/  HMMA.16816.F32 R28, R8, R30, R128 ;  /* 0x0000001e081c723c */ /* 0x000fe20000001880 */
[----:B------:R-:W2:Y:S01]  /*7de0*/  LDSM.16.MT88.4 R128, [R190+0x2000] ;  /* 0x00200000be80783b */ /* 0x000ea20000004200 */
[----:B----4-:R-:W-:-:S02]  /*7df0*/  F2FP.PACK_AB R149, R154, R153 ;  /* 0x000000999a95723e */ /* 0x010fc400000000ff */
[----:B------:R-:W-:Y:S01]  /*7e00*/  F2FP.PACK_AB R150, R157, R176 ;  /* 0x000000b09d96723e */ /* 0x000fe200000000ff */
[--C-:B-1----:R-:W-:Y:S01]  /*7e10*/  FFMA.FTZ R3, R167, c[0x0][0x2d0], -R5.reuse ;  /* 0x0000b400a7037a23 */ /* 0x102fe20000010805 */
[----:B------:R-:W-:Y:S01]  /*7e20*/  F2FP.PACK_AB R151, R156, R155 ;  /* 0x0000009b9c97723e */ /* 0x000fe200000000ff */
[----:B------:R-:W-:Y:S02]  /*7e30*/  IMAD.MOV.U32 R167, RZ, RZ, R74 ;  /* 0x000000ffffa77224 */ /* 0x000fe400078e004a */
[----:B------:R1:W-:Y:S04]  /*7e40*/  MUFU.EX2 R152, R3 ;  /* 0x0000000300987308 */ /* 0x0003e80000000800 */
[C---:B-----5:R-:W-:Y:S08]  /*7e50*/  HMMA.16816.F32 R88, R148.reuse, R96, R56 ;  /* 0x000000609458723c */ /* 0x060ff00000001838 */
[----:B------:R-:W-:Y:S01]  /*7e60*/  HMMA.16816.F32 R100, R148, R98, R40 ;  /* 0x000000629464723c */ /* 0x000fe20000001828 */
[----:B-1----:R-:W-:-:S02]  /*7e70*/  FFMA.FTZ R3, R166, c[0x0][0x2d0], -R5 ;  /* 0x0000b400a6037a23 */ /* 0x002fc40000010805 */
[----:B------:R-:W-:Y:S02]  /*7e80*/  IMAD.MOV.U32 R166, RZ, RZ, R75 ;  /* 0x000000ffffa67224 */ /* 0x000fe400078e004b */
[----:B------:R1:W4:Y:S03]  /*7e90*/  MUFU.EX2 R75, R3 ;  /* 0x00000003004b7308 */ /* 0x0003260000000800 */
[C---:B------:R-:W-:Y:S08]  /*7ea0*/  HMMA.16816.F32 R104, R148.reuse, R112, R52 ;  /* 0x000000709468723c */ /* 0x040ff00000001834 */
[----:B------:R-:W-:Y:S01]  /*7eb0*/  HMMA.16816.F32 R116, R148, R114, R36 ;  /* 0x000000729474723c */ /* 0x000fe20000001824 */
[----:B-1----:R-:W-:-:S07]  /*7ec0*/  FFMA.FTZ R3, R170, c[0x0][0x2d0], -R5 ;  /* 0x0000b400aa037a23 */ /* 0x002fce0000010805 */
[C---:B--2---:R-:W-:Y:S01]  /*7ed0*/  HMMA.16816.F32 R120, R148.reuse, R128, R48 ;  /* 0x000000809478723c */ /* 0x044fe20000001830 */
[----:B----4-:R-:W-:Y:S01]  /*7ee0*/  F2FP.PACK_AB R8, R75, R152 ;  /* 0x000000984b08723e */ /* 0x010fe200000000ff */
[----:B------:R-:W-:Y:S01]  /*7ef0*/  IMAD.MOV.U32 R170, RZ, RZ, c[0x0][0x2c4] ;  /* 0x0000b100ffaa7624 */ /* 0x000fe200078e00ff */
[----:B------:R1:W-:Y:S04]  /*7f00*/  MUFU.EX2 R73, R3 ;  /* 0x0000000300497308 */ /* 0x0003e80000000800 */
[----:B------:R-:W-:Y:S01]  /*7f10*/  ISETP.NE.AND P6, PT, R170, 0x1, PT ;  /* 0x00000001aa00780c */ /* 0x000fe20003fc5270 */
[C---:B------:R-:W-:Y:S08]  /*7f20*/  HMMA.16816.F32 R132, R148.reuse, R130, R132 ;  /* 0x000000829484723c */ /* 0x040ff00000001884 */
[----:B------:R-:W-:Y:S01]  /*7f30*/  HMMA.16816.F32 R136, R148, R12, R44 ;  /* 0x0000000c9488723c */ /* 0x000fe2000000182c */
[----:B-1----:R-:W-:-:S04]  /*7f40*/  FFMA.FTZ R3, R174, c[0x0][0x2d0], -R5 ;  /* 0x0000b400ae037a23 */ /* 0x002fc80000010805 */
[----:B------:R1:W2:Y:S03]  /*7f50*/  MUFU.EX2 R74, R3 ;  /* 0x00000003004a7308 */ /* 0x0002a60000000800 */
[----:B------:R-:W-:Y:S01]  /*7f60*/  HMMA.16816.F32 R148, R148, R14, R32 ;  /* 0x0000000e9494723c */ /* 0x000fe20000001820 */
        /* <DEDUP_REMOVED lines=22> */
[C---:B------:R-:W-:Y:S08]  /*80d0*/  HMMA.16816.F32 R76, R8.reuse, R78, R84 ;  /* 0x0000004e084c723c */ /* 0x040ff00000001854 */
[----:B------:R-:W-:Y:S01]  /*80e0*/  HMMA.16816.F32 R80, R8, R82, R28 ;  /* 0x000000520850723c */ /* 0x000fe2000000181c */
[----:B-1----:R-:W-:-:S04]  /*80f0*/  FFMA.FTZ R3, R180, c[0x0][0x2d0], -R5 ;  /* 0x0000b400b4037a23 */ /* 0x002fc80000010805 */
[----:B------:R-:W1:Y:S03]  /*8100*/  MUFU.EX2 R33, R3 ;  /* 0x0000000300217308 */ /* 0x000e660000000800 */
[----:B------:R-:W-:Y:S07]  /*8110*/  HMMA.16816.F32 R4, R8, R66, R144 ;  /* 0x000000420804723c */ /* 0x000fee0000001890 */
[----:B--2---:R-:W-:Y:S01]  /*8120*/  F2FP.PACK_AB R144, R34, R32 ;  /* 0x000000202290723e */ /* 0x004fe200000000ff */
[----:B------:R-:W-:-:S02]  /*8130*/  FADD.FTZ R8, R169, R167 ;  /* 0x000000a7a9087221 */ /* 0x000fc40000010000 */
[----:B------:R-:W-:Y:S02]  /*8140*/  FADD.FTZ R9, R249, R245 ;  /* 0x000000f5f9097221 */ /* 0x000fe40000010000 */
[----:B------:R-:W-:Y:S02]  /*8150*/  FADD.FTZ R10, R238, R236 ;  /* 0x000000ecee0a7221 */ /* 0x000fe40000010000 */
[----:B------:R-:W-:Y:S01]  /*8160*/  FADD.FTZ R8, R171, R8 ;  /* 0x00000008ab087221 */ /* 0x000fe20000010000 */
[----:B-1----:R-:W-:Y:S01]  /*8170*/  F2FP.PACK_AB R146, R33, R35 ;  /* 0x000000232192723e */ /* 0x002fe200000000ff */
[----:B------:R-:W-:-:S04]  /*8180*/  FFMA.FTZ R3, R162, c[0x0][0x2d0], -R2 ;  /* 0x0000b400a2037a23 */ /* 0x000fc80000010802 */
[----:B------:R1:W-:Y:S02]  /*8190*/  MUFU.EX2 R20, R3 ;  /* 0x0000000300147308 */ /* 0x0003e40000000800 */
[----:B-1----:R-:W-:-:S06]  /*81a0*/  FFMA.FTZ R3, R161, c[0x0][0x2d0], -R2 ;  /* 0x0000b400a1037a23 */ /* 0x002fcc0000010802 */
[----:B------:R1:W2:Y:S02]  /*81b0*/  MUFU.EX2 R21, R3 ;  /* 0x0000000300157308 */ /* 0x0002a40000000800 */
[--C-:B-1----:R-:W-:Y:S01]  /*81c0*/  FFMA.FTZ R3, R160, c[0x0][0x2d0], -R2.reuse ;  /* 0x0000b400a0037a23 */ /* 0x102fe20000010802 */
[----:B--2---:R-:W-:Y:S01]  /*81d0*/  F2FP.PACK_AB R145, R21, R20 ;  /* 0x000000141591723e */ /* 0x004fe200000000ff */
[----:B------:R-:W-:-:S04]  /*81e0*/  FFMA.FTZ R2, R159, c[0x0][0x2d0], -R2 ;  /* 0x0000b4009f027a23 */ /* 0x000fc80000010802 */
[----:B------:R1:W-:Y:S08]  /*81f0*/  MUFU.EX2 R23, R3 ;  /* 0x0000000300177308 */ /* 0x0003f00000000800 */
[----:B------:R-:W2:Y:S01]  /*8200*/  MUFU.EX2 R22, R2 ;  /* 0x0000000200167308 */ /* 0x000ea20000000800 */
[----:B-1----:R-:W-:Y:S01]  /*8210*/  @P6 IMAD.HI.U32 R3, R166, c[0x0][0x2c8], RZ ;  /* 0x0000b200a6036a27 */ /* 0x002fe200078e00ff */
[----:B--2---:R-:W-:-:S03]  /*8220*/  F2FP.PACK_AB R147, R22, R23 ;  /* 0x000000171693723e */ /* 0x004fc600000000ff */
[----:B------:R-:W-:Y:S01]  /*8230*/  IMAD.MOV.U32 R2, RZ, RZ, R166 ;  /* 0x000000ffff027224 */ /* 0x000fe200078e00a6 */
[----:B------:R-:W-:-:S05]  /*8240*/  @P6 SHF.R.U32.HI R2, RZ, c[0x0][0x2cc], R3 ;  /* 0x0000b300ff026a19 */ /* 0x000fca0000011603 */
[----:B---3--:R-:W-:Y:S01]  /*8250*/  IMAD.IADD R3, R172, 0x1, R2 ;  /* 0x00000001ac037824 */ /* 0x008fe200078e0202 */
[----:B------:R-:W-:Y:S01]  /*8260*/  HMMA.16816.F32 R108, R144, R112, R108 ;  /* 0x00000070906c723c */ /* 0x000fe2000000186c */
[----:B------:R-:W-:-:S04]  /*8270*/  FADD.FTZ R2, R69, R233 ;  /* 0x000000e945027221 */ /* 0x000fc80000010000 */
[----:B------:R-:W-:-:S03]  /*8280*/  FADD.FTZ R2, R234, R2 ;  /* 0x00000002ea027221 */ /* 0x000fc60000010000 */
[----:B------:R-:W-:Y:S01]  /*8290*/  HMMA.16816.F32 R112, R144, R114, R4 ;  /* 0x000000729070723c */ /* 0x000fe20000001804 */
[----:B------:R-:W-:-:S06]  /*82a0*/  FADD.FTZ R2, R232, R2 ;  /* 0x00000002e8027221 */ /* 0x000fcc0000010000 */
        /* <DEDUP_REMOVED lines=72> */
[----:B------:R-:W-:Y:S01]  /*8730*/  FADD.FTZ R5, R23, R5 ;  /* 0x0000000517057221 */ /* 0x000fe20000010000 */
[----:B------:R-:W-:Y:S01]  /*8740*/  STL [R1+0xc], R7 ;  /* 0x00000c0701007387 */ /* 0x000fe20000100800 */
[----:B------:R-:W-:Y:S02]  /*8750*/  FADD.FTZ R4, R33, R6 ;  /* 0x0000000621047221 */ /* 0x000fe40000010000 */
[----:B------:R-:W-:Y:S01]  /*8760*/  IMAD.MOV.U32 R178, RZ, RZ, c[0x0][0x32c] ;  /* 0x0000cb00ffb27624 */ /* 0x000fe200078e00ff */
[----:B------:R1:W-:Y:S04]  /*8770*/  STL [R1+0x10], R2 ;  /* 0x0000100201007387 */ /* 0x0003e80000100800 */
[----:B------:R2:W-:Y:S01]  /*8780*/  STL [R1+0x14], R4 ;  /* 0x0000140401007387 */ /* 0x0005e20000100800 */
[----:B------:R-:W-:Y:S01]  /*8790*/  ISETP.GE.AND P6, PT, R178, 0x1, PT ;  /* 0x00000001b200780c */ /* 0x000fe20003fc6270 */
[----:B-1----:R-:W-:Y:S01]  /*87a0*/  FADD.FTZ R2, R22, R5 ;  /* 0x0000000516027221 */ /* 0x002fe20000010000 */
[----:B--2---:R-:W-:-:S04]  /*87b0*/  IADD3 R4, R3, c[0x0][0x328], RZ ;  /* 0x0000ca0003047a10 */ /* 0x004fc80007ffe0ff */
[----:B------:R1:W-:Y:S07]  /*87c0*/  STL [R1+0x18], R2 ;  /* 0x0000180201007387 */ /* 0x0003ee0000100800 */
[----:B------:R-:W-:Y:S05]  /*87d0*/  @!P6 BRA `(.L_x_603) ;  /* 0x000001100000e947 */ /* 0x000fea0003800000 */
[C---:B------:R-:W-:Y:S01]  /*87e0*/  ISETP.GT.AND P0, PT, R3.reuse, RZ, PT ;  /* 0x000000ff0300720c */ /* 0x040fe20003f04270 */
[----:B------:R-:W-:Y:S01]  /*87f0*/  BSSY B0, `(.L_x_604) ;  /* 0x000000d000007945 */ /* 0x000fe20003800000 */
[----:B-1----:R-:W-:Y:S01]  /*8800*/  IADD3 R2, R3, -0x1, RZ ;  /* 0xffffffff03027810 */ /* 0x002fe20007ffe0ff */
[----:B------:R-:W-:-:S10]  /*8810*/  IMAD.MOV.U32 R5, RZ, RZ, c[0x0][0x32c] ;  /* 0x0000cb00ff057624 */ /* 0x000fd400078e00ff */
[----:B------:R-:W-:Y:S05]  /*8820*/  @P0 BRA `(.L_x_605) ;  /* 0x0000006000000947 */ /* 0x000fea0003800000 */
[----:B------:R-:W-:Y:S01]  /*8830*/  ISETP.NE.AND P0, PT, R5, 0x1, PT ;  /* 0x000000010500780c */ /* 0x000fe20003f05270 */
[----:B------:R-:W-:-:S12]  /*8840*/  IMAD.MOV R2, RZ, RZ, -R3 ;  /* 0x000000ffff027224 */ /* 0x000fd800078e0a03 */
[----:B------:R-:W-:-:S05]  /*8850*/  @P0 IMAD.HI.U32 R3, R2, c[0x0][0x330], RZ ;  /* 0x0000cc0002030a27 */ /* 0x000fca00078e00ff */
[----:B------:R-:W-:-:S04]  /*8860*/  @P0 SHF.R.U32.HI R2, RZ, c[0x0][0x334], R3 ;  /* 0x0000cd00ff020a19 */ /* 0x000fc80000011603 */
[----:B------:R-:W-:Y:S01]  /*8870*/  LOP3.LUT R2, RZ, R2, RZ, 0x33, !PT ;  /* 0x00000002ff027212 */ /* 0x000fe200078e33ff */
[----:B------:R-:W-:Y:S05]  /*8880*/  BRA `(.L_x_606) ;  /* 0x0000003000007947 */ /* 0x000fea0003800000 */
.L_x_605:
[----:B------:R-:W-:-:S13]  /*8890*/  ISETP.NE.AND P0, PT, R5, 0x1, PT ;  /* 0x000000010500780c */ /* 0x000fda0003f05270 */
[----:B------:R-:W-:-:S05]  /*88a0*/  @P0 IMAD.HI.U32 R3, R2, c[0x0][0x330], RZ ;  /* 0x0000cc0002030a27 */ /* 0x000fca00078e00ff */
[----:B------:R-:W-:Y:S02]  /*88b0*/  @P0 SHF.R.U32.HI R2, RZ, c[0x0][0x334], R3 ;  /* 0x0000cd00ff020a19 */ /* 0x000fe40000011603 */
.L_x_606:
[----:B------:R-:W-:Y:S05]  /*88c0*/  BSYNC B0 ;  /* 0x0000000000007941 */ /* 0x000fea0003800000 */
.L_x_604:
[----:B------:R-:W-:-:S05]  /*88d0*/  IMAD R2, R2, R5, c[0x0][0x32c] ;  /* 0x0000cb0002027624 */ /* 0x000fca00078e0205 */
[----:B------:R-:W-:-:S05]  /*88e0*/  IMNMX R4, R4, R2, PT ;  /* 0x0000000204047217 */ /* 0x000fca0003800200 */
.L_x_603:
[----:B-1----:R-:W-:-:S05]  /*88f0*/  IMAD.HI R2, R4, 0x66666667, RZ ;  /* 0x6666666704027827 */ /* 0x002fca00078e02ff */
[----:B------:R-:W-:-:S04]  /*8900*/  SHF.R.U32.HI R3, RZ, 0x1f, R2 ;  /* 0x0000001fff037819 */ /* 0x000fc80000011602 */
[----:B------:R-:W-:-:S04]  /*8910*/  LEA.HI.SX32 R2, R2, R3, 0x1b ;  /* 0x0000000302027211 */ /* 0x000fc800078fdaff */
[----:B------:R-:W-:-:S04]  /*8920*/  IMNMX R5, R239, R2, !PT ;  /* 0x00000002ef057217 */ /* 0x000fc80007800200 */
[----:B------:R-:W-:Y:S01]  /*8930*/  ISETP.GE.AND P0, PT, R205, R5, PT ;  /* 0x00000005cd00720c */ /* 0x000fe20003f06270 */
[----:B------:R1:W-:-:S12]  /*8940*/  STL [R1+0x8], R5 ;  /* 0x0000080501007387 */ /* 0x0003d80000100800 */
[----:B------:R-:W-:Y:S05]  /*8950*/  @!P0 BRA `(.L_x_607) ;  /* 0x0000579000008947 */ /* 0x000fea0003800000 */
[----:B------:R-:W-:Y:S01]  /*8960*/  IMAD.MOV.U32 R85, RZ, RZ, R71 ;  /* 0x000000ffff557224 */ /* 0x000fe200078e0047 */
[----:B------:R-:W-:Y:S01]  /*8970*/  MOV R87, R0 ;  /* 0x0000000000577202 */ /* 0x000fe20000000f00 */
[----:B------:R-:W-:Y:S01]  /*8980*/  IMAD.MOV.U32 R84, RZ, RZ, R72 ;  /* 0x000000ffff547224 */ /* 0x000fe200078e0048 */
[----:B------:R-:W-:Y:S02]  /*8990*/  MOV R86, R70 ;  /* 0x0000004600567202 */ /* 0x000fe40000000f00 */
.L_x_624:
[----:B------:R-:W2:Y:S01]  /*89a0*/  LDL R178, [R1+0x34] ;  /* 0x0000340001b27983 */ /* 0x000ea20000100800 */
[----:B------:R-:W-:Y:S04]  /*89b0*/  DEPBAR.LE SB0, 0x0 ;  /* 0x000080000000791a */ /* 0x000fe80000000000 */
[----:B------:R-:W3:Y:S01]  /*89c0*/  LDL.64 R176, [R1+0x28] ;  /* 0x0000280001b07983 */ /* 0x000ee20000100a00 */
[----:B------:R-:W-:Y:S05]  /*89d0*/  WARPSYNC 0xffffffff ;  /* 0xffffffff00007948 */ /* 0x000fea0003800000 */
[----:B------:R-:W-:Y:S01]  /*89e0*/  BAR.SYNC.DEFER_BLOCKING 0x0 ;  /* 0x0000000000007b1d */ /* 0x000fe20000010000 */
[----:B------:R-:W-:-:S13]  /*89f0*/  ISETP.GT.AND P0, PT, R239, R205, PT ;  /* 0x000000cdef00720c */ /* 0x000fda0003f04270 */
[----:B------:R-:W-:Y:S01]  /*8a00*/  @!P0 SHF.R.S32.HI R0, RZ, 0x1f, R205 ;  /* 0x0000001fff008819 */ /* 0x000fe200000114cd */
[C---:B------:R-:W-:Y:S04]  /*8a10*/  @!P0 IMAD.WIDE.U32 R2, R205.reuse, c[0x0][0x208], RZ ;  /* 0x00008200cd028a25 */ /* 0x040fe800078e00ff */
[----:B------:R-:W-:Y:S04]  /*8a20*/  @!P0 IMAD R0, R0, c[0x0][0x208], RZ ;  /* 0x0000820000008a24 */ /* 0x000fe800078e02ff */
[----:B------:R-:W-:Y:S01]  /*8a30*/  @!P0 IMAD R0, R205, c[0x0][0x20c], R0 ;  /* 0x00008300cd008a24 */ /* 0x000fe200078e0200 */
[----:B------:R-:W-:Y:S01]  /*8a40*/  LDSM.16.M88.4 R80, [R195] ;  /* 0x00000000c350783b */ /* 0x000fe20000000200 */
[----:B------:R-:W-:Y:S02]  /*8a50*/  ULDC UR4, c[0x0][0x324] ;  /* 0x0000c90000047ab9 */ /* 0x000fe40000000800 */
[----:B------:R-:W-:Y:S01]  /*8a60*/  ULOP3.LUT UR4, URZ, UR4, URZ, 0x33, !UPT ;  /* 0x000000043f047292 */ /* 0x000fe2000f8e333f */
[----:B------:R-:W-:Y:S04]  /*8a70*/  @!P0 IADD3 R0, R3, R0, RZ ;  /* 0x0000000003008210 */ /* 0x000fe80007ffe0ff */
[----:B------:R-:W4:Y:S01]  /*8a80*/  LDSM.16.M88.4 R16, [R188] ;  /* 0x00000000bc10783b */ /* 0x000f220000000200 */
[----:B------:R-:W-:Y:S07]  /*8a90*/  @!P0 IMAD R0, R0, 0x50, RZ ;  /* 0x0000005000008824 */ /* 0x000fee00078e02ff */
[----:B------:R-:W5:Y:S08]  /*8aa0*/  LDSM.16.M88.4 R76, [R195+0x2000] ;  /* 0x00200000c34c783b */ /* 0x000f700000000200 */
[----:B------:R-:W1:Y:S08]  /*8ab0*/  LDSM.16.M88.4 R32, [R188+0x800] ;  /* 0x00080000bc20783b */ /* 0x000e700000000200 */
[----:B------:R-:W1:Y:S08]  /*8ac0*/  LDSM.16.M88.4 R48, [R188+0x1000] ;  /* 0x00100000bc30783b */ /* 0x000e700000000200 */
[----:B------:R-:W1:Y:S08]  /*8ad0*/  LDSM.16.M88.4 R64, [R188+0x1800] ;  /* 0x00180000bc40783b */ /* 0x000e700000000200 */
[----:B------:R-:W1:Y:S08]  /*8ae0*/  LDSM.16.M88.4 R152, [R188+0x2000] ;  /* 0x00200000bc98783b */ /* 0x000e700000000200 */
[----:B------:R-:W-:Y:S08]  /*8af0*/  LDSM.16.M88.4 R156, [R198] ;  /* 0x00000000c69c783b */ /* 0x000ff00000000200 */
[----:B------:R-:W1:Y:S08]  /*8b00*/  LDSM.16.M88.4 R160, [R199] ;  /* 0x00000000c7a0783b */ /* 0x000e700000000200 */
[----:B------:R-:W1:Y:S08]  /*8b10*/  LDSM.16.M88.4 R164, [R198+0x2000] ;  /* 0x00200000c6a4783b */ /* 0x000e700000000200 */
[----:B------:R-:W1:Y:S08]  /*8b20*/  LDSM.16.M88.4 R168, [R203] ;  /* 0x00000000cba8783b */ /* 0x000e700000000200 */
[----:B------:R-:W1:Y:S08]  /*8b30*/  LDSM.16.M88.4 R172, [R202] ;  /* 0x00000000caac783b */ /* 0x000e700000000200 */
[----:B------:R-:W3:Y:S04]  /*8b40*/  LDL R209, [R1+0x30] ;  /* 0x0000300001d17983 */ /* 0x000ee80000100800 */
[----:B------:R-:W3:Y:S06]  /*8b50*/  LDL.64 R226, [R1+0x20] ;  /* 0x0000200001e27983 */ /* 0x000eec0000100a00 */
[----:B------:R-:W3:Y:S04]  /*8b60*/  LDL R213, [R1+0x40] ;  /* 0x0000400001d57983 */ /* 0x000ee80000100800 */
[----:B------:R-:W3:Y:S01]  /*8b70*/  LDL R210, [R1+0x44] ;  /* 0x0000440001d27983 */ /* 0x000ee20000100800 */
[-C--:B-1--4-:R-:W-:Y:S08]  /*8b80*/  HMMA.16816.F32 R4, R80, R16.reuse, RZ ;  /* 0x000000105004723c */ /* 0x092ff000000018ff */
[C---:B-----5:R-:W-:Y:S08]  /*8b90*/  HMMA.16816.F32 R8, R76.reuse, R16, RZ ;  /* 0x000000104c08723c */ /* 0x060ff000000018ff */
        /* <DEDUP_REMOVED lines=20> */
[C---:B------:R-:W-:Y:S08]  /*8ce0*/  HMMA.16816.F32 R8, R164.reuse, R160, R8 ;  /* 0x000000a0a408723c */ /* 0x040ff00000001808 */
[-C--:B------:R-:W-:Y:S08]  /*8cf0*/  HMMA.16816.F32 R12, R164, R162.reuse, R12 ;  /* 0x000000a2a40c723c */ /* 0x080ff0000000180c */
[C---:B------:R-:W-:Y:S01]  /*8d00*/  HMMA.16816.F32 R16, R156.reuse, R162, R16 ;  /* 0x000000a29c10723c */ /* 0x040fe20000001810 */
[----:B------:R-:W4:Y:S07]  /*8d10*/  LDSM.16.M88.4 R160, [R200] ;  /* 0x00000000c8a0783b */ /* 0x000f2e0000000200 */
[-C--:B------:R-:W-:Y:S08]  /*8d20*/  HMMA.16816.F32 R20, R156, R168.reuse, R20 ;  /* 0x000000a89c14723c */ /* 0x080ff00000001814 */
[C---:B------:R-:W-:Y:S07]  /*8d30*/  HMMA.16816.F32 R24, R164.reuse, R168, R24 ;  /* 0x000000a8a418723c */ /* 0x040fee0000001818 */
[----:B--2---:R-:W-:Y:S01]  /*8d40*/  @!P0 MOV R169, R178 ;  /* 0x000000b200a98202 */ /* 0x004fe20000000f00 */
[-C--:B------:R-:W-:Y:S04]  /*8d50*/  HMMA.16816.F32 R28, R164, R170.reuse, R28 ;  /* 0x000000aaa41c723c */ /* 0x080fe8000000181c */
[----:B---3--:R-:W-:Y:S04]  /*8d60*/  @!P0 MOV R168, R176 ;  /* 0x000000b000a88202 */ /* 0x008fe80000000f00 */
[C---:B------:R-:W-:Y:S04]  /*8d70*/  HMMA.16816.F32 R32, R156.reuse, R170, R32 ;  /* 0x000000aa9c20723c */ /* 0x040fe80000001820 */
[----:B------:R-:W-:Y:S03]  /*8d80*/  @!P0 IMAD.WIDE.U32 R168, R2, 0x50, R168 ;  /* 0x0000005002a88825 */ /* 0x000fe600078e00a8 */
[----:B------:R-:W-:Y:S01]  /*8d90*/  @!P0 MOV R170, c[0x0][0x208] ;  /* 0x0000820000aa8a02 */ /* 0x000fe20000000f00 */
[-C--:B------:R-:W-:Y:S01]  /*8da0*/  HMMA.16816.F32 R36, R156, R172.reuse, R36 ;  /* 0x000000ac9c24723c */ /* 0x080fe20000001824 */
[----:B------:R-:W-:Y:S03]  /*8db0*/  @!P0 MOV R171, 0x5 ;  /* 0x0000000500ab8802 */ /* 0x000fe60000000f00 */
[----:B------:R-:W-:Y:S02]  /*8dc0*/  @!P0 LEA R2, P1, R168, c[0x0][0x1f8], 0x1 ;  /* 0x00007e00a8028a11 */ /* 0x000fe400078208ff */
[----:B------:R-:W-:Y:S02]  /*8dd0*/  @!P0 IADD3 R3, R169, R0, RZ ;  /* 0x00000000a9038210 */ /* 0x000fe40007ffe0ff */
[C---:B------:R-:W-:Y:S04]  /*8de0*/  HMMA.16816.F32 R40, R164.reuse, R172, R40 ;  /* 0x000000aca428723c */ /* 0x040fe80000001828 */
[----:B------:R-:W-:Y:S02]  /*8df0*/  @!P0 SHF.L.U32 R176, R170, 0x5, RZ ;  /* 0x00000005aab08819 */ /* 0x000fe400000006ff */
[----:B------:R-:W-:Y:S02]  /*8e00*/  @!P0 LEA.HI.X R3, R168, c[0x0][0x1fc], R3, 0x1, P1 ;  /* 0x00007f00a8038a11 */ /* 0x000fe400008f0c03 */
[-C--:B------:R-:W-:Y:S01]  /*8e10*/  @!P0 IADD3 R172, P2, R2, R176.reuse, RZ ;  /* 0x000000b002ac8210 */ /* 0x080fe20007f5e0ff */
[-C--:B------:R-:W-:Y:S02]  /*8e20*/  HMMA.16816.F32 R44, R164, R174.reuse, R44 ;  /* 0x000000aea42c723c */ /* 0x080fe4000000182c */
[----:B------:R-:W-:Y:S01]  /*8e30*/  @!PT LDS RZ, [RZ] ;  /* 0x00000000fffff984 */ /* 0x000fe20000000800 */
[----:B------:R-:W-:Y:S01]  /*8e40*/  @!PT LDS RZ, [RZ] ;  /* 0x00000000fffff984 */ /* 0x000fe20000000800 */
[----:B------:R-:W-:Y:S01]  /*8e50*/  @!PT LDS RZ, [RZ] ;  /* 0x00000000fffff984 */ /* 0x000fe20000000800 */
[----:B------:R2:W-:Y:S01]  /*8e60*/  @!P0 LDGSTS.E.BYPASS.LTC128B.128 [R207+0x100], [R2.64], !P4 ;  /* 0x0010000002cf8fae */ /* 0x0005e2000e101d48 */
[----:B------:R-:W-:Y:S02]  /*8e70*/  @!P0 SHF.L.U64.HI R0, R170, R171, c[0x0][0x20c] ;  /* 0x00008300aa008619 */ /* 0x000fe400000102ab */
[----:B------:R-:W-:Y:S02]  /*8e80*/  @!P0 IADD3 R170, P1, R172, R176, RZ ;  /* 0x000000b0acaa8210 */ /* 0x000fe40007f3e0ff */
[-C--:B------:R-:W-:Y:S01]  /*8e90*/  @!P0 IADD3.X R173, R3, R0.reuse, RZ, P2, !PT ;  /* 0x0000000003ad8210 */ /* 0x080fe200017fe4ff */
[C---:B------:R-:W-:Y:S04]  /*8ea0*/  HMMA.16816.F32 R48, R156.reuse, R174, R48 ;  /* 0x000000ae9c30723c */ /* 0x040fe80000001830 */
[----:B------:R3:W-:Y:S01]  /*8eb0*/  @!P0 LDGSTS.E.BYPASS.LTC128B.128 [R207+0x900], [R172.64], !P4 ;  /* 0x00900000accf8fae */ /* 0x0007e2000e101d48 */
[----:B------:R-:W-:Y:S02]  /*8ec0*/  @!P0 IADD3.X R171, R173, R0, RZ, P1, !PT ;  /* 0x00000000adab8210 */ /* 0x000fe40000ffe4ff */
[----:B------:R-:W-:Y:S01]  /*8ed0*/  @!P0 IADD3 R168, P2, R170, R176, RZ ;  /* 0x000000b0aaa88210 */ /* 0x000fe20007f5e0ff */
[-C--:B-1----:R-:W-:Y:S04]  /*8ee0*/  HMMA.16816.F32 R52, R156, R152.reuse, R52 ;  /* 0x000000989c34723c */ /* 0x082fe80000001834 */
[----:B------:R1:W-:Y:S01]  /*8ef0*/  @!P0 LDGSTS.E.BYPASS.LTC128B.128 [R207+0x1100], [R170.64], !P4 ;  /* 0x01100000aacf8fae */ /* 0x0003e2000e101d48 */
[----:B------:R-:W-:Y:S03]  /*8f00*/  @!P0 IADD3.X R169, R171, R0, RZ, P2, !PT ;  /* 0x00000000aba98210 */ /* 0x000fe600017fe4ff */
[C---:B------:R-:W-:Y:S04]  /*8f10*/  HMMA.16816.F32 R56, R164.reuse, R152, R56 ;  /* 0x00000098a438723c */ /* 0x040fe80000001838 */
[----:B------:R1:W-:Y:S01]  /*8f20*/  @!P0 LDGSTS.E.BYPASS.LTC128B.128 [R207+0x1900], [R168.64], !P4 ;  /* 0x01900000a8cf8fae */ /* 0x0003e2000e101d48 */
[----:B--2---:R-:W-:Y:S03]  /*8f30*/  @!P0 IADD3 R2, P1, R168, R176, RZ ;  /* 0x000000b0a8028210 */ /* 0x004fe60007f3e0ff */
[-C--:B------:R-:W-:Y:S04]  /*8f40*/  HMMA.16816.F32 R60, R164, R154.reuse, R60 ;  /* 0x0000009aa43c723c */ /* 0x080fe8000000183c */
[----:B------:R-:W-:Y:S04]  /*8f50*/  @!P0 IADD3.X R3, R169, R0, RZ, P1, !PT ;  /* 0x00000000a9038210 */ /* 0x000fe80000ffe4ff */
[C---:B------:R-:W-:Y:S01]  /*8f60*/  HMMA.16816.F32 R64, R156.reuse, R154, R64 ;  /* 0x0000009a9c40723c */ /* 0x040fe20000001840 */
[----:B------:R2:W-:Y:S03]  /*8f70*/  @!P0 LDGSTS.E.BYPASS.LTC128B.128 [R207+0x2100], [R2.64], !P4 ;  /* 0x0210000002cf8fae */ /* 0x0005e6000e101d48 */
[----:B------:R-:W-:Y:S04]  /*8f80*/  ISETP.GT.AND P0, PT, R205, R239, PT ;  /* 0x000000efcd00720c */ /* 0x000fe80003f04270 */
[-C--:B----4-:R-:W-:Y:S01]  /*8f90*/  HMMA.16816.F32 R68, R156, R160.reuse, R68 ;  /* 0x000000a09c44723c */ /* 0x090fe20000001844 */
[----:B---3--:R-:W-:Y:S07]  /*8fa0*/  LDSM.16.M88.4 R172, [R194] ;  /* 0x00000000c2ac783b */ /* 0x008fee0000000200 */
[C---:B------:R-:W-:Y:S01]  /*8fb0*/  HMMA.16816.F32 R72, R164.reuse, R160, R72 ;  /* 0x000000a0a448723c */ /* 0x040fe20000001848 */
[----:B-1----:R-:W1:Y:S07]  /*8fc0*/  LDSM.16.M88.4 R168, [R196] ;  /* 0x00000000c4a8783b */ /* 0x002e6e0000000200 */
[-C--:B------:R-:W-:Y:S01]  /*8fd0*/  HMMA.16816.F32 R76, R164, R162.reuse, R76 ;  /* 0x000000a2a44c723c */ /* 0x080fe2000000184c */
[----:B------:R-:W3:Y:S07]  /*8fe0*/  LDSM.16.M88.4 R176, [R196+0x2000] ;  /* 0x00200000c4b0783b */ /* 0x000eee0000000200 */
[----:B------:R-:W-:Y:S01]  /*8ff0*/  HMMA.16816.F32 R80, R156, R162, R80 ;  /* 0x000000a29c50723c */ /* 0x000fe20000001850 */
[----:B------:R-:W4:Y:S08]  /*9000*/  LDSM.16.M88.4 R180, [R194+0x800] ;  /* 0x00080000c2b4783b */ /* 0x000f300000000200 */
[----:B------:R-:W5:Y:S08]  /*9010*/  LDSM.16.M88.4 R152, [R194+0x1000] ;  /* 0x00100000c298783b */ /* 0x000f700000000200 */
[----:B------:R-:W2:Y:S01]  /*9020*/  LDSM.16.M88.4 R164, [R194+0x1800] ;  /* 0x00180000c2a4783b */ /* 0x000ea20000000200 */
[-C--:B-1----:R-:W-:Y:S07]  /*9030*/  HMMA.16816.F32 R4, R168, R172.reuse, R4 ;  /* 0x000000aca804723c */ /* 0x082fee0000001804 */
[----:B------:R-:W1:Y:S01]  /*9040*/  LDSM.16.M88.4 R184, [R194+0x2000] ;  /* 0x00200000c2b8783b */ /* 0x000e620000000200 */
[C---:B---3--:R-:W-:Y:S07]  /*9050*/  HMMA.16816.F32 R8, R176.reuse, R172, R8 ;  /* 0x000000acb008723c */ /* 0x048fee0000001808 */
[----:B------:R-:W-:Y:S01]  /*9060*/  LDSM.16.M88.4 R156, [R197] ;  /* 0x00000000c59c783b */ /* 0x000fe20000000200 */
[-C--:B------:R-:W-:Y:S07]  /*9070*/  HMMA.16816.F32 R12, R176, R174.reuse, R12 ;  /* 0x000000aeb00c723c */ /* 0x080fee000000180c */
[----:B------:R-:W3:Y:S01]  /*9080*/  LDSM.16.M88.4 R160, [R191] ;  /* 0x00000000bfa0783b */ /* 0x000ee20000000200 */
[C---:B------:R-:W-:Y:S07]  /*9090*/  HMMA.16816.F32 R16, R168.reuse, R174, R16 ;  /* 0x000000aea810723c */ /* 0x040fee0000001810 */
[----:B------:R-:W1:Y:S01]  /*90a0*/  LDSM.16.M88.4 R172, [R197+0x2000] ;  /* 0x00200000c5ac783b */ /* 0x000e620000000200 */
[-C--:B----4-:R-:W-:Y:S07]  /*90b0*/  HMMA.16816.F32 R20, R168, R180.reuse, R20 ;  /* 0x000000b4a814723c */ /* 0x090fee0000001814 */
[----:B------:R-:W0:Y:S01]  /*90c0*/  LDGDEPBAR ;  /* 0x00000000000079af */ /* 0x000e220000000000 */
[C---:B------:R-:W-:Y:S08]  /*90d0*/  HMMA.16816.F32 R24, R176.reuse, R180, R24 ;  /* 0x000000b4b018723c */ /* 0x040ff00000001818 */
[-C--:B------:R-:W-:Y:S08]  /*90e0*/  HMMA.16816.F32 R28, R176, R182.reuse, R28 ;  /* 0x000000b6b01c723c */ /* 0x080ff0000000181c */
[C---:B------:R-:W-:Y:S08]  /*90f0*/  HMMA.16816.F32 R32, R168.reuse, R182, R32 ;  /* 0x000000b6a820723c */ /* 0x040ff00000001820 */
[-C--:B-----5:R-:W-:Y:S08]  /*9100*/  HMMA.16816.F32 R36, R168, R152.reuse, R36 ;  /* 0x00000098a824723c */ /* 0x0a0ff00000001824 */
[C---:B------:R-:W-:Y:S08]  /*9110*/  HMMA.16816.F32 R40, R176.reuse, R152, R40 ;  /* 0x00000098b028723c */ /* 0x040ff00000001828 */
[-C--:B------:R-:W-:Y:S08]  /*9120*/  HMMA.16816.F32 R44, R176, R154.reuse, R44 ;  /* 0x0000009ab02c723c */ /* 0x080ff0000000182c */
[C---:B------:R-:W-:Y:S08]  /*9130*/  HMMA.16816.F32 R48, R168.reuse, R154, R48 ;  /* 0x0000009aa830723c */ /* 0x040ff00000001830 */
[-C--:B--2---:R-:W-:Y:S08]  /*9140*/  HMMA.16816.F32 R52, R168, R164.reuse, R52 ;  /* 0x000000a4a834723c */ /* 0x084ff00000001834 */
[C---:B------:R-:W-:Y:S08]  /*9150*/  HMMA.16816.F32 R56, R176.reuse, R164, R56 ;  /* 0x000000a4b038723c */ /* 0x040ff00000001838 */
[-C--:B------:R-:W-:Y:S08]  /*9160*/  HMMA.16816.F32 R60, R176, R166.reuse, R60 ;  /* 0x000000a6b03c723c */ /* 0x080ff0000000183c */
[C---:B------:R-:W-:Y:S08]  /*9170*/  HMMA.16816.F32 R64, R168.reuse, R166, R64 ;  /* 0x000000a6a840723c */ /* 0x040ff00000001840 */
[-C--:B-1----:R-:W-:Y:S08]  /*9180*/  HMMA.16816.F32 R68, R168, R184.reuse, R68 ;  /* 0x000000b8a844723c */ /* 0x082ff00000001844 */
[C---:B------:R-:W-:Y:S08]  /*9190*/  HMMA.16816.F32 R72, R176.reuse, R184, R72 ;  /* 0x000000b8b048723c */ /* 0x040ff00000001848 */
[-C--:B------:R-:W-:Y:S08]  /*91a0*/  HMMA.16816.F32 R76, R176, R186.reuse, R76 ;  /* 0x000000bab04c723c */ /* 0x080ff0000000184c */
[----:B------:R-:W-:Y:S08]  /*91b0*/  HMMA.16816.F32 R80, R168, R186, R80 ;  /* 0x000000baa850723c */ /* 0x000ff00000001850 */
[-C--:B---3--:R-:W-:Y:S08]  /*91c0*/  HMMA.16816.F32 R4, R156, R160.reuse, R4 ;  /* 0x000000a09c04723c */ /* 0x088ff00000001804 */
[C---:B------:R-:W-:Y:S08]  /*91d0*/  HMMA.16816.F32 R8, R172.reuse, R160, R8 ;  /* 0x000000a0ac08723c */ /* 0x040ff00000001808 */
[-C--:B------:R-:W-:Y:S08]  /*91e0*/  HMMA.16816.F32 R12, R172, R162.reuse, R12 ;  /* 0x000000a2ac0c723c */ /* 0x080ff0000000180c */
[----:B------:R-:W-:Y:S01]  /*91f0*/  FMUL.FTZ R0, R4, c[0x0][0x320] ;  /* 0x0000c80004007a20 */ /* 0x000fe20000410000 */
[C---:B------:R-:W-:Y:S03]  /*9200*/  HMMA.16816.F32 R16, R156.reuse, R162, R16 ;  /* 0x000000a29c10723c */ /* 0x040fe60000001810 */
[----:B------:R1:W2:Y:S04]  /*9210*/  MUFU.TANH R183, R0 ;  /* 0x0000000000b77308 */ /* 0x0002a80000002400 */
[----:B------:R-:W-:Y:S02]  /*9220*/  FMUL.FTZ R3, R10, c[0x0][0x320] ;  /* 0x0000c8000a037a20 */ /* 0x000fe40000410000 */
[----:B------:R-:W-:Y:S04]  /*9230*/  FMUL.FTZ R2, R11, c[0x0][0x320] ;  /* 0x0000c8000b027a20 */ /* 0x000fe80000410000 */
[----:B------:R-:W3:Y:S10]  /*9240*/  MUFU.TANH R224, R2 ;  /* 0x0000000200e07308 */ /* 0x000ef40000002400 */
[----:B------:R-:W4:Y:S01]  /*9250*/  MUFU.TANH R225, R3 ;  /* 0x0000000300e17308 */ /* 0x000f220000002400 */
[----:B-1----:R-:W-:Y:S09]  /*9260*/  FMUL.FTZ R0, R5, c[0x0][0x320] ;  /* 0x0000c80005007a20 */ /* 0x002ff20000410000 */
[----:B------:R1:W1:Y:S02]  /*9270*/  MUFU.TANH R171, R0 ;  /* 0x0000000000ab7308 */ /* 0x0002640000002400 */
[----:B-1----:R-:W-:Y:S08]  /*9280*/  FMUL.FTZ R0, R6, c[0x0][0x320] ;  /* 0x0000c80006007a20 */ /* 0x002ff00000410000 */
[----:B------:R1:W1:Y:S02]  /*9290*/  MUFU.TANH R218, R0 ;  /* 0x0000000000da7308 */ /* 0x0002640000002400 */
[----:B-1----:R-:W-:Y:S02]  /*92a0*/  FMUL.FTZ R0, R7, c[0x0][0x320] ;  /* 0x0000c80007007a20 */ /* 0x002fe40000410000 */
[----:B------:R-:W1:Y:S06]  /*92b0*/  LDSM.16.M88.4 R4, [R191+0x800] ;  /* 0x00080000bf04783b */ /* 0x000e6c0000000200 */
[----:B------:R5:W1:Y:S02]  /*92c0*/  MUFU.TANH R208, R0 ;  /* 0x0000000000d07308 */ /* 0x000a640000002400 */
[----:B-----5:R-:W-:Y:S08]  /*92d0*/  FMUL.FTZ R0, R8, c[0x0][0x320] ;  /* 0x0000c80008007a20 */ /* 0x020ff00000410000 */
[----:B------:R5:W2:Y:S01]  /*92e0*/  MUFU.TANH R223, R0 ;  /* 0x0000000000df7308 */ /* 0x000aa20000002400 */
[-C--:B-1----:R-:W-:Y:S08]  /*92f0*/  HMMA.16816.F32 R20, R156, R4.reuse, R20 ;  /* 0x000000049c14723c */ /* 0x082ff00000001814 */
[C---:B------:R-:W-:Y:S04]  /*9300*/  HMMA.16816.F32 R24, R172.reuse, R4, R24 ;  /* 0x00000004ac18723c */ /* 0x040fe80000001818 */
[----:B-----5:R-:W-:Y:S02]  /*9310*/  FMUL.FTZ R0, R9, c[0x0][0x320] ;  /* 0x0000c80009007a20 */ /* 0x020fe40000410000 */
[----:B------:R-:W1:Y:S02]  /*9320*/  LDSM.16.M88.4 R8, [R191+0x1000] ;  /* 0x00100000bf08783b */ /* 0x000e640000000200 */
[-C--:B------:R-:W-:Y:S01]  /*9330*/  HMMA.16816.F32 R28, R172, R6.reuse, R28 ;  /* 0x00000006ac1c723c */ /* 0x080fe2000000181c */
[----:B------:R5:W1:Y:S07]  /*9340*/  MUFU.TANH R219, R0 ;  /* 0x0000000000db7308 */ /* 0x000a6e0000002400 */
[C---:B------:R-:W-:Y:S01]  /*9350*/  HMMA.16816.F32 R32, R156.reuse, R6, R32 ;  /* 0x000000069c20723c */ /* 0x040fe20000001820 */
[----:B------:R-:W2:Y:S07]  /*9360*/  LDSM.16.M88.4 R4, [R191+0x1800] ;  /* 0x00180000bf04783b */ /* 0x000eae0000000200 */
[----:B------:R-:W-:Y:S04]  /*9370*/  FMUL.FTZ R3, R26, c[0x0][0x320] ;  /* 0x0000c8001a037a20 */ /* 0x000fe80000410000 */
[----:B------:R-:W-:Y:S01]  /*9380*/  FMUL.FTZ R2, R27, c[0x0][0x320] ;  /* 0x0000c8001b027a20 */ /* 0x000fe20000410000 */
[----:B------:R-:W2:Y:S01]  /*9390*/  MUFU.TANH R212, R3 ;  /* 0x0000000300d47308 */ /* 0x000ea20000002400 */
[----:B-----5:R-:W-:Y:S09]  /*93a0*/  FMUL.FTZ R0, R12, c[0x0][0x320] ;  /* 0x0000c8000c007a20 */ /* 0x020ff20000410000 */
[----:B------:R5:W2:Y:S10]  /*93b0*/  MUFU.TANH R216, R0 ;  /* 0x0000000000d87308 */ /* 0x000ab40000002400 */
[----:B------:R2:W2:Y:S01]  /*93c0*/  MUFU.TANH R211, R2 ;  /* 0x0000000200d37308 */ /* 0x0004a20000002400 */
[-C--:B-1----:R-:W-:Y:S08]  /*93d0*/  HMMA.16816.F32 R36, R156, R8.reuse, R36 ;  /* 0x000000089c24723c */ /* 0x082ff00000001824 */
[C---:B------:R-:W-:Y:S04]  /*93e0*/  HMMA.16816.F32 R40, R172.reuse, R8, R40 ;  /* 0x00000008ac28723c */ /* 0x040fe80000001828 */
[----:B-----5:R-:W-:Y:S04]  /*93f0*/  FMUL.FTZ R0, R13, c[0x0][0x320] ;  /* 0x0000c8000d007a20 */ /* 0x020fe80000410000 */
[-C--:B------:R-:W-:Y:S01]  /*9400*/  HMMA.16816.F32 R44, R172, R10.reuse, R44 ;  /* 0x0000000aac2c723c */ /* 0x080fe2000000182c */
[----:B------:R1:W1:Y:S07]  /*9410*/  MUFU.TANH R214, R0 ;  /* 0x0000000000d67308 */ /* 0x00026e0000002400 */
[C---:B------:R-:W-:Y:S01]  /*9420*/  HMMA.16816.F32 R48, R156.reuse, R10, R48 ;  /* 0x0000000a9c30723c */ /* 0x040fe20000001830 */
[----:B------:R-:W5:Y:S01]  /*9430*/  LDSM.16.M88.4 R8, [R191+0x2000] ;  /* 0x00200000bf08783b */ /* 0x000f620000000200 */
[----:B------:R-:W-:Y:S06]  /*9440*/  DEPBAR.LE SB0, 0x0 ;  /* 0x000080000000791a */ /* 0x000fec0000000000 */
[-C--:B--2---:R-:W-:Y:S01]  /*9450*/  HMMA.16816.F32 R52, R156, R4.reuse, R52 ;  /* 0x000000049c34723c */ /* 0x084fe20000001834 */
[----:B------:R-:W-:Y:S04]  /*9460*/  BAR.SYNC.DEFER_BLOCKING 0x0 ;  /* 0x0000000000007b1d */ /* 0x000fe80000010000 */
[----:B------:R-:W-:Y:S02]  /*9470*/  FMUL.FTZ R3, R42, c[0x0][0x320] ;  /* 0x0000c8002a037a20 */ /* 0x000fe40000410000 */
[----:B------:R-:W-:Y:S01]  /*9480*/  FMUL.FTZ R2, R43, c[0x0][0x320] ;  /* 0x0000c8002b027a20 */ /* 0x000fe20000410000 */
[C---:B------:R-:W-:Y:S01]  /*9490*/  HMMA.16816.F32 R56, R172.reuse, R4, R56 ;  /* 0x00000004ac38723c */ /* 0x040fe20000001838 */
[----:B------:R2:W2:Y:S03]  /*94a0*/  MUFU.TANH R177, R3 ;  /* 0x0000000300b17308 */ /* 0x0004a60000002400 */
[----:B-1----:R-:W-:Y:S03]  /*94b0*/  FMUL.FTZ R0, R14, c[0x0][0x320] ;  /* 0x0000c8000e007a20 */ /* 0x002fe60000410000 */
[----:B------:R-:W-:Y:S01]  /*94c0*/  @P0 MOV R5, R209 ;  /* 0x000000d100050202 */ /* 0x000fe20000000f00 */
[-C--:B------:R-:W-:Y:S01]  /*94d0*/  HMMA.16816.F32 R60, R172, R6.reuse, R60 ;  /* 0x00000006ac3c723c */ /* 0x080fe2000000183c */
[----:B------:R-:W-:Y:S02]  /*94e0*/  MOV R209, c[0x0][0x2c4] ;  /* 0x0000b10000d17a02 */ /* 0x000fe40000000f00 */
[----:B------:R1:W1:Y:S02]  /*94f0*/  MUFU.TANH R222, R0 ;  /* 0x0000000000de7308 */ /* 0x0002640000002400 */
[----:B------:R-:W-:Y:S03]  /*9500*/  ISETP.NE.AND P3, PT, R209, 0x1, PT ;  /* 0x00000001d100780c */ /* 0x000fe60003f65270 */
[C---:B------:R-:W-:Y:S05]  /*9510*/  HMMA.16816.F32 R64, R156.reuse, R6, R64 ;  /* 0x000000069c40723c */ /* 0x040fea0000001840 */
[----:B------:R3:W3:Y:S02]  /*9520*/  MUFU.TANH R176, R2 ;  /* 0x0000000200b07308 */ /* 0x0006e40000002400 */
[----:B------:R-:W-:Y:S01]  /*9530*/  @P0 MOV R7, c[0x0][0x1e0] ;  /* 0x0000780000070a02 */ /* 0x000fe20000000f00 */
[-C--:B-----5:R-:W-:Y:S04]  /*9540*/  HMMA.16816.F32 R68, R156, R8.reuse, R68 ;  /* 0x000000089c44723c */ /* 0x0a0fe80000001844 */
[----:B--2---:R-:W-:Y:S01]  /*9550*/  FMUL.FTZ R3, R58, c[0x0][0x320] ;  /* 0x0000c8003a037a20 */ /* 0x004fe20000410000 */
[----:B------:R-:W-:Y:S03]  /*9560*/  MOV R58, c[0x0][0x32c] ;  /* 0x0000cb00003a7a02 */ /* 0x000fe60000000f00 */
[C---:B------:R-:W-:Y:S04]  /*9570*/  HMMA.16816.F32 R72, R172.reuse, R8, R72 ;  /* 0x00000008ac48723c */ /* 0x040fe80000001848 */
[----:B-1----:R-:W-:Y:S01]  /*9580*/  FMUL.FTZ R0, R15, c[0x0][0x320] ;  /* 0x0000c8000f007a20 */ /* 0x002fe20000410000 */
[----:B------:R-:W-:Y:S03]  /*9590*/  ISETP.GE.AND P5, PT, R58, 0x1, PT ;  /* 0x000000013a00780c */ /* 0x000fe60003fa6270 */
[----:B------:R1:W2:Y:S01]  /*95a0*/  MUFU.TANH R221, R0 ;  /* 0x0000000000dd7308 */ /* 0x0002a20000002400 */
[-C--:B------:R-:W-:Y:S03]  /*95b0*/  HMMA.16816.F32 R76, R172, R10.reuse, R76 ;  /* 0x0000000aac4c723c */ /* 0x080fe6000000184c */
[----:B---3--:R-:W-:Y:S05]  /*95c0*/  FMUL.FTZ R2, R59, c[0x0][0x320] ;  /* 0x0000c8003b027a20 */ /* 0x008fea0000410000 */
[----:B------:R-:W-:Y:S04]  /*95d0*/  HMMA.16816.F32 R80, R156, R10, R80 ;  /* 0x0000000a9c50723c */ /* 0x000fe80000001850 */
[----:B-1----:R-:W-:-:S12]  /*95e0*/  FMUL.FTZ R0, R16, c[0x0][0x320] ;  /* 0x0000c80010007a20 */ /* 0x002fd80000410000 */
[----:B------:R-:W-:Y:S01]  /*95f0*/  FMUL.FTZ R6, R79, c[0x0][0x320] ;  /* 0x0000c8004f067a20 */ /* 0x000fe20000410000 */
[----:B------:R1:W3:Y:S07]  /*9600*/  MUFU.TANH R15, R0 ;  /* 0x00000000000f7308 */ /* 0x0002ee0000002400 */
[----:B------:R-:W-:Y:S06]  /*9610*/  FMUL.FTZ R11, R80, c[0x0][0x320] ;  /* 0x0000c800500b7a20 */ /* 0x000fec0000410000 */
[----:B------:R-:W2:Y:S01]  /*9620*/  MUFU.TANH R11, R11 ;  /* 0x0000000b000b7308 */ /* 0x000ea20000002400 */
[----:B-1----:R-:W-:Y:S09]  /*9630*/  FMUL.FTZ R0, R17, c[0x0][0x320] ;  /* 0x0000c80011007a20 */ /* 0x002ff20000410000 */
[----:B------:R1:W1:Y:S02]  /*9640*/  MUFU.TANH R168, R0 ;  /* 0x0000000000a87308 */ /* 0x0002640000002400 */
[----:B-1----:R-:W-:Y:S08]  /*9650*/  FMUL.FTZ R0, R18, c[0x0][0x320] ;  /* 0x0000c80012007a20 */ /* 0x002ff00000410000 */
        /* <DEDUP_REMOVED lines=60> */
[----:B------:R1:W1:Y:S10]  /*9a20*/  MUFU.TANH R52, R2 ;  /* 0x0000000200347308 */ /* 0x0002740000002400 */
[----:B------:R5:W2:Y:S01]  /*9a30*/  MUFU.TANH R30, R0 ;  /* 0x00000000001e7308 */ /* 0x000aa20000002400 */
[----:B-1----:R-:W-:Y:S09]  /*9a40*/  FMUL.FTZ R2, R75, c[0x0][0x320] ;  /* 0x0000c8004b027a20 */ /* 0x002ff20000410000 */
[----:B------:R-:W1:Y:S01]  /*9a50*/  MUFU.TANH R59, R2 ;  /* 0x00000002003b7308 */ /* 0x000e620000002400 */
[----:B-----5:R-:W-:Y:S09]  /*9a60*/  FMUL.FTZ R0, R53, c[0x0][0x320] ;  /* 0x0000c80035007a20 */ /* 0x020ff20000410000 */
[----:B------:R5:W1:Y:S10]  /*9a70*/  MUFU.TANH R25, R0 ;  /* 0x0000000000197308 */ /* 0x000a740000002400 */
[----:B------:R1:W1:Y:S01]  /*9a80*/  MUFU.TANH R53, R3 ;  /* 0x0000000300357308 */ /* 0x0002620000002400 */
[----:B-----5:R-:W-:Y:S09]  /*9a90*/  FMUL.FTZ R0, R54, c[0x0][0x320] ;  /* 0x0000c80036007a20 */ /* 0x020ff20000410000 */
[----:B------:R5:W2:Y:S01]  /*9aa0*/  MUFU.TANH R39, R0 ;  /* 0x0000000000277308 */ /* 0x000aa20000002400 */
[----:B-1----:R-:W-:Y:S09]  /*9ab0*/  FMUL.FTZ R3, R76, c[0x0][0x320] ;  /* 0x0000c8004c037a20 */ /* 0x002ff20000410000 */
[----:B------:R-:W1:Y:S01]  /*9ac0*/  MUFU.TANH R22, R3 ;  /* 0x0000000300167308 */ /* 0x000e620000002400 */
[----:B-----5:R-:W-:Y:S09]  /*9ad0*/  FMUL.FTZ R0, R55, c[0x0][0x320] ;  /* 0x0000c80037007a20 */ /* 0x020ff20000410000 */
[----:B------:R5:W1:Y:S02]  /*9ae0*/  MUFU.TANH R35, R0 ;  /* 0x0000000000237308 */ /* 0x000a640000002400 */
[----:B-----5:R-:W-:Y:S02]  /*9af0*/  FMUL.FTZ R0, R56, c[0x0][0x320] ;  /* 0x0000c80038007a20 */ /* 0x020fe40000410000 */
[----:B------:R-:W5:Y:S06]  /*9b00*/  LDL R56, [R1] ;  /* 0x0000000001387983 */ /* 0x000f6c0000100800 */
[----:B------:R1:W1:Y:S02]  /*9b10*/  MUFU.TANH R51, R0 ;  /* 0x0000000000337308 */ /* 0x0002640000002400 */
[----:B-1----:R-:W-:Y:S08]  /*9b20*/  FMUL.FTZ R0, R57, c[0x0][0x320] ;  /* 0x0000c80039007a20 */ /* 0x002ff00000410000 */
[----:B------:R-:W1:Y:S10]  /*9b30*/  MUFU.TANH R57, R6 ;  /* 0x0000000600397308 */ /* 0x000e740000002400 */
        /* <DEDUP_REMOVED lines=31> */
[----:B-1----:R-:W-:Y:S04]  /*9d30*/  @P0 IADD3 R0, R205, -0x1, RZ ;  /* 0xffffffffcd000810 */ /* 0x002fe80007ffe0ff */
[----:B------:R-:W-:Y:S05]  /*9d40*/  @P0 SHF.R.S32.HI R2, RZ, 0x1f, R0 ;  /* 0x0000001fff020819 */ /* 0x000fea0000011400 */
[----:B------:R-:W-:Y:S04]  /*9d50*/  @P0 IMAD R2, R2, c[0x0][0x1e0], RZ ;  /* 0x0000780002020a24 */ /* 0x000fe800078e02ff */
[C---:B------:R-:W-:Y:S02]  /*9d60*/  @P0 IMAD R4, R0.reuse, c[0x0][0x1e4], R2 ;  /* 0x0000790000040a24 */ /* 0x040fe400078e0202 */
[----:B------:R-:W-:Y:S04]  /*9d70*/  @P0 IMAD.WIDE.U32 R2, R0, c[0x0][0x1e0], RZ ;  /* 0x0000780000020a25 */ /* 0x000fe800078e00ff */
[----:B------:R-:W-:Y:S04]  /*9d80*/  FMUL.FTZ R0, R77, c[0x0][0x320] ;  /* 0x0000c8004d007a20 */ /* 0x000fe80000410000 */
[----:B------:R1:W1:Y:S02]  /*9d90*/  MUFU.TANH R21, R0 ;  /* 0x0000000000157308 */ /* 0x0002640000002400 */
[----:B-1----:R-:W-:Y:S01]  /*9da0*/  @P0 IADD3 R0, R3, R4, RZ ;  /* 0x0000000403000210 */ /* 0x002fe20007ffe0ff */
[----:B------:R-:W-:Y:S01]  /*9db0*/  FMUL.FTZ R3, R78, c[0x0][0x320] ;  /* 0x0000c8004e037a20 */ /* 0x000fe20000410000 */
[----:B------:R-:W-:Y:S06]  /*9dc0*/  @P0 MOV R4, R226 ;  /* 0x000000e200040202 */ /* 0x000fec0000000f00 */
[----:B------:R1:W1:Y:S01]  /*9dd0*/  MUFU.TANH R55, R3 ;  /* 0x0000000300377308 */ /* 0x0002620000002400 */
[----:B------:R-:W-:Y:S02]  /*9de0*/  @P0 IMAD R0, R0, 0x50, RZ ;  /* 0x0000005000000824 */ /* 0x000fe400078e02ff */
[----:B------:R-:W-:Y:S05]  /*9df0*/  @P0 IMAD.WIDE.U32 R4, R2, 0x50, R4 ;  /* 0x0000005002040825 */ /* 0x000fea00078e0004 */
[----:B------:R-:W-:Y:S02]  /*9e00*/  @P0 LEA R2, P1, R4, c[0x0][0x1c8], 0x1 ;  /* 0x0000720004020a11 */ /* 0x000fe400078208ff */
[----:B------:R-:W-:Y:S02]  /*9e10*/  @P0 IADD3 R0, R5, R0, RZ ;  /* 0x0000000005000210 */ /* 0x000fe40007ffe0ff */
[----:B------:R-:W-:Y:S05]  /*9e20*/  IADD3 R5, R210, R213, RZ ;  /* 0x000000d5d2057210 */ /* 0x000fea0007ffe0ff */
[----:B------:R-:W-:Y:S05]  /*9e30*/  @P3 IMAD.HI.U32 R6, R5, c[0x0][0x2c8], RZ ;  /* 0x0000b20005063a27 */ /* 0x000fea00078e00ff */
[----:B------:R-:W-:Y:S02]  /*9e40*/  @P3 SHF.R.U32.HI R5, RZ, c[0x0][0x2cc], R6 ;  /* 0x0000b300ff053a19 */ /* 0x000fe40000011606 */
[----:B-1----:R-:W-:Y:S02]  /*9e50*/  @P0 LEA.HI.X R3, R4, c[0x0][0x1cc], R0, 0x1, P1 ;  /* 0x0000730004030a11 */ /* 0x002fe400008f0c00 */
[----:B------:R-:W-:Y:S02]  /*9e60*/  @P0 MOV R0, 0x5 ;  /* 0x0000000500000802 */ /* 0x000fe40000000f00 */
[C---:B------:R-:W-:Y:S01]  /*9e70*/  @P0 SHF.L.U32 R4, R7.reuse, 0x5, RZ ;  /* 0x0000000507040819 */ /* 0x040fe200000006ff */
[----:B------:R-:W-:Y:S01]  /*9e80*/  @!PT LDS RZ, [RZ] ;  /* 0x00000000fffff984 */ /* 0x000fe20000000800 */
[----:B------:R-:W-:Y:S01]  /*9e90*/  @!PT LDS RZ, [RZ] ;  /* 0x00000000fffff984 */ /* 0x000fe20000000800 */
[----:B------:R-:W-:Y:S01]  /*9ea0*/  @!PT LDS RZ, [RZ] ;  /* 0x00000000fffff984 */ /* 0x000fe20000000800 */
[----:B------:R1:W-:Y:S01]  /*9eb0*/  @P0 LDGSTS.E.BYPASS.LTC128B.128 [R207+0x2900], [R2.64], !P4 ;  /* 0x0290000002cf0fae */ /* 0x0003e2000e101d48 */
[----:B------:R-:W-:Y:S01]  /*9ec0*/  @P0 SHF.L.U64.HI R0, R7, R0, c[0x0][0x1e4] ;  /* 0x0000790007000619 */ /* 0x000fe20000010200 */
[----:B------:R-:W-:Y:S01]  /*9ed0*/  FMUL.FTZ R7, R81, c[0x0][0x320] ;  /* 0x0000c80051077a20 */ /* 0x000fe20000410000 */
[-C--:B------:R-:W-:Y:S03]  /*9ee0*/  @P0 IADD3 R8, P1, R2, R4.reuse, RZ ;  /* 0x0000000402080210 */ /* 0x080fe60007f3e0ff */
[----:B------:R2:W2:Y:S01]  /*9ef0*/  MUFU.TANH R10, R7 ;  /* 0x00000007000a7308 */ /* 0x0004a20000002400 */
[----:B------:R-:W-:Y:S02]  /*9f00*/  @P0 IADD3.X R9, R0, R3, RZ, P1, !PT ;  /* 0x0000000300090210 */ /* 0x000fe40000ffe4ff */
[-C--:B------:R-:W-:Y:S03]  /*9f10*/  @P0 IADD3 R6, P3, R8, R4.reuse, RZ ;  /* 0x0000000408060210 */ /* 0x080fe60007f7e0ff */
[----:B------:R3:W-:Y:S01]  /*9f20*/  @P0 LDGSTS.E.BYPASS.LTC128B.128 [R207+0x3100], [R8.64], !P4 ;  /* 0x0310000008cf0fae */ /* 0x0007e2000e101d48 */
[----:B-1----:R-:W-:Y:S02]  /*9f30*/  @P0 IADD3 R2, P2, R6, R4, RZ ;  /* 0x0000000406020210 */ /* 0x002fe40007f5e0ff */
[-C--:B--2---:R-:W-:Y:S04]  /*9f40*/  @P0 IADD3.X R7, R9, R0.reuse, RZ, P3, !PT ;  /* 0x0000000009070210 */ /* 0x084fe80001ffe4ff */
[----:B------:R-:W-:Y:S01]  /*9f50*/  @P0 IADD3.X R3, R7, R0, RZ, P2, !PT ;  /* 0x0000000007030210 */ /* 0x000fe200017fe4ff */
[----:B------:R1:W-:Y:S01]  /*9f60*/  @P0 LDGSTS.E.BYPASS.LTC128B.128 [R207+0x3900], [R6.64], !P4 ;  /* 0x0390000006cf0fae */ /* 0x0003e2000e101d48 */
[----:B---3--:R-:W-:Y:S01]  /*9f70*/  @P0 IADD3 R8, P1, R2, R4, RZ ;  /* 0x0000000402080210 */ /* 0x008fe20007f3e0ff */
[----:B------:R-:W-:Y:S06]  /*9f80*/  FMUL.FTZ R4, R82, c[0x0][0x320] ;  /* 0x0000c80052047a20 */ /* 0x000fec0000410000 */
[----:B------:R2:W-:Y:S01]  /*9f90*/  @P0 LDGSTS.E.BYPASS.LTC128B.128 [R207+0x4100], [R2.64], !P4 ;  /* 0x0410000002cf0fae */ /* 0x0005e2000e101d48 */
[----:B------:R-:W-:Y:S01]  /*9fa0*/  @P0 IADD3.X R9, R3, R0, RZ, P1, !PT ;  /* 0x0000000003090210 */ /* 0x000fe20000ffe4ff */
[----:B------:R3:W1:Y:S01]  /*9fb0*/  MUFU.TANH R12, R4 ;  /* 0x00000004000c7308 */ /* 0x0006620000002400 */
[----:B------:R-:W-:Y:S05]  /*9fc0*/  IMAD R0, R205, -0x50, RZ ;  /* 0xffffffb0cd007824 */ /* 0x000fea00078e02ff */
[----:B------:R1:W-:Y:S08]  /*9fd0*/  @P0 LDGSTS.E.BYPASS.LTC128B.128 [R207+0x4900], [R8.64], !P4 ;  /* 0x0490000008cf0fae */ /* 0x0003f0000e101d48 */
[----:B------:R-:W0:Y:S08]  /*9fe0*/  LDGDEPBAR ;  /* 0x00000000000079af */ /* 0x000e300000000000 */
[----:B---3--:R-:W3:Y:S01]  /*9ff0*/  SHFL.IDX PT, R4, R5, RZ, 0x1c1f ;  /* 0x001c1fff05047589 */ /* 0x008ee200000e0000 */
[----:B--2---:R-:W-:Y:S04]  /*a000*/  FMUL.FTZ R2, R83, c[0x0][0x320] ;  /* 0x0000c80053027a20 */ /* 0x004fe80000410000 */
[----:B-1----:R5:W1:Y:S02]  /*a010*/  MUFU.TANH R9, R2 ;  /* 0x0000000200097308 */ /* 0x002a640000002400 */
[----:B-----5:R-:W-:Y:S04]  /*a020*/  IADD3 R2, -R56, 0x1, R0 ;  /* 0x0000000138027810 */ /* 0x020fe80007ffe100 */
[----:B------:R-:W-:Y:S04]  /*a030*/  IADD3 R2, -R243, R2, R244 ;  /* 0x00000002f3027210 */ /* 0x000fe80007ffe1f4 */
[C---:B------:R-:W-:Y:S02]  /*a040*/  IADD3 R6, R2.reuse, c[0x0][0x328], RZ ;  /* 0x0000ca0002067a10 */ /* 0x040fe40007ffe0ff */
[----:B------:R-:W-:Y:S02]  /*a050*/  IADD3 R7, R2, UR4, RZ ;  /* 0x0000000402077c10 */ /* 0x000fe4000fffe0ff */
[----:B---3--:R-:W-:Y:S02]  /*a060*/  IADD3 R3, R6, R4, RZ ;  /* 0x0000000406037210 */ /* 0x008fe40007ffe0ff */
[----:B------:R-:W-:Y:S01]  /*a070*/  IADD3 R2, R4, R7, RZ ;  /* 0x0000000704027210 */ /* 0x000fe20007ffe0ff */
[----:B------:R-:W-:-:S05]  /*a080*/  @!P5 BRA `(.L_x_608) ;  /* 0x000001500000d947 */ /* 0x000fca0003800000 */
[----:B-1--4-:R-:W-:Y:S01]  /*a090*/  IADD3 R4, -R243, R244, R4 ;  /* 0x000000f4f3047210 */ /* 0x012fe20007ffe104 */
[----:B------:R-:W-:Y:S03]  /*a0a0*/  BSSY B0, `(.L_x_609) ;  /* 0x000000e000007945 */ /* 0x000fe60003800000 */
[----:B------:R-:W-:-:S13]  /*a0b0*/  ISETP.GT.AND P0, PT, R4, -0x1, PT ;  /* 0xffffffff0400780c */ /* 0x000fda0003f04270 */
[----:B------:R-:W-:-:S05]  /*a0c0*/  @P0 BRA `(.L_x_610) ;  /* 0x0000007000000947 */ /* 0x000fca0003800000 */
[----:B------:R-:W-:Y:S01]  /*a0d0*/  LOP3.LUT R4, RZ, R4, RZ, 0x33, !PT ;  /* 0x00000004ff047212 */ /* 0x000fe200078e33ff */
[----:B------:R-:W-:Y:S05]  /*a0e0*/  IMAD.MOV.U32 R8, RZ, RZ, c[0x0][0x32c] ;  /* 0x0000cb00ff087624 */ /* 0x000fea00078e00ff */
[----:B------:R-:W-:-:S13]  /*a0f0*/  ISETP.NE.AND P0, PT, R8, 0x1, PT ;  /* 0x000000010800780c */ /* 0x000fda0003f05270 */
[----:B------:R-:W-:Y:S05]  /*a100*/  @P0 IMAD.HI.U32 R8, R4, c[0x0][0x330], RZ ;  /* 0x0000cc0004080a27 */ /* 0x000fea00078e00ff */
[----:B------:R-:W-:Y:S04]  /*a110*/  @P0 SHF.R.U32.HI R4, RZ, c[0x0][0x334], R8 ;  /* 0x0000cd00ff040a19 */ /* 0x000fe80000011608 */
[----:B------:R-:W-:Y:S01]  /*a120*/  LOP3.LUT R4, RZ, R4, RZ, 0x33, !PT ;  /* 0x00000004ff047212 */ /* 0x000fe200078e33ff */
[----:B------:R-:W-:-:S05]  /*a130*/  BRA `(.L_x_611) ;  /* 0x0000004000007947 */ /* 0x000fca0003800000 */
.L_x_610:
[----:B------:R-:W-:Y:S04]  /*a140*/  MOV R8, c[0x0][0x32c] ;  /* 0x0000cb0000087a02 */ /* 0x000fe80000000f00 */
[----:B------:R-:W-:-:S13]  /*a150*/  ISETP.NE.AND P0, PT, R8, 0x1, PT ;  /* 0x000000010800780c */ /* 0x000fda0003f05270 */
[----:B------:R-:W-:Y:S05]  /*a160*/  @P0 IMAD.HI.U32 R8, R4, c[0x0][0x330], RZ ;  /* 0x0000cc0004080a27 */ /* 0x000fea00078e00ff */
[----:B------:R-:W-:Y:S02]  /*a170*/  @P0 SHF.R.U32.HI R4, RZ, c[0x0][0x334], R8 ;  /* 0x0000cd00ff040a19 */ /* 0x000fe40000011608 */
.L_x_611:
[----:B------:R-:W-:Y:S05]  /*a180*/  BSYNC B0 ;  /* 0x0000000000007941 */ /* 0x000fea0003800000 */
.L_x_609:
[----:B------:R-:W-:Y:S04]  /*a190*/  IMAD.IADD R8, R0, 0x1, -R56 ;  /* 0x0000000100087824 */ /* 0x000fe800078e0a38 */
[----:B------:R-:W-:Y:S05]  /*a1a0*/  IMAD R4, R4, c[0x0][0x32c], R8 ;  /* 0x0000cb0004047a24 */ /* 0x000fea00078e0208 */
[----:B------:R-:W-:Y:S02]  /*a1b0*/  IADD3 R8, R4, c[0x0][0x32c], RZ ;  /* 0x0000cb0004087a10 */ /* 0x000fe40007ffe0ff */
[----:B------:R-:W-:Y:S02]  /*a1c0*/  IMNMX R2, R2, R4, !PT ;  /* 0x0000000402027217 */ /* 0x000fe40007800200 */
[----:B------:R-:W-:Y:S02]  /*a1d0*/  IMNMX R3, R3, R8, PT ;  /* 0x0000000803037217 */ /* 0x000fe40003800200 */
.L_x_608:
[C---:B-1--4-:R-:W-:Y:S01]  /*a1e0*/  ISETP.GE.AND P1, PT, R0.reuse, 0x1, PT ;  /* 0x000000010000780c */ /* 0x052fe20003f26270 */
[----:B------:R-:W1:Y:S01]  /*a1f0*/  SHFL.IDX PT, R4, R5, 0x1, 0x1c1f ;  /* 0x003c1f0005047f89 */ /* 0x000e6200000e0000 */
[----:B------:R-:W-:Y:S02]  /*a200*/  ISETP.GE.AND P0, PT, R0, 0x2, PT ;  /* 0x000000020000780c */ /* 0x000fe40003f06270 */
[----:B------:R-:W-:Y:S02]  /*a210*/  LOP3.LUT R204, R204, 0xfffffdff, RZ, 0xc0, !PT ;  /* 0xfffffdffcccc7812 */ /* 0x000fe400078ec0ff */
[C---:B------:R-:W-:Y:S02]  /*a220*/  ISETP.GE.AND P2, PT, R0.reuse, 0x9, PT ;  /* 0x000000090000780c */ /* 0x040fe40003f46270 */
[C---:B------:R-:W-:Y:S02]  /*a230*/  ISETP.GE.AND P6, PT, R0.reuse, 0x31, PT ;  /* 0x000000310000780c */ /* 0x040fe40003fc6270 */
[C---:B------:R-:W-:Y:S02]  /*a240*/  ISETP.GE.AND P5, PT, R0.reuse, 0x32, PT ;  /* 0x000000320000780c */ /* 0x040fe40003fa6270 */
[----:B------:R-:W-:Y:S02]  /*a250*/  ISETP.GE.AND P3, PT, R0, 0x39, PT ;  /* 0x000000390000780c */ /* 0x000fe40003f66270 */
[----:B------:R-:W-:Y:S02]  /*a260*/  @P1 LOP3.LUT R204, R204, 0x200, RZ, 0xfc, !PT ;  /* 0x00000200cccc1812 */ /* 0x000fe400078efcff */
[----:B------:R-:W-:Y:S02]  /*a270*/  ISETP.GT.AND P1, PT, R2, RZ, !P1 ;  /* 0x000000ff0200720c */ /* 0x000fe40004f24270 */
[----:B------:R-:W-:Y:S02]  /*a280*/  LOP3.LUT R204, R204, 0xffffdfff, RZ, 0xc0, !PT ;  /* 0xffffdfffcccc7812 */ /* 0x000fe400078ec0ff */
[----:B------:R-:W-:Y:S02]  /*a290*/  ISETP.LT.OR P1, PT, R3, 0x1, P1 ;  /* 0x000000010300780c */ /* 0x000fe40000f21670 */
[----:B------:R-:W-:Y:S02]  /*a2a0*/  @P0 LOP3.LUT R204, R204, 0x2000, RZ, 0xfc, !PT ;  /* 0x00002000cccc0812 */ /* 0x000fe400078efcff */
[----:B------:R-:W-:Y:S02]  /*a2b0*/  ISETP.GT.AND P0, PT, R2, 0x1, !P0 ;  /* 0x000000010200780c */ /* 0x000fe40004704270 */
[----:B------:R-:W-:Y:S02]  /*a2c0*/  FSEL R13, R183, -INF , !P1 ;  /* 0xff800000b70d7808 */ /* 0x000fe40004800000 */
[----:B------:R-:W-:Y:S02]  /*a2d0*/  ISETP.GE.AND P1, PT, R0, 0xa, PT ;  /* 0x0000000a0000780c */ /* 0x000fe40003f26270 */
[----:B------:R-:W-:Y:S02]  /*a2e0*/  ISETP.LT.OR P0, PT, R3, 0x2, P0 ;  /* 0x000000020300780c */ /* 0x000fe40000701670 */
[----:B------:R-:W-:Y:S02]  /*a2f0*/  LOP3.LUT R204, R204, 0xfffff7ff, RZ, 0xc0, !PT ;  /* 0xfffff7ffcccc7812 */ /* 0x000fe400078ec0ff */
[----:B------:R-:W-:Y:S02]  /*a300*/  FSEL R14, R171, -INF , !P0 ;  /* 0xff800000ab0e7808 */ /* 0x000fe40004000000 */
[----:B------:R-:W-:Y:S02]  /*a310*/  @P2 LOP3.LUT R204, R204, 0x800, RZ, 0xfc, !PT ;  /* 0x00000800cccc2812 */ /* 0x000fe400078efcff */
[----:B------:R-:W-:Y:S02]  /*a320*/  ISETP.GT.AND P0, PT, R2, 0x8, !P2 ;  /* 0x000000080200780c */ /* 0x000fe40005704270 */
[----:B------:R-:W-:Y:S02]  /*a330*/  LOP3.LUT R204, R204, 0xfffffeff, RZ, 0xc0, !PT ;  /* 0xfffffeffcccc7812 */ /* 0x000fe400078ec0ff */
[----:B------:R-:W-:Y:S02]  /*a340*/  ISETP.LT.OR P0, PT, R3, 0x9, P0 ;  /* 0x000000090300780c */ /* 0x000fe40000701670 */
[----:B------:R-:W-:Y:S02]  /*a350*/  @P1 LOP3.LUT R204, R204, 0x100, RZ, 0xfc, !PT ;  /* 0x00000100cccc1812 */ /* 0x000fe400078efcff */
[----:B------:R-:W-:Y:S02]  /*a360*/  FSEL R15, R15, -INF , !P0 ;  /* 0xff8000000f0f7808 */ /* 0x000fe40004000000 */
[----:B------:R-:W-:Y:S02]  /*a370*/  ISETP.GT.AND P0, PT, R2, 0x9, !P1 ;  /* 0x000000090200780c */ /* 0x000fe40004f04270 */
[----:B------:R-:W-:Y:S02]  /*a380*/  ISETP.GE.AND P1, PT, R0, 0x11, PT ;  /* 0x000000110000780c */ /* 0x000fe40003f26270 */
[C---:B------:R-:W-:Y:S02]  /*a390*/  ISETP.LT.OR P0, PT, R3.reuse, 0xa, P0 ;  /* 0x0000000a0300780c */ /* 0x040fe40000701670 */
[----:B------:R-:W-:Y:S02]  /*a3a0*/  LOP3.LUT R204, R204, 0xffffff7f, RZ, 0xc0, !PT ;  /* 0xffffff7fcccc7812 */ /* 0x000fe400078ec0ff */
[----:B------:R-:W-:Y:S02]  /*a3b0*/  FSEL R18, R168, -INF , !P0 ;  /* 0xff800000a8127808 */ /* 0x000fe40004000000 */
[----:B------:R-:W-:Y:S02]  /*a3c0*/  ISETP.GT.AND P0, PT, R2, 0x10, !P1 ;  /* 0x000000100200780c */ /* 0x000fe40004f04270 */
[----:B------:R-:W-:Y:S02]  /*a3d0*/  ISETP.GE.AND P2, PT, R0, 0x3a, PT ;  /* 0x0000003a0000780c */ /* 0x000fe40003f46270 */
[C---:B------:R-:W-:Y:S02]  /*a3e0*/  ISETP.LT.OR P0, PT, R3.reuse, 0x11, P0 ;  /* 0x000000110300780c */ /* 0x040fe40000701670 */
[----:B------:R-:W-:Y:S02]  /*a3f0*/  @P1 LOP3.LUT R204, R204, 0x80, RZ, 0xfc, !PT ;  /* 0x00000080cccc1812 */ /* 0x000fe400078efcff */
[----:B------:R-:W-:Y:S02]  /*a400*/  ISETP.GE.AND P1, PT, R0, 0x12, PT ;  /* 0x000000120000780c */ /* 0x000fe40003f26270 */
[----:B------:R-:W-:Y:S02]  /*a410*/  LOP3.LUT R204, R204, 0xffffffbf, RZ, 0xc0, !PT ;  /* 0xffffffbfcccc7812 */ /* 0x000fe400078ec0ff */
[----:B------:R-:W-:Y:S02]  /*a420*/  FSEL R27, R166, -INF , !P0 ;  /* 0xff800000a61b7808 */ /* 0x000fe40004000000 */
[----:B------:R-:W-:Y:S04]  /*a430*/  ISETP.GT.AND P0, PT, R2, 0x11, !P1 ;  /* 0x000000110200780c */ /* 0x000fe80004f04270 */
[C---:B------:R-:W-:Y:S03]  /*a440*/  ISETP.LT.OR P0, PT, R3.reuse, 0x12, P0 ;  /* 0x000000120300780c */ /* 0x040fe60000701670 */
[----:B------:R-:W-:Y:S02]  /*a450*/  @P1 LOP3.LUT R204, R204, 0x40, RZ, 0xfc, !PT ;  /* 0x00000040cccc1812 */ /* 0x000fe400078efcff */
[----:B------:R-:W-:Y:S02]  /*a460*/  ISETP.GE.AND P1, PT, R0, 0x19, PT ;  /* 0x000000190000780c */ /* 0x000fe40003f26270 */
[----:B------:R-:W-:Y:S02]  /*a470*/  LOP3.LUT R204, R204, 0xffffffdf, RZ, 0xc0, !PT ;  /* 0xffffffdfcccc7812 */ /* 0x000fe400078ec0ff */
[----:B------:R-:W-:Y:S02]  /*a480*/  FSEL R28, R160, -INF , !P0 ;  /* 0xff800000a01c7808 */ /* 0x000fe40004000000 */
[----:B------:R-:W-:Y:S04]  /*a490*/  ISETP.GT.AND P0, PT, R2, 0x18, !P1 ;  /* 0x000000180200780c */ /* 0x000fe80004f04270 */
[----:B------:R-:W-:Y:S03]  /*a4a0*/  ISETP.LT.OR P0, PT, R3, 0x19, P0 ;  /* 0x000000190300780c */ /* 0x000fe60000701670 */
        /* <DEDUP_REMOVED lines=20> */
[----:B------:R-:W-:Y:S02]  /*a5f0*/  FSEL R43, R152, -INF , !P0 ;  /* 0xff800000982b7808 */ /* 0x000fe40004000000 */
[----:B------:R-:W-:Y:S02]  /*a600*/  LOP3.LUT R204, R204, 0xfffffffd, RZ, 0xc0, !PT ;  /* 0xfffffffdcccc7812 */ /* 0x000fe400078ec0ff */
[----:B------:R-:W-:Y:S04]  /*a610*/  ISETP.GT.AND P0, PT, R2, 0x28, !P1 ;  /* 0x000000280200780c */ /* 0x000fe80004f04270 */
[C---:B------:R-:W-:Y:S03]  /*a620*/  ISETP.LT.OR P0, PT, R3.reuse, 0x29, P0 ;  /* 0x000000290300780c */ /* 0x040fe60000701670 */
[----:B------:R-:W-:Y:S02]  /*a630*/  @P1 LOP3.LUT R204, R204, 0x2, RZ, 0xfc, !PT ;  /* 0x00000002cccc1812 */ /* 0x000fe400078efcff */
[----:B------:R-:W-:Y:S02]  /*a640*/  ISETP.GE.AND P1, PT, R0, 0x2a, PT ;  /* 0x0000002a0000780c */ /* 0x000fe40003f26270 */
[----:B------:R-:W-:Y:S02]  /*a650*/  FSEL R46, R40, -INF , !P0 ;  /* 0xff800000282e7808 */ /* 0x000fe40004000000 */
[----:B------:R-:W-:Y:S02]  /*a660*/  ISETP.GT.AND P0, PT, R2, 0x29, !P1 ;  /* 0x000000290200780c */ /* 0x000fe40004f04270 */
[----:B------:R-:W-:Y:S02]  /*a670*/  LOP3.LUT R204, R204, 0xfffffffe, RZ, 0xc0, !PT ;  /* 0xfffffffecccc7812 */ /* 0x000fe400078ec0ff */
[----:B------:R-:W-:Y:S04]  /*a680*/  ISETP.LT.OR P0, PT, R3, 0x2a, P0 ;  /* 0x0000002a0300780c */ /* 0x000fe80000701670 */
[----:B------:R-:W-:Y:S02]  /*a690*/  FSEL R160, R33, -INF , !P0 ;  /* 0xff80000021a07808 */ /* 0x000fe40004000000 */
[----:B------:R-:W-:Y:S02]  /*a6a0*/  ISETP.GT.AND P0, PT, R2, 0x30, !P6 ;  /* 0x000000300200780c */ /* 0x000fe40007704270 */
[----:B------:R-:W-:Y:S02]  /*a6b0*/  @P1 LOP3.LUT R204, R204, 0x1, RZ, 0xfc, !PT ;  /* 0x00000001cccc1812 */ /* 0x000fe400078efcff */
[C---:B------:R-:W-:Y:S02]  /*a6c0*/  ISETP.LT.OR P0, PT, R3.reuse, 0x31, P0 ;  /* 0x000000310300780c */ /* 0x040fe40000701670 */
[----:B------:R-:W-:Y:S02]  /*a6d0*/  ISETP.GE.AND P1, PT, R0, 0x41, PT ;  /* 0x000000410000780c */ /* 0x000fe40003f26270 */
[----:B------:R-:W-:Y:S02]  /*a6e0*/  FSEL R171, R30, -INF , !P0 ;  /* 0xff8000001eab7808 */ /* 0x000fe40004000000 */
[----:B------:R-:W-:Y:S02]  /*a6f0*/  ISETP.GT.AND P0, PT, R2, 0x31, !P5 ;  /* 0x000000310200780c */ /* 0x000fe40006f04270 */
[----:B------:R-:W-:Y:S02]  /*a700*/  LOP3.LUT R204, R204, 0xfffffbff, RZ, 0xc0, !PT ;  /* 0xfffffbffcccc7812 */ /* 0x000fe400078ec0ff */
[----:B------:R-:W-:Y:S04]  /*a710*/  ISETP.LT.OR P0, PT, R3, 0x32, P0 ;  /* 0x000000320300780c */ /* 0x000fe80000701670 */
[----:B------:R-:W-:Y:S02]  /*a720*/  FSEL R172, R25, -INF , !P0 ;  /* 0xff80000019ac7808 */ /* 0x000fe40004000000 */
[C---:B------:R-:W-:Y:S04]  /*a730*/  ISETP.GT.AND P0, PT, R2.reuse, 0x38, !P3 ;  /* 0x000000380200780c */ /* 0x040fe80005f04270 */
[----:B------:R-:W-:Y:S04]  /*a740*/  ISETP.LT.OR P0, PT, R3, 0x39, P0 ;  /* 0x000000390300780c */ /* 0x000fe80000701670 */
[----:B------:R-:W-:Y:S02]  /*a750*/  FSEL R173, R23, -INF , !P0 ;  /* 0xff80000017ad7808 */ /* 0x000fe40004000000 */
[C---:B------:R-:W-:Y:S04]  /*a760*/  ISETP.GT.AND P0, PT, R2.reuse, 0x39, !P2 ;  /* 0x000000390200780c */ /* 0x040fe80005704270 */
[----:B------:R-:W-:Y:S04]  /*a770*/  ISETP.LT.OR P0, PT, R3, 0x3a, P0 ;  /* 0x0000003a0300780c */ /* 0x000fe80000701670 */
[----:B------:R-:W-:Y:S02]  /*a780*/  FSEL R183, R19, -INF , !P0 ;  /* 0xff80000013b77808 */ /* 0x000fe40004000000 */
[----:B------:R-:W-:Y:S04]  /*a790*/  ISETP.GT.AND P0, PT, R2, 0x40, !P1 ;  /* 0x000000400200780c */ /* 0x000fe80004f04270 */
[----:B------:R-:W-:Y:S04]  /*a7a0*/  ISETP.LT.OR P0, PT, R3, 0x41, P0 ;  /* 0x000000410300780c */ /* 0x000fe80000701670 */
[----:B------:R-:W-:Y:S02]  /*a7b0*/  FSEL R210, R17, -INF , !P0 ;  /* 0xff80000011d27808 */ /* 0x000fe40004000000 */
[----:B------:R-:W-:-:S13]  /*a7c0*/  ISETP.GE.AND P0, PT, R0, 0x42, PT ;  /* 0x000000420000780c */ /* 0x000fda0003f06270 */
[----:B------:R-:W-:Y:S02]  /*a7d0*/  @P0 LOP3.LUT R204, R204, 0x400, RZ, 0xfc, !PT ;  /* 0x00000400cccc0812 */ /* 0x000fe400078efcff */
[----:B------:R-:W-:Y:S02]  /*a7e0*/  ISETP.GT.AND P0, PT, R2, 0x41, !P0 ;  /* 0x000000410200780c */ /* 0x000fe40004704270 */
[----:B------:R-:W-:Y:S02]  /*a7f0*/  LOP3.LUT R204, R204, 0xffffefff, RZ, 0xc0, !PT ;  /* 0xffffefffcccc7812 */ /* 0x000fe400078ec0ff */
        /* <DEDUP_REMOVED lines=10> */
[----:B------:R-:W-:Y:S01]  /*a8a0*/  ISETP.GT.AND P0, PT, R2, 0x49, !P0 ;  /* 0x000000490200780c */ /* 0x000fe20004704270 */
[--C-:B-1----:R-:W-:Y:S03]  /*a8b0*/  IMAD.IADD R2, R6, 0x1, R4.reuse ;  /* 0x0000000106027824 */ /* 0x102fe600078e0204 */
[----:B------:R-:W-:Y:S01]  /*a8c0*/  ISETP.LT.OR P0, PT, R3, 0x4a, P0 ;  /* 0x0000004a0300780c */ /* 0x000fe20000701670 */
[----:B------:R-:W-:Y:S03]  /*a8d0*/  IMAD.IADD R3, R7, 0x1, R4 ;  /* 0x0000000107037824 */ /* 0x000fe600078e0204 */
[----:B------:R-:W-:Y:S02]  /*a8e0*/  FSEL R220, R10, -INF , !P0 ;  /* 0xff8000000adc7808 */ /* 0x000fe40004000000 */
[----:B------:R-:W-:-:S13]  /*a8f0*/  ISETP.GE.AND P0, PT, R58, 0x1, PT ;  /* 0x000000013a00780c */ /* 0x000fda0003f06270 */
[----:B------:R-:W-:-:S05]  /*a900*/  @!P0 BRA `(.L_x_612) ;  /* 0x0000015000008947 */ /* 0x000fca0003800000 */
[----:B------:R-:W-:Y:S01]  /*a910*/  IADD3 R4, -R243, R244, R4 ;  /* 0x000000f4f3047210 */ /* 0x000fe20007ffe104 */
        /* <DEDUP_REMOVED lines=10> */
.L_x_614:
[----:B------:R-:W-:Y:S04]  /*a9c0*/  MOV R8, c[0x0][0x32c] ;  /* 0x0000cb0000087a02 */ /* 0x000fe80000000f00 */
[----:B------:R-:W-:-:S13]  /*a9d0*/  ISETP.NE.AND P0, PT, R8, 0x1, PT ;  /* 0x000000010800780c */ /* 0x000fda0003f05270 */
[----:B------:R-:W-:Y:S05]  /*a9e0*/  @P0 IMAD.HI.U32 R8, R4, c[0x0][0x330], RZ ;  /* 0x0000cc0004080a27 */ /* 0x000fea00078e00ff */
[----:B------:R-:W-:Y:S02]  /*a9f0*/  @P0 SHF.R.U32.HI R4, RZ, c[0x0][0x334], R8 ;  /* 0x0000cd00ff040a19 */ /* 0x000fe40000011608 */
.L_x_615:
[----:B------:R-:W-:Y:S05]  /*aa00*/  BSYNC B0 ;  /* 0x0000000000007941 */ /* 0x000fea0003800000 */
.L_x_613:
[----:B------:R-:W-:Y:S04]  /*aa10*/  IMAD.IADD R8, R0, 0x1, -R56 ;  /* 0x0000000100087824 */ /* 0x000fe800078e0a38 */
[----:B------:R-:W-:Y:S05]  /*aa20*/  IMAD R4, R4, c[0x0][0x32c], R8 ;  /* 0x0000cb0004047a24 */ /* 0x000fea00078e0208 */
[----:B------:R-:W-:Y:S02]  /*aa30*/  IADD3 R8, R4, c[0x0][0x32c], RZ ;  /* 0x0000cb0004087a10 */ /* 0x000fe40007ffe0ff */
[----:B------:R-:W-:Y:S02]  /*aa40*/  IMNMX R3, R3, R4, !PT ;  /* 0x0000000403037217 */ /* 0x000fe40007800200 */
[----:B------:R-:W-:Y:S02]  /*aa50*/  IMNMX R2, R2, R8, PT ;  /* 0x0000000802027217 */ /* 0x000fe40003800200 */
.L_x_612:
[----:B------:R-:W-:Y:S01]  /*aa60*/  LOP3.LUT P0, RZ, R204, 0x2000, RZ, 0xc0, !PT ;  /* 0x00002000ccff7812 */ /* 0x000fe2000780c0ff */
[----:B------:R-:W1:Y:S03]  /*aa70*/  SHFL.IDX PT, R4, R5, 0x2, 0x1c1f ;  /* 0x005c1f0005047f89 */ /* 0x000e6600000e0000 */
[C---:B------:R-:W-:Y:S04]  /*aa80*/  ISETP.GT.AND P0, PT, R3.reuse, 0x1, !P0 ;  /* 0x000000010300780c */ /* 0x040fe80004704270 */
[----:B------:R-:W-:Y:S04]  /*aa90*/  ISETP.LT.OR P0, PT, R2, 0x2, P0 ;  /* 0x000000020200780c */ /* 0x000fe80000701670 */
[----:B------:R-:W-:Y:S02]  /*aaa0*/  FSEL R11, R208, -INF , !P0 ;  /* 0xff800000d00b7808 */ /* 0x000fe40004000000 */
[----:B------:R-:W-:Y:S04]  /*aab0*/  LOP3.LUT P0, RZ, R204, 0x800, RZ, 0xc0, !PT ;  /* 0x00000800ccff7812 */ /* 0x000fe8000780c0ff */
        /* <DEDUP_REMOVED lines=8> */
[----:B------:R-:W-:Y:S04]  /*ab40*/  ISETP.GT.AND P0, PT, R3, 0x10, !P0 ;  /* 0x000000100300780c */ /* 0x000fe80004704270 */
        /* <DEDUP_REMOVED lines=30> */
[----:B------:R-:W-:Y:S04]  /*ad30*/  ISETP.GT.AND P0, PT, R3, 0x30, !P6 ;  /* 0x000000300300780c */ /* 0x000fe80007704270 */
[C---:B------:R-:W-:Y:S04]  /*ad40*/  ISETP.LT.OR P0, PT, R2.reuse, 0x31, P0 ;  /* 0x000000310200780c */ /* 0x040fe80000701670 */
[----:B------:R-:W-:Y:S02]  /*ad50*/  FSEL R166, R39, -INF , !P0 ;  /* 0xff80000027a67808 */ /* 0x000fe40004000000 */
[----:B------:R-:W-:Y:S04]  /*ad60*/  ISETP.GT.AND P0, PT, R3, 0x31, !P5 ;  /* 0x000000310300780c */ /* 0x000fe80006f04270 */
[C---:B------:R-:W-:Y:S04]  /*ad70*/  ISETP.LT.OR P0, PT, R2.reuse, 0x32, P0 ;  /* 0x000000320200780c */ /* 0x040fe80000701670 */
[----:B------:R-:W-:Y:S02]  /*ad80*/  FSEL R168, R35, -INF , !P0 ;  /* 0xff80000023a87808 */ /* 0x000fe40004000000 */
[C---:B------:R-:W-:Y:S04]  /*ad90*/  ISETP.GT.AND P0, PT, R3.reuse, 0x38, !P3 ;  /* 0x000000380300780c */ /* 0x040fe80005f04270 */
        /* <DEDUP_REMOVED lines=17> */
[C---:B------:R-:W-:Y:S04]  /*aeb0*/  ISETP.GT.AND P0, PT, R3.reuse, RZ, !P0 ;  /* 0x000000ff0300720c */ /* 0x040fe80004704270 */
[----:B------:R-:W-:Y:S04]  /*aec0*/  ISETP.LT.OR P0, PT, R2, 0x1, P0 ;  /* 0x000000010200780c */ /* 0x000fe80000701670 */
[----:B------:R-:W-:Y:S02]  /*aed0*/  FSEL R10, R218, -INF , !P0 ;  /* 0xff800000da0a7808 */ /* 0x000fe40004000000 */
[----:B------:R-:W-:Y:S04]  /*aee0*/  LOP3.LUT P0, RZ, R204, 0x4000, RZ, 0xc0, !PT ;  /* 0x00004000ccff7812 */ /* 0x000fe8000780c0ff */
        /* <DEDUP_REMOVED lines=18> */
.L_x_618:
[----:B------:R-:W-:Y:S04]  /*b010*/  MOV R8, c[0x0][0x32c] ;  /* 0x0000cb0000087a02 */ /* 0x000fe80000000f00 */
[----:B------:R-:W-:-:S13]  /*b020*/  ISETP.NE.AND P0, PT, R8, 0x1, PT ;  /* 0x000000010800780c */ /* 0x000fda0003f05270 */
[----:B------:R-:W-:Y:S05]  /*b030*/  @P0 IMAD.HI.U32 R8, R4, c[0x0][0x330], RZ ;  /* 0x0000cc0004080a27 */ /* 0x000fea00078e00ff */
[----:B------:R-:W-:Y:S02]  /*b040*/  @P0 SHF.R.U32.HI R4, RZ, c[0x0][0x334], R8 ;  /* 0x0000cd00ff040a19 */ /* 0x000fe40000011608 */
.L_x_619:
[----:B------:R-:W-:Y:S05]  /*b050*/  BSYNC B0 ;  /* 0x0000000000007941 */ /* 0x000fea0003800000 */
.L_x_617:
[----:B------:R-:W-:Y:S04]  /*b060*/  IMAD.IADD R8, R0, 0x1, -R56 ;  /* 0x0000000100087824 */ /* 0x000fe800078e0a38 */
[----:B------:R-:W-:Y:S05]  /*b070*/  IMAD R4, R4, c[0x0][0x32c], R8 ;  /* 0x0000cb0004047a24 */ /* 0x000fea00078e0208 */
[----:B------:R-:W-:Y:S02]  /*b080*/  IADD3 R8, R4, c[0x0][0x32c], RZ ;  /* 0x0000cb0004087a10 */ /* 0x000fe40007ffe0ff */
[----:B------:R-:W-:Y:S02]  /*b090*/  IMNMX R3, R3, R4, !PT ;  /* 0x0000000403037217 */ /* 0x000fe40007800200 */
[----:B------:R-:W-:Y:S02]  /*b0a0*/  IMNMX R2, R2, R8, PT ;  /* 0x0000000802027217 */ /* 0x000fe40003800200 */
.L_x_616:
[----:B------:R-:W-:Y:S01]  /*b0b0*/  LOP3.LUT P0, RZ, R204, 0x2000, RZ, 0xc0, !PT ;  /* 0x00002000ccff7812 */ /* 0x000fe2000780c0ff */
[----:B------:R-:W1:Y:S03]  /*b0c0*/  SHFL.IDX PT, R4, R5, 0x3, 0x1c1f ;  /* 0x007c1f0005047f89 */ /* 0x000e6600000e0000 */
        /* <DEDUP_REMOVED lines=41> */
[C---:B------:R-:W-:Y:S04]  /*b360*/  ISETP.LT.OR P0, PT, R2.reuse, 0x2a, P0 ;  /* 0x0000002a0200780c */ /* 0x040fe80000701670 */
        /* <DEDUP_REMOVED lines=10> */
[----:B------:R-:W-:Y:S04]  /*b410*/  ISETP.GT.AND P0, PT, R3, 0x39, !P2 ;  /* 0x000000390300780c */ /* 0x000fe80005704270 */
[C---:B------:R-:W-:Y:S04]  /*b420*/  ISETP.LT.OR P0, PT, R2.reuse, 0x3a, P0 ;  /* 0x0000003a0200780c */ /* 0x040fe80000701670 */
        /* <DEDUP_REMOVED lines=13> */
[----:B------:R-:W-:Y:S04]  /*b500*/  ISETP.GT.AND P0, PT, R3, RZ, !P0 ;  /* 0x000000ff0300720c */ /* 0x000fe80004704270 */
        /* <DEDUP_REMOVED lines=21> */
.L_x_622:
[----:B------:R-:W-:Y:S04]  /*b660*/  MOV R5, c[0x0][0x32c] ;  /* 0x0000cb0000057a02 */ /* 0x000fe80000000f00 */
[----:B------:R-:W-:-:S13]  /*b670*/  ISETP.NE.AND P0, PT, R5, 0x1, PT ;  /* 0x000000010500780c */ /* 0x000fda0003f05270 */
[----:B------:R-:W-:Y:S05]  /*b680*/  @P0 IMAD.HI.U32 R5, R4, c[0x0][0x330], RZ ;  /* 0x0000cc0004050a27 */ /* 0x000fea00078e00ff */
[----:B------:R-:W-:Y:S02]  /*b690*/  @P0 SHF.R.U32.HI R4, RZ, c[0x0][0x334], R5 ;  /* 0x0000cd00ff040a19 */ /* 0x000fe40000011605 */
.L_x_623:
[----:B------:R-:W-:Y:S05]  /*b6a0*/  BSYNC B0 ;  /* 0x0000000000007941 */ /* 0x000fea0003800000 */
.L_x_621:
[----:B------:R-:W-:Y:S04]  /*b6b0*/  IMAD.IADD R0, R0, 0x1, -R56 ;  /* 0x0000000100007824 */ /* 0x000fe800078e0a38 */
[----:B------:R-:W-:Y:S05]  /*b6c0*/  IMAD R0, R4, c[0x0][0x32c], R0 ;  /* 0x0000cb0004007a24 */ /* 0x000fea00078e0200 */
[----:B------:R-:W-:Y:S02]  /*b6d0*/  IADD3 R4, R0, c[0x0][0x32c], RZ ;  /* 0x0000cb0000047a10 */ /* 0x000fe40007ffe0ff */
[----:B------:R-:W-:Y:S02]  /*b6e0*/  IMNMX R2, R2, R0, !PT ;  /* 0x0000000002027217 */ /* 0x000fe40007800200 */
[----:B------:R-:W-:Y:S02]  /*b6f0*/  IMNMX R3, R3, R4, PT ;  /* 0x0000000403037217 */ /* 0x000fe40003800200 */
.L_x_620:
[----:B------:R-:W-:Y:S01]  /*b700*/  LOP3.LUT P0, RZ, R204, 0x200, RZ, 0xc0, !PT ;  /* 0x00000200ccff7812 */ /* 0x000fe2000780c0ff */
[----:B------:R-:W-:Y:S01]  /*b710*/  LDSM.16.MT88.4 R36, [R193] ;  /* 0x00000000c124783b */ /* 0x000fe20000004200 */
[----:B------:R-:W-:Y:S02]  /*b720*/  FMNMX.FTZ R0, R13, R84, !PT ;  /* 0x000000540d007209 */ /* 0x000fe40007810000 */
[----:B------:R-:W-:Y:S02]  /*b730*/  ISETP.GT.AND P0, PT, R2, RZ, !P0 ;  /* 0x000000ff0200720c */ /* 0x000fe40004704270 */
[----:B------:R-:W-:Y:S02]  /*b740*/  FMNMX.FTZ R0, R14, R0, !PT ;  /* 0x000000000e007209 */ /* 0x000fe40007810000 */
[----:B------:R-:W-:Y:S01]  /*b750*/  ISETP.LT.OR P0, PT, R3, 0x1, P0 ;  /* 0x000000010300780c */ /* 0x000fe20000701670 */
[----:B------:R-:W-:Y:S01]  /*b760*/  LDSM.16.MT88.4 R80, [R192] ;  /* 0x00000000c050783b */ /* 0x000fe20000004200 */
[----:B------:R-:W-:Y:S02]  /*b770*/  FMNMX.FTZ R0, R15, R0, !PT ;  /* 0x000000000f007209 */ /* 0x000fe40007810000 */
[----:B------:R-:W-:Y:S02]  /*b780*/  FSEL R21, R225, -INF , !P0 ;  /* 0xff800000e1157808 */ /* 0x000fe40004000000 */
[----:B------:R-:W-:Y:S02]  /*b790*/  LOP3.LUT P0, RZ, R204, 0x2000, RZ, 0xc0, !PT ;  /* 0x00002000ccff7812 */ /* 0x000fe4000780c0ff */
[----:B------:R-:W-:Y:S02]  /*b7a0*/  FMNMX.FTZ R0, R18, R0, !PT ;  /* 0x0000000012007209 */ /* 0x000fe40007810000 */
[----:B------:R-:W-:Y:S02]  /*b7b0*/  ISETP.GT.AND P0, PT, R2, 0x1, !P0 ;  /* 0x000000010200780c */ /* 0x000fe40004704270 */
[----:B------:R-:W-:Y:S02]  /*b7c0*/  FMNMX.FTZ R0, R27, R0, !PT ;  /* 0x000000001b007209 */ /* 0x000fe40007810000 */
[----:B------:R-:W-:Y:S02]  /*b7d0*/  ISETP.LT.OR P0, PT, R3, 0x2, P0 ;  /* 0x000000020300780c */ /* 0x000fe40000701670 */
        /* <DEDUP_REMOVED lines=46> */
[----:B------:R-:W-:Y:S02]  /*bac0*/  LOP3.LUT P0, RZ, R204, 0x8, RZ, 0xc0, !PT ;  /* 0x00000008ccff7812 */ /* 0x000fe4000780c0ff */
        /* <DEDUP_REMOVED lines=8> */
[----:B------:R-:W-:Y:S01]  /*bb50*/  FSEL R162, R177, -INF , !P0 ;  /* 0xff800000b1a27808 */ /* 0x000fe20004000000 */
[----:B------:R-:W1:Y:S01]  /*bb60*/  SHFL.BFLY PT, R6, R0, 0x2, 0x1f ;  /* 0x0c401f0000067f89 */ /* 0x000e6200000e0000 */
[----:B------:R-:W-:Y:S02]  /*bb70*/  LOP3.LUT P0, RZ, R204, 0x4, RZ, 0xc0, !PT ;  /* 0x00000004ccff7812 */ /* 0x000fe4000780c0ff */
        /* <DEDUP_REMOVED lines=20> */
[----:B-1----:R-:W-:Y:S02]  /*bcc0*/  FMNMX.FTZ R0, R0, R6, !PT ;  /* 0x0000000600007209 */ /* 0x002fe40007810000 */
[----:B------:R-:W-:Y:S02]  /*bcd0*/  FMNMX.FTZ R4, R217, R4, !PT ;  /* 0x00000004d9047209 */ /* 0x000fe40007810000 */
[----:B------:R-:W-:Y:S01]  /*bce0*/  FMNMX.FTZ R5, R35, R5, !PT ;  /* 0x0000000523057209 */ /* 0x000fe20007810000 */
[----:B------:R-:W1:Y:S01]  /*bcf0*/  SHFL.BFLY PT, R6, R0, 0x1, 0x1f ;  /* 0x0c201f0000067f89 */ /* 0x000e6200000e0000 */
[----:B------:R-:W-:Y:S02]  /*bd00*/  ISETP.GT.AND P0, PT, R2, 0x29, !P0 ;  /* 0x000000290200780c */ /* 0x000fe40004704270 */
[----:B------:R-:W-:Y:S02]  /*bd10*/  FMNMX.FTZ R4, R218, R4, !PT ;  /* 0x00000004da047209 */ /* 0x000fe40007810000 */
[----:B------:R-:W-:Y:S02]  /*bd20*/  ISETP.LT.OR P0, PT, R3, 0x2a, P0 ;  /* 0x0000002a0300780c */ /* 0x000fe40000701670 */
[----:B------:R-:W-:Y:S01]  /*bd30*/  FMNMX.FTZ R5, R40, R5, !PT ;  /* 0x0000000528057209 */ /* 0x000fe20007810000 */
[----:B------:R-:W2:Y:S01]  /*bd40*/  SHFL.BFLY PT, R7, R4, 0x2, 0x1f ;  /* 0x0c401f0004077f89 */ /* 0x000ea200000e0000 */
[----:B------:R-:W-:Y:S02]  /*bd50*/  FSEL R165, R169, -INF , !P0 ;  /* 0xff800000a9a57808 */ /* 0x000fe40004000000 */
        /* <DEDUP_REMOVED lines=11> */
[----:B------:R-:W-:Y:S02]  /*be10*/  ISETP.GT.AND P0, PT, R2, 0x38, !P3 ;  /* 0x000000380200780c */ /* 0x000fe40005f04270 */
[----:B-1----:R-:W-:Y:S02]  /*be20*/  FMNMX.FTZ R72, R0, R6, !PT ;  /* 0x0000000600487209 */ /* 0x002fe40007810000 */
[----:B------:R-:W-:Y:S02]  /*be30*/  ISETP.LT.OR P0, PT, R3, 0x39, P0 ;  /* 0x000000390300780c */ /* 0x000fe40000701670 */
[----:B------:R-:W-:Y:S02]  /*be40*/  FMNMX.FTZ R5, R175, R5, !PT ;  /* 0x00000005af057209 */ /* 0x000fe40007810000 */
[----:B--2---:R-:W-:Y:S01]  /*be50*/  FMNMX.FTZ R0, R4, R7, !PT ;  /* 0x0000000704007209 */ /* 0x004fe20007810000 */
[----:B------:R-:W-:Y:S01]  /*be60*/  FMUL.FTZ R4, R72, c[0x0][0x2d0] ;  /* 0x0000b40048047a20 */ /* 0x000fe20000410000 */
[----:B------:R-:W-:Y:S02]  /*be70*/  FSEL R181, R49, -INF , !P0 ;  /* 0xff80000031b57808 */ /* 0x000fe40004000000 */
[----:B------:R-:W-:Y:S01]  /*be80*/  ISETP.GT.AND P0, PT, R2, 0x39, !P2 ;  /* 0x000000390200780c */ /* 0x000fe20005704270 */
[----:B------:R-:W1:Y:S01]  /*be90*/  SHFL.BFLY PT, R8, R0, 0x1, 0x1f ;  /* 0x0c201f0000087f89 */ /* 0x000e6200000e0000 */
[----:B------:R-:W-:Y:S02]  /*bea0*/  FSETP.NEU.FTZ.AND P2, PT, R72, -INF , PT ;  /* 0xff8000004800780b */ /* 0x000fe40003f5d000 */
[----:B------:R-:W-:Y:S02]  /*beb0*/  FMNMX.FTZ R5, R178, R5, !PT ;  /* 0x00000005b2057209 */ /* 0x000fe40007810000 */
[----:B------:R-:W-:Y:S02]  /*bec0*/  FSEL R74, R4, RZ, P2 ;  /* 0x000000ff044a7208 */ /* 0x000fe40001000000 */
[----:B------:R-:W-:Y:S02]  /*bed0*/  FMNMX.FTZ R5, R179, R5, !PT ;  /* 0x00000005b3057209 */ /* 0x000fe40007810000 */
[----:B------:R-:W-:Y:S01]  /*bee0*/  ISETP.LT.OR P0, PT, R3, 0x3a, P0 ;  /* 0x0000003a0300780c */ /* 0x000fe20000701670 */
[--C-:B------:R-:W-:Y:S01]  /*bef0*/  FFMA.FTZ R4, R13, c[0x0][0x2d0], -R74.reuse ;  /* 0x0000b4000d047a23 */ /* 0x100fe2000001084a */
[----:B------:R-:W-:Y:S01]  /*bf00*/  FMNMX.FTZ R5, R185, R5, !PT ;  /* 0x00000005b9057209 */ /* 0x000fe20007810000 */
[--C-:B------:R-:W-:Y:S01]  /*bf10*/  FFMA.FTZ R6, R14, c[0x0][0x2d0], -R74.reuse ;  /* 0x0000b4000e067a23 */ /* 0x100fe2000001084a */
[----:B------:R-:W-:Y:S01]  /*bf20*/  FSEL R182, R47, -INF , !P0 ;  /* 0xff8000002fb67808 */ /* 0x000fe20004000000 */
[----:B------:R2:W-:Y:S01]  /*bf30*/  MUFU.EX2 R45, R4 ;  /* 0x00000004002d7308 */ /* 0x0005e20000000800 */
[----:B------:R-:W-:Y:S02]  /*bf40*/  FMNMX.FTZ R5, R186, R5, !PT ;  /* 0x00000005ba057209 */ /* 0x000fe40007810000 */
[----:B------:R-:W-:Y:S02]  /*bf50*/  ISETP.GT.AND P0, PT, R2, 0x40, !P1 ;  /* 0x000000400200780c */ /* 0x000fe40004f04270 */
[----:B------:R-:W-:Y:S02]  /*bf60*/  FMNMX.FTZ R5, R214, R5, !PT ;  /* 0x00000005d6057209 */ /* 0x000fe40007810000 */
[----:B------:R-:W-:Y:S02]  /*bf70*/  ISETP.LT.OR P0, PT, R3, 0x41, P0 ;  /* 0x000000410300780c */ /* 0x000fe40000701670 */
[----:B------:R-:W-:Y:S01]  /*bf80*/  FMNMX.FTZ R5, R216, R5, !PT ;  /* 0x00000005d8057209 */ /* 0x000fe20007810000 */
[----:B------:R3:W4:Y:S01]  /*bf90*/  MUFU.EX2 R50, R6 ;  /* 0x0000000600327308 */ /* 0x0007220000000800 */
[----:B-1----:R-:W-:Y:S02]  /*bfa0*/  FMNMX.FTZ R71, R0, R8, !PT ;  /* 0x0000000800477209 */ /* 0x002fe40007810000 */
[----:B------:R-:W-:Y:S01]  /*bfb0*/  LOP3.LUT P6, RZ, R204, 0x400, RZ, 0xc0, !PT ;  /* 0x00000400ccff7812 */ /* 0x000fe200078cc0ff */
[----:B------:R-:W1:Y:S01]  /*bfc0*/  SHFL.BFLY PT, R7, R5, 0x2, 0x1f ;  /* 0x0c401f0005077f89 */ /* 0x000e6200000e0000 */
[C---:B------:R-:W-:Y:S01]  /*bfd0*/  FSETP.NEU.FTZ.AND P1, PT, R71.reuse, -INF , PT ;  /* 0xff8000004700780b */ /* 0x040fe20003f3d000 */
[----:B------:R-:W-:Y:S01]  /*bfe0*/  FMUL.FTZ R0, R71, c[0x0][0x2d0] ;  /* 0x0000b40047007a20 */ /* 0x000fe20000410000 */
[----:B------:R-:W-:Y:S02]  /*bff0*/  FSEL R184, R54, -INF , !P0 ;  /* 0xff80000036b87808 */ /* 0x000fe40004000000 */
[----:B------:R-:W-:Y:S02]  /*c000*/  ISETP.GT.AND P0, PT, R2, 0x41, !P6 ;  /* 0x000000410200780c */ /* 0x000fe40007704270 */
[----:B------:R-:W-:Y:S02]  /*c010*/  FSEL R75, R0, RZ, P1 ;  /* 0x000000ff004b7208 */ /* 0x000fe40000800000 */
[----:B------:R-:W-:Y:S02]  /*c020*/  ISETP.LT.OR P0, PT, R3, 0x42, P0 ;  /* 0x000000420300780c */ /* 0x000fe40000701670 */
[----:B--2---:R-:W-:Y:S01]  /*c030*/  FMNMX.FTZ R4, R21, R87, !PT ;  /* 0x0000005715047209 */ /* 0x004fe20007810000 */
[--C-:B------:R-:W-:Y:S01]  /*c040*/  FFMA.FTZ R8, R30, c[0x0][0x2d0], -R75.reuse ;  /* 0x0000b4001e087a23 */ /* 0x100fe2000001084b */
[----:B------:R-:W-:Y:S01]  /*c050*/  LOP3.LUT P5, RZ, R204, 0x1000, RZ, 0xc0, !PT ;  /* 0x00001000ccff7812 */ /* 0x000fe200078ac0ff */
[--C-:B------:R-:W-:Y:S01]  /*c060*/  FFMA.FTZ R44, R44, c[0x0][0x2d0], -R75.reuse ;  /* 0x0000b4002c2c7a23 */ /* 0x100fe2000001084b */
[----:B------:R-:W-:Y:S01]  /*c070*/  FMNMX.FTZ R4, R22, R4, !PT ;  /* 0x0000000416047209 */ /* 0x000fe20007810000 */
[----:B------:R-:W-:Y:S01]  /*c080*/  MUFU.EX2 R241, R8 ;  /* 0x0000000800f17308 */ /* 0x000fe20000000800 */
[----:B------:R-:W-:Y:S02]  /*c090*/  FSEL R177, R59, -INF , !P0 ;  /* 0xff8000003bb17808 */ /* 0x000fe40004000000 */
[----:B------:R-:W-:Y:S02]  /*c0a0*/  ISETP.GT.AND P0, PT, R2, 0x48, !P5 ;  /* 0x000000480200780c */ /* 0x000fe40006f04270 */
[----:B---3--:R-:W-:Y:S02]  /*c0b0*/  FMNMX.FTZ R6, R24, R4, !PT ;  /* 0x0000000418067209 */ /* 0x008fe40007810000 */
[----:B------:R-:W-:Y:S02]  /*c0c0*/  ISETP.LT.OR P0, PT, R3, 0x49, P0 ;  /* 0x000000490300780c */ /* 0x000fe40000701670 */
[----:B-1----:R-:W-:Y:S01]  /*c0d0*/  FMNMX.FTZ R4, R5, R7, !PT ;  /* 0x0000000705047209 */ /* 0x002fe20007810000 */
[----:B------:R-:W-:Y:S01]  /*c0e0*/  MUFU.EX2 R229, R44 ;  /* 0x0000002c00e57308 */ /* 0x000fe20000000800 */
[----:B------:R-:W-:Y:S01]  /*c0f0*/  FMNMX.FTZ R5, R26, R6, !PT ;  /* 0x000000061a057209 */ /* 0x000fe20007810000 */
[--C-:B------:R-:W-:Y:S01]  /*c100*/  FFMA.FTZ R7, R15, c[0x0][0x2d0], -R74.reuse ;  /* 0x0000b4000f077a23 */ /* 0x100fe2000001084a */
[----:B------:R-:W-:Y:S02]  /*c110*/  FSEL R170, R55, -INF , !P0 ;  /* 0xff80000037aa7808 */ /* 0x000fe40004000000 */
[----:B------:R-:W-:Y:S01]  /*c120*/  FMNMX.FTZ R6, R56, R5, !PT ;  /* 0x0000000538067209 */ /* 0x000fe20007810000 */
[----:B------:R-:W-:Y:S01]  /*c130*/  FFMA.FTZ R5, R18, c[0x0][0x2d0], -R74 ;  /* 0x0000b40012057a23 */ /* 0x000fe2000001084a */
[----:B------:R-:W-:Y:S01]  /*c140*/  LDSM.16.MT88.4 R52, [R190] ;  /* 0x00000000be34783b */ /* 0x000fe20000004200 */
[----:B----4-:R-:W-:Y:S02]  /*c150*/  F2FP.PACK_AB R76, R50, R45 ;  /* 0x0000002d324c723e */ /* 0x010fe400000000ff */
[----:B------:R1:W-:Y:S01]  /*c160*/  MUFU.EX2 R63, R5 ;  /* 0x00000005003f7308 */ /* 0x0003e20000000800 */
[----:B------:R-:W-:Y:S02]  /*c170*/  FMNMX.FTZ R6, R58, R6, !PT ;  /* 0x000000063a067209 */ /* 0x000fe40007810000 */
[----:B------:R-:W-:Y:S02]  /*c180*/  LOP3.LUT P6, RZ, R204, 0x4000, RZ, 0xc0, !PT ;  /* 0x00004000ccff7812 */ /* 0x000fe400078cc0ff */
[----:B------:R-:W-:Y:S02]  /*c190*/  FMNMX.FTZ R0, R62, R6, !PT ;  /* 0x000000063e007209 */ /* 0x000fe40007810000 */
[----:B------:R-:W-:Y:S02]  /*c1a0*/  ISETP.GT.AND P3, PT, R2, 0x49, !P6 ;  /* 0x000000490200780c */ /* 0x000fe40007764270 */
[----:B------:R-:W-:Y:S01]  /*c1b0*/  FMNMX.FTZ R0, R154, R0, !PT ;  /* 0x000000009a007209 */ /* 0x000fe20007810000 */
[----:B------:R2:W3:Y:S01]  /*c1c0*/  MUFU.EX2 R60, R7 ;  /* 0x00000007003c7308 */ /* 0x0004e20000000800 */
[----:B------:R-:W-:Y:S02]  /*c1d0*/  ISETP.LT.OR P3, PT, R3, 0x4a, P3 ;  /* 0x0000004a0300780c */ /* 0x000fe40001f61670 */
[----:B------:R-:W-:Y:S02]  /*c1e0*/  FMNMX.FTZ R0, R162, R0, !PT ;  /* 0x00000000a2007209 */ /* 0x000fe40007810000 */
[----:B------:R-:W-:Y:S02]  /*c1f0*/  FSEL R73, R57, -INF , !P3 ;  /* 0xff80000039497808 */ /* 0x000fe40005800000 */
[----:B------:R-:W-:Y:S01]  /*c200*/  FMNMX.FTZ R0, R163, R0, !PT ;  /* 0x00000000a3007209 */ /* 0x000fe20007810000 */
[--C-:B-1----:R-:W-:Y:S04]  /*c210*/  FFMA.FTZ R5, R10, c[0x0][0x2d0], -R75.reuse ;  /* 0x0000b4000a057a23 */ /* 0x102fe8000001084b */
[----:B------:R1:W-:Y:S01]  /*c220*/  MUFU.EX2 R48, R5 ;  /* 0x0000000500307308 */ /* 0x0003e20000000800 */
[----:B--2---:R-:W2:Y:S01]  /*c230*/  SHFL.BFLY PT, R7, R4, 0x1, 0x1f ;  /* 0x0c201f0004077f89 */ /* 0x004ea200000e0000 */
[----:B---3--:R-:W-:Y:S01]  /*c240*/  F2FP.PACK_AB R78, R63, R60 ;  /* 0x0000003c3f4e723e */ /* 0x008fe200000000ff */
[--C-:B-1----:R-:W-:Y:S07]  /*c250*/  FFMA.FTZ R5, R11, c[0x0][0x2d0], -R75.reuse ;  /* 0x0000b4000b057a23 */ /* 0x102fee000001084b */
[----:B------:R1:W3:Y:S01]  /*c260*/  MUFU.EX2 R51, R5 ;  /* 0x0000000500337308 */ /* 0x0002e20000000800 */
[----:B--2---:R-:W-:Y:S01]  /*c270*/  FMNMX.FTZ R70, R4, R7, !PT ;  /* 0x0000000704467209 */ /* 0x004fe20007810000 */
[--C-:B------:R-:W-:Y:S03]  /*c280*/  FFMA.FTZ R4, R19, c[0x0][0x2d0], -R75.reuse ;  /* 0x0000b40013047a23 */ /* 0x100fe6000001084b */
[----:B------:R-:W-:Y:S05]  /*c290*/  FSETP.NEU.FTZ.AND P0, PT, R70, -INF , PT ;  /* 0xff8000004600780b */ /* 0x000fea0003f1d000 */
[----:B------:R2:W-:Y:S01]  /*c2a0*/  MUFU.EX2 R219, R4 ;  /* 0x0000000400db7308 */ /* 0x0005e20000000800 */
[----:B-1----:R-:W-:Y:S01]  /*c2b0*/  FMNMX.FTZ R5, R164, R0, !PT ;  /* 0x00000000a4057209 */ /* 0x002fe20007810000 */
[--C-:B------:R-:W-:Y:S01]  /*c2c0*/  FFMA.FTZ R0, R16, c[0x0][0x2d0], -R75.reuse ;  /* 0x0000b40010007a23 */ /* 0x100fe2000001084b */
[----:B---3--:R-:W-:Y:S02]  /*c2d0*/  F2FP.PACK_AB R77, R51, R48 ;  /* 0x00000030334d723e */ /* 0x008fe400000000ff */
[----:B------:R-:W-:Y:S05]  /*c2e0*/  FMNMX.FTZ R5, R165, R5, !PT ;  /* 0x00000005a5057209 */ /* 0x000fea0007810000 */
[----:B------:R1:W3:Y:S01]  /*c2f0*/  MUFU.EX2 R61, R0 ;  /* 0x00000000003d7308 */ /* 0x0002e20000000800 */
[----:B------:R-:W-:Y:S04]  /*c300*/  FMNMX.FTZ R5, R169, R5, !PT ;  /* 0x00000005a9057209 */ /* 0x000fe80007810000 */
[----:B------:R-:W-:Y:S04]  /*c310*/  FMNMX.FTZ R5, R176, R5, !PT ;  /* 0x00000005b0057209 */ /* 0x000fe80007810000 */
[----:B--2---:R-:W-:Y:S04]  /*c320*/  FMNMX.FTZ R4, R181, R5, !PT ;  /* 0x00000005b5047209 */ /* 0x004fe80007810000 */
[----:B------:R-:W-:Y:S01]  /*c330*/  FMNMX.FTZ R4, R182, R4, !PT ;  /* 0x00000004b6047209 */ /* 0x000fe20007810000 */
[----:B-1----:R-:W-:Y:S01]  /*c340*/  FMUL.FTZ R0, R70, c[0x0][0x2d0] ;  /* 0x0000b40046007a20 */ /* 0x002fe20000410000 */
[----:B---3--:R-:W-:Y:S04]  /*c350*/  F2FP.PACK_AB R79, R219, R61 ;  /* 0x0000003ddb4f723e */ /* 0x008fe800000000ff */
[----:B------:R-:W-:Y:S05]  /*c360*/  FSEL R152, R0, RZ, P0 ;  /* 0x000000ff00987208 */ /* 0x000fea0000000000 */
[--C-:B------:R-:W-:Y:S02]  /*c370*/  FFMA.FTZ R3, R20, c[0x0][0x2d0], -R152.reuse ;  /* 0x0000b40014037a23 */ /* 0x100fe40000010898 */
[--C-:B------:R-:W-:Y:S02]  /*c380*/  FFMA.FTZ R0, R9, c[0x0][0x2d0], -R152.reuse ;  /* 0x0000b40009007a23 */ /* 0x100fe40000010898 */
[----:B------:R1:W-:Y:S01]  /*c390*/  MUFU.EX2 R250, R3 ;  /* 0x0000000300fa7308 */ /* 0x0003e20000000800 */
[--C-:B------:R-:W-:Y:S02]  /*c3a0*/  FFMA.FTZ R2, R12, c[0x0][0x2d0], -R152.reuse ;  /* 0x0000b4000c027a23 */ /* 0x100fe40000010898 */
[--C-:B------:R-:W-:Y:S02]  /*c3b0*/  FFMA.FTZ R12, R33, c[0x0][0x2d0], -R75.reuse ;  /* 0x0000b400210c7a23 */ /* 0x100fe4000001084b */
[----:B------:R-:W-:Y:S02]  /*c3c0*/  FFMA.FTZ R16, R32, c[0x0][0x2d0], -R152 ;  /* 0x0000b40020107a23 */ /* 0x000fe40000010898 */
[--C-:B------:R-:W-:Y:S03]  /*c3d0*/  FFMA.FTZ R32, R42, c[0x0][0x2d0], -R74.reuse ;  /* 0x0000b4002a207a23 */ /* 0x100fe6000001084a */
[----:B------:R2:W-:Y:S10]  /*c3e0*/  MUFU.EX2 R249, R2 ;  /* 0x0000000200f97308 */ /* 0x0005f40000000800 */
[----:B------:R3:W4:Y:S01]  /*c3f0*/  MUFU.EX2 R247, R0 ;  /* 0x0000000000f77308 */ /* 0x0007220000000800 */
[----:B-1----:R-:W-:Y:S09]  /*c400*/  FFMA.FTZ R3, R27, c[0x0][0x2d0], -R74 ;  /* 0x0000b4001b037a23 */ /* 0x002ff2000001084a */
[----:B------:R1:W-:Y:S01]  /*c410*/  MUFU.EX2 R251, R3 ;  /* 0x0000000300fb7308 */ /* 0x0003e20000000800 */
[----:B--2---:R-:W-:Y:S09]  /*c420*/  FFMA.FTZ R2, R17, c[0x0][0x2d0], -R152 ;  /* 0x0000b40011027a23 */ /* 0x004ff20000010898 */
[----:B------:R2:W5:Y:S01]  /*c430*/  MUFU.EX2 R248, R2 ;  /* 0x0000000200f87308 */ /* 0x0005620000000800 */
[----:B---3--:R-:W-:Y:S01]  /*c440*/  FMNMX.FTZ R0, R184, R4, !PT ;  /* 0x00000004b8007209 */ /* 0x008fe20007810000 */
[--C-:B------:R-:W-:Y:S01]  /*c450*/  FFMA.FTZ R4, R25, c[0x0][0x2d0], -R75.reuse ;  /* 0x0000b40019047a23 */ /* 0x100fe2000001084b */
[----:B----4-:R-:W-:Y:S02]  /*c460*/  F2FP.PACK_AB R64, R249, R247 ;  /* 0x000000f7f940723e */ /* 0x010fe400000000ff */
[----:B------:R-:W-:Y:S05]  /*c470*/  FMNMX.FTZ R0, R177, R0, !PT ;  /* 0x00000000b1007209 */ /* 0x000fea0007810000 */
[----:B------:R-:W-:Y:S01]  /*c480*/  MUFU.EX2 R252, R4 ;  /* 0x0000000400fc7308 */ /* 0x000fe20000000800 */
[----:B------:R-:W-:Y:S01]  /*c490*/  FMNMX.FTZ R0, R170, R0, !PT ;  /* 0x00000000aa007209 */ /* 0x000fe20007810000 */
[----:B-1----:R-:W-:Y:S03]  /*c4a0*/  FFMA.FTZ R3, R28, c[0x0][0x2d0], -R74 ;  /* 0x0000b4001c037a23 */ /* 0x002fe6000001084a */
[----:B------:R-:W-:Y:S01]  /*c4b0*/  FMNMX.FTZ R0, R73, R0, !PT ;  /* 0x0000000049007209 */ /* 0x000fe20007810000 */
[----:B------:R-:W-:Y:S02]  /*c4c0*/  FFMA.FTZ R28, R40, c[0x0][0x2d0], -R152 ;  /* 0x0000b400281c7a23 */ /* 0x000fe40000010898 */
[--C-:B------:R-:W-:Y:S02]  /*c4d0*/  FFMA.FTZ R40, R41, c[0x0][0x2d0], -R75.reuse ;  /* 0x0000b40029287a23 */ /* 0x100fe4000001084b */
[----:B------:R1:W-:Y:S01]  /*c4e0*/  MUFU.EX2 R226, R3 ;  /* 0x0000000300e27308 */ /* 0x0003e20000000800 */
[----:B--2---:R-:W2:Y:S01]  /*c4f0*/  SHFL.BFLY PT, R2, R0, 0x2, 0x1f ;  /* 0x0c401f0000027f89 */ /* 0x004ea200000e0000 */
[----:B-----5:R-:W-:Y:S08]  /*c500*/  F2FP.PACK_AB R66, R250, R248 ;  /* 0x000000f8fa42723e */ /* 0x020ff000000000ff */
[----:B------:R-:W-:Y:S10]  /*c510*/  MUFU.EX2 R240, R12 ;  /* 0x0000000c00f07308 */ /* 0x000ff40000000800 */
[----:B------:R-:W-:Y:S01]  /*c520*/  MUFU.EX2 R236, R16 ;  /* 0x0000001000ec7308 */ /* 0x000fe20000000800 */
[----:B-1----:R-:W-:Y:S09]  /*c530*/  FFMA.FTZ R3, R23, c[0x0][0x2d0], -R75 ;  /* 0x0000b40017037a23 */ /* 0x002ff2000001084b */
[----:B------:R2:W-:Y:S10]  /*c540*/  MUFU.EX2 R223, R3 ;  /* 0x0000000300df7308 */ /* 0x0005f40000000800 */
[----:B------:R-:W-:Y:S10]  /*c550*/  MUFU.EX2 R233, R28 ;  /* 0x0000001c00e97308 */ /* 0x000ff40000000800 */
[----:B------:R-:W-:Y:S01]  /*c560*/  MUFU.EX2 R232, R32 ;  /* 0x0000002000e87308 */ /* 0x000fe20000000800 */
[----:B--2---:R-:W-:Y:S01]  /*c570*/  FMNMX.FTZ R3, R0, R2, !PT ;  /* 0x0000000200037209 */ /* 0x004fe20007810000 */
[----:B------:R-:W-:Y:S01]  /*c580*/  FFMA.FTZ R2, R29, c[0x0][0x2d0], -R74 ;  /* 0x0000b4001d027a23 */ /* 0x000fe2000001084a */
[----:B------:R-:W-:Y:S03]  /*c590*/  FSEL R0, R72, RZ, P2 ;  /* 0x000000ff48007208 */ /* 0x000fe60001000000 */
[----:B------:R-:W1:Y:S04]  /*c5a0*/  SHFL.BFLY PT, R4, R3, 0x1, 0x1f ;  /* 0x0c201f0003047f89 */ /* 0x000e6800000e0000 */
[----:B------:R2:W-:Y:S01]  /*c5b0*/  MUFU.EX2 R227, R2 ;  /* 0x0000000200e37308 */ /* 0x0005e20000000800 */
[----:B------:R-:W-:Y:S04]  /*c5c0*/  FADD.FTZ R0, -R0, R84 ;  /* 0x0000005400007221 */ /* 0x000fe80000010100 */
[----:B------:R-:W-:Y:S05]  /*c5d0*/  FMUL.FTZ R0, R0, c[0x0][0x2d0] ;  /* 0x0000b40000007a20 */ /* 0x000fea0000410000 */
[----:B------:R3:W4:Y:S10]  /*c5e0*/  MUFU.EX2 R69, R0 ;  /* 0x0000000000457308 */ /* 0x0007340000000800 */
[----:B------:R-:W-:Y:S01]  /*c5f0*/  MUFU.EX2 R230, R40 ;  /* 0x0000002800e67308 */ /* 0x000fe20000000800 */
[----:B-1----:R-:W-:Y:S02]  /*c600*/  FMNMX.FTZ R3, R3, R4, !PT ;  /* 0x0000000403037209 */ /* 0x002fe40007810000 */
[----:B--2---:R-:W-:Y:S03]  /*c610*/  FSEL R2, R71, RZ, P1 ;  /* 0x000000ff47027208 */ /* 0x004fe60000800000 */
[C---:B------:R-:W-:Y:S02]  /*c620*/  FMUL.FTZ R4, R3.reuse, c[0x0][0x2d0] ;  /* 0x0000b40003047a20 */ /* 0x040fe40000410000 */
[----:B------:R-:W-:Y:S01]  /*c630*/  FADD.FTZ R2, -R2, R85 ;  /* 0x0000005502027221 */ /* 0x000fe20000010100 */
[----:B---3--:R-:W-:Y:S03]  /*c640*/  FSEL R0, R70, RZ, P0 ;  /* 0x000000ff46007208 */ /* 0x008fe60000000000 */
[----:B------:R-:W-:Y:S01]  /*c650*/  FMUL.FTZ R2, R2, c[0x0][0x2d0] ;  /* 0x0000b40002027a20 */ /* 0x000fe20000410000 */
[----:B------:R-:W-:Y:S01]  /*c660*/  FSETP.NEU.FTZ.AND P0, PT, R3, -INF , PT ;  /* 0xff8000000300780b */ /* 0x000fe20003f1d000 */
[C---:B----4-:R-:W-:Y:S02]  /*c670*/  FMUL.FTZ R16, R69.reuse, R100 ;  /* 0x0000006445107220 */ /* 0x050fe40000410000 */
[----:B------:R-:W-:Y:S01]  /*c680*/  FADD.FTZ R0, -R0, R86 ;  /* 0x0000005600007221 */ /* 0x000fe20000010100 */
[----:B------:R-:W1:Y:S01]  /*c690*/  MUFU.EX2 R68, R2 ;  /* 0x0000000200447308 */ /* 0x000e620000000800 */
[----:B------:R-:W-:Y:S01]  /*c6a0*/  FSEL R153, R4, RZ, P0 ;  /* 0x000000ff04997208 */ /* 0x000fe20000000000 */
[----:B------:R-:W-:Y:S02]  /*c6b0*/  FMUL.FTZ R17, R69, R101 ;  /* 0x0000006545117220 */ /* 0x000fe40000410000 */
[----:B------:R-:W-:Y:S02]  /*c6c0*/  FMUL.FTZ R0, R0, c[0x0][0x2d0] ;  /* 0x0000b40000007a20 */ /* 0x000fe40000410000 */
[--C-:B------:R-:W-:Y:S02]  /*c6d0*/  FFMA.FTZ R4, R26, c[0x0][0x2d0], -R153.reuse ;  /* 0x0000b4001a047a23 */ /* 0x100fe40000010899 */
[--C-:B------:R-:W-:Y:S02]  /*c6e0*/  FFMA.FTZ R5, R24, c[0x0][0x2d0], -R153.reuse ;  /* 0x0000b40018057a23 */ /* 0x100fe40000010899 */
[----:B------:R2:W3:Y:S01]  /*c6f0*/  MUFU.EX2 R2, R0 ;  /* 0x0000000000027308 */ /* 0x0004e20000000800 */
[----:B------:R-:W-:Y:S02]  /*c700*/  FFMA.FTZ R24, R35, c[0x0][0x2d0], -R152 ;  /* 0x0000b40023187a23 */ /* 0x000fe40000010898 */
[C---:B------:R-:W-:Y:S02]  /*c710*/  FMUL.FTZ R32, R69.reuse, R116 ;  /* 0x0000007445207220 */ /* 0x040fe40000410000 */
[C---:B------:R-:W-:Y:S02]  /*c720*/  FMUL.FTZ R33, R69.reuse, R117 ;  /* 0x0000007545217220 */ /* 0x040fe40000410000 */
[--C-:B------:R-:W-:Y:S02]  /*c730*/  FFMA.FTZ R58, R58, c[0x0][0x2d0], -R153.reuse ;  /* 0x0000b4003a3a7a23 */ /* 0x100fe40000010899 */
[----:B------:R-:W-:Y:S01]  /*c740*/  FMUL.FTZ R49, R69, R133 ;  /* 0x0000008545317220 */ /* 0x000fe20000410000 */
[----:B------:R4:W-:Y:S01]  /*c750*/  MUFU.EX2 R246, R4 ;  /* 0x0000000400f67308 */ /* 0x0009e20000000800 */
[--C-:B------:R-:W-:Y:S02]  /*c760*/  FFMA.FTZ R62, R62, c[0x0][0x2d0], -R153.reuse ;  /* 0x0000b4003e3e7a23 */ /* 0x100fe40000010899 */
[C---:B-1----:R-:W-:Y:S02]  /*c770*/  FMUL.FTZ R6, R68.reuse, R90 ;  /* 0x0000005a44067220 */ /* 0x042fe40000410000 */
[C---:B------:R-:W-:Y:S02]  /*c780*/  FMUL.FTZ R7, R68.reuse, R91 ;  /* 0x0000005b44077220 */ /* 0x040fe40000410000 */
[C---:B------:R-:W-:Y:S03]  /*c790*/  FMUL.FTZ R18, R68.reuse, R102 ;  /* 0x0000006644127220 */ /* 0x040fe60000410000 */
[----:B------:R-:W1:Y:S01]  /*c7a0*/  MUFU.EX2 R242, R5 ;  /* 0x0000000500f27308 */ /* 0x000e620000000800 */
[C---:B------:R-:W-:Y:S02]  /*c7b0*/  FMUL.FTZ R19, R68.reuse, R103 ;  /* 0x0000006744137220 */ /* 0x040fe40000410000 */
[----:B------:R-:W-:Y:S01]  /*c7c0*/  FMUL.FTZ R35, R68, R119 ;  /* 0x0000007744237220 */ /* 0x000fe20000410000 */
[----:B------:R-:W-:Y:S01]  /*c7d0*/  LDSM.16.MT88.4 R100, [R189+0x2000] ;  /* 0x00200000bd64783b */ /* 0x000fe20000004200 */
[--C-:B--2---:R-:W-:Y:S02]  /*c7e0*/  FFMA.FTZ R0, R21, c[0x0][0x2d0], -R153.reuse ;  /* 0x0000b40015007a23 */ /* 0x104fe40000010899 */
[C---:B---3--:R-:W-:Y:S02]  /*c7f0*/  FMUL.FTZ R9, R2.reuse, R93 ;  /* 0x0000005d02097220 */ /* 0x048fe40000410000 */
[C---:B------:R-:W-:Y:S01]  /*c800*/  FMUL.FTZ R8, R2.reuse, R92 ;  /* 0x0000005c02087220 */ /* 0x040fe20000410000 */
[----:B------:R2:W-:Y:S01]  /*c810*/  MUFU.EX2 R237, R0 ;  /* 0x0000000000ed7308 */ /* 0x0005e20000000800 */
[C---:B------:R-:W-:Y:S02]  /*c820*/  FMUL.FTZ R13, R2.reuse, R97 ;  /* 0x00000061020d7220 */ /* 0x040fe40000410000 */
[C---:B------:R-:W-:Y:S01]  /*c830*/  FMUL.FTZ R12, R2.reuse, R96 ;  /* 0x00000060020c7220 */ /* 0x040fe20000410000 */
[----:B------:R-:W-:Y:S01]  /*c840*/  MOV R96, R50 ;  /* 0x0000003200607202 */ /* 0x000fe20000000f00 */
[----:B----4-:R-:W-:Y:S02]  /*c850*/  FFMA.FTZ R4, R31, c[0x0][0x2d0], -R74 ;  /* 0x0000b4001f047a23 */ /* 0x010fe4000001084a */
[C---:B------:R-:W-:Y:S02]  /*c860*/  FMUL.FTZ R25, R2.reuse, R109 ;  /* 0x0000006d02197220 */ /* 0x040fe40000410000 */
[C---:B------:R-:W-:Y:S01]  /*c870*/  FMUL.FTZ R28, R2.reuse, R112 ;  /* 0x00000070021c7220 */ /* 0x040fe20000410000 */
[----:B------:R3:W-:Y:S01]  /*c880*/  MUFU.EX2 R245, R4 ;  /* 0x0000000400f57308 */ /* 0x0007e20000000800 */
[C---:B------:R-:W-:Y:S01]  /*c890*/  FMUL.FTZ R29, R2.reuse, R113 ;  /* 0x00000071021d7220 */ /* 0x040fe20000410000 */
[----:B------:R-:W-:Y:S01]  /*c8a0*/  MOV R112, R61 ;  /* 0x0000003d00707202 */ /* 0x000fe20000000f00 */
[----:B------:R-:W-:Y:S01]  /*c8b0*/  FMUL.FTZ R40, R2, R124 ;  /* 0x0000007c02287220 */ /* 0x000fe20000410000 */
[----:B-1----:R-:W-:Y:S01]  /*c8c0*/  F2FP.PACK_AB R67, R246, R242 ;  /* 0x000000f2f643723e */ /* 0x002fe200000000ff */
[----:B------:R-:W-:Y:S01]  /*c8d0*/  FMUL.FTZ R5, R69, R89 ;  /* 0x0000005945057220 */ /* 0x000fe20000410000 */
[----:B------:R-:W-:Y:S01]  /*c8e0*/  MOV R113, R60 ;  /* 0x0000003c00717202 */ /* 0x000fe20000000f00 */
[C---:B------:R-:W-:Y:S01]  /*c8f0*/  FMUL.FTZ R41, R2.reuse, R125 ;  /* 0x0000007d02297220 */ /* 0x040fe20000410000 */
[----:B------:R-:W-:Y:S01]  /*c900*/  MOV R125, R227 ;  /* 0x000000e3007d7202 */ /* 0x000fe20000000f00 */
[----:B------:R-:W-:Y:S01]  /*c910*/  FMUL.FTZ R44, R2, R128 ;  /* 0x00000080022c7220 */ /* 0x000fe20000410000 */
[----:B------:R1:W-:Y:S01]  /*c920*/  MUFU.EX2 R234, R24 ;  /* 0x0000001800ea7308 */ /* 0x0003e20000000800 */
[----:B------:R-:W-:Y:S02]  /*c930*/  FMUL.FTZ R50, R68, R134 ;  /* 0x0000008644327220 */ /* 0x000fe40000410000 */
[----:B------:R-:W-:Y:S02]  /*c940*/  FMUL.FTZ R57, R2, R141 ;  /* 0x0000008d02397220 */ /* 0x000fe40000410000 */
[----:B--2---:R-:W-:Y:S02]  /*c950*/  FFMA.FTZ R0, R22, c[0x0][0x2d0], -R153 ;  /* 0x0000b40016007a23 */ /* 0x004fe40000010899 */
[----:B------:R-:W2:Y:S01]  /*c960*/  LDSM.16.MT88.4 R20, [R189] ;  /* 0x00000000bd14783b */ /* 0x000ea20000004200 */
[C---:B------:R-:W-:Y:S02]  /*c970*/  FMUL.FTZ R60, R2.reuse, R144 ;  /* 0x00000090023c7220 */ /* 0x040fe40000410000 */
[----:B------:R4:W5:Y:S01]  /*c980*/  MUFU.EX2 R238, R0 ;  /* 0x0000000000ee7308 */ /* 0x0009620000000800 */
[C---:B------:R-:W-:Y:S02]  /*c990*/  FMUL.FTZ R61, R2.reuse, R145 ;  /* 0x00000091023d7220 */ /* 0x040fe40000410000 */
[----:B------:R-:W-:Y:S02]  /*c9a0*/  FFMA.FTZ R92, R159, c[0x0][0x2d0], -R75 ;  /* 0x0000b4009f5c7a23 */ /* 0x000fe4000001084b */
[----:B---3--:R-:W-:Y:S02]  /*c9b0*/  FMUL.FTZ R4, R69, R88 ;  /* 0x0000005845047220 */ /* 0x008fe40000410000 */
[----:B------:R-:W-:Y:S03]  /*c9c0*/  LDSM.16.MT88.4 R88, [R193+0x800] ;  /* 0x00080000c158783b */ /* 0x000fe60000004200 */
[----:B------:R-:W-:Y:S01]  /*c9d0*/  MUFU.EX2 R225, R92 ;  /* 0x0000005c00e17308 */ /* 0x000fe20000000800 */
[----:B-1----:R-:W-:Y:S01]  /*c9e0*/  FMUL.FTZ R24, R2, R108 ;  /* 0x0000006c02187220 */ /* 0x002fe20000410000 */
[----:B----4-:R-:W-:Y:S02]  /*c9f0*/  FSEL R0, R3, RZ, P0 ;  /* 0x000000ff03007208 */ /* 0x010fe40000000000 */
[----:B-----5:R-:W-:Y:S03]  /*ca00*/  F2FP.PACK_AB R65, R238, R237 ;  /* 0x000000edee41723e */ /* 0x020fe600000000ff */
[----:B------:R-:W-:Y:S02]  /*ca10*/  FADD.FTZ R0, -R0, R87 ;  /* 0x0000005700007221 */ /* 0x000fe40000010100 */
[----:B------:R-:W1:Y:S02]  /*ca20*/  LDSM.16.MT88.4 R84, [R189+0x800] ;  /* 0x00080000bd54783b */ /* 0x000e640000004200 */
[----:B------:R-:W-:Y:S01]  /*ca30*/  FMUL.FTZ R0, R0, c[0x0][0x2d0] ;  /* 0x0000b40000007a20 */ /* 0x000fe20000410000 */
[-C--:B--2---:R-:W-:Y:S05]  /*ca40*/  HMMA.16816.F32 R4, R76, R20.reuse, R4 ;  /* 0x000000144c04723c */ /* 0x084fea0000001804 */
[----:B------:R-:W2:Y:S02]  /*ca50*/  MUFU.EX2 R0, R0 ;  /* 0x0000000000007308 */ /* 0x000ea40000000800 */
[C---:B--2---:R-:W-:Y:S02]  /*ca60*/  FMUL.FTZ R10, R0.reuse, R94 ;  /* 0x0000005e000a7220 */ /* 0x044fe40000410000 */
[C---:B------:R-:W-:Y:S02]  /*ca70*/  FMUL.FTZ R11, R0.reuse, R95 ;  /* 0x0000005f000b7220 */ /* 0x040fe40000410000 */
[----:B------:R-:W2:Y:S01]  /*ca80*/  LDSM.16.MT88.4 R92, [R190+0x800] ;  /* 0x00080000be5c783b */ /* 0x000ea20000004200 */
[C---:B------:R-:W-:Y:S02]  /*ca90*/  FMUL.FTZ R14, R0.reuse, R98 ;  /* 0x00000062000e7220 */ /* 0x040fe40000410000 */
[C---:B------:R-:W-:Y:S02]  /*caa0*/  FMUL.FTZ R42, R0.reuse, R126 ;  /* 0x0000007e002a7220 */ /* 0x040fe40000410000 */
[C---:B------:R-:W-:Y:S04]  /*cab0*/  HMMA.16816.F32 R8, R64.reuse, R20, R8 ;  /* 0x000000144008723c */ /* 0x040fe80000001808 */
[C---:B------:R-:W-:Y:S01]  /*cac0*/  FMUL.FTZ R15, R0.reuse, R99 ;  /* 0x00000063000f7220 */ /* 0x040fe20000410000 */
[----:B------:R-:W-:Y:S01]  /*cad0*/  MOV R99, R48 ;  /* 0x0000003000637202 */ /* 0x000fe20000000f00 */
[----:B------:R-:W-:Y:S02]  /*cae0*/  FMUL.FTZ R26, R0, R110 ;  /* 0x0000006e001a7220 */ /* 0x000fe40000410000 */
[----:B------:R-:W-:Y:S03]  /*caf0*/  FFMA.FTZ R20, R34, c[0x0][0x2d0], -R152 ;  /* 0x0000b40022147a23 */ /* 0x000fe60000010898 */
[-C--:B------:R-:W-:Y:S01]  /*cb00*/  HMMA.16816.F32 R12, R64, R22.reuse, R12 ;  /* 0x00000016400c723c */ /* 0x080fe2000000180c */
[----:B------:R3:W-:Y:S02]  /*cb10*/  MUFU.EX2 R235, R20 ;  /* 0x0000001400eb7308 */ /* 0x0007e40000000800 */
[----:B------:R-:W-:Y:S02]  /*cb20*/  FMUL.FTZ R34, R68, R118 ;  /* 0x0000007644227220 */ /* 0x000fe40000410000 */
[----:B------:R-:W-:Y:S01]  /*cb30*/  LDSM.16.MT88.4 R116, [R193+0x2000] ;  /* 0x00200000c174783b */ /* 0x000fe20000004200 */
[C---:B------:R-:W-:Y:S02]  /*cb40*/  FMUL.FTZ R27, R0.reuse, R111 ;  /* 0x0000006f001b7220 */ /* 0x040fe40000410000 */
[C---:B------:R-:W-:Y:S04]  /*cb50*/  HMMA.16816.F32 R16, R76.reuse, R22, R16 ;  /* 0x000000164c10723c */ /* 0x040fe80000001810 */
[C---:B------:R-:W-:Y:S01]  /*cb60*/  FMUL.FTZ R21, R69.reuse, R105 ;  /* 0x0000006945157220 */ /* 0x040fe20000410000 */
[----:B------:R-:W-:Y:S01]  /*cb70*/  MOV R105, R45 ;  /* 0x0000002d00697202 */ /* 0x000fe20000000f00 */
[----:B------:R-:W-:Y:S01]  /*cb80*/  FMUL.FTZ R30, R0, R114 ;  /* 0x00000072001e7220 */ /* 0x000fe20000410000 */
[----:B------:R-:W-:Y:S01]  /*cb90*/  MOV R114, R51 ;  /* 0x0000003300727202 */ /* 0x000fe20000000f00 */
[C---:B------:R-:W-:Y:S04]  /*cba0*/  FMUL.FTZ R22, R68.reuse, R106 ;  /* 0x0000006a44167220 */ /* 0x040fe80000410000 */
[----:B------:R-:W-:Y:S02]  /*cbb0*/  FMUL.FTZ R23, R68, R107 ;  /* 0x0000006b44177220 */ /* 0x000fe40000410000 */
[----:B------:R-:W-:Y:S02]  /*cbc0*/  FMUL.FTZ R31, R0, R115 ;  /* 0x00000073001f7220 */ /* 0x000fe40000410000 */
[--C-:B------:R-:W-:Y:S02]  /*cbd0*/  FFMA.FTZ R48, R46, c[0x0][0x2d0], -R74.reuse ;  /* 0x0000b4002e307a23 */ /* 0x100fe4000001084a */
[----:B---3--:R-:W-:Y:S02]  /*cbe0*/  FMUL.FTZ R20, R69, R104 ;  /* 0x0000006845147220 */ /* 0x008fe40000410000 */
[----:B------:R-:W3:Y:S01]  /*cbf0*/  LDL.LU R104, [R1+0xc] ;  /* 0x00000c0001687983 */ /* 0x000ee20000300800 */
[----:B------:R-:W-:Y:S01]  /*cc00*/  FMUL.FTZ R51, R68, R135 ;  /* 0x0000008744337220 */ /* 0x000fe20000410000 */
[----:B------:R4:W-:Y:S01]  /*cc10*/  MUFU.EX2 R228, R48 ;  /* 0x0000003000e47308 */ /* 0x0009e20000000800 */
[C---:B------:R-:W-:Y:S01]  /*cc20*/  FMUL.FTZ R46, R0.reuse, R130 ;  /* 0x00000082002e7220 */ /* 0x040fe20000410000 */
[----:B------:R-:W5:Y:S01]  /*cc30*/  LDL.LU R98, [R1+0x10] ;  /* 0x0000100001627983 */ /* 0x000f620000300800 */
[-C--:B------:R-:W-:Y:S03]  /*cc40*/  HMMA.16816.F32 R20, R76, R36.reuse, R20 ;  /* 0x000000244c14723c */ /* 0x080fe60000001814 */
[----:B------:R-:W5:Y:S01]  /*cc50*/  LDL.LU R97, [R1+0x14] ;  /* 0x0000140001617983 */ /* 0x000f620000300800 */
[C---:B------:R-:W-:Y:S02]  /*cc60*/  FMUL.FTZ R47, R0.reuse, R131 ;  /* 0x00000083002f7220 */ /* 0x040fe40000410000 */
[----:B------:R-:W-:Y:S01]  /*cc70*/  FMUL.FTZ R59, R0, R143 ;  /* 0x0000008f003b7220 */ /* 0x000fe20000410000 */
[----:B------:R-:W5:Y:S01]  /*cc80*/  LDL.LU R126, [R1+0x18] ;  /* 0x00001800017e7983 */ /* 0x000f620000300800 */
[C---:B------:R-:W-:Y:S01]  /*cc90*/  HMMA.16816.F32 R24, R64.reuse, R36, R24 ;  /* 0x000000244018723c */ /* 0x040fe20000001818 */
[----:B------:R1:W-:Y:S03]  /*cca0*/  MUFU.EX2 R130, R58 ;  /* 0x0000003a00827308 */ /* 0x0003e60000000800 */
[----:B------:R-:W-:Y:S03]  /*ccb0*/  FMUL.FTZ R45, R2, R129 ;  /* 0x00000081022d7220 */ /* 0x000fe60000410000 */
[--C-:B------:R-:W-:Y:S01]  /*ccc0*/  FFMA.FTZ R36, R43, c[0x0][0x2d0], -R74.reuse ;  /* 0x0000b4002b247a23 */ /* 0x100fe2000001084a */
[-C--:B------:R-:W-:Y:S03]  /*ccd0*/  HMMA.16816.F32 R28, R64, R38.reuse, R28 ;  /* 0x00000026401c723c */ /* 0x080fe6000000181c */
[----:B------:R2:W-:Y:S01]  /*cce0*/  MUFU.EX2 R231, R36 ;  /* 0x0000002400e77308 */ /* 0x0005e20000000800 */
[----:B------:R-:W-:Y:S02]  /*ccf0*/  FMUL.FTZ R43, R0, R127 ;  /* 0x0000007f002b7220 */ /* 0x000fe40000410000 */
[C---:B----4-:R-:W-:Y:S02]  /*cd00*/  FMUL.FTZ R48, R69.reuse, R132 ;  /* 0x0000008445307220 */ /* 0x050fe40000410000 */
[C---:B------:R-:W-:Y:S01]  /*cd10*/  HMMA.16816.F32 R32, R76.reuse, R38, R32 ;  /* 0x000000264c20723c */ /* 0x040fe20000001820 */
[----:B------:R-:W-:Y:S03]  /*cd20*/  LDSM.16.MT88.4 R132, [R190+0x2000] ;  /* 0x00200000be84783b */ /* 0x000fe60000004200 */
[C---:B------:R-:W-:Y:S01]  /*cd30*/  FMUL.FTZ R37, R69.reuse, R121 ;  /* 0x0000007945257220 */ /* 0x040fe20000410000 */
[----:B------:R4:W-:Y:S01]  /*cd40*/  MUFU.EX2 R129, R62 ;  /* 0x0000003e00817308 */ /* 0x0009e20000000800 */
[----:B------:R-:W-:Y:S01]  /*cd50*/  MOV R121, R223 ;  /* 0x000000df00797202 */ /* 0x000fe20000000f00 */
[C---:B------:R-:W-:Y:S01]  /*cd60*/  FMUL.FTZ R38, R68.reuse, R122 ;  /* 0x0000007a44267220 */ /* 0x040fe20000410000 */
[----:B------:R-:W-:Y:S01]  /*cd70*/  MOV R122, R219 ;  /* 0x000000db007a7202 */ /* 0x000fe20000000f00 */
[----:B------:R-:W-:Y:S03]  /*cd80*/  FMUL.FTZ R39, R68, R123 ;  /* 0x0000007b44277220 */ /* 0x000fe60000410000 */
[C---:B-1----:R-:W-:Y:S01]  /*cd90*/  FMUL.FTZ R58, R0.reuse, R142 ;  /* 0x0000008e003a7220 */ /* 0x042fe20000410000 */
[----:B------:R-:W-:Y:S01]  /*cda0*/  MOV R123, R63 ;  /* 0x0000003f007b7202 */ /* 0x000fe20000000f00 */
[C---:B------:R-:W-:Y:S02]  /*cdb0*/  FMUL.FTZ R63, R0.reuse, R147 ;  /* 0x00000093003f7220 */ /* 0x040fe40000410000 */
[C---:B--2---:R-:W-:Y:S01]  /*cdc0*/  FMUL.FTZ R36, R69.reuse, R120 ;  /* 0x0000007845247220 */ /* 0x044fe20000410000 */
[----:B------:R-:W-:Y:S06]  /*cdd0*/  MOV R120, R226 ;  /* 0x000000e200787202 */ /* 0x000fec0000000f00 */
[-C--:B------:R-:W-:Y:S03]  /*cde0*/  HMMA.16816.F32 R36, R76, R52.reuse, R36 ;  /* 0x000000344c24723c */ /* 0x080fe60000001824 */
[----:B----4-:R-:W-:Y:S05]  /*cdf0*/  FMUL.FTZ R62, R0, R146 ;  /* 0x00000092003e7220 */ /* 0x010fea0000410000 */
[C---:B------:R-:W-:Y:S07]  /*ce00*/  HMMA.16816.F32 R40, R64.reuse, R52, R40 ;  /* 0x000000344028723c */ /* 0x040fee0000001828 */
[--C-:B------:R-:W-:Y:S01]  /*ce10*/  FFMA.FTZ R52, R56, c[0x0][0x2d0], -R153.reuse ;  /* 0x0000b40038347a23 */ /* 0x100fe20000010899 */
[-C--:B------:R-:W-:Y:S03]  /*ce20*/  HMMA.16816.F32 R44, R64, R54.reuse, R44 ;  /* 0x00000036402c723c */ /* 0x080fe6000000182c */
[----:B------:R1:W2:Y:S01]  /*ce30*/  MUFU.EX2 R124, R52 ;  /* 0x00000034007c7308 */ /* 0x0002a20000000800 */
[----:B------:R-:W-:Y:S02]  /*ce40*/  FMUL.FTZ R56, R2, R140 ;  /* 0x0000008c02387220 */ /* 0x000fe40000410000 */
[C---:B------:R-:W-:Y:S02]  /*ce50*/  FMUL.FTZ R53, R69.reuse, R137 ;  /* 0x0000008945357220 */ /* 0x040fe40000410000 */
[C---:B------:R-:W-:Y:S07]  /*ce60*/  HMMA.16816.F32 R48, R76.reuse, R54, R48 ;  /* 0x000000364c30723c */ /* 0x040fee0000001830 */
[C---:B------:R-:W-:Y:S02]  /*ce70*/  FMUL.FTZ R55, R68.reuse, R139 ;  /* 0x0000008b44377220 */ /* 0x040fe40000410000 */
[----:B------:R-:W-:Y:S03]  /*ce80*/  FMUL.FTZ R54, R68, R138 ;  /* 0x0000008a44367220 */ /* 0x000fe60000410000 */
[C---:B-1----:R-:W-:Y:S07]  /*ce90*/  FMUL.FTZ R52, R69.reuse, R136 ;  /* 0x0000008845347220 */ /* 0x042fee0000410000 */
[-C--:B------:R-:W-:Y:S08]  /*cea0*/  HMMA.16816.F32 R52, R76, R80.reuse, R52 ;  /* 0x000000504c34723c */ /* 0x080ff00000001834 */
[C---:B------:R-:W-:Y:S07]  /*ceb0*/  HMMA.16816.F32 R56, R64.reuse, R80, R56 ;  /* 0x000000504038723c */ /* 0x040fee0000001838 */
[----:B------:R-:W-:Y:S01]  /*cec0*/  FFMA.FTZ R80, R154, c[0x0][0x2d0], -R153 ;  /* 0x0000b4009a507a23 */ /* 0x000fe20000010899 */
[-C--:B------:R-:W-:Y:S03]  /*ced0*/  HMMA.16816.F32 R60, R64, R82.reuse, R60 ;  /* 0x00000052403c723c */ /* 0x080fe6000000183c */
[----:B------:R1:W4:Y:S01]  /*cee0*/  MUFU.EX2 R227, R80 ;  /* 0x0000005000e37308 */ /* 0x0003220000000800 */
[----:B--2---:R-:W-:Y:S03]  /*cef0*/  F2FP.PACK_AB R81, R130, R124 ;  /* 0x0000007c8251723e */ /* 0x004fe600000000ff */
[C---:B------:R-:W-:Y:S02]  /*cf00*/  FMUL.FTZ R64, R69.reuse, R148 ;  /* 0x0000009445407220 */ /* 0x040fe40000410000 */
[----:B------:R-:W-:Y:S03]  /*cf10*/  FMUL.FTZ R65, R69, R149 ;  /* 0x0000009545417220 */ /* 0x000fe60000410000 */
[C---:B------:R-:W-:Y:S02]  /*cf20*/  FMUL.FTZ R66, R68.reuse, R150 ;  /* 0x0000009644427220 */ /* 0x040fe40000410000 */
[----:B------:R-:W-:Y:S07]  /*cf30*/  FMUL.FTZ R67, R68, R151 ;  /* 0x0000009744437220 */ /* 0x000fee0000410000 */
[----:B------:R-:W-:Y:S04]  /*cf40*/  HMMA.16816.F32 R64, R76, R82, R64 ;  /* 0x000000524c40723c */ /* 0x000fe80000001840 */
[----:B-1----:R-:W-:Y:S03]  /*cf50*/  FFMA.FTZ R80, R160, c[0x0][0x2d0], -R74 ;  /* 0x0000b400a0507a23 */ /* 0x002fe6000001084a */
[----:B------:R-:W-:Y:S02]  /*cf60*/  F2FP.PACK_AB R76, R120, R251 ;  /* 0x000000fb784c723e */ /* 0x000fe400000000ff */
[----:B------:R-:W-:Y:S01]  /*cf70*/  F2FP.PACK_AB R77, R252, R121 ;  /* 0x00000079fc4d723e */ /* 0x000fe200000000ff */
[----:B------:R1:W-:Y:S02]  /*cf80*/  MUFU.EX2 R226, R80 ;  /* 0x0000005000e27308 */ /* 0x0003e40000000800 */
[----:B------:R-:W-:Y:S02]  /*cf90*/  F2FP.PACK_AB R78, R245, R125 ;  /* 0x0000007df54e723e */ /* 0x000fe400000000ff */
[----:B------:R-:W-:Y:S02]  /*cfa0*/  F2FP.PACK_AB R79, R240, R241 ;  /* 0x000000f1f04f723e */ /* 0x000fe400000000ff */
[----:B------:R-:W-:Y:S02]  /*cfb0*/  F2FP.PACK_AB R82, R233, R234 ;  /* 0x000000eae952723e */ /* 0x000fe400000000ff */
[----:B----4-:R-:W-:Y:S03]  /*cfc0*/  F2FP.PACK_AB R83, R227, R129 ;  /* 0x00000081e353723e */ /* 0x010fe600000000ff */
[-C--:B------:R-:W-:Y:S03]  /*cfd0*/  HMMA.16816.F32 R4, R76, R84.reuse, R4 ;  /* 0x000000544c04723c */ /* 0x080fe60000001804 */
[----:B-1----:R-:W-:Y:S04]  /*cfe0*/  FFMA.FTZ R80, R156, c[0x0][0x2d0], -R75 ;  /* 0x0000b4009c507a23 */ /* 0x002fe8000001084b */
[----:B------:R1:W-:Y:S02]  /*cff0*/  MUFU.EX2 R224, R80 ;  /* 0x0000005000e07308 */ /* 0x0003e40000000800 */
[----:B-1----:R-:W-:Y:S07]  /*d000*/  F2FP.PACK_AB R80, R235, R236 ;  /* 0x000000eceb50723e */ /* 0x002fee00000000ff */
[C---:B------:R-:W-:Y:S07]  /*d010*/  HMMA.16816.F32 R8, R80.reuse, R84, R8 ;  /* 0x000000545008723c */ /* 0x040fee0000001808 */
[--C-:B------:R-:W-:Y:S01]  /*d020*/  FFMA.FTZ R84, R155, c[0x0][0x2d0], -R152.reuse ;  /* 0x0000b4009b547a23 */ /* 0x100fe20000010898 */
[-C--:B------:R-:W-:Y:S03]  /*d030*/  HMMA.16816.F32 R12, R80, R86.reuse, R12 ;  /* 0x00000056500c723c */ /* 0x080fe6000000180c */
[----:B------:R1:W-:Y:S05]  /*d040*/  MUFU.EX2 R128, R84 ;  /* 0x0000005400807308 */ /* 0x0003ea0000000800 */
[C---:B------:R-:W-:Y:S08]  /*d050*/  HMMA.16816.F32 R16, R76.reuse, R86, R16 ;  /* 0x000000564c10723c */ /* 0x040ff00000001810 */
[-C--:B------:R-:W-:Y:S08]  /*d060*/  HMMA.16816.F32 R20, R76, R88.reuse, R20 ;  /* 0x000000584c14723c */ /* 0x080ff00000001814 */
[C---:B------:R-:W-:Y:S04]  /*d070*/  HMMA.16816.F32 R24, R80.reuse, R88, R24 ;  /* 0x000000585018723c */ /* 0x040fe80000001818 */
[----:B-1----:R-:W-:Y:S03]  /*d080*/  FFMA.FTZ R84, R157, c[0x0][0x2d0], -R152 ;  /* 0x0000b4009d547a23 */ /* 0x002fe60000010898 */
[----:B------:R-:W-:Y:S01]  /*d090*/  FFMA.FTZ R88, R172, c[0x0][0x2d0], -R74 ;  /* 0x0000b400ac587a23 */ /* 0x000fe2000001084a */
[-C--:B------:R-:W-:Y:S01]  /*d0a0*/  HMMA.16816.F32 R28, R80, R90.reuse, R28 ;  /* 0x0000005a501c723c */ /* 0x080fe2000000181c */
[----:B------:R1:W-:Y:S07]  /*d0b0*/  MUFU.EX2 R223, R84 ;  /* 0x0000005400df7308 */ /* 0x0003ee0000000800 */
[C---:B------:R-:W-:Y:S03]  /*d0c0*/  HMMA.16816.F32 R32, R76.reuse, R90, R32 ;  /* 0x0000005a4c20723c */ /* 0x040fe60000001820 */
[----:B------:R2:W-:Y:S05]  /*d0d0*/  MUFU.EX2 R219, R88 ;  /* 0x0000005800db7308 */ /* 0x0005ea0000000800 */
[-C--:B------:R-:W-:Y:S08]  /*d0e0*/  HMMA.16816.F32 R36, R76, R92.reuse, R36 ;  /* 0x0000005c4c24723c */ /* 0x080ff00000001824 */
[C---:B------:R-:W-:Y:S04]  /*d0f0*/  HMMA.16816.F32 R40, R80.reuse, R92, R40 ;  /* 0x0000005c5028723c */ /* 0x040fe80000001828 */
[--C-:B-1----:R-:W-:Y:S03]  /*d100*/  FFMA.FTZ R84, R158, c[0x0][0x2d0], -R152.reuse ;  /* 0x0000b4009e547a23 */ /* 0x102fe60000010898 */
[----:B------:R-:W-:Y:S01]  /*d110*/  FFMA.FTZ R92, R163, c[0x0][0x2d0], -R153 ;  /* 0x0000b400a35c7a23 */ /* 0x000fe20000010899 */
[-C--:B------:R-:W-:Y:S01]  /*d120*/  HMMA.16816.F32 R44, R80, R94.reuse, R44 ;  /* 0x0000005e502c723c */ /* 0x080fe2000000182c */
[----:B------:R1:W-:Y:S03]  /*d130*/  MUFU.EX2 R221, R84 ;  /* 0x0000005400dd7308 */ /* 0x0003e60000000800 */
[----:B--2---:R-:W-:Y:S04]  /*d140*/  FFMA.FTZ R88, R166, c[0x0][0x2d0], -R75 ;  /* 0x0000b400a6587a23 */ /* 0x004fe8000001084b */
[C---:B------:R-:W-:Y:S03]  /*d150*/  HMMA.16816.F32 R48, R76.reuse, R94, R48 ;  /* 0x0000005e4c30723c */ /* 0x040fe60000001830 */
[----:B------:R2:W-:Y:S01]  /*d160*/  MUFU.EX2 R206, R88 ;  /* 0x0000005800ce7308 */ /* 0x0005e20000000800 */
[----:B---3--:R-:W-:Y:S09]  /*d170*/  FFMA.FTZ R69, R69, R104, R105 ;  /* 0x0000006845457223 */ /* 0x008ff20000010069 */
[----:B------:R3:W-:Y:S01]  /*d180*/  MUFU.EX2 R138, R92 ;  /* 0x0000005c008a7308 */ /* 0x0007e20000000800 */
[----:B------:R-:W-:Y:S02]  /*d190*/  FADD.FTZ R69, R96, R69 ;  /* 0x0000004560457221 */ /* 0x000fe40000010000 */
[----:B-1----:R-:W-:Y:S07]  /*d1a0*/  FFMA.FTZ R84, R161, c[0x0][0x2d0], -R152 ;  /* 0x0000b400a1547a23 */ /* 0x002fee0000010898 */
[----:B------:R1:W4:Y:S01]  /*d1b0*/  MUFU.EX2 R222, R84 ;  /* 0x0000005400de7308 */ /* 0x0003220000000800 */
[----:B--2---:R-:W-:Y:S09]  /*d1c0*/  FFMA.FTZ R88, R168, c[0x0][0x2d0], -R75 ;  /* 0x0000b400a8587a23 */ /* 0x004ff2000001084b */
[----:B------:R2:W-:Y:S01]  /*d1d0*/  MUFU.EX2 R211, R88 ;  /* 0x0000005800d37308 */ /* 0x0005e20000000800 */
[----:B---3--:R-:W-:Y:S09]  /*d1e0*/  FFMA.FTZ R92, R164, c[0x0][0x2d0], -R153 ;  /* 0x0000b400a45c7a23 */ /* 0x008ff20000010899 */
[----:B------:R3:W-:Y:S01]  /*d1f0*/  MUFU.EX2 R137, R92 ;  /* 0x0000005c00897308 */ /* 0x0007e20000000800 */
[--C-:B-1----:R-:W-:Y:S09]  /*d200*/  FFMA.FTZ R84, R171, c[0x0][0x2d0], -R74.reuse ;  /* 0x0000b400ab547a23 */ /* 0x102ff2000001084a */
[----:B------:R1:W-:Y:S01]  /*d210*/  MUFU.EX2 R212, R84 ;  /* 0x0000005400d47308 */ /* 0x0003e20000000800 */
[--C-:B--2---:R-:W-:Y:S09]  /*d220*/  FFMA.FTZ R88, R173, c[0x0][0x2d0], -R74.reuse ;  /* 0x0000b400ad587a23 */ /* 0x104ff2000001084a */
[----:B------:R2:W-:Y:S01]  /*d230*/  MUFU.EX2 R187, R88 ;  /* 0x0000005800bb7308 */ /* 0x0005e20000000800 */
[----:B---3--:R-:W-:Y:S01]  /*d240*/  FFMA.FTZ R92, R180, c[0x0][0x2d0], -R75 ;  /* 0x0000b400b45c7a23 */ /* 0x008fe2000001084b */
[----:B-1----:R-:W1:Y:S01]  /*d250*/  LDSM.16.MT88.4 R84, [R192+0x800] ;  /* 0x00080000c054783b */ /* 0x002e620000004200 */
[--C-:B--2---:R-:W-:Y:S07]  /*d260*/  FFMA.FTZ R88, R162, c[0x0][0x2d0], -R153.reuse ;  /* 0x0000b400a2587a23 */ /* 0x104fee0000010899 */
[----:B------:R2:W3:Y:S02]  /*d270*/  MUFU.EX2 R139, R88 ;  /* 0x00000058008b7308 */ /* 0x0004e40000000800 */
[----:B--2---:R-:W2:Y:S01]  /*d280*/  LDSM.16.MT88.4 R88, [R189+0x1000] ;  /* 0x00100000bd58783b */ /* 0x004ea20000004200 */
[-C--:B-1----:R-:W-:Y:S08]  /*d290*/  HMMA.16816.F32 R52, R76, R84.reuse, R52 ;  /* 0x000000544c34723c */ /* 0x082ff00000001834 */
[C---:B------:R-:W-:Y:S07]  /*d2a0*/  HMMA.16816.F32 R56, R80.reuse, R84, R56 ;  /* 0x000000545038723c */ /* 0x040fee0000001838 */
[----:B------:R-:W-:Y:S01]  /*d2b0*/  FFMA.FTZ R84, R165, c[0x0][0x2d0], -R153 ;  /* 0x0000b400a5547a23 */ /* 0x000fe20000010899 */
[-C--:B------:R-:W-:Y:S03]  /*d2c0*/  HMMA.16816.F32 R60, R80, R86.reuse, R60 ;  /* 0x00000056503c723c */ /* 0x080fe6000000183c */
[----:B------:R1:W1:Y:S04]  /*d2d0*/  MUFU.EX2 R141, R84 ;  /* 0x00000054008d7308 */ /* 0x0002680000000800 */
[----:B------:R-:W-:Y:S01]  /*d2e0*/  FFMA.FTZ R80, R183, c[0x0][0x2d0], -R74 ;  /* 0x0000b400b7507a23 */ /* 0x000fe2000001084a */
[----:B------:R-:W-:Y:S04]  /*d2f0*/  HMMA.16816.F32 R64, R76, R86, R64 ;  /* 0x000000564c40723c */ /* 0x000fe80000001840 */
[----:B----4-:R-:W-:Y:S01]  /*d300*/  F2FP.PACK_AB R82, R222, R221 ;  /* 0x000000ddde52723e */ /* 0x010fe200000000ff */
[----:B------:R4:W-:Y:S01]  /*d310*/  MUFU.EX2 R183, R80 ;  /* 0x0000005000b77308 */ /* 0x0009e20000000800 */
[----:B---3--:R-:W-:Y:S02]  /*d320*/  F2FP.PACK_AB R81, R138, R139 ;  /* 0x0000008b8a51723e */ /* 0x008fe400000000ff */
[----:B------:R-:W-:Y:S04]  /*d330*/  F2FP.PACK_AB R76, R231, R232 ;  /* 0x000000e8e74c723e */ /* 0x000fe800000000ff */
[----:B------:R-:W-:Y:S02]  /*d340*/  F2FP.PACK_AB R77, R229, R230 ;  /* 0x000000e6e54d723e */ /* 0x000fe400000000ff */
[----:B------:R-:W-:Y:S02]  /*d350*/  F2FP.PACK_AB R78, R226, R228 ;  /* 0x000000e4e24e723e */ /* 0x000fe400000000ff */
[----:B------:R-:W-:Y:S01]  /*d360*/  F2FP.PACK_AB R79, R225, R224 ;  /* 0x000000e0e14f723e */ /* 0x000fe200000000ff */
[----:B-1----:R-:W1:Y:S01]  /*d370*/  LDSM.16.MT88.4 R84, [R193+0x1000] ;  /* 0x00100000c154783b */ /* 0x002e620000004200 */
[----:B------:R-:W-:Y:S05]  /*d380*/  F2FP.PACK_AB R83, R141, R137 ;  /* 0x000000898d53723e */ /* 0x000fea00000000ff */
[-C--:B--2---:R-:W-:Y:S03]  /*d390*/  HMMA.16816.F32 R4, R76, R88.reuse, R4 ;  /* 0x000000584c04723c */ /* 0x084fe60000001804 */
[----:B----4-:R-:W-:Y:S02]  /*d3a0*/  FFMA.FTZ R80, R174, c[0x0][0x2d0], -R75 ;  /* 0x0000b400ae507a23 */ /* 0x010fe4000001084b */
[----:B------:R2:W-:Y:S10]  /*d3b0*/  MUFU.EX2 R174, R92 ;  /* 0x0000005c00ae7308 */ /* 0x0005f40000000800 */
[----:B------:R3:W-:Y:S01]  /*d3c0*/  MUFU.EX2 R143, R80 ;  /* 0x00000050008f7308 */ /* 0x0007e20000000800 */
[----:B--2---:R-:W2:Y:S01]  /*d3d0*/  LDSM.16.MT88.4 R92, [R190+0x1000] ;  /* 0x00100000be5c783b */ /* 0x004ea20000004200 */
        /* <DEDUP_REMOVED lines=9> */
[----:B------:R-:W-:Y:S01]  /*d470*/  FFMA.FTZ R84, R210, c[0x0][0x2d0], -R74 ;  /* 0x0000b400d2547a23 */ /* 0x000fe2000001084a */
        /* <DEDUP_REMOVED lines=8> */
[-C--:B------:R-:W-:Y:S01]  /*d500*/  HMMA.16816.F32 R44, R80, R94.reuse, R44 ;  /* 0x0000005e502c723c */ /* 0x080fe2000000182c */
[----:B------:R1:W-:Y:S03]  /*d510*/  MUFU.EX2 R173, R88 ;  /* 0x0000005800ad7308 */ /* 0x0003e60000000800 */
[----:B---3--:R-:W-:Y:S04]  /*d520*/  FFMA.FTZ R84, R213, c[0x0][0x2d0], -R74 ;  /* 0x0000b400d5547a23 */ /* 0x008fe8000001084a */
[C---:B------:R-:W-:Y:S03]  /*d530*/  HMMA.16816.F32 R48, R76.reuse, R94, R48 ;  /* 0x0000005e4c30723c */ /* 0x040fe60000001830 */
[----:B------:R2:W3:Y:S10]  /*d540*/  MUFU.EX2 R171, R84 ;  /* 0x0000005400ab7308 */ /* 0x0004f40000000800 */
[----:B------:R4:W-:Y:S01]  /*d550*/  MUFU.EX2 R157, R92 ;  /* 0x0000005c009d7308 */ /* 0x0009e20000000800 */
[----:B-1----:R-:W-:Y:S09]  /*d560*/  FFMA.FTZ R88, R179, c[0x0][0x2d0], -R152 ;  /* 0x0000b400b3587a23 */ /* 0x002ff20000010898 */
[----:B------:R1:W-:Y:S01]  /*d570*/  MUFU.EX2 R172, R88 ;  /* 0x0000005800ac7308 */ /* 0x0003e20000000800 */
[----:B--2---:R-:W-:Y:S01]  /*d580*/  FFMA.FTZ R84, R208, c[0x0][0x2d0], -R75 ;  /* 0x0000b400d0547a23 */ /* 0x004fe2000001084b */
[----:B---3--:R-:W-:Y:S08]  /*d590*/  F2FP.PACK_AB R148, R171, R168 ;  /* 0x000000a8ab94723e */ /* 0x008ff000000000ff */
[----:B------:R2:W-:Y:S01]  /*d5a0*/  MUFU.EX2 R167, R84 ;  /* 0x0000005400a77308 */ /* 0x0005e20000000800 */
[----:B----4-:R-:W-:Y:S09]  /*d5b0*/  FFMA.FTZ R92, R181, c[0x0][0x2d0], -R153 ;  /* 0x0000b400b55c7a23 */ /* 0x010ff20000010899 */
[----:B------:R3:W-:Y:S01]  /*d5c0*/  MUFU.EX2 R156, R92 ;  /* 0x0000005c009c7308 */ /* 0x0007e20000000800 */
[----:B-1----:R-:W1:Y:S01]  /*d5d0*/  LDSM.16.MT88.4 R88, [R192+0x1000] ;  /* 0x00100000c058783b */ /* 0x002e620000004200 */
[----:B--2---:R-:W-:Y:S08]  /*d5e0*/  FFMA.FTZ R84, R209, c[0x0][0x2d0], -R75 ;  /* 0x0000b400d1547a23 */ /* 0x004ff0000001084b */
[----:B------:R2:W4:Y:S01]  /*d5f0*/  MUFU.EX2 R166, R84 ;  /* 0x0000005400a67308 */ /* 0x0005220000000800 */
[----:B---3--:R-:W-:Y:S01]  /*d600*/  LDSM.16.MT88.4 R92, [R190+0x1800] ;  /* 0x00180000be5c783b */ /* 0x008fe20000004200 */
[--C-:B--2---:R-:W-:Y:S01]  /*d610*/  FFMA.FTZ R84, R215, c[0x0][0x2d0], -R74.reuse ;  /* 0x0000b400d7547a23 */ /* 0x104fe2000001084a */
[----:B----4-:R-:W-:Y:S01]  /*d620*/  F2FP.PACK_AB R149, R166, R167 ;  /* 0x000000a7a695723e */ /* 0x010fe200000000ff */
[-C--:B-1----:R-:W-:Y:S06]  /*d630*/  HMMA.16816.F32 R52, R76, R88.reuse, R52 ;  /* 0x000000584c34723c */ /* 0x082fec0000001834 */
[----:B------:R1:W-:Y:S01]  /*d640*/  MUFU.EX2 R165, R84 ;  /* 0x0000005400a57308 */ /* 0x0003e20000000800 */
[----:B------:R-:W-:Y:S01]  /*d650*/  FFMA.FTZ R74, R220, c[0x0][0x2d0], -R74 ;  /* 0x0000b400dc4a7a23 */ /* 0x000fe2000001084a */
[C---:B------:R-:W-:Y:S08]  /*d660*/  HMMA.16816.F32 R56, R80.reuse, R88, R56 ;  /* 0x000000585038723c */ /* 0x040ff00000001838 */
[----:B------:R2:W3:Y:S01]  /*d670*/  MUFU.EX2 R164, R74 ;  /* 0x0000004a00a47308 */ /* 0x0004e20000000800 */
[--C-:B------:R-:W-:Y:S01]  /*d680*/  FFMA.FTZ R88, R182, c[0x0][0x2d0], -R153.reuse ;  /* 0x0000b400b6587a23 */ /* 0x100fe20000010899 */
[-C--:B------:R-:W-:Y:S08]  /*d690*/  HMMA.16816.F32 R60, R80, R90.reuse, R60 ;  /* 0x0000005a503c723c */ /* 0x080ff0000000183c */
[----:B------:R4:W4:Y:S01]  /*d6a0*/  MUFU.EX2 R155, R88 ;  /* 0x00000058009b7308 */ /* 0x0009220000000800 */
[----:B------:R-:W-:Y:S01]  /*d6b0*/  F2FP.PACK_AB R80, R142, R136 ;  /* 0x000000888e50723e */ /* 0x000fe200000000ff */
[----:B------:R-:W-:Y:S04]  /*d6c0*/  HMMA.16816.F32 R64, R76, R90, R64 ;  /* 0x0000005a4c40723c */ /* 0x000fe80000001840 */
[----:B-1----:R-:W-:Y:S01]  /*d6d0*/  FFMA.FTZ R84, R169, c[0x0][0x2d0], -R153 ;  /* 0x0000b400a9547a23 */ /* 0x002fe20000010899 */
[----:B------:R-:W-:Y:S02]  /*d6e0*/  F2FP.PACK_AB R82, R172, R173 ;  /* 0x000000adac52723e */ /* 0x000fe400000000ff */
[----:B------:R-:W-:Y:S01]  /*d6f0*/  F2FP.PACK_AB R76, R219, R212 ;  /* 0x000000d4db4c723e */ /* 0x000fe200000000ff */
[----:B------:R1:W1:Y:S01]  /*d700*/  MUFU.EX2 R140, R84 ;  /* 0x00000054008c7308 */ /* 0x0002620000000800 */
[----:B------:R-:W-:Y:S03]  /*d710*/  F2FP.PACK_AB R77, R211, R206 ;  /* 0x000000ced34d723e */ /* 0x000fe600000000ff */
[--C-:B--2---:R-:W-:Y:S01]  /*d720*/  FFMA.FTZ R74, R217, c[0x0][0x2d0], -R75.reuse ;  /* 0x0000b400d94a7a23 */ /* 0x104fe2000001084b */
[----:B------:R-:W-:Y:S01]  /*d730*/  F2FP.PACK_AB R78, R183, R187 ;  /* 0x000000bbb74e723e */ /* 0x000fe200000000ff */
[----:B------:R-:W-:Y:S01]  /*d740*/  FFMA.FTZ R75, R218, c[0x0][0x2d0], -R75 ;  /* 0x0000b400da4b7a23 */ /* 0x000fe2000001084b */
[----:B------:R-:W-:Y:S02]  /*d750*/  F2FP.PACK_AB R79, R174, R143 ;  /* 0x0000008fae4f723e */ /* 0x000fe400000000ff */
[----:B---3--:R-:W-:Y:S01]  /*d760*/  F2FP.PACK_AB R150, R164, R165 ;  /* 0x000000a5a496723e */ /* 0x008fe200000000ff */
[----:B------:R2:W-:Y:S01]  /*d770*/  MUFU.EX2 R163, R74 ;  /* 0x0000004a00a37308 */ /* 0x0005e20000000800 */
[----:B----4-:R-:W-:Y:S01]  /*d780*/  LDSM.16.MT88.4 R88, [R193+0x1800] ;  /* 0x00180000c158783b */ /* 0x010fe20000004200 */
[----:B------:R-:W-:Y:S08]  /*d790*/  F2FP.PACK_AB R83, R155, R156 ;  /* 0x0000009c9b53723e */ /* 0x000ff000000000ff */
[----:B------:R-:W3:Y:S01]  /*d7a0*/  MUFU.EX2 R162, R75 ;  /* 0x0000004b00a27308 */ /* 0x000ee20000000800 */
[----:B-1----:R-:W1:Y:S01]  /*d7b0*/  LDSM.16.MT88.4 R84, [R189+0x1800] ;  /* 0x00180000bd54783b */ /* 0x002e620000004200 */
[----:B------:R-:W-:Y:S01]  /*d7c0*/  F2FP.PACK_AB R81, R157, R140 ;  /* 0x0000008c9d51723e */ /* 0x000fe200000000ff */
[--C-:B--2---:R-:W-:Y:S07]  /*d7d0*/  FFMA.FTZ R74, R185, c[0x0][0x2d0], -R152.reuse ;  /* 0x0000b400b94a7a23 */ /* 0x104fee0000010898 */
[----:B------:R2:W-:Y:S01]  /*d7e0*/  MUFU.EX2 R161, R74 ;  /* 0x0000004a00a17308 */ /* 0x0005e20000000800 */
[----:B---3--:R-:W-:Y:S01]  /*d7f0*/  F2FP.PACK_AB R151, R162, R163 ;  /* 0x000000a3a297723e */ /* 0x008fe200000000ff */
[--C-:B--2---:R-:W-:Y:S01]  /*d800*/  FFMA.FTZ R74, R186, c[0x0][0x2d0], -R152.reuse ;  /* 0x0000b400ba4a7a23 */ /* 0x104fe20000010898 */
[-C--:B-1----:R-:W-:Y:S07]  /*d810*/  HMMA.16816.F32 R4, R76, R84.reuse, R4 ;  /* 0x000000544c04723c */ /* 0x082fee0000001804 */
[----:B------:R1:W2:Y:S01]  /*d820*/  MUFU.EX2 R160, R74 ;  /* 0x0000004a00a07308 */ /* 0x0002a20000000800 */
[C---:B------:R-:W-:Y:S08]  /*d830*/  HMMA.16816.F32 R8, R80.reuse, R84, R8 ;  /* 0x000000545008723c */ /* 0x040ff00000001808 */
[-C--:B------:R-:W-:Y:S08]  /*d840*/  HMMA.16816.F32 R12, R80, R86.reuse, R12 ;  /* 0x00000056500c723c */ /* 0x080ff0000000180c */
[C---:B------:R-:W-:Y:S01]  /*d850*/  HMMA.16816.F32 R16, R76.reuse, R86, R16 ;  /* 0x000000564c10723c */ /* 0x040fe20000001810 */
[----:B------:R-:W3:Y:S03]  /*d860*/  LDSM.16.MT88.4 R84, [R192+0x1800] ;  /* 0x00180000c054783b */ /* 0x000ee60000004200 */
[--C-:B-1----:R-:W-:Y:S01]  /*d870*/  FFMA.FTZ R74, R214, c[0x0][0x2d0], -R152.reuse ;  /* 0x0000b400d64a7a23 */ /* 0x102fe20000010898 */
[----:B--2---:R-:W-:Y:S01]  /*d880*/  F2FP.PACK_AB R144, R160, R161 ;  /* 0x000000a1a090723e */ /* 0x004fe200000000ff */
[----:B------:R-:W-:Y:S02]  /*d890*/  FFMA.FTZ R152, R216, c[0x0][0x2d0], -R152 ;  /* 0x0000b400d8987a23 */ /* 0x000fe40000010898 */
[-C--:B------:R-:W-:Y:S01]  /*d8a0*/  HMMA.16816.F32 R20, R76, R88.reuse, R20 ;  /* 0x000000584c14723c */ /* 0x080fe20000001814 */
[----:B------:R1:W-:Y:S07]  /*d8b0*/  MUFU.EX2 R159, R74 ;  /* 0x0000004a009f7308 */ /* 0x0003ee0000000800 */
[C---:B------:R-:W-:Y:S03]  /*d8c0*/  HMMA.16816.F32 R24, R80.reuse, R88, R24 ;  /* 0x000000585018723c */ /* 0x040fe60000001818 */
[----:B------:R-:W2:Y:S05]  /*d8d0*/  MUFU.EX2 R158, R152 ;  /* 0x00000098009e7308 */ /* 0x000eaa0000000800 */
[-C--:B------:R-:W-:Y:S08]  /*d8e0*/  HMMA.16816.F32 R28, R80, R90.reuse, R28 ;  /* 0x0000005a501c723c */ /* 0x080ff0000000181c */
[C---:B------:R-:W-:Y:S04]  /*d8f0*/  HMMA.16816.F32 R32, R76.reuse, R90, R32 ;  /* 0x0000005a4c20723c */ /* 0x040fe80000001820 */
[--C-:B-1----:R-:W-:Y:S04]  /*d900*/  FFMA.FTZ R74, R184, c[0x0][0x2d0], -R153.reuse ;  /* 0x0000b400b84a7a23 */ /* 0x102fe80000010899 */
[-C--:B------:R-:W-:Y:S01]  /*d910*/  HMMA.16816.F32 R36, R76, R92.reuse, R36 ;  /* 0x0000005c4c24723c */ /* 0x080fe20000001824 */
[----:B------:R1:W-:Y:S03]  /*d920*/  MUFU.EX2 R154, R74 ;  /* 0x0000004a009a7308 */ /* 0x0003e60000000800 */
[----:B--2---:R-:W-:Y:S04]  /*d930*/  F2FP.PACK_AB R146, R158, R159 ;  /* 0x0000009f9e92723e */ /* 0x004fe800000000ff */
[C---:B------:R-:W-:Y:S08]  /*d940*/  HMMA.16816.F32 R40, R80.reuse, R92, R40 ;  /* 0x0000005c5028723c */ /* 0x040ff00000001828 */
[-C--:B------:R-:W-:Y:S08]  /*d950*/  HMMA.16816.F32 R44, R80, R94.reuse, R44 ;  /* 0x0000005e502c723c */ /* 0x080ff0000000182c */
[C---:B------:R-:W-:Y:S04]  /*d960*/  HMMA.16816.F32 R48, R76.reuse, R94, R48 ;  /* 0x0000005e4c30723c */ /* 0x040fe80000001830 */
[--C-:B-1----:R-:W-:Y:S04]  /*d970*/  FFMA.FTZ R74, R177, c[0x0][0x2d0], -R153.reuse ;  /* 0x0000b400b14a7a23 */ /* 0x102fe80000010899 */
[-C--:B---3--:R-:W-:Y:S01]  /*d980*/  HMMA.16816.F32 R52, R76, R84.reuse, R52 ;  /* 0x000000544c34723c */ /* 0x088fe20000001834 */
[----:B------:R1:W2:Y:S07]  /*d990*/  MUFU.EX2 R152, R74 ;  /* 0x0000004a00987308 */ /* 0x0002ae0000000800 */
[C---:B------:R-:W-:Y:S07]  /*d9a0*/  HMMA.16816.F32 R56, R80.reuse, R84, R56 ;  /* 0x000000545038723c */ /* 0x040fee0000001838 */
[----:B------:R-:W-:Y:S01]  /*d9b0*/  MOV R85, R71 ;  /* 0x0000004700557202 */ /* 0x000fe20000000f00 */
[-C--:B------:R-:W-:Y:S04]  /*d9c0*/  HMMA.16816.F32 R60, R80, R86.reuse, R60 ;  /* 0x00000056503c723c */ /* 0x080fe8000000183c */
[----:B------:R-:W-:Y:S04]  /*d9d0*/  MOV R84, R72 ;  /* 0x0000004800547202 */ /* 0x000fe80000000f00 */
[----:B------:R-:W-:Y:S04]  /*d9e0*/  HMMA.16816.F32 R64, R76, R86, R64 ;  /* 0x000000564c40723c */ /* 0x000fe80000001840 */
[--C-:B-1----:R-:W-:Y:S01]  /*d9f0*/  FFMA.FTZ R74, R170, c[0x0][0x2d0], -R153.reuse ;  /* 0x0000b400aa4a7a23 */ /* 0x102fe20000010899 */
[----:B--2---:R-:W-:Y:S01]  /*da00*/  F2FP.PACK_AB R145, R152, R154 ;  /* 0x0000009a9891723e */ /* 0x004fe200000000ff */
[----:B------:R-:W-:Y:S01]  /*da10*/  FFMA.FTZ R153, R73, c[0x0][0x2d0], -R153 ;  /* 0x0000b40049997a23 */ /* 0x000fe20000010899 */
[----:B------:R-:W-:Y:S01]  /*da20*/  MOV R86, R70 ;  /* 0x0000004600567202 */ /* 0x000fe20000000f00 */
[----:B-----5:R-:W-:Y:S01]  /*da30*/  FFMA.FTZ R73, R68, R98, R99 ;  /* 0x0000006244497223 */ /* 0x020fe20000010063 */
[----:B------:R-:W-:Y:S01]  /*da40*/  MUFU.EX2 R75, R74 ;  /* 0x0000004a004b7308 */ /* 0x000fe20000000800 */
[-C--:B------:R-:W-:Y:S05]  /*da50*/  HMMA.16816.F32 R88, R148, R100.reuse, R4 ;  /* 0x000000649458723c */ /* 0x080fea0000001804 */
[----:B------:R-:W-:Y:S01]  /*da60*/  FFMA.FTZ R68, R2, R97, R247 ;  /* 0x0000006102447223 */ /* 0x000fe200000100f7 */
[----:B------:R-:W-:Y:S01]  /*da70*/  MOV R87, R3 ;  /* 0x0000000300577202 */ /* 0x000fe20000000f00 */
[----:B------:R-:W-:Y:S02]  /*da80*/  FADD.FTZ R2, R114, R73 ;  /* 0x0000004972027221 */ /* 0x000fe40000010000 */
[----:B------:R-:W-:Y:S01]  /*da90*/  FADD.FTZ R4, R249, R68 ;  /* 0x00000044f9047221 */ /* 0x000fe20000010000 */
[----:B------:R-:W1:Y:S02]  /*daa0*/  MUFU.EX2 R74, R153 ;  /* 0x00000099004a7308 */ /* 0x000e640000000800 */
[----:B------:R-:W-:Y:S02]  /*dab0*/  FADD.FTZ R6, R113, R69 ;  /* 0x0000004571067221 */ /* 0x000fe40000010000 */
[----:B------:R-:W-:Y:S02]  /*dac0*/  FADD.FTZ R5, R112, R2 ;  /* 0x0000000270057221 */ /* 0x000fe40000010000 */
[----:B------:R-:W-:Y:S02]  /*dad0*/  FADD.FTZ R4, R248, R4 ;  /* 0x00000004f8047221 */ /* 0x000fe40000010000 */
[----:B------:R-:W-:Y:S02]  /*dae0*/  FFMA.FTZ R2, R0, R126, R237 ;  /* 0x0000007e00027223 */ /* 0x000fe400000100ed */
[----:B------:R-:W-:Y:S01]  /*daf0*/  FADD.FTZ R0, R123, R6 ;  /* 0x000000067b007221 */ /* 0x000fe20000010000 */
[----:B-1----:R-:W-:Y:S07]  /*db00*/  F2FP.PACK_AB R147, R74, R75 ;  /* 0x0000004b4a93723e */ /* 0x002fee00000000ff */
[C---:B------:R-:W-:Y:S07]  /*db10*/  HMMA.16816.F32 R92, R144.reuse, R100, R8 ;  /* 0x00000064905c723c */ /* 0x040fee0000001808 */
[----:B------:R-:W-:Y:S01]  /*db20*/  FADD.FTZ R10, R122, R5 ;  /* 0x000000057a0a7221 */ /* 0x000fe20000010000 */
[-C--:B------:R-:W-:Y:S01]  /*db30*/  HMMA.16816.F32 R96, R144, R102.reuse, R12 ;  /* 0x000000669060723c */ /* 0x080fe2000000180c */
[----:B------:R-:W2:Y:S03]  /*db40*/  LDL R13, [R1+0x8] ;  /* 0x00000800010d7983 */ /* 0x000ea60000100800 */
        /* <DEDUP_REMOVED lines=83> */
[----:B------:R-:W-:Y:S01]  /*e080*/  FADD.FTZ R2, R74, R0 ;  /* 0x000000004a027221 */ /* 0x000fe20000010000 */
[----:B------:R-:W-:Y:S02]  /*e090*/  MOV R0, R3 ;  /* 0x0000000300007202 */ /* 0x000fe40000000f00 */
[----:B------:R1:W-:Y:S04]  /*e0a0*/  STL [R1+0x14], R4 ;  /* 0x0000140401007387 */ /* 0x0003e80000100800 */
[----:B------:R1:W-:Y:S01]  /*e0b0*/  STL [R1+0x18], R2 ;  /* 0x0000180201007387 */ /* 0x0003e20000100800 */
[C---:B--2---:R-:W-:Y:S02]  /*e0c0*/  ISETP.GT.AND P0, PT, R205.reuse, R13, PT ;  /* 0x0000000dcd00720c */ /* 0x044fe40003f04270 */
[----:B------:R-:W-:Y:S11]  /*e0d0*/  IADD3 R205, R205, -0x1, RZ ;  /* 0xffffffffcdcd7810 */ /* 0x000ff60007ffe0ff */
[----:B-1----:R-:W-:-:S05]  /*e0e0*/  @P0 BRA `(.L_x_624) ;  /* 0xffffa8b000000947 */ /* 0x002fca000383ffff */
.L_x_607:
[----:B------:R-:W2:Y:S01]  /*e0f0*/  LDL R2, [R1+0x40] ;  /* 0x0000400001027983 */ /* 0x000ea20000100800 */
[----:B------:R-:W-:-:S02]  /*e100*/  IMAD.MOV.U32 R3, RZ, RZ, c[0x0][0x2c4] ;  /* 0x0000b100ff037624 */ /* 0x000fc400078e00ff */
[----:B-1----:R-:W-:-:S03]  /*e110*/  IMAD.MOV.U32 R5, RZ, RZ, c[0x0][0x32c] ;  /* 0x0000cb00ff057624 */ /* 0x002fc600078e00ff */
[----:B------:R-:W-:Y:S02]  /*e120*/  ISETP.NE.AND P1, PT, R3, 0x1, PT ;  /* 0x000000010300780c */ /* 0x000fe40003f25270 */
[----:B------:R-:W-:Y:S02]  /*e130*/  ISETP.GE.AND P0, PT, R5, 0x1, PT ;  /* 0x000000010500780c */ /* 0x000fe40003f06270 */
[----:B------:R-:W-:Y:S02]  /*e140*/  IADD3 R3, R244, 0x1, -R243 ;  /* 0x00000001f4037810 */ /* 0x000fe40007ffe8f3 */
[----:B--2---:R-:W-:-:S07]  /*e150*/  IADD3 R2, R2, 0x7f, RZ ;  /* 0x0000007f02027810 */ /* 0x004fce0007ffe0ff */
[----:B------:R-:W-:-:S05]  /*e160*/  @P1 IMAD.HI.U32 R4, R2, c[0x0][0x2c8], RZ ;  /* 0x0000b20002041a27 */ /* 0x000fca00078e00ff */
[----:B------:R-:W-:-:S05]  /*e170*/  @P1 SHF.R.U32.HI R2, RZ, c[0x0][0x2cc], R4 ;  /* 0x0000b300ff021a19 */ /* 0x000fca0000011604 */
[----:B------:R-:W-:-:S05]  /*e180*/  IMAD.IADD R2, R3, 0x1, R2 ;  /* 0x0000000103027824 */ /* 0x000fca00078e0202 */
[----:B------:R-:W-:Y:S01]  /*e190*/  IADD3 R3, R2, -c[0x0][0x324], RZ ;  /* 0x8000c90002037a10 */ /* 0x000fe20007ffe0ff */
[----:B------:R-:W-:Y:S05]  /*e1a0*/  @!P0 BRA `(.L_x_625) ;  /* 0x0000011000008947 */ /* 0x000fea0003800000 */
[----:B------:R-:W-:Y:S01]  /*e1b0*/  ISETP.GT.AND P0, PT, R2, -0x1, PT ;  /* 0xffffffff0200780c */ /* 0x000fe20003f04270 */
[----:B------:R-:W-:-:S12]  /*e1c0*/  BSSY B0, `(.L_x_626) ;  /* 0x000000d000007945 */ /* 0x000fd80003800000 */
        /* <DEDUP_REMOVED lines=8> */
.L_x_627:
[----:B------:R-:W-:-:S04]  /*e250*/  MOV R4, c[0x0][0x32c] ;  /* 0x0000cb0000047a02 */ /* 0x000fc80000000f00 */
[----:B------:R-:W-:-:S13]  /*e260*/  ISETP.NE.AND P0, PT, R4, 0x1, PT ;  /* 0x000000010400780c */ /* 0x000fda0003f05270 */
[----:B------:R-:W-:-:S05]  /*e270*/  @P0 IMAD.HI.U32 R4, R2, c[0x0][0x330], RZ ;  /* 0x0000cc0002040a27 */ /* 0x000fca00078e00ff */
[----:B------:R-:W-:Y:S02]  /*e280*/  @P0 SHF.R.U32.HI R2, RZ, c[0x0][0x334], R4 ;  /* 0x0000cd00ff020a19 */ /* 0x000fe40000011604 */
.L_x_628:
[----:B------:R-:W-:Y:S05]  /*e290*/  BSYNC B0 ;  /* 0x0000000000007941 */ /* 0x000fea0003800000 */
.L_x_626:
[----:B------:R-:W-:-:S05]  /*e2a0*/  IMAD R2, R2, c[0x0][0x32c], RZ ;  /* 0x0000cb0002027a24 */ /* 0x000fca00078e02ff */
[----:B------:R-:W-:-:S04]  /*e2b0*/  IMNMX R3, R3, R2, !PT ;  /* 0x0000000203037217 */ /* 0x000fc80007800200 */
.L_x_625:
[----:B------:R-:W-:-:S05]  /*e2c0*/  IADD3 R3, R3, 0x4f, RZ ;  /* 0x0000004f03037810 */ /* 0x000fca0007ffe0ff */
[----:B------:R-:W-:-:S05]  /*e2d0*/  IMAD.HI R3, R3, 0x66666667, RZ ;  /* 0x6666666703037827 */ /* 0x000fca00078e02ff */
[----:B------:R-:W-:-:S04]  /*e2e0*/  SHF.R.U32.HI R2, RZ, 0x1f, R3 ;  /* 0x0000001fff027819 */ /* 0x000fc80000011603 */
[----:B------:R-:W-:-:S04]  /*e2f0*/  LEA.HI.SX32 R2, R3, R2, 0x1b ;  /* 0x0000000203027211 */ /* 0x000fc800078fdaff */
[----:B------:R-:W-:-:S04]  /*e300*/  IMNMX R4, R239, R2, !PT ;  /* 0x00000002ef047217 */ /* 0x000fc80007800200 */
        /* <DEDUP_REMOVED lines=8> */
.L_x_630:
[----:B------:R-:W2:Y:S01]  /*e390*/  LDL R178, [R1+0x34] ;  /* 0x0000340001b27983 */ /* 0x000ea20000100800 */
[----:B------:R-:W-:Y:S04]  /*e3a0*/  DEPBAR.LE SB0, 0x0 ;  /* 0x000080000000791a */ /* 0x000fe80000000000 */
[----:B------:R-:W3:Y:S01]  /*e3b0*/  LDL.64 R176, [R1+0x28] ;  /* 0x0000280001b07983 */ /* 0x000ee20000100a00 */
[----:B------:R-:W-:Y:S05]  /*e3c0*/  WARPSYNC 0xffffffff ;  /* 0xffffffff00007948 */ /* 0x000fea0003800000 */
[----:B------:R-:W-:Y:S01]  /*e3d0*/  BAR.SYNC.DEFER_BLOCKING 0x0 ;  /* 0x0000000000007b1d */ /* 0x000fe20000010000 */
[----:B------:R-:W-:Y:S02]  /*e3e0*/  ISETP.GT.AND P0, PT, R239, R206, PT ;  /* 0x000000ceef00720c */ /* 0x000fe40003f04270 */
[C---:B------:R-:W-:Y:S11]  /*e3f0*/  IADD3 R205, R206.reuse, -0x1, RZ ;  /* 0xffffffffcecd7810 */ /* 0x040ff60007ffe0ff */
[----:B------:R-:W-:Y:S01]  /*e400*/  @!P0 SHF.R.S32.HI R0, RZ, 0x1f, R206 ;  /* 0x0000001fff008819 */ /* 0x000fe200000114ce */
[----:B------:R-:W-:Y:S04]  /*e410*/  @!P0 IMAD.WIDE.U32 R86, R206, c[0x0][0x208], RZ ;  /* 0x00008200ce568a25 */ /* 0x000fe800078e00ff */
[----:B------:R-:W-:Y:S04]  /*e420*/  @!P0 IMAD R0, R0, c[0x0][0x208], RZ ;  /* 0x0000820000008a24 */ /* 0x000fe800078e02ff */
[----:B------:R-:W-:Y:S01]  /*e430*/  @!P0 IMAD R0, R206, c[0x0][0x20c], R0 ;  /* 0x00008300ce008a24 */ /* 0x000fe200078e0200 */
[----:B------:R-:W-:Y:S04]  /*e440*/  LDSM.16.M88.4 R80, [R195] ;  /* 0x00000000c350783b */ /* 0x000fe80000000200 */
        /* <DEDUP_REMOVED lines=14> */
[----:B------:R-:W3:Y:S01]  /*e530*/  LDL.64 R220, [R1+0x20] ;  /* 0x0000200001dc7983 */ /* 0x000ee20000100a00 */
        /* <DEDUP_REMOVED lines=155> */
[----:B------:R-:W-:Y:S01]  /*eef0*/  MUFU.TANH R210, R4 ;  /* 0x0000000400d27308 */ /* 0x000fe20000002400 */
[----:B-1----:R-:W-:Y:S02]  /*ef00*/  FMUL.FTZ R0, R16, c[0x0][0x320] ;  /* 0x0000c80010007a20 */ /* 0x002fe40000410000 */
[----:B------:R-:W-:Y:S07]  /*ef10*/  FMUL.FTZ R5, R56, c[0x0][0x320] ;  /* 0x0000c80038057a20 */ /* 0x000fee0000410000 */
[----:B------:R1:W-:Y:S10]  /*ef20*/  MUFU.TANH R15, R0 ;  /* 0x00000000000f7308 */ /* 0x0003f40000002400 */
[----:B------:R2:W-:Y:S01]  /*ef30*/  MUFU.TANH R211, R5 ;  /* 0x0000000500d37308 */ /* 0x0005e20000002400 */
[-C--:B---3--:R-:W-:Y:S08]  /*ef40*/  HMMA.16816.F32 R68, R156, R8.reuse, R68 ;  /* 0x000000089c44723c */ /* 0x088ff00000001844 */
[C---:B------:R-:W-:Y:S04]  /*ef50*/  HMMA.16816.F32 R72, R172.reuse, R8, R72 ;  /* 0x00000008ac48723c */ /* 0x040fe80000001848 */
[----:B-1----:R-:W-:Y:S03]  /*ef60*/  FMUL.FTZ R0, R17, c[0x0][0x320] ;  /* 0x0000c80011007a20 */ /* 0x002fe60000410000 */
[----:B------:R-:W-:Y:S01]  /*ef70*/  FMUL.FTZ R8, R62, c[0x0][0x320] ;  /* 0x0000c8003e087a20 */ /* 0x000fe20000410000 */
[-C--:B------:R-:W-:Y:S01]  /*ef80*/  HMMA.16816.F32 R76, R172, R10.reuse, R76 ;  /* 0x0000000aac4c723c */ /* 0x080fe2000000184c */
[----:B------:R1:W-:Y:S03]  /*ef90*/  MUFU.TANH R12, R0 ;  /* 0x00000000000c7308 */ /* 0x0003e60000002400 */
[----:B------:R-:W-:Y:S01]  /*efa0*/  FMUL.FTZ R9, R63, c[0x0][0x320] ;  /* 0x0000c8003f097a20 */ /* 0x000fe20000410000 */
[----:B--2---:R-:W-:Y:S03]  /*efb0*/  FMNMX.FTZ R5, R161, R3, !PT ;  /* 0x00000003a1057209 */ /* 0x004fe60007810000 */
[----:B------:R-:W-:Y:S03]  /*efc0*/  HMMA.16816.F32 R80, R156, R10, R80 ;  /* 0x0000000a9c50723c */ /* 0x000fe60000001850 */
[----:B------:R-:W-:Y:S01]  /*efd0*/  MUFU.TANH R156, R8 ;  /* 0x00000008009c7308 */ /* 0x000fe20000002400 */
[----:B----4-:R-:W-:Y:S04]  /*efe0*/  FMNMX.FTZ R5, R155, R5, !PT ;  /* 0x000000059b057209 */ /* 0x010fe80007810000 */
[----:B------:R-:W-:Y:S04]  /*eff0*/  FMUL.FTZ R6, R73, c[0x0][0x320] ;  /* 0x0000c80049067a20 */ /* 0x000fe80000410000 */
[----:B------:R-:W-:Y:S01]  /*f000*/  FMUL.FTZ R4, R72, c[0x0][0x320] ;  /* 0x0000c80048047a20 */ /* 0x000fe20000410000 */
[----:B------:R-:W-:Y:S01]  /*f010*/  MUFU.TANH R157, R9 ;  /* 0x00000009009d7308 */ /* 0x000fe20000002400 */
[----:B------:R-:W-:Y:S02]  /*f020*/  FMUL.FTZ R11, R75, c[0x0][0x320] ;  /* 0x0000c8004b0b7a20 */ /* 0x000fe40000410000 */
[----:B------:R-:W-:Y:S02]  /*f030*/  FMUL.FTZ R7, R76, c[0x0][0x320] ;  /* 0x0000c8004c077a20 */ /* 0x000fe40000410000 */
[----:B-1----:R-:W-:Y:S05]  /*f040*/  FMUL.FTZ R0, R18, c[0x0][0x320] ;  /* 0x0000c80012007a20 */ /* 0x002fea0000410000 */
[----:B------:R1:W2:Y:S10]  /*f050*/  MUFU.TANH R14, R0 ;  /* 0x00000000000e7308 */ /* 0x0002b40000002400 */
[----:B------:R-:W-:Y:S10]  /*f060*/  MUFU.TANH R216, R11 ;  /* 0x0000000b00d87308 */ /* 0x000ff40000002400 */
[----:B------:R3:W-:Y:S01]  /*f070*/  MUFU.TANH R218, R4 ;  /* 0x0000000400da7308 */ /* 0x0007e20000002400 */
[----:B-1----:R-:W-:Y:S01]  /*f080*/  FMUL.FTZ R0, R19, c[0x0][0x320] ;  /* 0x0000c80013007a20 */ /* 0x002fe20000410000 */
[----:B--2---:R-:W-:Y:S08]  /*f090*/  FMNMX.FTZ R5, R14, R5, !PT ;  /* 0x000000050e057209 */ /* 0x004ff00007810000 */
[----:B------:R1:W2:Y:S01]  /*f0a0*/  MUFU.TANH R13, R0 ;  /* 0x00000000000d7308 */ /* 0x0002a20000002400 */
[----:B---3--:R-:W-:Y:S04]  /*f0b0*/  FMNMX.FTZ R4, R164, R84, !PT ;  /* 0x00000054a4047209 */ /* 0x008fe80007810000 */
[----:B------:R-:W-:Y:S04]  /*f0c0*/  FMNMX.FTZ R4, R160, R4, !PT ;  /* 0x00000004a0047209 */ /* 0x000fe80007810000 */
[----:B------:R-:W-:Y:S01]  /*f0d0*/  FMNMX.FTZ R4, R87, R4, !PT ;  /* 0x0000000457047209 */ /* 0x000fe20007810000 */
[----:B-1----:R-:W-:Y:S01]  /*f0e0*/  FMUL.FTZ R0, R20, c[0x0][0x320] ;  /* 0x0000c80014007a20 */ /* 0x002fe20000410000 */
[----:B--2---:R-:W-:Y:S02]  /*f0f0*/  FMNMX.FTZ R5, R13, R5, !PT ;  /* 0x000000050d057209 */ /* 0x004fe40007810000 */
[----:B------:R-:W-:Y:S01]  /*f100*/  FMNMX.FTZ R4, R86, R4, !PT ;  /* 0x0000000456047209 */ /* 0x000fe20007810000 */
        /* <DEDUP_REMOVED lines=24> */
[----:B------:R1:W-:Y:S10]  /*f290*/  MUFU.TANH R31, R7 ;  /* 0x00000007001f7308 */ /* 0x0003f40000002400 */
[----:B------:R2:W-:Y:S01]  /*f2a0*/  MUFU.TANH R181, R0 ;  /* 0x0000000000b57308 */ /* 0x0005e20000002400 */
[----:B-1----:R-:W-:Y:S09]  /*f2b0*/  FMUL.FTZ R7, R77, c[0x0][0x320] ;  /* 0x0000c8004d077a20 */ /* 0x002ff20000410000 */
[----:B------:R-:W-:Y:S01]  /*f2c0*/  MUFU.TANH R27, R7 ;  /* 0x00000007001b7308 */ /* 0x000fe20000002400 */
[----:B--2---:R-:W-:Y:S09]  /*f2d0*/  FMUL.FTZ R0, R32, c[0x0][0x320] ;  /* 0x0000c80020007a20 */ /* 0x004ff20000410000 */
[----:B------:R1:W-:Y:S10]  /*f2e0*/  MUFU.TANH R17, R0 ;  /* 0x0000000000117308 */ /* 0x0003f40000002400 */
[----:B------:R2:W-:Y:S01]  /*f2f0*/  MUFU.TANH R32, R6 ;  /* 0x0000000600207308 */ /* 0x0005e20000002400 */
        /* <DEDUP_REMOVED lines=16> */
[----:B--2---:R-:W-:Y:S09]  /*f400*/  FMUL.FTZ R6, R83, c[0x0][0x320] ;  /* 0x0000c80053067a20 */ /* 0x004ff20000410000 */
[----:B------:R2:W-:Y:S01]  /*f410*/  MUFU.TANH R25, R6 ;  /* 0x0000000600197308 */ /* 0x0005e20000002400 */
[----:B-1----:R-:W-:Y:S09]  /*f420*/  FMUL.FTZ R0, R37, c[0x0][0x320] ;  /* 0x0000c80025007a20 */ /* 0x002ff20000410000 */
[----:B------:R1:W-:Y:S01]  /*f430*/  MUFU.TANH R180, R0 ;  /* 0x0000000000b47308 */ /* 0x0003e20000002400 */
[----:B--2---:R-:W-:Y:S04]  /*f440*/  FMNMX.FTZ R6, R165, R85, !PT ;  /* 0x00000055a5067209 */ /* 0x004fe80007810000 */
        /* <DEDUP_REMOVED lines=80> */
[----:B---3--:R-:W-:Y:S07]  /*f950*/  FMNMX.FTZ R5, R252, R5, !PT ;  /* 0x00000005fc057209 */ /* 0x008fee0007810000 */
[----:B------:R1:W-:Y:S02]  /*f960*/  MUFU.TANH R215, R0 ;  /* 0x0000000000d77308 */ /* 0x0003e40000002400 */
[----:B-1----:R-:W-:Y:S08]  /*f970*/  FMUL.FTZ R0, R69, c[0x0][0x320] ;  /* 0x0000c80045007a20 */ /* 0x002ff00000410000 */
[----:B------:R1:W-:Y:S02]  /*f980*/  MUFU.TANH R26, R0 ;  /* 0x00000000001a7308 */ /* 0x0003e40000002400 */
[----:B-1----:R-:W-:Y:S01]  /*f990*/  FMUL.FTZ R0, R70, c[0x0][0x320] ;  /* 0x0000c80046007a20 */ /* 0x002fe20000410000 */
[----:B--2---:R-:W-:Y:S07]  /*f9a0*/  FMNMX.FTZ R70, R6, R9, !PT ;  /* 0x0000000906467209 */ /* 0x004fee0007810000 */
        /* <DEDUP_REMOVED lines=29> */
[----:B------:R-:W-:Y:S02]  /*fb80*/  @P0 MOV R5, R219 ;  /* 0x000000db00050202 */ /* 0x000fe40000000f00 */
        /* <DEDUP_REMOVED lines=16> */
[----:B------:R1:W2:Y:S03]  /*fc90*/  MUFU.TANH R75, R0 ;  /* 0x00000000004b7308 */ /* 0x0002a60000002400 */
        /* <DEDUP_REMOVED lines=8> */
[----:B------:R-:W-:Y:S02]  /*fd20*/  FFMA.FTZ R4, R154, c[0x0][0x2d0], -R153 ;  /* 0x0000b4009a047a23 */ /* 0x000fe40000010899 */
[----:B---3--:R-:W-:Y:S01]  /*fd30*/  FMNMX.FTZ R0, R74, R0, !PT ;  /* 0x000000004a007209 */ /* 0x008fe20007810000 */
[----:B------:R-:W-:Y:S03]  /*fd40*/  FMUL.FTZ R154, R71, c[0x0][0x2d0] ;  /* 0x0000b400479a7a20 */ /* 0x000fe60000410000 */
[----:B--2---:R-:W-:Y:S03]  /*fd50*/  FMNMX.FTZ R0, R75, R0, !PT ;  /* 0x000000004b007209 */ /* 0x004fe60007810000 */
        /* <DEDUP_REMOVED lines=16> */
[----:B------:R-:W-:Y:S01]  /*fe60*/  MOV R161, R32 ;  /* 0x0000002000a17202 */ /* 0x000fe20000000f00 */
[----:B------:R-:W-:Y:S07]  /*fe70*/  FMUL.FTZ R32, R73, R116 ;  /* 0x0000007449207220 */ /* 0x000fee0000410000 */
[----:B------:R1:W-:Y:S01]  /*fe80*/  MUFU.EX2 R228, R3 ;  /* 0x0000000300e47308 */ /* 0x0003e20000000800 */
[----:B--2---:R-:W-:Y:S02]  /*fe90*/  FFMA.FTZ R2, R152, c[0x0][0x2d0], -R153 ;  /* 0x0000b40098027a23 */ /* 0x004fe40000010899 */
[C---:B---3--:R-:W-:Y:S07]  /*fea0*/  FMUL.FTZ R44, R69.reuse, R128 ;  /* 0x00000080452c7220 */ /* 0x048fee0000410000 */
[----:B------:R2:W3:Y:S01]  /*feb0*/  MUFU.EX2 R236, R2 ;  /* 0x0000000200ec7308 */ /* 0x0004e20000000800 */
[C---:B------:R-:W-:Y:S02]  /*fec0*/  FMUL.FTZ R45, R69.reuse, R129 ;  /* 0x00000081452d7220 */ /* 0x040fe40000410000 */
[C---:B------:R-:W-:Y:S02]  /*fed0*/  FMUL.FTZ R41, R69.reuse, R125 ;  /* 0x0000007d45297220 */ /* 0x040fe40000410000 */
[C---:B------:R-:W-:Y:S02]  /*fee0*/  FMUL.FTZ R56, R69.reuse, R140 ;  /* 0x0000008c45387220 */ /* 0x040fe40000410000 */
[C---:B------:R-:W-:Y:S02]  /*fef0*/  FMUL.FTZ R57, R69.reuse, R141 ;  /* 0x0000008d45397220 */ /* 0x040fe40000410000 */
[C---:B------:R-:W-:Y:S02]  /*ff00*/  FMUL.FTZ R60, R69.reuse, R144 ;  /* 0x00000090453c7220 */ /* 0x040fe40000410000 */
[----:B------:R-:W-:Y:S02]  /*ff10*/  FMUL.FTZ R61, R69, R145 ;  /* 0x00000091453d7220 */ /* 0x000fe40000410000 */
[--C-:B-1----:R-:W-:Y:S02]  /*ff20*/  FFMA.FTZ R3, R155, c[0x0][0x2d0], -R154.reuse ;  /* 0x0000b4009b037a23 */ /* 0x102fe4000001089a */
[----:B------:R-:W-:Y:S02]  /*ff30*/  FMUL.FTZ R155, R70, c[0x0][0x2d0] ;  /* 0x0000b400469b7a20 */ /* 0x000fe40000410000 */
[----:B------:R1:W4:Y:S02]  /*ff40*/  MUFU.EX2 R233, R3 ;  /* 0x0000000300e97308 */ /* 0x0003240000000800 */
[----:B------:R-:W-:Y:S02]  /*ff50*/  FFMA.FTZ R4, R86, c[0x0][0x2d0], -R155 ;  /* 0x0000b40056047a23 */ /* 0x000fe4000001089b */
[----:B--2---:R-:W-:Y:S01]  /*ff60*/  FFMA.FTZ R2, R15, c[0x0][0x2d0], -R153 ;  /* 0x0000b4000f027a23 */ /* 0x004fe20000010899 */
[----:B---3--:R-:W-:Y:S05]  /*ff70*/  F2FP.PACK_AB R76, R236, R231 ;  /* 0x000000e7ec4c723e */ /* 0x008fea00000000ff */
[----:B------:R2:W-:Y:S10]  /*ff80*/  MUFU.EX2 R232, R4 ;  /* 0x0000000400e87308 */ /* 0x0005f40000000800 */
[----:B------:R3:W5:Y:S01]  /*ff90*/  MUFU.EX2 R237, R2 ;  /* 0x0000000200ed7308 */ /* 0x0007620000000800 */
[----:B-1----:R-:W-:Y:S01]  /*ffa0*/  FFMA.FTZ R3, R14, c[0x0][0x2d0], -R154 ;  /* 0x0000b4000e037a23 */ /* 0x002fe2000001089a */
[----:B----4-:R-:W-:Y:S08]  /*ffb0*/  F2FP.PACK_AB R77, R233, R228 ;  /* 0x000000e4e94d723e */ /* 0x010ff000000000ff */
[----:B------:R1:W-:Y:S01]  /*ffc0*/  MUFU.EX2 R235, R3 ;  /* 0x0000000300eb7308 */ /* 0x0003e20000000800 */
[----:B--2---:R-:W-:Y:S05]  /*ffd0*/  @P0 MOV R4, R220 ;  /* 0x000000dc00040202 */ /* 0x004fea0000000f00 */
[----:B------:R-:W-:Y:S01]  /*ffe0*/  @P0 IMAD.WIDE.U32 R4, R6, 0x50, R4 ;  /* 0x0000005006040825 */ /* 0x000fe200078e0004 */
[----:B---3--:R-:W2:Y:S04]  /*fff0*/  SHFL.BFLY PT, R2, R0, 0x1, 0x1f ;  /* 0x0c201f0000027f89 */ /* 0x008ea800000e0000 */
[----:B------:R-:W-:Y:S02]  /*10000*/  @P0 LEA R10, P1, R4, c[0x0][0x1c8], 0x1 ;  /* 0x00007200040a0a11 */ /* 0x000fe400078208ff */
[----:B-----5:R-:W-:Y:S01]  /*10010*/  F2FP.PACK_AB R78, R238, R237 ;  /* 0x000000edee4e723e */ /* 0x020fe200000000ff */
[--C-:B-1----:R-:W-:Y:S01]  /*10020*/  FFMA.FTZ R3, R164, c[0x0][0x2d0], -R155.reuse ;  /* 0x0000b400a4037a23 */ /* 0x102fe2000001089b */
[----:B------:R-:W-:Y:S03]  /*10030*/  MOV R164, R30 ;  /* 0x0000001e00a47202 */ /* 0x000fe60000000f00 */
[----:B------:R1:W-:Y:S01]  /*10040*/  MUFU.EX2 R227, R3 ;  /* 0x0000000300e37308 */ /* 0x0003e20000000800 */
[----:B--2---:R-:W-:Y:S01]  /*10050*/  FMNMX.FTZ R2, R0, R2, !PT ;  /* 0x0000000200027209 */ /* 0x004fe20007810000 */
[----:B------:R-:W-:Y:S02]  /*10060*/  FFMA.FTZ R0, R13, c[0x0][0x2d0], -R154 ;  /* 0x0000b4000d007a23 */ /* 0x000fe4000001089a */
[----:B------:R-:W-:Y:S01]  /*10070*/  FMUL.FTZ R13, R69, R97 ;  /* 0x00000061450d7220 */ /* 0x000fe20000410000 */
[----:B------:R-:W-:Y:S05]  /*10080*/  MOV R97, R213 ;  /* 0x000000d500617202 */ /* 0x000fea0000000f00 */
[----:B------:R2:W3:Y:S01]  /*10090*/  MUFU.EX2 R234, R0 ;  /* 0x0000000000ea7308 */ /* 0x0004e20000000800 */
[----:B------:R-:W-:Y:S04]  /*100a0*/  FMUL.FTZ R152, R2, c[0x0][0x2d0] ;  /* 0x0000b40002987a20 */ /* 0x000fe80000410000 */
[--C-:B------:R-:W-:Y:S01]  /*100b0*/  FFMA.FTZ R6, R167, c[0x0][0x2d0], -R152.reuse ;  /* 0x0000b400a7067a23 */ /* 0x100fe20000010898 */
[----:B------:R-:W-:Y:S01]  /*100c0*/  MOV R167, R25 ;  /* 0x0000001900a77202 */ /* 0x000fe20000000f00 */
[----:B------:R-:W-:Y:S02]  /*100d0*/  FMUL.FTZ R25, R69, R109 ;  /* 0x0000006d45197220 */ /* 0x000fe40000410000 */
[----:B-1----:R-:W-:Y:S01]  /*100e0*/  FFMA.FTZ R3, R160, c[0x0][0x2d0], -R155 ;  /* 0x0000b400a0037a23 */ /* 0x002fe2000001089b */
[----:B------:R1:W-:Y:S01]  /*100f0*/  MUFU.EX2 R173, R6 ;  /* 0x0000000600ad7308 */ /* 0x0003e20000000800 */
[----:B------:R-:W-:Y:S09]  /*10100*/  MOV R160, R218 ;  /* 0x000000da00a07202 */ /* 0x000ff20000000f00 */
[----:B------:R4:W5:Y:S01]  /*10110*/  MUFU.EX2 R229, R3 ;  /* 0x0000000300e57308 */ /* 0x0009620000000800 */
[----:B--2---:R-:W-:Y:S01]  /*10120*/  FADD.FTZ R0, -R2, R85 ;  /* 0x0000005502007221 */ /* 0x004fe20000010100 */
[----:B---3--:R-:W-:Y:S03]  /*10130*/  F2FP.PACK_AB R79, R234, R235 ;  /* 0x000000ebea4f723e */ /* 0x008fe600000000ff */
[----:B------:R-:W-:Y:S06]  /*10140*/  FMUL.FTZ R0, R0, c[0x0][0x2d0] ;  /* 0x0000b40000007a20 */ /* 0x000fec0000410000 */
[----:B------:R-:W2:Y:S01]  /*10150*/  MUFU.EX2 R0, R0 ;  /* 0x0000000000007308 */ /* 0x000ea20000000800 */
[--C-:B-1----:R-:W-:Y:S09]  /*10160*/  FFMA.FTZ R6, R166, c[0x0][0x2d0], -R152.reuse ;  /* 0x0000b400a6067a23 */ /* 0x102ff20000010898 */
[----:B------:R-:W-:Y:S01]  /*10170*/  MUFU.EX2 R174, R6 ;  /* 0x0000000600ae7308 */ /* 0x000fe20000000800 */
[----:B----4-:R-:W-:Y:S01]  /*10180*/  FFMA.FTZ R3, R87, c[0x0][0x2d0], -R155 ;  /* 0x0000b40057037a23 */ /* 0x010fe2000001089b */
[----:B-----5:R-:W-:Y:S08]  /*10190*/  F2FP.PACK_AB R64, R229, R227 ;  /* 0x000000e3e540723e */ /* 0x020ff000000000ff */
[----:B------:R1:W3:Y:S01]  /*101a0*/  MUFU.EX2 R230, R3 ;  /* 0x0000000300e67308 */ /* 0x0002e20000000800 */
[C---:B--2---:R-:W-:Y:S02]  /*101b0*/  FMUL.FTZ R47, R0.reuse, R131 ;  /* 0x00000083002f7220 */ /* 0x044fe40000410000 */
[C---:B------:R-:W-:Y:S01]  /*101c0*/  FMUL.FTZ R14, R0.reuse, R98 ;  /* 0x00000062000e7220 */ /* 0x040fe20000410000 */
[----:B------:R-:W-:Y:S01]  /*101d0*/  MOV R98, R27 ;  /* 0x0000001b00627202 */ /* 0x000fe20000000f00 */
[C---:B------:R-:W-:Y:S01]  /*101e0*/  FMUL.FTZ R15, R0.reuse, R99 ;  /* 0x00000063000f7220 */ /* 0x040fe20000410000 */
[----:B------:R-:W-:Y:S01]  /*101f0*/  MOV R99, R26 ;  /* 0x0000001a00637202 */ /* 0x000fe20000000f00 */
[C---:B------:R-:W-:Y:S02]  /*10200*/  FMUL.FTZ R46, R0.reuse, R130 ;  /* 0x00000082002e7220 */ /* 0x040fe40000410000 */
[C---:B------:R-:W-:Y:S02]  /*10210*/  FMUL.FTZ R26, R0.reuse, R110 ;  /* 0x0000006e001a7220 */ /* 0x040fe40000410000 */
[C---:B------:R-:W-:Y:S02]  /*10220*/  FMUL.FTZ R27, R0.reuse, R111 ;  /* 0x0000006f001b7220 */ /* 0x040fe40000410000 */
[C---:B------:R-:W-:Y:S02]  /*10230*/  FMUL.FTZ R30, R0.reuse, R114 ;  /* 0x00000072001e7220 */ /* 0x040fe40000410000 */
[C---:B------:R-:W-:Y:S02]  /*10240*/  FMUL.FTZ R42, R0.reuse, R126 ;  /* 0x0000007e002a7220 */ /* 0x040fe40000410000 */
[C---:B------:R-:W-:Y:S02]  /*10250*/  FMUL.FTZ R43, R0.reuse, R127 ;  /* 0x0000007f002b7220 */ /* 0x040fe40000410000 */
[C---:B------:R-:W-:Y:S01]  /*10260*/  FMUL.FTZ R58, R0.reuse, R142 ;  /* 0x0000008e003a7220 */ /* 0x040fe20000410000 */
[----:B-1----:R-:W-:Y:S01]  /*10270*/  @P0 SHF.R.S32.HI R3, RZ, 0x1f, R205 ;  /* 0x0000001fff030819 */ /* 0x002fe200000114cd */
[----:B------:R-:W-:Y:S01]  /*10280*/  FMUL.FTZ R59, R0, R143 ;  /* 0x0000008f003b7220 */ /* 0x000fe20000410000 */
[----:B---3--:R-:W-:Y:S01]  /*10290*/  F2FP.PACK_AB R66, R232, R230 ;  /* 0x000000e6e842723e */ /* 0x008fe200000000ff */
[C---:B------:R-:W-:Y:S02]  /*102a0*/  FMUL.FTZ R62, R0.reuse, R146 ;  /* 0x00000092003e7220 */ /* 0x040fe40000410000 */
[----:B------:R-:W-:Y:S02]  /*102b0*/  @P0 IMAD R8, R3, c[0x0][0x1e0], RZ ;  /* 0x0000780003080a24 */ /* 0x000fe400078e02ff */
[----:B------:R-:W-:Y:S01]  /*102c0*/  FFMA.FTZ R3, R165, c[0x0][0x2d0], -R152 ;  /* 0x0000b400a5037a23 */ /* 0x000fe20000010898 */
[----:B------:R-:W-:Y:S01]  /*102d0*/  MOV R165, R33 ;  /* 0x0000002100a57202 */ /* 0x000fe20000000f00 */
[----:B------:R-:W-:Y:S02]  /*102e0*/  FMUL.FTZ R33, R73, R117 ;  /* 0x0000007549217220 */ /* 0x000fe40000410000 */
[----:B------:R1:W2:Y:S01]  /*102f0*/  MUFU.EX2 R172, R3 ;  /* 0x0000000300ac7308 */ /* 0x0002a20000000800 */
[----:B------:R-:W-:Y:S02]  /*10300*/  @P0 IMAD R8, R205, c[0x0][0x1e4], R8 ;  /* 0x00007900cd080a24 */ /* 0x000fe400078e0208 */
[----:B------:R-:W-:Y:S03]  /*10310*/  FMUL.FTZ R63, R0, R147 ;  /* 0x00000093003f7220 */ /* 0x000fe60000410000 */
[----:B-1----:R-:W-:Y:S02]  /*10320*/  @P0 IADD3 R3, R7, R8, RZ ;  /* 0x0000000807030210 */ /* 0x002fe40007ffe0ff */
[----:B------:R-:W-:Y:S02]  /*10330*/  @P0 MOV R7, c[0x0][0x1e0] ;  /* 0x0000780000070a02 */ /* 0x000fe40000000f00 */
[----:B--2---:R-:W-:Y:S01]  /*10340*/  F2FP.PACK_AB R65, R173, R172 ;  /* 0x000000acad41723e */ /* 0x004fe200000000ff */
[----:B------:R-:W-:Y:S01]  /*10350*/  @P0 IMAD R3, R3, 0x50, RZ ;  /* 0x0000005003030824 */ /* 0x000fe200078e02ff */
[----:B------:R-:W-:Y:S04]  /*10360*/  @P0 SHF.L.U32 R12, R7, 0x5, RZ ;  /* 0x00000005070c0819 */ /* 0x000fe800000006ff */
[----:B------:R-:W-:Y:S02]  /*10370*/  @P0 IADD3 R3, R5, R3, RZ ;  /* 0x0000000305030210 */ /* 0x000fe40007ffe0ff */
[----:B------:R-:W-:Y:S02]  /*10380*/  @P0 MOV R5, 0x5 ;  /* 0x0000000500050802 */ /* 0x000fe40000000f00 */
[----:B------:R-:W-:Y:S02]  /*10390*/  @P0 LEA.HI.X R11, R4, c[0x0][0x1cc], R3, 0x1, P1 ;  /* 0x00007300040b0a11 */ /* 0x000fe400008f0c03 */
[-C--:B------:R-:W-:Y:S02]  /*103a0*/  @P0 IADD3 R8, P3, R10, R12.reuse, RZ ;  /* 0x0000000c0a080210 */ /* 0x080fe40007f7e0ff */
[----:B------:R-:W-:Y:S01]  /*103b0*/  @P0 SHF.L.U64.HI R3, R7, R5, c[0x0][0x1e4] ;  /* 0x0000790007030619 */ /* 0x000fe20000010205 */
[----:B------:R1:W-:Y:S01]  /*103c0*/  @P0 LDGSTS.E.BYPASS.LTC128B.128 [R207+0x2900], [R10.64], !P4 ;  /* 0x029000000acf0fae */ /* 0x0003e2000e101d48 */
[----:B------:R-:W-:Y:S01]  /*103d0*/  FFMA.FTZ R5, R168, c[0x0][0x2d0], -R152 ;  /* 0x0000b400a8057a23 */ /* 0x000fe20000010898 */
[-C--:B------:R-:W-:Y:S02]  /*103e0*/  @P0 IADD3 R6, P1, R8, R12.reuse, RZ ;  /* 0x0000000c08060210 */ /* 0x080fe40007f3e0ff */
[-C--:B------:R-:W-:Y:S01]  /*103f0*/  @P0 IADD3.X R9, R11, R3.reuse, RZ, P3, !PT ;  /* 0x000000030b090210 */ /* 0x080fe20001ffe4ff */
[----:B------:R2:W3:Y:S01]  /*10400*/  MUFU.EX2 R175, R5 ;  /* 0x0000000500af7308 */ /* 0x0004e20000000800 */
[-C--:B------:R-:W-:Y:S02]  /*10410*/  @P0 IADD3 R4, P2, R6, R12.reuse, RZ ;  /* 0x0000000c06040210 */ /* 0x080fe40007f5e0ff */
[----:B------:R-:W-:Y:S01]  /*10420*/  @P0 IADD3.X R7, R9, R3, RZ, P1, !PT ;  /* 0x0000000309070210 */ /* 0x000fe20000ffe4ff */
[----:B------:R4:W-:Y:S08]  /*10430*/  @P0 LDGSTS.E.BYPASS.LTC128B.128 [R207+0x3100], [R8.64], !P4 ;  /* 0x0310000008cf0fae */ /* 0x0009f0000e101d48 */
[----:B------:R5:W-:Y:S01]  /*10440*/  @P0 LDGSTS.E.BYPASS.LTC128B.128 [R207+0x3900], [R6.64], !P4 ;  /* 0x0390000006cf0fae */ /* 0x000be2000e101d48 */
[--C-:B-1----:R-:W-:Y:S01]  /*10450*/  FFMA.FTZ R11, R20, c[0x0][0x2d0], -R153.reuse ;  /* 0x0000b400140b7a23 */ /* 0x102fe20000010899 */
[----:B------:R-:W-:Y:S01]  /*10460*/  @P0 IADD3 R10, P1, R4, R12, RZ ;  /* 0x0000000c040a0210 */ /* 0x000fe20007f3e0ff */
[----:B------:R-:W-:Y:S01]  /*10470*/  FMUL.FTZ R12, R69, R96 ;  /* 0x00000060450c7220 */ /* 0x000fe20000410000 */
[----:B------:R-:W-:Y:S01]  /*10480*/  MOV R96, R217 ;  /* 0x000000d900607202 */ /* 0x000fe20000000f00 */
[----:B------:R1:W-:Y:S01]  /*10490*/  MUFU.EX2 R226, R11 ;  /* 0x0000000b00e27308 */ /* 0x0003e20000000800 */
[----:B--2---:R-:W-:Y:S02]  /*104a0*/  @P0 IADD3.X R5, R7, R3, RZ, P2, !PT ;  /* 0x0000000307050210 */ /* 0x004fe400017fe4ff */
[----:B---3--:R-:W-:Y:S01]  /*104b0*/  F2FP.PACK_AB R67, R175, R174 ;  /* 0x000000aeaf43723e */ /* 0x008fe200000000ff */
[C---:B----4-:R-:W-:Y:S02]  /*104c0*/  FMUL.FTZ R8, R69.reuse, R92 ;  /* 0x0000005c45087220 */ /* 0x050fe40000410000 */
[----:B------:R2:W-:Y:S01]  /*104d0*/  @P0 LDGSTS.E.BYPASS.LTC128B.128 [R207+0x4100], [R4.64], !P4 ;  /* 0x0410000004cf0fae */ /* 0x0005e2000e101d48 */
[----:B------:R-:W-:Y:S02]  /*104e0*/  FMUL.FTZ R9, R69, R93 ;  /* 0x0000005d45097220 */ /* 0x000fe40000410000 */
[C---:B-----5:R-:W-:Y:S02]  /*104f0*/  FMUL.FTZ R6, R68.reuse, R90 ;  /* 0x0000005a44067220 */ /* 0x060fe40000410000 */
[----:B------:R-:W-:Y:S01]  /*10500*/  FMUL.FTZ R7, R68, R91 ;  /* 0x0000005b44077220 */ /* 0x000fe20000410000 */
[----:B-1----:R-:W-:Y:S01]  /*10510*/  @P0 IADD3.X R11, R5, R3, RZ, P1, !PT ;  /* 0x00000003050b0210 */ /* 0x002fe20000ffe4ff */
[--C-:B------:R-:W-:Y:S04]  /*10520*/  FFMA.FTZ R3, R21, c[0x0][0x2d0], -R153.reuse ;  /* 0x0000b40015037a23 */ /* 0x100fe80000010899 */
[----:B------:R1:W-:Y:S01]  /*10530*/  MUFU.EX2 R223, R3 ;  /* 0x0000000300df7308 */ /* 0x0003e20000000800 */
[----:B------:R3:W-:Y:S01]  /*10540*/  @P0 LDGSTS.E.BYPASS.LTC128B.128 [R207+0x4900], [R10.64], !P4 ;  /* 0x049000000acf0fae */ /* 0x0007e2000e101d48 */
[C---:B--2---:R-:W-:Y:S02]  /*10550*/  FMUL.FTZ R4, R73.reuse, R88 ;  /* 0x0000005849047220 */ /* 0x044fe40000410000 */
[----:B------:R-:W-:Y:S05]  /*10560*/  FMUL.FTZ R5, R73, R89 ;  /* 0x0000005949057220 */ /* 0x000fea0000410000 */
[----:B------:R-:W2:Y:S08]  /*10570*/  LDSM.16.MT88.4 R20, [R189] ;  /* 0x00000000bd14783b */ /* 0x000eb00000004200 */
[----:B------:R-:W4:Y:S01]  /*10580*/  LDSM.16.MT88.4 R36, [R193] ;  /* 0x00000000c124783b */ /* 0x000f220000004200 */
[--C-:B-1----:R-:W-:Y:S07]  /*10590*/  FFMA.FTZ R3, R17, c[0x0][0x2d0], -R153.reuse ;  /* 0x0000b40011037a23 */ /* 0x102fee0000010899 */
[----:B------:R-:W1:Y:S01]  /*105a0*/  LDSM.16.MT88.4 R52, [R190] ;  /* 0x00000000be34783b */ /* 0x000e620000004200 */
[C---:B------:R-:W-:Y:S01]  /*105b0*/  FMUL.FTZ R17, R73.reuse, R101 ;  /* 0x0000006549117220 */ /* 0x040fe20000410000 */
[----:B------:R-:W-:Y:S01]  /*105c0*/  MOV R101, R34 ;  /* 0x0000002200657202 */ /* 0x000fe20000000f00 */
[----:B------:R5:W-:Y:S01]  /*105d0*/  MUFU.EX2 R224, R3 ;  /* 0x0000000300e07308 */ /* 0x000be20000000800 */
[C---:B---3--:R-:W-:Y:S02]  /*105e0*/  FMUL.FTZ R10, R0.reuse, R94 ;  /* 0x0000005e000a7220 */ /* 0x048fe40000410000 */
[----:B------:R-:W-:Y:S02]  /*105f0*/  FMUL.FTZ R11, R0, R95 ;  /* 0x0000005f000b7220 */ /* 0x000fe40000410000 */
[----:B------:R-:W3:Y:S01]  /*10600*/  LDSM.16.MT88.4 R80, [R192] ;  /* 0x00000000c050783b */ /* 0x000ee20000004200 */
[----:B------:R-:W-:Y:S07]  /*10610*/  FMUL.FTZ R34, R68, R118 ;  /* 0x0000007644227220 */ /* 0x000fee0000410000 */
[----:B------:R-:W1:Y:S01]  /*10620*/  LDSM.16.MT88.4 R84, [R189+0x800] ;  /* 0x00080000bd54783b */ /* 0x000e620000004200 */
[-C--:B--2---:R-:W-:Y:S07]  /*10630*/  HMMA.16816.F32 R4, R76, R20.reuse, R4 ;  /* 0x000000144c04723c */ /* 0x084fee0000001804 */
[----:B------:R-:W2:Y:S01]  /*10640*/  LDSM.16.MT88.4 R88, [R193+0x800] ;  /* 0x00080000c158783b */ /* 0x000ea20000004200 */
[----:B-----5:R-:W-:Y:S04]  /*10650*/  FFMA.FTZ R3, R16, c[0x0][0x2d0], -R153 ;  /* 0x0000b40010037a23 */ /* 0x020fe80000010899 */
[C---:B------:R-:W-:Y:S01]  /*10660*/  FMUL.FTZ R16, R73.reuse, R100 ;  /* 0x0000006449107220 */ /* 0x040fe20000410000 */
[C---:B------:R-:W-:Y:S01]  /*10670*/  HMMA.16816.F32 R8, R64.reuse, R20, R8 ;  /* 0x000000144008723c */ /* 0x040fe20000001808 */
[----:B------:R5:W-:Y:S01]  /*10680*/  MUFU.EX2 R225, R3 ;  /* 0x0000000300e17308 */ /* 0x000be20000000800 */
[----:B------:R-:W1:Y:S02]  /*10690*/  LDSM.16.MT88.4 R92, [R190+0x800] ;  /* 0x00080000be5c783b */ /* 0x000e640000004200 */
[----:B------:R-:W-:Y:S03]  /*106a0*/  MOV R100, R215 ;  /* 0x000000d700647202 */ /* 0x000fe60000000f00 */
[C---:B------:R-:W-:Y:S01]  /*106b0*/  FMUL.FTZ R21, R73.reuse, R105 ;  /* 0x0000006949157220 */ /* 0x040fe20000410000 */
[-C--:B------:R-:W-:Y:S02]  /*106c0*/  HMMA.16816.F32 R12, R64, R22.reuse, R12 ;  /* 0x00000016400c723c */ /* 0x080fe4000000180c */
[----:B------:R-:W-:Y:S02]  /*106d0*/  LDSM.16.MT88.4 R132, [R190+0x2000] ;  /* 0x00200000be84783b */ /* 0x000fe40000004200 */
[----:B------:R-:W-:Y:S01]  /*106e0*/  MOV R105, R211 ;  /* 0x000000d300697202 */ /* 0x000fe20000000f00 */
[----:B------:R-:W-:Y:S01]  /*106f0*/  FMUL.FTZ R20, R73, R104 ;  /* 0x0000006849147220 */ /* 0x000fe20000410000 */
[----:B------:R-:W-:Y:S04]  /*10700*/  MOV R104, R210 ;  /* 0x000000d200687202 */ /* 0x000fe80000000f00 */
[----:B------:R-:W0:Y:S02]  /*10710*/  LDGDEPBAR ;  /* 0x00000000000079af */ /* 0x000e240000000000 */
[--C-:B-----5:R-:W-:Y:S01]  /*10720*/  FFMA.FTZ R3, R163, c[0x0][0x2d0], -R154.reuse ;  /* 0x0000b400a3037a23 */ /* 0x120fe2000001089a */
[----:B------:R-:W-:Y:S03]  /*10730*/  MOV R163, R216 ;  /* 0x000000d800a37202 */ /* 0x000fe60000000f00 */
[----:B------:R5:W-:Y:S02]  /*10740*/  MUFU.EX2 R221, R3 ;  /* 0x0000000300dd7308 */ /* 0x000be40000000800 */
[--C-:B-----5:R-:W-:Y:S01]  /*10750*/  FFMA.FTZ R3, R162, c[0x0][0x2d0], -R154.reuse ;  /* 0x0000b400a2037a23 */ /* 0x120fe2000001089a */
[----:B------:R-:W-:Y:S01]  /*10760*/  MOV R162, R31 ;  /* 0x0000001f00a27202 */ /* 0x000fe20000000f00 */
[----:B------:R-:W-:Y:S06]  /*10770*/  FMUL.FTZ R31, R0, R115 ;  /* 0x00000073001f7220 */ /* 0x000fec0000410000 */
[----:B------:R5:W-:Y:S02]  /*10780*/  MUFU.EX2 R222, R3 ;  /* 0x0000000300de7308 */ /* 0x000be40000000800 */
[--C-:B-----5:R-:W-:Y:S02]  /*10790*/  FFMA.FTZ R3, R18, c[0x0][0x2d0], -R154.reuse ;  /* 0x0000b40012037a23 */ /* 0x120fe4000001089a */
[C---:B------:R-:W-:Y:S01]  /*107a0*/  FMUL.FTZ R18, R68.reuse, R102 ;  /* 0x0000006644127220 */ /* 0x040fe20000410000 */
[----:B------:R-:W-:Y:S05]  /*107b0*/  MOV R102, R40 ;  /* 0x0000002800667202 */ /* 0x000fea0000000f00 */
[----:B------:R5:W-:Y:S01]  /*107c0*/  MUFU.EX2 R220, R3 ;  /* 0x0000000300dc7308 */ /* 0x000be20000000800 */
[----:B------:R-:W-:Y:S02]  /*107d0*/  FMUL.FTZ R40, R69, R124 ;  /* 0x0000007c45287220 */ /* 0x000fe40000410000 */
[----:B-----5:R-:W-:Y:S02]  /*107e0*/  FFMA.FTZ R3, R19, c[0x0][0x2d0], -R154 ;  /* 0x0000b40013037a23 */ /* 0x020fe4000001089a */
[C---:B------:R-:W-:Y:S01]  /*107f0*/  FMUL.FTZ R19, R68.reuse, R103 ;  /* 0x0000006744137220 */ /* 0x040fe20000410000 */
[----:B------:R-:W-:Y:S04]  /*10800*/  MOV R103, R35 ;  /* 0x0000002300677202 */ /* 0x000fe80000000f00 */
[----:B------:R5:W-:Y:S01]  /*10810*/  MUFU.EX2 R219, R3 ;  /* 0x0000000300db7308 */ /* 0x000be20000000800 */
[C---:B------:R-:W-:Y:S02]  /*10820*/  FMUL.FTZ R35, R68.reuse, R119 ;  /* 0x0000007744237220 */ /* 0x040fe40000410000 */
[----:B------:R-:W-:Y:S01]  /*10830*/  LDSM.16.MT88.4 R116, [R193+0x2000] ;  /* 0x00200000c174783b */ /* 0x000fe20000004200 */
[C---:B------:R-:W-:Y:S07]  /*10840*/  HMMA.16816.F32 R16, R76.reuse, R22, R16 ;  /* 0x000000164c10723c */ /* 0x040fee0000001810 */
[C---:B------:R-:W-:Y:S01]  /*10850*/  FMUL.FTZ R22, R68.reuse, R106 ;  /* 0x0000006a44167220 */ /* 0x040fe20000410000 */
[----:B------:R-:W-:Y:S01]  /*10860*/  MOV R106, R212 ;  /* 0x000000d4006a7202 */ /* 0x000fe20000000f00 */
[----:B------:R-:W-:Y:S03]  /*10870*/  FMUL.FTZ R23, R68, R107 ;  /* 0x0000006b44177220 */ /* 0x000fe60000410000 */
[----:B------:R-:W-:Y:S04]  /*10880*/  MOV R107, R209 ;  /* 0x000000d1006b7202 */ /* 0x000fe80000000f00 */
[-C--:B----4-:R-:W-:Y:S03]  /*10890*/  HMMA.16816.F32 R20, R76, R36.reuse, R20 ;  /* 0x000000244c14723c */ /* 0x090fe60000001814 */
[--C-:B-----5:R-:W-:Y:S01]  /*108a0*/  FFMA.FTZ R3, R169, c[0x0][0x2d0], -R155.reuse ;  /* 0x0000b400a9037a23 */ /* 0x120fe2000001089b */
[----:B------:R-:W-:Y:S03]  /*108b0*/  MOV R169, R214 ;  /* 0x000000d600a97202 */ /* 0x000fe60000000f00 */
[----:B------:R4:W-:Y:S02]  /*108c0*/  MUFU.EX2 R218, R3 ;  /* 0x0000000300da7308 */ /* 0x0009e40000000800 */
[--C-:B----4-:R-:W-:Y:S03]  /*108d0*/  FFMA.FTZ R3, R24, c[0x0][0x2d0], -R155.reuse ;  /* 0x0000b40018037a23 */ /* 0x110fe6000001089b */
[----:B------:R-:W-:Y:S05]  /*108e0*/  FMUL.FTZ R24, R69, R108 ;  /* 0x0000006c45187220 */ /* 0x000fea0000410000 */
[----:B------:R4:W5:Y:S02]  /*108f0*/  MUFU.EX2 R217, R3 ;  /* 0x0000000300d97308 */ /* 0x0009640000000800 */
[C---:B------:R-:W-:Y:S07]  /*10900*/  HMMA.16816.F32 R24, R64.reuse, R36, R24 ;  /* 0x000000244018723c */ /* 0x040fee0000001818 */
[C---:B------:R-:W-:Y:S02]  /*10910*/  FMUL.FTZ R36, R73.reuse, R120 ;  /* 0x0000007849247220 */ /* 0x040fe40000410000 */
[----:B------:R-:W-:Y:S03]  /*10920*/  FMUL.FTZ R37, R73, R121 ;  /* 0x0000007949257220 */ /* 0x000fe60000410000 */
[--C-:B----4-:R-:W-:Y:S02]  /*10930*/  FFMA.FTZ R3, R28, c[0x0][0x2d0], -R155.reuse ;  /* 0x0000b4001c037a23 */ /* 0x110fe4000001089b */
[----:B------:R-:W-:Y:S02]  /*10940*/  FMUL.FTZ R28, R69, R112 ;  /* 0x00000070451c7220 */ /* 0x000fe40000410000 */
[----:B------:R4:W-:Y:S02]  /*10950*/  MUFU.EX2 R216, R3 ;  /* 0x0000000300d87308 */ /* 0x0009e40000000800 */
[----:B----4-:R-:W-:Y:S02]  /*10960*/  FFMA.FTZ R3, R29, c[0x0][0x2d0], -R155 ;  /* 0x0000b4001d037a23 */ /* 0x010fe4000001089b */
[----:B------:R-:W-:Y:S06]  /*10970*/  FMUL.FTZ R29, R69, R113 ;  /* 0x00000071451d7220 */ /* 0x000fec0000410000 */
[----:B------:R4:W-:Y:S01]  /*10980*/  MUFU.EX2 R215, R3 ;  /* 0x0000000300d77308 */ /* 0x0009e20000000800 */
[-C--:B------:R-:W-:Y:S08]  /*10990*/  HMMA.16816.F32 R28, R64, R38.reuse, R28 ;  /* 0x00000026401c723c */ /* 0x080ff0000000181c */
[C---:B------:R-:W-:Y:S07]  /*109a0*/  HMMA.16816.F32 R32, R76.reuse, R38, R32 ;  /* 0x000000264c20723c */ /* 0x040fee0000001820 */
[C---:B------:R-:W-:Y:S02]  /*109b0*/  FMUL.FTZ R38, R68.reuse, R122 ;  /* 0x0000007a44267220 */ /* 0x040fe40000410000 */
[C---:B------:R-:W-:Y:S03]  /*109c0*/  FMUL.FTZ R39, R68.reuse, R123 ;  /* 0x0000007b44277220 */ /* 0x040fe60000410000 */
[--C-:B----4-:R-:W-:Y:S04]  /*109d0*/  FFMA.FTZ R3, R171, c[0x0][0x2d0], -R152.reuse ;  /* 0x0000b400ab037a23 */ /* 0x110fe80000010898 */
[-C--:B-1----:R-:W-:Y:S01]  /*109e0*/  HMMA.16816.F32 R36, R76, R52.reuse, R36 ;  /* 0x000000344c24723c */ /* 0x082fe20000001824 */
[----:B------:R1:W-:Y:S07]  /*109f0*/  MUFU.EX2 R168, R3 ;  /* 0x0000000300a87308 */ /* 0x0003ee0000000800 */
[C---:B------:R-:W-:Y:S07]  /*10a00*/  HMMA.16816.F32 R40, R64.reuse, R52, R40 ;  /* 0x000000344028723c */ /* 0x040fee0000001828 */
[C---:B------:R-:W-:Y:S01]  /*10a10*/  FMUL.FTZ R53, R73.reuse, R137 ;  /* 0x0000008949357220 */ /* 0x040fe20000410000 */
[-C--:B------:R-:W-:Y:S04]  /*10a20*/  HMMA.16816.F32 R44, R64, R54.reuse, R44 ;  /* 0x00000036402c723c */ /* 0x080fe8000000182c */
[----:B------:R-:W-:Y:S04]  /*10a30*/  FMUL.FTZ R52, R73, R136 ;  /* 0x0000008849347220 */ /* 0x000fe80000410000 */
[C---:B------:R-:W-:Y:S04]  /*10a40*/  HMMA.16816.F32 R48, R76.reuse, R54, R48 ;  /* 0x000000364c30723c */ /* 0x040fe80000001830 */
[--C-:B-1----:R-:W-:Y:S03]  /*10a50*/  FFMA.FTZ R3, R177, c[0x0][0x2d0], -R152.reuse ;  /* 0x0000b400b1037a23 */ /* 0x102fe60000010898 */
[C---:B------:R-:W-:Y:S01]  /*10a60*/  FMUL.FTZ R55, R68.reuse, R139 ;  /* 0x0000008b44377220 */ /* 0x040fe20000410000 */
[----:B------:R1:W4:Y:S01]  /*10a70*/  MUFU.EX2 R166, R3 ;  /* 0x0000000300a67308 */ /* 0x0003220000000800 */
[----:B------:R-:W-:Y:S07]  /*10a80*/  FMUL.FTZ R54, R68, R138 ;  /* 0x0000008a44367220 */ /* 0x000fee0000410000 */
[-C--:B---3--:R-:W-:Y:S08]  /*10a90*/  HMMA.16816.F32 R52, R76, R80.reuse, R52 ;  /* 0x000000504c34723c */ /* 0x088ff00000001834 */
[C---:B------:R-:W-:Y:S07]  /*10aa0*/  HMMA.16816.F32 R56, R64.reuse, R80, R56 ;  /* 0x000000504038723c */ /* 0x040fee0000001838 */
[----:B-----5:R-:W-:Y:S01]  /*10ab0*/  F2FP.PACK_AB R80, R217, R218 ;  /* 0x000000dad950723e */ /* 0x020fe200000000ff */
[-C--:B------:R-:W-:Y:S04]  /*10ac0*/  HMMA.16816.F32 R60, R64, R82.reuse, R60 ;  /* 0x00000052403c723c */ /* 0x080fe8000000183c */
[--C-:B-1----:R-:W-:Y:S01]  /*10ad0*/  FFMA.FTZ R3, R179, c[0x0][0x2d0], -R152.reuse ;  /* 0x0000b400b3037a23 */ /* 0x102fe20000010898 */
[----:B----4-:R-:W-:Y:S02]  /*10ae0*/  F2FP.PACK_AB R81, R166, R168 ;  /* 0x000000a8a651723e */ /* 0x010fe400000000ff */
[C---:B------:R-:W-:Y:S01]  /*10af0*/  FMUL.FTZ R64, R73.reuse, R148 ;  /* 0x0000009449407220 */ /* 0x040fe20000410000 */
[----:B------:R1:W-:Y:S01]  /*10b00*/  MUFU.EX2 R124, R3 ;  /* 0x00000003007c7308 */ /* 0x0003e20000000800 */
[----:B------:R-:W-:Y:S03]  /*10b10*/  FMUL.FTZ R65, R73, R149 ;  /* 0x0000009549417220 */ /* 0x000fe60000410000 */
[C---:B------:R-:W-:Y:S02]  /*10b20*/  FMUL.FTZ R66, R68.reuse, R150 ;  /* 0x0000009644427220 */ /* 0x040fe40000410000 */
[----:B------:R-:W-:Y:S07]  /*10b30*/  FMUL.FTZ R67, R68, R151 ;  /* 0x0000009744437220 */ /* 0x000fee0000410000 */
[----:B------:R-:W-:Y:S07]  /*10b40*/  HMMA.16816.F32 R64, R76, R82, R64 ;  /* 0x000000524c40723c */ /* 0x000fee0000001840 */
[----:B------:R-:W-:Y:S02]  /*10b50*/  F2FP.PACK_AB R76, R223, R226 ;  /* 0x000000e2df4c723e */ /* 0x000fe400000000ff */
[----:B------:R-:W-:Y:S03]  /*10b60*/  F2FP.PACK_AB R78, R225, R224 ;  /* 0x000000e0e14e723e */ /* 0x000fe600000000ff */
[----:B-1----:R-:W-:Y:S01]  /*10b70*/  FFMA.FTZ R3, R181, c[0x0][0x2d0], -R152 ;  /* 0x0000b400b5037a23 */ /* 0x002fe20000010898 */
[----:B------:R-:W-:Y:S02]  /*10b80*/  F2FP.PACK_AB R77, R222, R221 ;  /* 0x000000ddde4d723e */ /* 0x000fe400000000ff */
[----:B------:R-:W-:Y:S01]  /*10b90*/  F2FP.PACK_AB R79, R219, R220 ;  /* 0x000000dcdb4f723e */ /* 0x000fe200000000ff */
[----:B------:R1:W3:Y:S01]  /*10ba0*/  MUFU.EX2 R128, R3 ;  /* 0x0000000300807308 */ /* 0x0002e20000000800 */
[----:B------:R-:W-:Y:S05]  /*10bb0*/  F2FP.PACK_AB R82, R215, R216 ;  /* 0x000000d8d752723e */ /* 0x000fea00000000ff */
[-C--:B------:R-:W-:Y:S03]  /*10bc0*/  HMMA.16816.F32 R4, R76, R84.reuse, R4 ;  /* 0x000000544c04723c */ /* 0x080fe60000001804 */
[--C-:B-1----:R-:W-:Y:S01]  /*10bd0*/  FFMA.FTZ R3, R178, c[0x0][0x2d0], -R153.reuse ;  /* 0x0000b400b2037a23 */ /* 0x102fe20000010899 */
[----:B---3--:R-:W-:Y:S03]  /*10be0*/  F2FP.PACK_AB R83, R128, R124 ;  /* 0x0000007c8053723e */ /* 0x008fe600000000ff */
[----:B------:R1:W-:Y:S04]  /*10bf0*/  MUFU.EX2 R131, R3 ;  /* 0x0000000300837308 */ /* 0x0003e80000000800 */
[C---:B------:R-:W-:Y:S08]  /*10c00*/  HMMA.16816.F32 R8, R80.reuse, R84, R8 ;  /* 0x000000545008723c */ /* 0x040ff00000001808 */
[-C--:B------:R-:W-:Y:S08]  /*10c10*/  HMMA.16816.F32 R12, R80, R86.reuse, R12 ;  /* 0x00000056500c723c */ /* 0x080ff0000000180c */
[C---:B------:R-:W-:Y:S01]  /*10c20*/  HMMA.16816.F32 R16, R76.reuse, R86, R16 ;  /* 0x000000564c10723c */ /* 0x040fe20000001810 */
[----:B------:R-:W3:Y:S03]  /*10c30*/  LDSM.16.MT88.4 R84, [R192+0x800] ;  /* 0x00080000c054783b */ /* 0x000ee60000004200 */
[----:B-1----:R-:W-:Y:S04]  /*10c40*/  FFMA.FTZ R3, R180, c[0x0][0x2d0], -R153 ;  /* 0x0000b400b4037a23 */ /* 0x002fe80000010899 */
[-C--:B--2---:R-:W-:Y:S01]  /*10c50*/  HMMA.16816.F32 R20, R76, R88.reuse, R20 ;  /* 0x000000584c14723c */ /* 0x084fe20000001814 */
[----:B------:R1:W2:Y:S07]  /*10c60*/  MUFU.EX2 R214, R3 ;  /* 0x0000000300d67308 */ /* 0x0002ae0000000800 */
[C---:B------:R-:W-:Y:S07]  /*10c70*/  HMMA.16816.F32 R24, R80.reuse, R88, R24 ;  /* 0x000000585018723c */ /* 0x040fee0000001818 */
[----:B------:R-:W-:Y:S01]  /*10c80*/  FFMA.FTZ R88, R242, c[0x0][0x2d0], -R155 ;  /* 0x0000b400f2587a23 */ /* 0x000fe2000001089b */
[-C--:B------:R-:W-:Y:S08]  /*10c90*/  HMMA.16816.F32 R28, R80, R90.reuse, R28 ;  /* 0x0000005a501c723c */ /* 0x080ff0000000181c */
[C---:B------:R-:W-:Y:S04]  /*10ca0*/  HMMA.16816.F32 R32, R76.reuse, R90, R32 ;  /* 0x0000005a4c20723c */ /* 0x040fe80000001820 */
[--C-:B-1----:R-:W-:Y:S04]  /*10cb0*/  FFMA.FTZ R3, R170, c[0x0][0x2d0], -R153.reuse ;  /* 0x0000b400aa037a23 */ /* 0x102fe80000010899 */
[----:B------:R1:W-:Y:S01]  /*10cc0*/  MUFU.EX2 R213, R3 ;  /* 0x0000000300d57308 */ /* 0x0003e20000000800 */
[-C--:B------:R-:W-:Y:S08]  /*10cd0*/  HMMA.16816.F32 R36, R76, R92.reuse, R36 ;  /* 0x0000005c4c24723c */ /* 0x080ff00000001824 */
[C---:B------:R-:W-:Y:S07]  /*10ce0*/  HMMA.16816.F32 R40, R80.reuse, R92, R40 ;  /* 0x0000005c5028723c */ /* 0x040fee0000001828 */
[--C-:B------:R-:W-:Y:S01]  /*10cf0*/  FFMA.FTZ R92, R245, c[0x0][0x2d0], -R153.reuse ;  /* 0x0000b400f55c7a23 */ /* 0x100fe20000010899 */
[-C--:B------:R-:W-:Y:S04]  /*10d00*/  HMMA.16816.F32 R44, R80, R94.reuse, R44 ;  /* 0x0000005e502c723c */ /* 0x080fe8000000182c */
[----:B-1----:R-:W-:Y:S04]  /*10d10*/  FFMA.FTZ R3, R176, c[0x0][0x2d0], -R153 ;  /* 0x0000b400b0037a23 */ /* 0x002fe80000010899 */
[C---:B------:R-:W-:Y:S01]  /*10d20*/  HMMA.16816.F32 R48, R76.reuse, R94, R48 ;  /* 0x0000005e4c30723c */ /* 0x040fe20000001830 */
[----:B------:R1:W4:Y:S07]  /*10d30*/  MUFU.EX2 R212, R3 ;  /* 0x0000000300d47308 */ /* 0x00032e0000000800 */
[-C--:B---3--:R-:W-:Y:S08]  /*10d40*/  HMMA.16816.F32 R52, R76, R84.reuse, R52 ;  /* 0x000000544c34723c */ /* 0x088ff00000001834 */
[C---:B------:R-:W-:Y:S08]  /*10d50*/  HMMA.16816.F32 R56, R80.reuse, R84, R56 ;  /* 0x000000545038723c */ /* 0x040ff00000001838 */
[-C--:B------:R-:W-:Y:S04]  /*10d60*/  HMMA.16816.F32 R60, R80, R86.reuse, R60 ;  /* 0x00000056503c723c */ /* 0x080fe8000000183c */
[--C-:B-1----:R-:W-:Y:S04]  /*10d70*/  FFMA.FTZ R3, R184, c[0x0][0x2d0], -R154.reuse ;  /* 0x0000b400b8037a23 */ /* 0x102fe8000001089a */
[----:B------:R1:W-:Y:S01]  /*10d80*/  MUFU.EX2 R130, R3 ;  /* 0x0000000300827308 */ /* 0x0003e20000000800 */
[----:B------:R-:W-:Y:S01]  /*10d90*/  HMMA.16816.F32 R64, R76, R86, R64 ;  /* 0x000000564c40723c */ /* 0x000fe20000001840 */
[----:B------:R-:W-:Y:S06]  /*10da0*/  LDSM.16.MT88.4 R84, [R193+0x1000] ;  /* 0x00100000c154783b */ /* 0x000fec0000004200 */
[----:B--2---:R-:W-:Y:S02]  /*10db0*/  F2FP.PACK_AB R76, R214, R131 ;  /* 0x00000083d64c723e */ /* 0x004fe400000000ff */
[----:B----4-:R-:W-:Y:S03]  /*10dc0*/  F2FP.PACK_AB R78, R212, R213 ;  /* 0x000000d5d44e723e */ /* 0x010fe600000000ff */
[--C-:B-1----:R-:W-:Y:S04]  /*10dd0*/  FFMA.FTZ R3, R185, c[0x0][0x2d0], -R154.reuse ;  /* 0x0000b400b9037a23 */ /* 0x102fe8000001089a */
[----:B------:R1:W2:Y:S02]  /*10de0*/  MUFU.EX2 R211, R3 ;  /* 0x0000000300d37308 */ /* 0x0002a40000000800 */
[--C-:B-1----:R-:W-:Y:S01]  /*10df0*/  FFMA.FTZ R3, R182, c[0x0][0x2d0], -R154.reuse ;  /* 0x0000b400b6037a23 */ /* 0x102fe2000001089a */
[----:B--2---:R-:W-:Y:S07]  /*10e00*/  F2FP.PACK_AB R77, R211, R130 ;  /* 0x00000082d34d723e */ /* 0x004fee00000000ff */
[----:B------:R1:W-:Y:S02]  /*10e10*/  MUFU.EX2 R209, R3 ;  /* 0x0000000300d17308 */ /* 0x0003e40000000800 */
[----:B-1----:R-:W-:Y:S08]  /*10e20*/  FFMA.FTZ R3, R183, c[0x0][0x2d0], -R154 ;  /* 0x0000b400b7037a23 */ /* 0x002ff0000001089a */
[----:B------:R1:W-:Y:S10]  /*10e30*/  MUFU.EX2 R183, R92 ;  /* 0x0000005c00b77308 */ /* 0x0003f40000000800 */
[----:B------:R2:W3:Y:S01]  /*10e40*/  MUFU.EX2 R210, R3 ;  /* 0x0000000300d27308 */ /* 0x0004e20000000800 */
[----:B-1----:R-:W-:Y:S01]  /*10e50*/  LDSM.16.MT88.4 R92, [R190+0x1000] ;  /* 0x00100000be5c783b */ /* 0x002fe20000004200 */
[--C-:B--2---:R-:W-:Y:S01]  /*10e60*/  FFMA.FTZ R3, R187, c[0x0][0x2d0], -R155.reuse ;  /* 0x0000b400bb037a23 */ /* 0x104fe2000001089b */
[----:B---3--:R-:W-:Y:S07]  /*10e70*/  F2FP.PACK_AB R79, R210, R209 ;  /* 0x000000d1d24f723e */ /* 0x008fee00000000ff */
[----:B------:R1:W-:Y:S02]  /*10e80*/  MUFU.EX2 R129, R3 ;  /* 0x0000000300817308 */ /* 0x0003e40000000800 */
[--C-:B-1----:R-:W-:Y:S08]  /*10e90*/  FFMA.FTZ R3, R208, c[0x0][0x2d0], -R155.reuse ;  /* 0x0000b400d0037a23 */ /* 0x102ff0000001089b */
[----:B------:R1:W2:Y:S02]  /*10ea0*/  MUFU.EX2 R187, R3 ;  /* 0x0000000300bb7308 */ /* 0x0002a40000000800 */
[----:B-1----:R-:W-:Y:S01]  /*10eb0*/  FFMA.FTZ R3, R186, c[0x0][0x2d0], -R155 ;  /* 0x0000b400ba037a23 */ /* 0x002fe2000001089b */
[----:B--2---:R-:W-:Y:S07]  /*10ec0*/  F2FP.PACK_AB R80, R187, R129 ;  /* 0x00000081bb50723e */ /* 0x004fee00000000ff */
[----:B------:R1:W-:Y:S10]  /*10ed0*/  MUFU.EX2 R186, R88 ;  /* 0x0000005800ba7308 */ /* 0x0003f40000000800 */
[----:B------:R2:W3:Y:S01]  /*10ee0*/  MUFU.EX2 R208, R3 ;  /* 0x0000000300d07308 */ /* 0x0004e20000000800 */
[----:B-1----:R-:W1:Y:S01]  /*10ef0*/  LDSM.16.MT88.4 R88, [R189+0x1000] ;  /* 0x00100000bd58783b */ /* 0x002e620000004200 */
[--C-:B--2---:R-:W-:Y:S01]  /*10f00*/  FFMA.FTZ R3, R248, c[0x0][0x2d0], -R152.reuse ;  /* 0x0000b400f8037a23 */ /* 0x104fe20000010898 */
[----:B---3--:R-:W-:Y:S07]  /*10f10*/  F2FP.PACK_AB R82, R186, R208 ;  /* 0x000000d0ba52723e */ /* 0x008fee00000000ff */
[----:B------:R2:W-:Y:S02]  /*10f20*/  MUFU.EX2 R139, R3 ;  /* 0x00000003008b7308 */ /* 0x0005e40000000800 */
[--C-:B--2---:R-:W-:Y:S01]  /*10f30*/  FFMA.FTZ R3, R250, c[0x0][0x2d0], -R152.reuse ;  /* 0x0000b400fa037a23 */ /* 0x104fe20000010898 */
        /* <DEDUP_REMOVED lines=14> */
[----:B-1----:R-:W-:Y:S04]  /*11020*/  FFMA.FTZ R3, R240, c[0x0][0x2d0], -R153 ;  /* 0x0000b400f0037a23 */ /* 0x002fe80000010899 */
[-C--:B------:R-:W-:Y:S01]  /*11030*/  HMMA.16816.F32 R20, R76, R84.reuse, R20 ;  /* 0x000000544c14723c */ /* 0x080fe20000001814 */
[----:B------:R1:W-:Y:S07]  /*11040*/  MUFU.EX2 R185, R3 ;  /* 0x0000000300b97308 */ /* 0x0003ee0000000800 */
[C---:B------:R-:W-:Y:S07]  /*11050*/  HMMA.16816.F32 R24, R80.reuse, R84, R24 ;  /* 0x000000545018723c */ /* 0x040fee0000001818 */
[----:B------:R-:W-:Y:S01]  /*11060*/  FFMA.FTZ R84, R169, c[0x0][0x2d0], -R155 ;  /* 0x0000b400a9547a23 */ /* 0x000fe2000001089b */
[-C--:B------:R-:W-:Y:S03]  /*11070*/  HMMA.16816.F32 R28, R80, R86.reuse, R28 ;  /* 0x00000056501c723c */ /* 0x080fe6000000181c */
[----:B------:R4:W-:Y:S05]  /*11080*/  MUFU.EX2 R177, R84 ;  /* 0x0000005400b17308 */ /* 0x0009ea0000000800 */
[C---:B------:R-:W-:Y:S04]  /*11090*/  HMMA.16816.F32 R32, R76.reuse, R86, R32 ;  /* 0x000000564c20723c */ /* 0x040fe80000001820 */
[----:B-1----:R-:W-:Y:S04]  /*110a0*/  FFMA.FTZ R3, R241, c[0x0][0x2d0], -R153 ;  /* 0x0000b400f1037a23 */ /* 0x002fe80000010899 */
[-C--:B------:R-:W-:Y:S01]  /*110b0*/  HMMA.16816.F32 R36, R76, R92.reuse, R36 ;  /* 0x0000005c4c24723c */ /* 0x080fe20000001824 */
[----:B------:R1:W5:Y:S07]  /*110c0*/  MUFU.EX2 R182, R3 ;  /* 0x0000000300b67308 */ /* 0x00036e0000000800 */
[C---:B------:R-:W-:Y:S01]  /*110d0*/  HMMA.16816.F32 R40, R80.reuse, R92, R40 ;  /* 0x0000005c5028723c */ /* 0x040fe20000001828 */
[----:B----4-:R-:W4:Y:S07]  /*110e0*/  LDSM.16.MT88.4 R84, [R189+0x1800] ;  /* 0x00180000bd54783b */ /* 0x010f2e0000004200 */
        /* <DEDUP_REMOVED lines=9> */
[----:B------:R-:W3:Y:S03]  /*11180*/  LDSM.16.MT88.4 R88, [R193+0x1800] ;  /* 0x00180000c158783b */ /* 0x000ee60000004200 */
[--C-:B-1----:R-:W-:Y:S03]  /*11190*/  FFMA.FTZ R3, R106, c[0x0][0x2d0], -R154.reuse ;  /* 0x0000b4006a037a23 */ /* 0x102fe6000001089a */
[----:B--2---:R-:W-:Y:S01]  /*111a0*/  F2FP.PACK_AB R76, R184, R183 ;  /* 0x000000b7b84c723e */ /* 0x004fe200000000ff */
[----:B------:R1:W2:Y:S01]  /*111b0*/  MUFU.EX2 R179, R3 ;  /* 0x0000000300b37308 */ /* 0x0002a20000000800 */
[----:B-----5:R-:W-:Y:S03]  /*111c0*/  F2FP.PACK_AB R78, R182, R185 ;  /* 0x000000b9b64e723e */ /* 0x020fe600000000ff */
[--C-:B-1----:R-:W-:Y:S01]  /*111d0*/  FFMA.FTZ R3, R251, c[0x0][0x2d0], -R154.reuse ;  /* 0x0000b400fb037a23 */ /* 0x102fe2000001089a */
[----:B--2---:R-:W-:Y:S05]  /*111e0*/  F2FP.PACK_AB R77, R179, R181 ;  /* 0x000000b5b34d723e */ /* 0x004fea00000000ff */
[----:B------:R1:W-:Y:S02]  /*111f0*/  MUFU.EX2 R180, R3 ;  /* 0x0000000300b47308 */ /* 0x0003e40000000800 */
[----:B-1----:R-:W-:Y:S08]  /*11200*/  FFMA.FTZ R3, R252, c[0x0][0x2d0], -R154 ;  /* 0x0000b400fc037a23 */ /* 0x002ff0000001089a */
[----:B------:R1:W2:Y:S02]  /*11210*/  MUFU.EX2 R178, R3 ;  /* 0x0000000300b27308 */ /* 0x0002a40000000800 */
[--C-:B-1----:R-:W-:Y:S01]  /*11220*/  FFMA.FTZ R3, R105, c[0x0][0x2d0], -R155.reuse ;  /* 0x0000b40069037a23 */ /* 0x102fe2000001089b */
[----:B--2---:R-:W-:Y:S07]  /*11230*/  F2FP.PACK_AB R79, R178, R180 ;  /* 0x000000b4b24f723e */ /* 0x004fee00000000ff */
[----:B------:R1:W-:Y:S01]  /*11240*/  MUFU.EX2 R143, R3 ;  /* 0x00000003008f7308 */ /* 0x0003e20000000800 */
[-C--:B----4-:R-:W-:Y:S03]  /*11250*/  HMMA.16816.F32 R4, R76, R84.reuse, R4 ;  /* 0x000000544c04723c */ /* 0x090fe60000001804 */
[--C-:B-1----:R-:W-:Y:S06]  /*11260*/  FFMA.FTZ R3, R104, c[0x0][0x2d0], -R155.reuse ;  /* 0x0000b40068037a23 */ /* 0x102fec000001089b */
[----:B------:R1:W2:Y:S03]  /*11270*/  MUFU.EX2 R142, R3 ;  /* 0x00000003008e7308 */ /* 0x0002a60000000800 */
[----:B-1----:R-:W-:Y:S01]  /*11280*/  FFMA.FTZ R3, R103, c[0x0][0x2d0], -R155 ;  /* 0x0000b40067037a23 */ /* 0x002fe2000001089b */
[----:B--2---:R-:W-:Y:S06]  /*11290*/  F2FP.PACK_AB R80, R142, R143 ;  /* 0x0000008f8e50723e */ /* 0x004fec00000000ff */
[----:B------:R1:W2:Y:S02]  /*112a0*/  MUFU.EX2 R176, R3 ;  /* 0x0000000300b07308 */ /* 0x0002a40000000800 */
[--C-:B-1----:R-:W-:Y:S01]  /*112b0*/  FFMA.FTZ R3, R102, c[0x0][0x2d0], -R152.reuse ;  /* 0x0000b40066037a23 */ /* 0x102fe20000010898 */
[----:B--2---:R-:W-:Y:S02]  /*112c0*/  F2FP.PACK_AB R82, R176, R177 ;  /* 0x000000b1b052723e */ /* 0x004fe400000000ff */
[----:B------:R-:W-:Y:S05]  /*112d0*/  MOV R102, R162 ;  /* 0x000000a200667202 */ /* 0x000fea0000000f00 */
[----:B------:R1:W-:Y:S01]  /*112e0*/  MUFU.EX2 R141, R3 ;  /* 0x00000003008d7308 */ /* 0x0003e20000000800 */
[----:B------:R-:W-:Y:S01]  /*112f0*/  MOV R162, R167 ;  /* 0x000000a700a27202 */ /* 0x000fe20000000f00 */
[--C-:B-1----:R-:W-:Y:S01]  /*11300*/  FFMA.FTZ R3, R101, c[0x0][0x2d0], -R152.reuse ;  /* 0x0000b40065037a23 */ /* 0x102fe20000010898 */
[----:B------:R-:W-:Y:S02]  /*11310*/  MOV R101, R98 ;  /* 0x0000006200657202 */ /* 0x000fe40000000f00 */
[----:B------:R-:W2:Y:S05]  /*11320*/  LDL R98, [R1+0x1c] ;  /* 0x00001c0001627983 */ /* 0x000eaa0000100800 */
[----:B------:R1:W4:Y:S02]  /*11330*/  MUFU.EX2 R140, R3 ;  /* 0x00000003008c7308 */ /* 0x0003240000000800 */
[--C-:B-1----:R-:W-:Y:S01]  /*11340*/  FFMA.FTZ R3, R156, c[0x0][0x2d0], -R152.reuse ;  /* 0x0000b4009c037a23 */ /* 0x102fe20000010898 */
[----:B----4-:R-:W-:Y:S07]  /*11350*/  F2FP.PACK_AB R81, R140, R141 ;  /* 0x0000008d8c51723e */ /* 0x010fee00000000ff */
[----:B------:R1:W-:Y:S02]  /*11360*/  MUFU.EX2 R156, R3 ;  /* 0x00000003009c7308 */ /* 0x0003e40000000800 */
[----:B-1----:R-:W-:Y:S08]  /*11370*/  FFMA.FTZ R3, R157, c[0x0][0x2d0], -R152 ;  /* 0x0000b4009d037a23 */ /* 0x002ff00000010898 */
[----:B------:R1:W4:Y:S02]  /*11380*/  MUFU.EX2 R157, R3 ;  /* 0x00000003009d7308 */ /* 0x0003240000000800 */
[--C-:B-1----:R-:W-:Y:S01]  /*11390*/  FFMA.FTZ R3, R100, c[0x0][0x2d0], -R153.reuse ;  /* 0x0000b40064037a23 */ /* 0x102fe20000010899 */
[----:B----4-:R-:W-:Y:S02]  /*113a0*/  F2FP.PACK_AB R83, R157, R156 ;  /* 0x0000009c9d53723e */ /* 0x010fe400000000ff */
[----:B------:R-:W-:Y:S05]  /*113b0*/  MOV R100, R165 ;  /* 0x000000a500647202 */ /* 0x000fea0000000f00 */
[----:B------:R1:W-:Y:S01]  /*113c0*/  MUFU.EX2 R171, R3 ;  /* 0x0000000300ab7308 */ /* 0x0003e20000000800 */
[C---:B------:R-:W-:Y:S08]  /*113d0*/  HMMA.16816.F32 R8, R80.reuse, R84, R8 ;  /* 0x000000545008723c */ /* 0x040ff00000001808 */
[-C--:B------:R-:W-:Y:S08]  /*113e0*/  HMMA.16816.F32 R12, R80, R86.reuse, R12 ;  /* 0x00000056500c723c */ /* 0x080ff0000000180c */
[C---:B------:R-:W-:Y:S01]  /*113f0*/  HMMA.16816.F32 R16, R76.reuse, R86, R16 ;  /* 0x000000564c10723c */ /* 0x040fe20000001810 */
[----:B------:R-:W4:Y:S03]  /*11400*/  LDSM.16.MT88.4 R84, [R192+0x1800] ;  /* 0x00180000c054783b */ /* 0x000f260000004200 */
[----:B-1----:R-:W-:Y:S01]  /*11410*/  FFMA.FTZ R3, R99, c[0x0][0x2d0], -R153 ;  /* 0x0000b40063037a23 */ /* 0x002fe20000010899 */
[----:B------:R-:W-:Y:S03]  /*11420*/  MOV R99, R163 ;  /* 0x000000a300637202 */ /* 0x000fe60000000f00 */
[-C--:B---3--:R-:W-:Y:S01]  /*11430*/  HMMA.16816.F32 R20, R76, R88.reuse, R20 ;  /* 0x000000584c14723c */ /* 0x088fe20000001814 */
[----:B------:R1:W3:Y:S07]  /*11440*/  MUFU.EX2 R170, R3 ;  /* 0x0000000300aa7308 */ /* 0x0002ee0000000800 */
[C---:B------:R-:W-:Y:S07]  /*11450*/  HMMA.16816.F32 R24, R80.reuse, R88, R24 ;  /* 0x000000585018723c */ /* 0x040fee0000001818 */
[----:B------:R-:W-:Y:S01]  /*11460*/  FFMA.FTZ R88, R161, c[0x0][0x2d0], -R155 ;  /* 0x0000b400a1587a23 */ /* 0x000fe2000001089b */
[-C--:B------:R-:W-:Y:S03]  /*11470*/  HMMA.16816.F32 R28, R80, R90.reuse, R28 ;  /* 0x0000005a501c723c */ /* 0x080fe6000000181c */
[----:B------:R-:W-:Y:S05]  /*11480*/  MUFU.EX2 R161, R88 ;  /* 0x0000005800a17308 */ /* 0x000fea0000000800 */
[C---:B------:R-:W-:Y:S04]  /*11490*/  HMMA.16816.F32 R32, R76.reuse, R90, R32 ;  /* 0x0000005a4c20723c */ /* 0x040fe80000001820 */
[--C-:B-1----:R-:W-:Y:S01]  /*114a0*/  FFMA.FTZ R3, R159, c[0x0][0x2d0], -R153.reuse ;  /* 0x0000b4009f037a23 */ /* 0x102fe20000010899 */
[----:B---3--:R-:W-:Y:S03]  /*114b0*/  F2FP.PACK_AB R148, R170, R171 ;  /* 0x000000abaa94723e */ /* 0x008fe600000000ff */
[-C--:B------:R-:W-:Y:S01]  /*114c0*/  HMMA.16816.F32 R36, R76, R92.reuse, R36 ;  /* 0x0000005c4c24723c */ /* 0x080fe20000001824 */
[----:B------:R1:W-:Y:S07]  /*114d0*/  MUFU.EX2 R169, R3 ;  /* 0x0000000300a97308 */ /* 0x0003ee0000000800 */
[C---:B------:R-:W-:Y:S08]  /*114e0*/  HMMA.16816.F32 R40, R80.reuse, R92, R40 ;  /* 0x0000005c5028723c */ /* 0x040ff00000001828 */
[-C--:B------:R-:W-:Y:S08]  /*114f0*/  HMMA.16816.F32 R44, R80, R94.reuse, R44 ;  /* 0x0000005e502c723c */ /* 0x080ff0000000182c */
[C---:B------:R-:W-:Y:S04]  /*11500*/  HMMA.16816.F32 R48, R76.reuse, R94, R48 ;  /* 0x0000005e4c30723c */ /* 0x040fe80000001830 */
[----:B-1----:R-:W-:Y:S04]  /*11510*/  FFMA.FTZ R3, R158, c[0x0][0x2d0], -R153 ;  /* 0x0000b4009e037a23 */ /* 0x002fe80000010899 */
[----:B------:R1:W3:Y:S01]  /*11520*/  MUFU.EX2 R167, R3 ;  /* 0x0000000300a77308 */ /* 0x0002e20000000800 */
[-C--:B----4-:R-:W-:Y:S08]  /*11530*/  HMMA.16816.F32 R52, R76, R84.reuse, R52 ;  /* 0x000000544c34723c */ /* 0x090ff00000001834 */
[C---:B------:R-:W-:Y:S07]  /*11540*/  HMMA.16816.F32 R56, R80.reuse, R84, R56 ;  /* 0x000000545038723c */ /* 0x040fee0000001838 */
[----:B------:R-:W-:Y:S01]  /*11550*/  MOV R85, R2 ;  /* 0x0000000200557202 */ /* 0x000fe20000000f00 */
[-C--:B------:R-:W-:Y:S04]  /*11560*/  HMMA.16816.F32 R60, R80, R86.reuse, R60 ;  /* 0x00000056503c723c */ /* 0x080fe8000000183c */
[----:B------:R-:W-:Y:S01]  /*11570*/  MOV R84, R70 ;  /* 0x0000004600547202 */ /* 0x000fe20000000f00 */
[--C-:B-1----:R-:W-:Y:S03]  /*11580*/  FFMA.FTZ R3, R97, c[0x0][0x2d0], -R154.reuse ;  /* 0x0000b40061037a23 */ /* 0x102fe6000001089a */
[----:B------:R-:W-:Y:S01]  /*11590*/  HMMA.16816.F32 R64, R76, R86, R64 ;  /* 0x000000564c40723c */ /* 0x000fe20000001840 */
[----:B------:R-:W4:Y:S01]  /*115a0*/  LDL.LU R97, [R1+0xc] ;  /* 0x00000c0001617983 */ /* 0x000f220000300800 */
[----:B------:R1:W-:Y:S02]  /*115b0*/  MUFU.EX2 R165, R3 ;  /* 0x0000000300a57308 */ /* 0x0003e40000000800 */
[----:B---3--:R-:W-:Y:S01]  /*115c0*/  F2FP.PACK_AB R150, R167, R169 ;  /* 0x000000a9a796723e */ /* 0x008fe200000000ff */
[--C-:B-1----:R-:W-:Y:S02]  /*115d0*/  FFMA.FTZ R3, R96, c[0x0][0x2d0], -R154.reuse ;  /* 0x0000b40060037a23 */ /* 0x102fe4000001089a */
[----:B------:R-:W3:Y:S05]  /*115e0*/  LDL.LU R96, [R1+0x10] ;  /* 0x0000100001607983 */ /* 0x000eea0000300800 */
[----:B------:R1:W5:Y:S01]  /*115f0*/  MUFU.EX2 R163, R3 ;  /* 0x0000000300a37308 */ /* 0x0003620000000800 */
[----:B------:R-:W3:Y:S04]  /*11600*/  LDL.LU R89, [R1+0x14] ;  /* 0x0000140001597983 */ /* 0x000ee80000300800 */
[----:B------:R-:W3:Y:S01]  /*11610*/  LDL.LU R88, [R1+0x18] ;  /* 0x0000180001587983 */ /* 0x000ee20000300800 */
[--C-:B-1----:R-:W-:Y:S01]  /*11620*/  FFMA.FTZ R3, R164, c[0x0][0x2d0], -R154.reuse ;  /* 0x0000b400a4037a23 */ /* 0x102fe2000001089a */
[----:B-----5:R-:W-:Y:S03]  /*11630*/  F2FP.PACK_AB R149, R163, R165 ;  /* 0x000000a5a395723e */ /* 0x020fe600000000ff */
[----:B------:R1:W-:Y:S02]  /*11640*/  MUFU.EX2 R164, R3 ;  /* 0x0000000300a47308 */ /* 0x0003e40000000800 */
[----:B-1----:R-:W-:Y:S08]  /*11650*/  FFMA.FTZ R3, R162, c[0x0][0x2d0], -R154 ;  /* 0x0000b400a2037a23 */ /* 0x002ff0000001089a */
[----:B------:R1:W5:Y:S01]  /*11660*/  MUFU.EX2 R162, R3 ;  /* 0x0000000300a27308 */ /* 0x0003620000000800 */
[----:B--2---:R-:W-:Y:S02]  /*11670*/  ISETP.GT.AND P0, PT, R206, R98, PT ;  /* 0x00000062ce00720c */ /* 0x004fe40003f04270 */
[----:B------:R-:W-:Y:S01]  /*11680*/  MOV R206, R205 ;  /* 0x000000cd00ce7202 */ /* 0x000fe20000000f00 */
[--C-:B-1----:R-:W-:Y:S01]  /*11690*/  FFMA.FTZ R3, R160, c[0x0][0x2d0], -R155.reuse ;  /* 0x0000b400a0037a23 */ /* 0x102fe2000001089b */
[----:B-----5:R-:W-:Y:S05]  /*116a0*/  F2FP.PACK_AB R151, R162, R164 ;  /* 0x000000a4a297723e */ /* 0x020fea00000000ff */
        /* <DEDUP_REMOVED lines=8> */
[----:B------:R-:W1:Y:S06]  /*11730*/  LDSM.16.MT88.4 R100, [R189+0x2000] ;  /* 0x00200000bd64783b */ /* 0x000e6c0000004200 */
[----:B------:R2:W-:Y:S02]  /*11740*/  MUFU.EX2 R155, R3 ;  /* 0x00000003009b7308 */ /* 0x0005e40000000800 */
[--C-:B--2---:R-:W-:Y:S08]  /*11750*/  FFMA.FTZ R3, R99, c[0x0][0x2d0], -R152.reuse ;  /* 0x0000b40063037a23 */ /* 0x104ff00000010898 */
[----:B------:R2:W5:Y:S02]  /*11760*/  MUFU.EX2 R154, R3 ;  /* 0x00000003009a7308 */ /* 0x0005640000000800 */
[--C-:B--2---:R-:W-:Y:S01]  /*11770*/  FFMA.FTZ R3, R74, c[0x0][0x2d0], -R152.reuse ;  /* 0x0000b4004a037a23 */ /* 0x104fe20000010898 */
[----:B-----5:R-:W-:Y:S01]  /*11780*/  F2FP.PACK_AB R145, R154, R155 ;  /* 0x0000009b9a91723e */ /* 0x020fe200000000ff */
[----:B------:R-:W-:Y:S06]  /*11790*/  FFMA.FTZ R152, R75, c[0x0][0x2d0], -R152 ;  /* 0x0000b4004b987a23 */ /* 0x000fec0000010898 */
[----:B------:R-:W-:Y:S10]  /*117a0*/  MUFU.EX2 R153, R3 ;  /* 0x0000000300997308 */ /* 0x000ff40000000800 */
[----:B------:R-:W2:Y:S02]  /*117b0*/  MUFU.EX2 R74, R152 ;  /* 0x00000098004a7308 */ /* 0x000ea40000000800 */
[----:B--2---:R-:W-:Y:S01]  /*117c0*/  F2FP.PACK_AB R147, R74, R153 ;  /* 0x000000994a93723e */ /* 0x004fe200000000ff */
[----:B----4-:R-:W-:Y:S04]  /*117d0*/  FFMA.FTZ R3, R73, R97, R231 ;  /* 0x0000006149037223 */ /* 0x010fe800000100e7 */
[----:B------:R-:W-:Y:S04]  /*117e0*/  FADD.FTZ R3, R236, R3 ;  /* 0x00000003ec037221 */ /* 0x000fe80000010000 */
[----:B------:R-:W-:Y:S02]  /*117f0*/  FADD.FTZ R3, R237, R3 ;  /* 0x00000003ed037221 */ /* 0x000fe40000010000 */
[----:B---3--:R-:W-:Y:S02]  /*11800*/  FFMA.FTZ R73, R68, R96, R228 ;  /* 0x0000006044497223 */ /* 0x008fe400000100e4 */
[----:B------:R-:W-:Y:S02]  /*11810*/  FFMA.FTZ R69, R69, R89, R227 ;  /* 0x0000005945457223 */ /* 0x000fe400000100e3 */
[----:B------:R-:W-:Y:S02]  /*11820*/  FFMA.FTZ R68, R0, R88, R172 ;  /* 0x0000005800447223 */ /* 0x000fe400000100ac */
[----:B------:R-:W-:Y:S01]  /*11830*/  FADD.FTZ R0, R233, R73 ;  /* 0x00000049e9007221 */ /* 0x000fe20000010000 */
[-C--:B-1----:R-:W-:Y:S05]  /*11840*/  HMMA.16816.F32 R88, R148, R100.reuse, R4 ;  /* 0x000000649458723c */ /* 0x082fea0000001804 */
[----:B------:R-:W-:Y:S02]  /*11850*/  FADD.FTZ R0, R235, R0 ;  /* 0x00000000eb007221 */ /* 0x000fe40000010000 */
[----:B------:R-:W-:Y:S01]  /*11860*/  FADD.FTZ R5, R229, R69 ;  /* 0x00000045e5057221 */ /* 0x000fe20000010000 */
[C---:B------:R-:W-:Y:S04]  /*11870*/  HMMA.16816.F32 R92, R144.reuse, R100, R8 ;  /* 0x00000064905c723c */ /* 0x040fe80000001808 */
[----:B------:R-:W-:Y:S03]  /*11880*/  FADD.FTZ R4, R173, R68 ;  /* 0x00000044ad047221 */ /* 0x000fe60000010000 */
        /* <DEDUP_REMOVED lines=83> */
[----:B------:R-:W-:Y:S02]  /*11dc0*/  FADD.FTZ R4, R162, R5 ;  /* 0x00000005a2047221 */ /* 0x000fe40000010000 */
[----:B------:R-:W-:Y:S02]  /*11dd0*/  FADD.FTZ R3, R158, R3 ;  /* 0x000000039e037221 */ /* 0x000fe40000010000 */
[----:B------:R-:W-:Y:S01]  /*11de0*/  FADD.FTZ R0, R74, R0 ;  /* 0x000000004a007221 */ /* 0x000fe20000010000 */
[----:B------:R-:W-:Y:S04]  /*11df0*/  STL [R1+0x10], R4 ;  /* 0x0000100401007387 */ /* 0x000fe80000100800 */
[----:B------:R1:W-:Y:S04]  /*11e00*/  STL [R1+0x14], R3 ;  /* 0x0000140301007387 */ /* 0x0003e80000100800 */
[----:B------:R2:W-:Y:S01]  /*11e10*/  STL [R1+0x18], R0 ;  /* 0x0000180001007387 */ /* 0x0005e20000100800 */
[----:B-1----:R-:W-:Y:S02]  /*11e20*/  MOV R3, R71 ;  /* 0x0000004700037202 */ /* 0x002fe40000000f00 */
[----:B--2---:R-:W-:Y:S02]  /*11e30*/  MOV R0, R2 ;  /* 0x0000000200007202 */ /* 0x004fe40000000f00 */
[----:B------:R-:W-:Y:S01]  /*11e40*/  MOV R2, R72 ;  /* 0x0000004800027202 */ /* 0x000fe20000000f00 */
[----:B------:R-:W-:-:S05]  /*11e50*/  @P0 BRA `(.L_x_630) ;  /* 0xffffc53000000947 */ /* 0x000fca000383ffff */
.L_x_629:
[----:B------:R-:W-:-:S13]  /*11e60*/  ISETP.GE.AND P0, PT, R205, R239, PT ;  /* 0x000000efcd00720c */ /* 0x000fda0003f06270 */
[----:B------:R-:W-:Y:S05]  /*11e70*/  @!P0 BRA `(.L_x_631) ;  /* 0x0000576000008947 */ /* 0x000fea0003800000 */
[----:B------:R-:W-:Y:S01]  /*11e80*/  IMAD.MOV.U32 R85, RZ, RZ, R71 ;  /* 0x000000ffff557224 */ /* 0x000fe200078e0047 */
[----:B------:R-:W-:Y:S01]  /*11e90*/  MOV R87, R0 ;  /* 0x0000000000577202 */ /* 0x000fe20000000f00 */
[----:B------:R-:W-:Y:S01]  /*11ea0*/  IMAD.MOV.U32 R84, RZ, RZ, R72 ;  /* 0x000000ffff547224 */ /* 0x000fe200078e0048 */
[----:B------:R-:W-:Y:S02]  /*11eb0*/  MOV R86, R70 ;  /* 0x0000004600567202 */ /* 0x000fe40000000f00 */
.L_x_648:
[----:B--2---:R-:W2:Y:S01]  /*11ec0*/  LDL R176, [R1+0x34] ;  /* 0x0000340001b07983 */ /* 0x004ea20000100800 */
[----:B------:R-:W-:Y:S04]  /*11ed0*/  DEPBAR.LE SB0, 0x0 ;  /* 0x000080000000791a */ /* 0x000fe80000000000 */
[----:B------:R-:W2:Y:S01]  /*11ee0*/  LDL.64 R2, [R1+0x28] ;  /* 0x0000280001027983 */ /* 0x000ea20000100a00 */
[----:B------:R-:W-:Y:S01]  /*11ef0*/  WARPSYNC 0xffffffff ;  /* 0xffffffff00007948 */ /* 0x000fe20003800000 */
[----:B------:R-:W-:Y:S01]  /*11f00*/  SHF.R.S32.HI R0, RZ, 0x1f, R205 ;  /* 0x0000001fff007819 */ /* 0x000fe200000114cd */
[----:B------:R-:W-:Y:S01]  /*11f10*/  ULDC UR4, c[0x0][0x324] ;  /* 0x0000c90000047ab9 */ /* 0x000fe20000000800 */
[----:B------:R-:W-:Y:S01]  /*11f20*/  MOV R211, 0x5 ;  /* 0x0000000500d37802 */ /* 0x000fe20000000f00 */
[----:B------:R-:W-:Y:S01]  /*11f30*/  ULOP3.LUT UR4, URZ, UR4, URZ, 0x33, !UPT ;  /* 0x000000043f047292 */ /* 0x000fe2000f8e333f */
[----:B------:R-:W-:Y:S01]  /*11f40*/  BAR.SYNC.DEFER_BLOCKING 0x0 ;  /* 0x0000000000007b1d */ /* 0x000fe20000010000 */
[----:B------:R-:W-:Y:S04]  /*11f50*/  IMAD R0, R0, c[0x0][0x208], RZ ;  /* 0x0000820000007a24 */ /* 0x000fe800078e02ff */
[C---:B------:R-:W-:Y:S03]  /*11f60*/  IMAD R0, R205.reuse, c[0x0][0x20c], R0 ;  /* 0x00008300cd007a24 */ /* 0x040fe600078e0200 */
[----:B------:R-:W-:Y:S08]  /*11f70*/  LDSM.16.M88.4 R80, [R195] ;  /* 0x00000000c350783b */ /* 0x000ff00000000200 */
[----:B------:R-:W3:Y:S08]  /*11f80*/  LDSM.16.M88.4 R16, [R188] ;  /* 0x00000000bc10783b */ /* 0x000ef00000000200 */
[----:B------:R-:W4:Y:S08]  /*11f90*/  LDSM.16.M88.4 R76, [R195+0x2000] ;  /* 0x00200000c34c783b */ /* 0x000f300000000200 */
[----:B------:R-:W5:Y:S08]  /*11fa0*/  LDSM.16.M88.4 R32, [R188+0x800] ;  /* 0x00080000bc20783b */ /* 0x000f700000000200 */
        /* <DEDUP_REMOVED lines=8> */
[----:B------:R-:W2:Y:S04]  /*12030*/  LDL R217, [R1+0x30] ;  /* 0x0000300001d97983 */ /* 0x000ea80000100800 */
[----:B------:R-:W2:Y:S06]  /*12040*/  LDL.64 R226, [R1+0x20] ;  /* 0x0000200001e27983 */ /* 0x000eac0000100a00 */
[----:B------:R-:W2:Y:S04]  /*12050*/  LDL R215, [R1+0x40] ;  /* 0x0000400001d77983 */ /* 0x000ea80000100800 */
[----:B------:R-:W2:Y:S01]  /*12060*/  LDL R213, [R1+0x44] ;  /* 0x0000440001d57983 */ /* 0x000ea20000100800 */
[-C--:B-1-3--:R-:W-:Y:S08]  /*12070*/  HMMA.16816.F32 R4, R80, R16.reuse, RZ ;  /* 0x000000105004723c */ /* 0x08aff000000018ff */
[C---:B----4-:R-:W-:Y:S08]  /*12080*/  HMMA.16816.F32 R8, R76.reuse, R16, RZ ;  /* 0x000000104c08723c */ /* 0x050ff000000018ff */
        /* <DEDUP_REMOVED lines=18> */
[----:B------:R-:W1:Y:S03]  /*121b0*/  LDSM.16.M88.4 R152, [R201] ;  /* 0x00000000c998783b */ /* 0x000e660000000200 */
[----:B--2---:R-:W-:Y:S04]  /*121c0*/  MOV R3, R176 ;  /* 0x000000b000037202 */ /* 0x004fe80000000f00 */
[-C--:B------:R-:W-:Y:S08]  /*121d0*/  HMMA.16816.F32 R4, R156, R160.reuse, R4 ;  /* 0x000000a09c04723c */ /* 0x080ff00000001804 */
[C---:B------:R-:W-:Y:S07]  /*121e0*/  HMMA.16816.F32 R8, R164.reuse, R160, R8 ;  /* 0x000000a0a408723c */ /* 0x040fee0000001808 */
[----:B------:R-:W-:Y:S01]  /*121f0*/  IMAD.WIDE.U32 R160, R205, c[0x0][0x208], RZ ;  /* 0x00008200cda07a25 */ /* 0x000fe200078e00ff */
[-C--:B------:R-:W-:Y:S04]  /*12200*/  HMMA.16816.F32 R12, R164, R162.reuse, R12 ;  /* 0x000000a2a40c723c */ /* 0x080fe8000000180c */
[----:B------:R-:W-:Y:S01]  /*12210*/  IADD3 R0, R161, R0, RZ ;  /* 0x00000000a1007210 */ /* 0x000fe20007ffe0ff */
[----:B------:R-:W-:Y:S03]  /*12220*/  IMAD.WIDE.U32 R2, R160, 0x50, R2 ;  /* 0x00000050a0027825 */ /* 0x000fe600078e0002 */
[C---:B------:R-:W-:Y:S01]  /*12230*/  HMMA.16816.F32 R16, R156.reuse, R162, R16 ;  /* 0x000000a29c10723c */ /* 0x040fe20000001810 */
[----:B------:R-:W2:Y:S03]  /*12240*/  LDSM.16.M88.4 R160, [R200] ;  /* 0x00000000c8a0783b */ /* 0x000ea60000000200 */
[----:B------:R-:W-:Y:S01]  /*12250*/  IMAD R0, R0, 0x50, RZ ;  /* 0x0000005000007824 */ /* 0x000fe200078e02ff */
[C---:B------:R-:W-:Y:S03]  /*12260*/  LEA R176, P0, R2.reuse, c[0x0][0x1f8], 0x1 ;  /* 0x00007e0002b07a11 */ /* 0x040fe600078008ff */
[-C--:B------:R-:W-:Y:S04]  /*12270*/  HMMA.16816.F32 R20, R156, R168.reuse, R20 ;  /* 0x000000a89c14723c */ /* 0x080fe80000001814 */
[----:B------:R-:W-:Y:S04]  /*12280*/  IADD3 R0, R3, R0, RZ ;  /* 0x0000000003007210 */ /* 0x000fe80007ffe0ff */
[C---:B------:R-:W-:Y:S04]  /*12290*/  HMMA.16816.F32 R24, R164.reuse, R168, R24 ;  /* 0x000000a8a418723c */ /* 0x040fe80000001818 */
[----:B------:R-:W-:Y:S03]  /*122a0*/  LEA.HI.X R177, R2, c[0x0][0x1fc], R0, 0x1, P0 ;  /* 0x00007f0002b17a11 */ /* 0x000fe600000f0c00 */
[----:B------:R-:W-:Y:S01]  /*122b0*/  MOV R168, c[0x0][0x208] ;  /* 0x0000820000a87a02 */ /* 0x000fe20000000f00 */
[-C--:B------:R-:W-:Y:S01]  /*122c0*/  HMMA.16816.F32 R28, R164, R170.reuse, R28 ;  /* 0x000000aaa41c723c */ /* 0x080fe2000000181c */
[----:B------:R-:W-:Y:S01]  /*122d0*/  @!PT LDS RZ, [RZ] ;  /* 0x00000000fffff984 */ /* 0x000fe20000000800 */
[----:B------:R-:W-:Y:S01]  /*122e0*/  @!PT LDS RZ, [RZ] ;  /* 0x00000000fffff984 */ /* 0x000fe20000000800 */
[----:B------:R-:W-:Y:S01]  /*122f0*/  @!PT LDS RZ, [RZ] ;  /* 0x00000000fffff984 */ /* 0x000fe20000000800 */
[----:B------:R3:W-:Y:S03]  /*12300*/  LDGSTS.E.BYPASS.LTC128B.128 [R207+0x100], [R176.64], !P4 ;  /* 0x00100000b0cf7fae */ /* 0x0007e6000e101d48 */
[C---:B------:R-:W-:Y:S02]  /*12310*/  SHF.L.U32 R178, R168.reuse, 0x5, RZ ;  /* 0x00000005a8b27819 */ /* 0x040fe400000006ff */
[----:B------:R-:W-:Y:S02]  /*12320*/  SHF.L.U64.HI R0, R168, R211, c[0x0][0x20c] ;  /* 0x00008300a8007619 */ /* 0x000fe400000102d3 */
[C---:B------:R-:W-:Y:S07]  /*12330*/  HMMA.16816.F32 R32, R156.reuse, R170, R32 ;  /* 0x000000aa9c20723c */ /* 0x040fee0000001820 */
[----:B------:R-:W-:Y:S01]  /*12340*/  IADD3 R170, P1, R176, R178, RZ ;  /* 0x000000b2b0aa7210 */ /* 0x000fe20007f3e0ff */
[-C--:B------:R-:W-:Y:S04]  /*12350*/  HMMA.16816.F32 R36, R156, R172.reuse, R36 ;  /* 0x000000ac9c24723c */ /* 0x080fe80000001824 */
[----:B------:R-:W-:Y:S02]  /*12360*/  IADD3.X R171, R177, R0, RZ, P1, !PT ;  /* 0x00000000b1ab7210 */ /* 0x000fe40000ffe4ff */
[----:B------:R-:W-:Y:S02]  /*12370*/  IADD3 R168, P0, R170, R178, RZ ;  /* 0x000000b2aaa87210 */ /* 0x000fe40007f1e0ff */
[C---:B------:R-:W-:Y:S01]  /*12380*/  HMMA.16816.F32 R40, R164.reuse, R172, R40 ;  /* 0x000000aca428723c */ /* 0x040fe20000001828 */
[----:B------:R4:W-:Y:S03]  /*12390*/  LDGSTS.E.BYPASS.LTC128B.128 [R207+0x900], [R170.64], !P4 ;  /* 0x00900000aacf7fae */ /* 0x0009e6000e101d48 */
[----:B------:R-:W-:Y:S02]  /*123a0*/  IADD3.X R169, R171, R0, RZ, P0, !PT ;  /* 0x00000000aba97210 */ /* 0x000fe400007fe4ff */
[----:B------:R-:W-:Y:S02]  /*123b0*/  IADD3 R2, P1, R168, R178, RZ ;  /* 0x000000b2a8027210 */ /* 0x000fe40007f3e0ff */
[-C--:B------:R-:W-:Y:S01]  /*123c0*/  HMMA.16816.F32 R44, R164, R174.reuse, R44 ;  /* 0x000000aea42c723c */ /* 0x080fe2000000182c */
[----:B------:R4:W-:Y:S03]  /*123d0*/  LDGSTS.E.BYPASS.LTC128B.128 [R207+0x1100], [R168.64], !P4 ;  /* 0x01100000a8cf7fae */ /* 0x0009e6000e101d48 */
[----:B------:R-:W-:Y:S02]  /*123e0*/  IADD3.X R3, R169, R0, RZ, P1, !PT ;  /* 0x00000000a9037210 */ /* 0x000fe40000ffe4ff */
[----:B------:R-:W-:Y:S02]  /*123f0*/  IADD3 R172, P0, R2, R178, RZ ;  /* 0x000000b202ac7210 */ /* 0x000fe40007f1e0ff */
[C---:B------:R-:W-:Y:S01]  /*12400*/  HMMA.16816.F32 R48, R156.reuse, R174, R48 ;  /* 0x000000ae9c30723c */ /* 0x040fe20000001830 */
[----:B------:R5:W-:Y:S03]  /*12410*/  LDGSTS.E.BYPASS.LTC128B.128 [R207+0x1900], [R2.64], !P4 ;  /* 0x0190000002cf7fae */ /* 0x000be6000e101d48 */
[----:B------:R-:W-:Y:S02]  /*12420*/  IADD3.X R173, R3, R0, RZ, P0, !PT ;  /* 0x0000000003ad7210 */ /* 0x000fe400007fe4ff */
[----:B------:R-:W-:Y:S02]  /*12430*/  ISETP.GT.AND P0, PT, R205, R239, PT ;  /* 0x000000efcd00720c */ /* 0x000fe40003f04270 */
[-C--:B-1----:R-:W-:Y:S01]  /*12440*/  HMMA.16816.F32 R52, R156, R152.reuse, R52 ;  /* 0x000000989c34723c */ /* 0x082fe20000001834 */
[----:B------:R1:W-:Y:S07]  /*12450*/  LDGSTS.E.BYPASS.LTC128B.128 [R207+0x2100], [R172.64], !P4 ;  /* 0x02100000accf7fae */ /* 0x0003ee000e101d48 */
[C---:B------:R-:W-:Y:S01]  /*12460*/  HMMA.16816.F32 R56, R164.reuse, R152, R56 ;  /* 0x00000098a438723c */ /* 0x040fe20000001838 */
[----:B---3--:R-:W-:Y:S07]  /*12470*/  LDSM.16.M88.4 R176, [R196+0x2000] ;  /* 0x00200000c4b0783b */ /* 0x008fee0000000200 */
[-C--:B------:R-:W-:Y:S01]  /*12480*/  HMMA.16816.F32 R60, R164, R154.reuse, R60 ;  /* 0x0000009aa43c723c */ /* 0x080fe2000000183c */
[----:B----4-:R-:W-:Y:S07]  /*12490*/  LDSM.16.M88.4 R168, [R196] ;  /* 0x00000000c4a8783b */ /* 0x010fee0000000200 */
[C---:B------:R-:W-:Y:S01]  /*124a0*/  HMMA.16816.F32 R64, R156.reuse, R154, R64 ;  /* 0x0000009a9c40723c */ /* 0x040fe20000001840 */
[----:B------:R-:W-:Y:S07]  /*124b0*/  LDSM.16.M88.4 R180, [R194+0x800] ;  /* 0x00080000c2b4783b */ /* 0x000fee0000000200 */
[-C--:B--2---:R-:W-:Y:S01]  /*124c0*/  HMMA.16816.F32 R68, R156, R160.reuse, R68 ;  /* 0x000000a09c44723c */ /* 0x084fe20000001844 */
[----:B-1----:R-:W1:Y:S07]  /*124d0*/  LDSM.16.M88.4 R172, [R194] ;  /* 0x00000000c2ac783b */ /* 0x002e6e0000000200 */
[C---:B------:R-:W-:Y:S01]  /*124e0*/  HMMA.16816.F32 R72, R164.reuse, R160, R72 ;  /* 0x000000a0a448723c */ /* 0x040fe20000001848 */
[----:B------:R-:W2:Y:S07]  /*124f0*/  LDSM.16.M88.4 R152, [R194+0x1000] ;  /* 0x00100000c298783b */ /* 0x000eae0000000200 */
[-C--:B------:R-:W-:Y:S01]  /*12500*/  HMMA.16816.F32 R76, R164, R162.reuse, R76 ;  /* 0x000000a2a44c723c */ /* 0x080fe2000000184c */
[----:B------:R-:W3:Y:S07]  /*12510*/  LDSM.16.M88.4 R164, [R194+0x1800] ;  /* 0x00180000c2a4783b */ /* 0x000eee0000000200 */
[----:B------:R-:W-:Y:S01]  /*12520*/  HMMA.16816.F32 R80, R156, R162, R80 ;  /* 0x000000a29c50723c */ /* 0x000fe20000001850 */
[----:B------:R-:W4:Y:S08]  /*12530*/  LDSM.16.M88.4 R184, [R194+0x2000] ;  /* 0x00200000c2b8783b */ /* 0x000f300000000200 */
[----:B------:R-:W-:Y:S01]  /*12540*/  LDSM.16.M88.4 R156, [R197] ;  /* 0x00000000c59c783b */ /* 0x000fe20000000200 */
[-C--:B-1----:R-:W-:Y:S07]  /*12550*/  HMMA.16816.F32 R4, R168, R172.reuse, R4 ;  /* 0x000000aca804723c */ /* 0x082fee0000001804 */
[----:B------:R-:W1:Y:S01]  /*12560*/  LDSM.16.M88.4 R160, [R191] ;  /* 0x00000000bfa0783b */ /* 0x000e620000000200 */
[C---:B------:R-:W-:Y:S07]  /*12570*/  HMMA.16816.F32 R8, R176.reuse, R172, R8 ;  /* 0x000000acb008723c */ /* 0x040fee0000001808 */
[----:B------:R-:W0:Y:S01]  /*12580*/  LDGDEPBAR ;  /* 0x00000000000079af */ /* 0x000e220000000000 */
[-C--:B------:R-:W-:Y:S08]  /*12590*/  HMMA.16816.F32 R12, R176, R174.reuse, R12 ;  /* 0x000000aeb00c723c */ /* 0x080ff0000000180c */
[C---:B------:R-:W-:Y:S01]  /*125a0*/  HMMA.16816.F32 R16, R168.reuse, R174, R16 ;  /* 0x000000aea810723c */ /* 0x040fe20000001810 */
[----:B------:R-:W1:Y:S07]  /*125b0*/  LDSM.16.M88.4 R172, [R197+0x2000] ;  /* 0x00200000c5ac783b */ /* 0x000e6e0000000200 */
[-C--:B------:R-:W-:Y:S08]  /*125c0*/  HMMA.16816.F32 R20, R168, R180.reuse, R20 ;  /* 0x000000b4a814723c */ /* 0x080ff00000001814 */
[C---:B------:R-:W-:Y:S08]  /*125d0*/  HMMA.16816.F32 R24, R176.reuse, R180, R24 ;  /* 0x000000b4b018723c */ /* 0x040ff00000001818 */
[-C--:B------:R-:W-:Y:S08]  /*125e0*/  HMMA.16816.F32 R28, R176, R182.reuse, R28 ;  /* 0x000000b6b01c723c */ /* 0x080ff0000000181c */
[C---:B------:R-:W-:Y:S08]  /*125f0*/  HMMA.16816.F32 R32, R168.reuse, R182, R32 ;  /* 0x000000b6a820723c */ /* 0x040ff00000001820 */
[-C--:B--2---:R-:W-:Y:S08]  /*12600*/  HMMA.16816.F32 R36, R168, R152.reuse, R36 ;  /* 0x00000098a824723c */ /* 0x084ff00000001824 */
        /* <DEDUP_REMOVED lines=16> */
[----:B------:R1:W2:Y:S04]  /*12710*/  MUFU.TANH R187, R0 ;  /* 0x0000000000bb7308 */ /* 0x0002a80000002400 */
[----:B-----5:R-:W-:Y:S02]  /*12720*/  FMUL.FTZ R3, R10, c[0x0][0x320] ;  /* 0x0000c8000a037a20 */ /* 0x020fe40000410000 */
        /* <DEDUP_REMOVED lines=41> */
[----:B------:R-:W-:Y:S01]  /*129c0*/  IADD3 R5, R213, R215, RZ ;  /* 0x000000d7d5057210 */ /* 0x000fe20007ffe0ff */
[-C--:B------:R-:W-:Y:S01]  /*129d0*/  HMMA.16816.F32 R60, R172, R6.reuse, R60 ;  /* 0x00000006ac3c723c */ /* 0x080fe2000000183c */
[----:B------:R-:W-:Y:S02]  /*129e0*/  MOV R213, c[0x0][0x2c4] ;  /* 0x0000b10000d57a02 */ /* 0x000fe40000000f00 */
[----:B------:R1:W1:Y:S02]  /*129f0*/  MUFU.TANH R222, R0 ;  /* 0x0000000000de7308 */ /* 0x0002640000002400 */
[----:B------:R-:W-:Y:S03]  /*12a00*/  ISETP.NE.AND P2, PT, R213, 0x1, PT ;  /* 0x00000001d500780c */ /* 0x000fe60003f45270 */
[C---:B------:R-:W-:Y:S05]  /*12a10*/  HMMA.16816.F32 R64, R156.reuse, R6, R64 ;  /* 0x000000069c40723c */ /* 0x040fea0000001840 */
[----:B------:R3:W3:Y:S02]  /*12a20*/  MUFU.TANH R176, R2 ;  /* 0x0000000200b07308 */ /* 0x0006e40000002400 */
[----:B------:R-:W-:Y:S01]  /*12a30*/  @P0 MOV R6, R226 ;  /* 0x000000e200060202 */ /* 0x000fe20000000f00 */
[-C--:B-----5:R-:W-:Y:S04]  /*12a40*/  HMMA.16816.F32 R68, R156, R8.reuse, R68 ;  /* 0x000000089c44723c */ /* 0x0a0fe80000001844 */
[----:B------:R-:W-:Y:S01]  /*12a50*/  @P0 MOV R7, R217 ;  /* 0x000000d900070202 */ /* 0x000fe20000000f00 */
[----:B--2---:R-:W-:Y:S03]  /*12a60*/  FMUL.FTZ R3, R57, c[0x0][0x320] ;  /* 0x0000c80039037a20 */ /* 0x004fe60000410000 */
[C---:B------:R-:W-:Y:S04]  /*12a70*/  HMMA.16816.F32 R72, R172.reuse, R8, R72 ;  /* 0x00000008ac48723c */ /* 0x040fe80000001848 */
[----:B-1----:R-:W-:Y:S03]  /*12a80*/  FMUL.FTZ R0, R15, c[0x0][0x320] ;  /* 0x0000c8000f007a20 */ /* 0x002fe60000410000 */
[----:B------:R-:W-:Y:S01]  /*12a90*/  @P0 MOV R9, c[0x0][0x1e0] ;  /* 0x0000780000090a02 */ /* 0x000fe20000000f00 */
[----:B------:R1:W2:Y:S01]  /*12aa0*/  MUFU.TANH R221, R0 ;  /* 0x0000000000dd7308 */ /* 0x0002a20000002400 */
[-C--:B------:R-:W-:Y:S03]  /*12ab0*/  HMMA.16816.F32 R76, R172, R10.reuse, R76 ;  /* 0x0000000aac4c723c */ /* 0x080fe6000000184c */
[----:B---3--:R-:W-:Y:S01]  /*12ac0*/  FMUL.FTZ R2, R58, c[0x0][0x320] ;  /* 0x0000c8003a027a20 */ /* 0x008fe20000410000 */
[----:B------:R-:W-:Y:S04]  /*12ad0*/  MOV R58, c[0x0][0x32c] ;  /* 0x0000cb00003a7a02 */ /* 0x000fe80000000f00 */
[----:B------:R-:W-:Y:S04]  /*12ae0*/  HMMA.16816.F32 R80, R156, R10, R80 ;  /* 0x0000000a9c50723c */ /* 0x000fe80000001850 */
[----:B------:R-:W-:Y:S01]  /*12af0*/  ISETP.GE.AND P5, PT, R58, 0x1, PT ;  /* 0x000000013a00780c */ /* 0x000fe20003fa6270 */
[----:B-1----:R-:W-:Y:S11]  /*12b00*/  FMUL.FTZ R0, R16, c[0x0][0x320] ;  /* 0x0000c80010007a20 */ /* 0x002ff60000410000 */
[----:B------:R-:W-:Y:S01]  /*12b10*/  FMUL.FTZ R4, R78, c[0x0][0x320] ;  /* 0x0000c8004e047a20 */ /* 0x000fe20000410000 */
[----:B------:R1:W3:Y:S02]  /*12b20*/  MUFU.TANH R15, R0 ;  /* 0x00000000000f7308 */ /* 0x0002e40000002400 */
        /* <DEDUP_REMOVED lines=54> */
[----:B------:R5:W1:Y:S02]  /*12e90*/  MUFU.TANH R171, R0 ;  /* 0x0000000000ab7308 */ /* 0x000a640000002400 */
[----:B-----5:R-:W-:Y:S08]  /*12ea0*/  FMUL.FTZ R0, R47, c[0x0][0x320] ;  /* 0x0000c8002f007a20 */ /* 0x020ff00000410000 */
        /* <DEDUP_REMOVED lines=10> */
[----:B------:R5:W1:Y:S10]  /*12f50*/  MUFU.TANH R52, R2 ;  /* 0x0000000200347308 */ /* 0x000a740000002400 */
[----:B------:R1:W1:Y:S01]  /*12f60*/  MUFU.TANH R30, R0 ;  /* 0x00000000001e7308 */ /* 0x0002620000002400 */
[----:B-----5:R-:W-:Y:S01]  /*12f70*/  @P0 IADD3 R2, R205, -0x1, RZ ;  /* 0xffffffffcd020810 */ /* 0x020fe20007ffe0ff */
[----:B-1----:R-:W-:Y:S08]  /*12f80*/  FMUL.FTZ R0, R53, c[0x0][0x320] ;  /* 0x0000c80035007a20 */ /* 0x002ff00000410000 */
[----:B------:R1:W1:Y:S02]  /*12f90*/  MUFU.TANH R25, R0 ;  /* 0x0000000000197308 */ /* 0x0002640000002400 */
[----:B-1----:R-:W-:Y:S08]  /*12fa0*/  FMUL.FTZ R0, R54, c[0x0][0x320] ;  /* 0x0000c80036007a20 */ /* 0x002ff00000410000 */
[----:B------:R1:W1:Y:S10]  /*12fb0*/  MUFU.TANH R54, R4 ;  /* 0x0000000400367308 */ /* 0x0002740000002400 */
[----:B------:R5:W2:Y:S01]  /*12fc0*/  MUFU.TANH R39, R0 ;  /* 0x0000000000277308 */ /* 0x000aa20000002400 */
[----:B-1----:R-:W-:Y:S01]  /*12fd0*/  @P0 SHF.L.U32 R4, R9, 0x5, RZ ;  /* 0x0000000509040819 */ /* 0x002fe200000006ff */
[----:B-----5:R-:W-:Y:S08]  /*12fe0*/  FMUL.FTZ R0, R55, c[0x0][0x320] ;  /* 0x0000c80037007a20 */ /* 0x020ff00000410000 */
[----:B------:R1:W1:Y:S02]  /*12ff0*/  MUFU.TANH R35, R0 ;  /* 0x0000000000237308 */ /* 0x0002640000002400 */
[----:B-1----:R-:W-:Y:S02]  /*13000*/  FMUL.FTZ R0, R56, c[0x0][0x320] ;  /* 0x0000c80038007a20 */ /* 0x002fe40000410000 */
[----:B------:R-:W5:Y:S06]  /*13010*/  LDL R56, [R1] ;  /* 0x0000000001387983 */ /* 0x000f6c0000100800 */
        /* <DEDUP_REMOVED lines=37> */
[----:B-1----:R-:W-:Y:S05]  /*13270*/  @P0 SHF.R.S32.HI R0, RZ, 0x1f, R2 ;  /* 0x0000001fff000819 */ /* 0x002fea0000011402 */
[----:B------:R-:W-:Y:S04]  /*13280*/  @P0 IMAD R0, R0, c[0x0][0x1e0], RZ ;  /* 0x0000780000000a24 */ /* 0x000fe800078e02ff */
[C---:B------:R-:W-:Y:S02]  /*13290*/  @P0 IMAD R0, R2.reuse, c[0x0][0x1e4], R0 ;  /* 0x0000790002000a24 */ /* 0x040fe400078e0200 */
[----:B------:R-:W-:Y:S05]  /*132a0*/  @P0 IMAD.WIDE.U32 R2, R2, c[0x0][0x1e0], RZ ;  /* 0x0000780002020a25 */ /* 0x000fea00078e00ff */
[----:B------:R-:W-:Y:S01]  /*132b0*/  @P0 IADD3 R0, R3, R0, RZ ;  /* 0x0000000003000210 */ /* 0x000fe20007ffe0ff */
[----:B------:R-:W-:Y:S04]  /*132c0*/  @P0 IMAD.WIDE.U32 R6, R2, 0x50, R6 ;  /* 0x0000005002060825 */ /* 0x000fe800078e0006 */
[----:B------:R-:W-:Y:S01]  /*132d0*/  @P0 IMAD R0, R0, 0x50, RZ ;  /* 0x0000005000000824 */ /* 0x000fe200078e02ff */
[----:B------:R-:W-:Y:S01]  /*132e0*/  @P0 LEA R2, P1, R6, c[0x0][0x1c8], 0x1 ;  /* 0x0000720006020a11 */ /* 0x000fe200078208ff */
[----:B------:R-:W-:Y:S03]  /*132f0*/  FMUL.FTZ R3, R79, c[0x0][0x320] ;  /* 0x0000c8004f037a20 */ /* 0x000fe60000410000 */
[----:B------:R-:W-:Y:S01]  /*13300*/  @P0 IADD3 R0, R7, R0, RZ ;  /* 0x0000000007000210 */ /* 0x000fe20007ffe0ff */
[----:B------:R-:W-:Y:S01]  /*13310*/  FMUL.FTZ R7, R80, c[0x0][0x320] ;  /* 0x0000c80050077a20 */ /* 0x000fe20000410000 */
[----:B------:R1:W1:Y:S10]  /*13320*/  MUFU.TANH R55, R3 ;  /* 0x0000000300377308 */ /* 0x0002740000002400 */
[----:B------:R2:W2:Y:S01]  /*13330*/  MUFU.TANH R11, R7 ;  /* 0x00000007000b7308 */ /* 0x0004a20000002400 */
[----:B-1----:R-:W-:Y:S01]  /*13340*/  @P0 LEA.HI.X R3, R6, c[0x0][0x1cc], R0, 0x1, P1 ;  /* 0x0000730006030a11 */ /* 0x002fe200008f0c00 */
[----:B------:R-:W-:Y:S01]  /*13350*/  @P2 IMAD.HI.U32 R6, R5, c[0x0][0x2c8], RZ ;  /* 0x0000b20005062a27 */ /* 0x000fe200078e00ff */
[----:B------:R-:W-:Y:S02]  /*13360*/  @P0 IADD3 R8, P1, R2, R4, RZ ;  /* 0x0000000402080210 */ /* 0x000fe40007f3e0ff */
[----:B------:R-:W-:Y:S01]  /*13370*/  @P0 SHF.L.U64.HI R0, R9, R211, c[0x0][0x1e4] ;  /* 0x0000790009000619 */ /* 0x000fe200000102d3 */
[----:B------:R-:W-:Y:S01]  /*13380*/  @!PT LDS RZ, [RZ] ;  /* 0x00000000fffff984 */ /* 0x000fe20000000800 */
[----:B------:R-:W-:Y:S01]  /*13390*/  @!PT LDS RZ, [RZ] ;  /* 0x00000000fffff984 */ /* 0x000fe20000000800 */
[----:B------:R-:W-:Y:S01]  /*133a0*/  @!PT LDS RZ, [RZ] ;  /* 0x00000000fffff984 */ /* 0x000fe20000000800 */
[----:B------:R1:W-:Y:S01]  /*133b0*/  @P0 LDGSTS.E.BYPASS.LTC128B.128 [R207+0x2900], [R2.64], !P4 ;  /* 0x0290000002cf0fae */ /* 0x0003e2000e101d48 */
[----:B------:R-:W-:Y:S02]  /*133c0*/  @P2 SHF.R.U32.HI R5, RZ, c[0x0][0x2cc], R6 ;  /* 0x0000b300ff052a19 */ /* 0x000fe40000011606 */
[----:B------:R-:W-:Y:S01]  /*133d0*/  @P0 IADD3.X R9, R3, R0, RZ, P1, !PT ;  /* 0x0000000003090210 */ /* 0x000fe20000ffe4ff */
[----:B--2---:R-:W-:Y:S01]  /*133e0*/  FMUL.FTZ R7, R81, c[0x0][0x320] ;  /* 0x0000c80051077a20 */ /* 0x004fe20000410000 */
[-C--:B------:R-:W-:Y:S03]  /*133f0*/  @P0 IADD3 R6, P3, R8, R4.reuse, RZ ;  /* 0x0000000408060210 */ /* 0x080fe60007f7e0ff */
[----:B------:R2:W-:Y:S01]  /*13400*/  @P0 LDGSTS.E.BYPASS.LTC128B.128 [R207+0x3100], [R8.64], !P4 ;  /* 0x0310000008cf0fae */ /* 0x0005e2000e101d48 */
[----:B------:R3:W2:Y:S01]  /*13410*/  MUFU.TANH R10, R7 ;  /* 0x00000007000a7308 */ /* 0x0006a20000002400 */
[----:B-1----:R-:W-:Y:S02]  /*13420*/  @P0 IADD3 R2, P2, R6, R4, RZ ;  /* 0x0000000406020210 */ /* 0x002fe40007f5e0ff */
[----:B---3--:R-:W-:Y:S02]  /*13430*/  @P0 IADD3.X R7, R9, R0, RZ, P3, !PT ;  /* 0x0000000009070210 */ /* 0x008fe40001ffe4ff */
[----:B--2---:R-:W-:Y:S01]  /*13440*/  @P0 IADD3 R8, P1, R2, R4, RZ ;  /* 0x0000000402080210 */ /* 0x004fe20007f3e0ff */
[----:B------:R-:W-:Y:S01]  /*13450*/  FMUL.FTZ R4, R82, c[0x0][0x320] ;  /* 0x0000c80052047a20 */ /* 0x000fe20000410000 */
[-C--:B------:R-:W-:Y:S01]  /*13460*/  @P0 IADD3.X R3, R7, R0.reuse, RZ, P2, !PT ;  /* 0x0000000007030210 */ /* 0x080fe200017fe4ff */
[----:B------:R1:W-:Y:S02]  /*13470*/  @P0 LDGSTS.E.BYPASS.LTC128B.128 [R207+0x3900], [R6.64], !P4 ;  /* 0x0390000006cf0fae */ /* 0x0003e4000e101d48 */
[----:B------:R2:W3:Y:S01]  /*13480*/  MUFU.TANH R12, R4 ;  /* 0x00000004000c7308 */ /* 0x0004e20000002400 */
[----:B------:R-:W-:Y:S01]  /*13490*/  @P0 IADD3.X R9, R3, R0, RZ, P1, !PT ;  /* 0x0000000003090210 */ /* 0x000fe20000ffe4ff */
[----:B------:R-:W-:Y:S04]  /*134a0*/  IMAD R0, R205, -0x50, RZ ;  /* 0xffffffb0cd007824 */ /* 0x000fe800078e02ff */
[----:B------:R1:W-:Y:S08]  /*134b0*/  @P0 LDGSTS.E.BYPASS.LTC128B.128 [R207+0x4100], [R2.64], !P4 ;  /* 0x0410000002cf0fae */ /* 0x0003f0000e101d48 */
[----:B------:R3:W-:Y:S08]  /*134c0*/  @P0 LDGSTS.E.BYPASS.LTC128B.128 [R207+0x4900], [R8.64], !P4 ;  /* 0x0490000008cf0fae */ /* 0x0007f0000e101d48 */
[----:B------:R-:W0:Y:S08]  /*134d0*/  LDGDEPBAR ;  /* 0x00000000000079af */ /* 0x000e300000000000 */
[----:B--2---:R-:W2:Y:S01]  /*134e0*/  SHFL.IDX PT, R4, R5, RZ, 0x1c1f ;  /* 0x001c1fff05047589 */ /* 0x004ea200000e0000 */
[----:B-1----:R-:W-:Y:S04]  /*134f0*/  FMUL.FTZ R2, R83, c[0x0][0x320] ;  /* 0x0000c80053027a20 */ /* 0x002fe80000410000 */
[----:B---3--:R5:W1:Y:S02]  /*13500*/  MUFU.TANH R9, R2 ;  /* 0x0000000200097308 */ /* 0x008a640000002400 */
[----:B-----5:R-:W-:Y:S04]  /*13510*/  IADD3 R2, -R56, 0x1, R0 ;  /* 0x0000000138027810 */ /* 0x020fe80007ffe100 */
[----:B------:R-:W-:Y:S04]  /*13520*/  IADD3 R2, -R243, R2, R244 ;  /* 0x00000002f3027210 */ /* 0x000fe80007ffe1f4 */
[C---:B------:R-:W-:Y:S02]  /*13530*/  IADD3 R6, R2.reuse, c[0x0][0x328], RZ ;  /* 0x0000ca0002067a10 */ /* 0x040fe40007ffe0ff */
[----:B------:R-:W-:Y:S02]  /*13540*/  IADD3 R7, R2, UR4, RZ ;  /* 0x0000000402077c10 */ /* 0x000fe4000fffe0ff */
[----:B--2---:R-:W-:Y:S02]  /*13550*/  IADD3 R3, R6, R4, RZ ;  /* 0x0000000406037210 */ /* 0x004fe40007ffe0ff */
        /* <DEDUP_REMOVED lines=13> */
.L_x_634:
[----:B------:R-:W-:Y:S04]  /*13630*/  MOV R8, c[0x0][0x32c] ;  /* 0x0000cb0000087a02 */ /* 0x000fe80000000f00 */
[----:B------:R-:W-:-:S13]  /*13640*/  ISETP.NE.AND P0, PT, R8, 0x1, PT ;  /* 0x000000010800780c */ /* 0x000fda0003f05270 */
[----:B------:R-:W-:Y:S05]  /*13650*/  @P0 IMAD.HI.U32 R8, R4, c[0x0][0x330], RZ ;  /* 0x0000cc0004080a27 */ /* 0x000fea00078e00ff */
[----:B------:R-:W-:Y:S02]  /*13660*/  @P0 SHF.R.U32.HI R4, RZ, c[0x0][0x334], R8 ;  /* 0x0000cd00ff040a19 */ /* 0x000fe40000011608 */
.L_x_635:
[----:B------:R-:W-:Y:S05]  /*13670*/  BSYNC B0 ;  /* 0x0000000000007941 */ /* 0x000fea0003800000 */
.L_x_633:
[----:B------:R-:W-:Y:S04]  /*13680*/  IMAD.IADD R8, R0, 0x1, -R56 ;  /* 0x0000000100087824 */ /* 0x000fe800078e0a38 */
[----:B------:R-:W-:Y:S05]  /*13690*/  IMAD R4, R4, c[0x0][0x32c], R8 ;  /* 0x0000cb0004047a24 */ /* 0x000fea00078e0208 */
[----:B------:R-:W-:Y:S02]  /*136a0*/  IADD3 R8, R4, c[0x0][0x32c], RZ ;  /* 0x0000cb0004087a10 */ /* 0x000fe40007ffe0ff */
[----:B------:R-:W-:Y:S02]  /*136b0*/  IMNMX R2, R2, R4, !PT ;  /* 0x0000000402027217 */ /* 0x000fe40007800200 */
[----:B------:R-:W-:Y:S02]  /*136c0*/  IMNMX R3, R3, R8, PT ;  /* 0x0000000803037217 */ /* 0x000fe40003800200 */
.L_x_632:
        /* <DEDUP_REMOVED lines=27> */
[----:B------:R-:W-:Y:S02]  /*13880*/  ISETP.LT.OR P0, PT, R3, 0xa, P0 ;  /* 0x0000000a0300780c */ /* 0x000fe40000701670 */
[----:B------:R-:W-:Y:S02]  /*13890*/  LOP3.LUT R204, R204, 0xffffff7f, RZ, 0xc0, !PT ;  /* 0xffffff7fcccc7812 */ /* 0x000fe400078ec0ff */
[----:B------:R-:W-:Y:S02]  /*138a0*/  FSEL R18, R169, -INF , !P0 ;  /* 0xff800000a9127808 */ /* 0x000fe40004000000 */
[----:B------:R-:W-:Y:S02]  /*138b0*/  ISETP.GT.AND P0, PT, R2, 0x10, !P1 ;  /* 0x000000100200780c */ /* 0x000fe40004f04270 */
[----:B------:R-:W-:Y:S02]  /*138c0*/  ISETP.GE.AND P2, PT, R0, 0x3a, PT ;  /* 0x0000003a0000780c */ /* 0x000fe40003f46270 */
[----:B------:R-:W-:Y:S02]  /*138d0*/  ISETP.LT.OR P0, PT, R3, 0x11, P0 ;  /* 0x000000110300780c */ /* 0x000fe40000701670 */
        /* <DEDUP_REMOVED lines=93> */
.L_x_638:
[----:B------:R-:W-:Y:S04]  /*13eb0*/  MOV R8, c[0x0][0x32c] ;  /* 0x0000cb0000087a02 */ /* 0x000fe80000000f00 */
[----:B------:R-:W-:-:S13]  /*13ec0*/  ISETP.NE.AND P0, PT, R8, 0x1, PT ;  /* 0x000000010800780c */ /* 0x000fda0003f05270 */
[----:B------:R-:W-:Y:S05]  /*13ed0*/  @P0 IMAD.HI.U32 R8, R4, c[0x0][0x330], RZ ;  /* 0x0000cc0004080a27 */ /* 0x000fea00078e00ff */
[----:B------:R-:W-:Y:S02]  /*13ee0*/  @P0 SHF.R.U32.HI R4, RZ, c[0x0][0x334], R8 ;  /* 0x0000cd00ff040a19 */ /* 0x000fe40000011608 */
.L_x_639:
[----:B------:R-:W-:Y:S05]  /*13ef0*/  BSYNC B0 ;  /* 0x0000000000007941 */ /* 0x000fea0003800000 */
.L_x_637:
[----:B------:R-:W-:Y:S04]  /*13f00*/  IMAD.IADD R8, R0, 0x1, -R56 ;  /* 0x0000000100087824 */ /* 0x000fe800078e0a38 */
[----:B------:R-:W-:Y:S05]  /*13f10*/  IMAD R4, R4, c[0x0][0x32c], R8 ;  /* 0x0000cb0004047a24 */ /* 0x000fea00078e0208 */
[----:B------:R-:W-:Y:S02]  /*13f20*/  IADD3 R8, R4, c[0x0][0x32c], RZ ;  /* 0x0000cb0004087a10 */ /* 0x000fe40007ffe0ff */
[----:B------:R-:W-:Y:S02]  /*13f30*/  IMNMX R3, R3, R4, !PT ;  /* 0x0000000403037217 */ /* 0x000fe40007800200 */
[----:B------:R-:W-:Y:S02]  /*13f40*/  IMNMX R2, R2, R8, PT ;  /* 0x0000000802027217 */ /* 0x000fe40003800200 */
.L_x_636:
        /* <DEDUP_REMOVED lines=91> */
.L_x_642:
[----:B------:R-:W-:Y:S04]  /*14500*/  MOV R8, c[0x0][0x32c] ;  /* 0x0000cb0000087a02 */ /* 0x000fe80000000f00 */
[----:B------:R-:W-:-:S13]  /*14510*/  ISETP.NE.AND P0, PT, R8, 0x1, PT ;  /* 0x000000010800780c */ /* 0x000fda0003f05270 */
[----:B------:R-:W-:Y:S05]  /*14520*/  @P0 IMAD.HI.U32 R8, R4, c[0x0][0x330], RZ ;  /* 0x0000cc0004080a27 */ /* 0x000fea00078e00ff */
[----:B------:R-:W-:Y:S02]  /*14530*/  @P0 SHF.R.U32.HI R4, RZ, c[0x0][0x334], R8 ;  /* 0x0000cd00ff040a19 */ /* 0x000fe40000011608 */
.L_x_643:
[----:B------:R-:W-:Y:S05]  /*14540*/  BSYNC B0 ;  /* 0x0000000000007941 */ /* 0x000fea0003800000 */
.L_x_641:
[----:B------:R-:W-:Y:S04]  /*14550*/  IMAD.IADD R8, R0, 0x1, -R56 ;  /* 0x0000000100087824 */ /* 0x000fe800078e0a38 */
[----:B------:R-:W-:Y:S05]  /*14560*/  IMAD R4, R4, c[0x0][0x32c], R8 ;  /* 0x0000cb0004047a24 */ /* 0x000fea00078e0208 */
[----:B------:R-:W-:Y:S02]  /*14570*/  IADD3 R8, R4, c[0x0][0x32c], RZ ;  /* 0x0000cb0004087a10 */ /* 0x000fe40007ffe0ff */
[----:B------:R-:W-:Y:S02]  /*14580*/  IMNMX R3, R3, R4, !PT ;  /* 0x0000000403037217 */ /* 0x000fe40007800200 */
[----:B------:R-:W-:Y:S02]  /*14590*/  IMNMX R2, R2, R8, PT ;  /* 0x0000000802027217 */ /* 0x000fe40003800200 */
.L_x_640:
        /* <DEDUP_REMOVED lines=91> */
.L_x_646:
[----:B------:R-:W-:Y:S04]  /*14b50*/  MOV R5, c[0x0][0x32c] ;  /* 0x0000cb0000057a02 */ /* 0x000fe80000000f00 */
[----:B------:R-:W-:-:S13]  /*14b60*/  ISETP.NE.AND P0, PT, R5, 0x1, PT ;  /* 0x000000010500780c */ /* 0x000fda0003f05270 */
[----:B------:R-:W-:Y:S05]  /*14b70*/  @P0 IMAD.HI.U32 R5, R4, c[0x0][0x330], RZ ;  /* 0x0000cc0004050a27 */ /* 0x000fea00078e00ff */
[----:B------:R-:W-:Y:S02]  /*14b80*/  @P0 SHF.R.U32.HI R4, RZ, c[0x0][0x334], R5 ;  /* 0x0000cd00ff040a19 */ /* 0x000fe40000011605 */
.L_x_647:
[----:B------:R-:W-:Y:S05]  /*14b90*/  BSYNC B0 ;  /* 0x0000000000007941 */ /* 0x000fea0003800000 */
.L_x_645:
[----:B------:R-:W-:Y:S04]  /*14ba0*/  IMAD.IADD R0, R0, 0x1, -R56 ;  /* 0x0000000100007824 */ /* 0x000fe800078e0a38 */
[----:B------:R-:W-:Y:S05]  /*14bb0*/  IMAD R0, R4, c[0x0][0x32c], R0 ;  /* 0x0000cb0004007a24 */ /* 0x000fea00078e0200 */
[----:B------:R-:W-:Y:S02]  /*14bc0*/  IADD3 R4, R0, c[0x0][0x32c], RZ ;  /* 0x0000cb0000047a10 */ /* 0x000fe40007ffe0ff */
[----:B------:R-:W-:Y:S02]  /*14bd0*/  IMNMX R2, R2, R0, !PT ;  /* 0x0000000002027217 */ /* 0x000fe40007800200 */
[----:B------:R-:W-:Y:S02]  /*14be0*/  IMNMX R3, R3, R4, PT ;  /* 0x0000000403037217 */ /* 0x000fe40003800200 */
.L_x_644:
        /* <DEDUP_REMOVED lines=164> */
[----:B----4-:R-:W-:Y:S02]  /*15630*/  F2FP.PACK_AB R76, R48, R45 ;  /* 0x0000002d304c723e */ /* 0x010fe400000000ff */
[----:B------:R-:W-:Y:S01]  /*15640*/  FMNMX.FTZ R6, R58, R6, !PT ;  /* 0x000000063a067209 */ /* 0x000fe20007810000 */
[----:B------:R1:W-:Y:S01]  /*15650*/  MUFU.EX2 R63, R5 ;  /* 0x00000005003f7308 */ /* 0x0003e20000000800 */
[----:B------:R-:W-:Y:S02]  /*15660*/  LOP3.LUT P6, RZ, R204, 0x4000, RZ, 0xc0, !PT ;  /* 0x00004000ccff7812 */ /* 0x000fe400078cc0ff */
[----:B------:R-:W-:Y:S02]  /*15670*/  FMNMX.FTZ R0, R62, R6, !PT ;  /* 0x000000063e007209 */ /* 0x000fe40007810000 */
[----:B------:R-:W-:Y:S02]  /*15680*/  ISETP.GT.AND P3, PT, R2, 0x49, !P6 ;  /* 0x000000490200780c */ /* 0x000fe40007764270 */
[----:B------:R-:W-:Y:S02]  /*15690*/  FMNMX.FTZ R0, R154, R0, !PT ;  /* 0x000000009a007209 */ /* 0x000fe40007810000 */
[----:B------:R-:W-:Y:S01]  /*156a0*/  ISETP.LT.OR P3, PT, R3, 0x4a, P3 ;  /* 0x0000004a0300780c */ /* 0x000fe20001f61670 */
[----:B------:R2:W3:Y:S01]  /*156b0*/  MUFU.EX2 R60, R7 ;  /* 0x00000007003c7308 */ /* 0x0004e20000000800 */
[----:B------:R-:W-:Y:S02]  /*156c0*/  FMNMX.FTZ R0, R162, R0, !PT ;  /* 0x00000000a2007209 */ /* 0x000fe40007810000 */
[----:B------:R-:W-:Y:S02]  /*156d0*/  FSEL R73, R55, -INF , !P3 ;  /* 0xff80000037497808 */ /* 0x000fe40005800000 */
[----:B------:R-:W-:Y:S01]  /*156e0*/  FMNMX.FTZ R0, R163, R0, !PT ;  /* 0x00000000a3007209 */ /* 0x000fe20007810000 */
[----:B------:R-:W-:Y:S01]  /*156f0*/  LDSM.16.MT88.4 R52, [R190] ;  /* 0x00000000be34783b */ /* 0x000fe20000004200 */
[--C-:B-1----:R-:W-:Y:S04]  /*15700*/  FFMA.FTZ R5, R10, c[0x0][0x2d0], -R75.reuse ;  /* 0x0000b4000a057a23 */ /* 0x102fe8000001084b */
[----:B------:R1:W-:Y:S03]  /*15710*/  MUFU.EX2 R47, R5 ;  /* 0x00000005002f7308 */ /* 0x0003e60000000800 */
[----:B--2---:R-:W2:Y:S01]  /*15720*/  SHFL.BFLY PT, R7, R4, 0x1, 0x1f ;  /* 0x0c201f0004077f89 */ /* 0x004ea200000e0000 */
[----:B---3--:R-:W-:Y:S01]  /*15730*/  F2FP.PACK_AB R78, R63, R60 ;  /* 0x0000003c3f4e723e */ /* 0x008fe200000000ff */
[--C-:B-1----:R-:W-:Y:S05]  /*15740*/  FFMA.FTZ R5, R11, c[0x0][0x2d0], -R75.reuse ;  /* 0x0000b4000b057a23 */ /* 0x102fea000001084b */
        /* <DEDUP_REMOVED lines=76> */
[----:B------:R-:W-:Y:S02]  /*15c10*/  FMUL.FTZ R33, R69, R117 ;  /* 0x0000007545217220 */ /* 0x000fe40000410000 */
[--C-:B------:R-:W-:Y:S02]  /*15c20*/  FFMA.FTZ R58, R58, c[0x0][0x2d0], -R153.reuse ;  /* 0x0000b4003a3a7a23 */ /* 0x100fe40000010899 */
[--C-:B------:R-:W-:Y:S01]  /*15c30*/  FFMA.FTZ R62, R62, c[0x0][0x2d0], -R153.reuse ;  /* 0x0000b4003e3e7a23 */ /* 0x100fe20000010899 */
[----:B------:R4:W-:Y:S01]  /*15c40*/  MUFU.EX2 R246, R4 ;  /* 0x0000000400f67308 */ /* 0x0009e20000000800 */
[C---:B-1----:R-:W-:Y:S02]  /*15c50*/  FMUL.FTZ R6, R68.reuse, R90 ;  /* 0x0000005a44067220 */ /* 0x042fe40000410000 */
[C---:B------:R-:W-:Y:S02]  /*15c60*/  FMUL.FTZ R7, R68.reuse, R91 ;  /* 0x0000005b44077220 */ /* 0x040fe40000410000 */
[C---:B------:R-:W-:Y:S05]  /*15c70*/  FMUL.FTZ R18, R68.reuse, R102 ;  /* 0x0000006644127220 */ /* 0x040fea0000410000 */
        /* <DEDUP_REMOVED lines=9> */
[C---:B------:R-:W-:Y:S02]  /*15d10*/  FMUL.FTZ R13, R2.reuse, R97 ;  /* 0x00000061020d7220 */ /* 0x040fe40000410000 */
        /* <DEDUP_REMOVED lines=8> */
[C---:B------:R-:W-:Y:S01]  /*15da0*/  FMUL.FTZ R5, R69.reuse, R89 ;  /* 0x0000005945057220 */ /* 0x040fe20000410000 */
[----:B------:R-:W-:Y:S01]  /*15db0*/  MOV R113, R60 ;  /* 0x0000003c00717202 */ /* 0x000fe20000000f00 */
[C---:B------:R-:W-:Y:S01]  /*15dc0*/  FMUL.FTZ R41, R2.reuse, R125 ;  /* 0x0000007d02297220 */ /* 0x040fe20000410000 */
[----:B------:R-:W-:Y:S01]  /*15dd0*/  MOV R125, R227 ;  /* 0x000000e3007d7202 */ /* 0x000fe20000000f00 */
[----:B------:R-:W-:Y:S01]  /*15de0*/  FMUL.FTZ R44, R2, R128 ;  /* 0x00000080022c7220 */ /* 0x000fe20000410000 */
[----:B------:R1:W-:Y:S01]  /*15df0*/  MUFU.EX2 R234, R24 ;  /* 0x0000001800ea7308 */ /* 0x0003e20000000800 */
[C---:B------:R-:W-:Y:S02]  /*15e00*/  FMUL.FTZ R50, R68.reuse, R134 ;  /* 0x0000008644327220 */ /* 0x040fe40000410000 */
[----:B------:R-:W-:Y:S02]  /*15e10*/  FMUL.FTZ R51, R68, R135 ;  /* 0x0000008744337220 */ /* 0x000fe40000410000 */
[----:B--2---:R-:W-:Y:S02]  /*15e20*/  FFMA.FTZ R0, R22, c[0x0][0x2d0], -R153 ;  /* 0x0000b40016007a23 */ /* 0x004fe40000010899 */
[----:B------:R-:W2:Y:S01]  /*15e30*/  LDSM.16.MT88.4 R20, [R189] ;  /* 0x00000000bd14783b */ /* 0x000ea20000004200 */
[C---:B------:R-:W-:Y:S02]  /*15e40*/  FMUL.FTZ R57, R2.reuse, R141 ;  /* 0x0000008d02397220 */ /* 0x040fe40000410000 */
[----:B------:R4:W5:Y:S01]  /*15e50*/  MUFU.EX2 R238, R0 ;  /* 0x0000000000ee7308 */ /* 0x0009620000000800 */
[C---:B------:R-:W-:Y:S02]  /*15e60*/  FMUL.FTZ R60, R2.reuse, R144 ;  /* 0x00000090023c7220 */ /* 0x040fe40000410000 */
[C---:B------:R-:W-:Y:S02]  /*15e70*/  FMUL.FTZ R61, R2.reuse, R145 ;  /* 0x00000091023d7220 */ /* 0x040fe40000410000 */
[----:B---3--:R-:W-:Y:S02]  /*15e80*/  FMUL.FTZ R4, R69, R88 ;  /* 0x0000005845047220 */ /* 0x008fe40000410000 */
[----:B------:R-:W-:Y:S01]  /*15e90*/  LDSM.16.MT88.4 R88, [R193+0x800] ;  /* 0x00080000c158783b */ /* 0x000fe20000004200 */
[----:B------:R-:W-:Y:S04]  /*15ea0*/  FFMA.FTZ R92, R159, c[0x0][0x2d0], -R75 ;  /* 0x0000b4009f5c7a23 */ /* 0x000fe8000001084b */
[----:B------:R-:W-:Y:S01]  /*15eb0*/  MUFU.EX2 R225, R92 ;  /* 0x0000005c00e17308 */ /* 0x000fe20000000800 */
[----:B-1----:R-:W-:Y:S01]  /*15ec0*/  FMUL.FTZ R24, R2, R108 ;  /* 0x0000006c02187220 */ /* 0x002fe20000410000 */
[----:B----4-:R-:W-:Y:S02]  /*15ed0*/  FSEL R0, R3, RZ, P0 ;  /* 0x000000ff03007208 */ /* 0x010fe40000000000 */
[----:B-----5:R-:W-:Y:S02]  /*15ee0*/  F2FP.PACK_AB R65, R238, R237 ;  /* 0x000000edee41723e */ /* 0x020fe400000000ff */
[----:B------:R-:W-:Y:S01]  /*15ef0*/  ISETP.GT.AND P0, PT, R205, R239, PT ;  /* 0x000000efcd00720c */ /* 0x000fe20003f04270 */
        /* <DEDUP_REMOVED lines=10> */
[C---:B------:R-:W-:Y:S03]  /*15fa0*/  HMMA.16816.F32 R8, R64.reuse, R20, R8 ;  /* 0x000000144008723c */ /* 0x040fe60000001808 */
[----:B------:R-:W3:Y:S01]  /*15fb0*/  LDL.LU R99, [R1+0xc] ;  /* 0x00000c0001637983 */ /* 0x000ee20000300800 */
[C---:B------:R-:W-:Y:S01]  /*15fc0*/  FMUL.FTZ R14, R0.reuse, R98 ;  /* 0x00000062000e7220 */ /* 0x040fe20000410000 */
[----:B------:R-:W-:Y:S01]  /*15fd0*/  MOV R98, R47 ;  /* 0x0000002f00627202 */ /* 0x000fe20000000f00 */
[----:B------:R-:W-:Y:S01]  /*15fe0*/  FMUL.FTZ R26, R0, R110 ;  /* 0x0000006e001a7220 */ /* 0x000fe20000410000 */
[----:B------:R-:W4:Y:S01]  /*15ff0*/  LDL.LU R97, [R1+0x10] ;  /* 0x0000100001617983 */ /* 0x000f220000300800 */
[----:B------:R-:W-:Y:S03]  /*16000*/  FFMA.FTZ R20, R34, c[0x0][0x2d0], -R152 ;  /* 0x0000b40022147a23 */ /* 0x000fe60000010898 */
[-C--:B------:R-:W-:Y:S01]  /*16010*/  HMMA.16816.F32 R12, R64, R22.reuse, R12 ;  /* 0x00000016400c723c */ /* 0x080fe2000000180c */
[----:B------:R5:W-:Y:S01]  /*16020*/  MUFU.EX2 R235, R20 ;  /* 0x0000001400eb7308 */ /* 0x000be20000000800 */
[----:B------:R-:W3:Y:S01]  /*16030*/  LDL.LU R96, [R1+0x14] ;  /* 0x0000140001607983 */ /* 0x000ee20000300800 */
[----:B------:R-:W-:Y:S02]  /*16040*/  FMUL.FTZ R34, R68, R118 ;  /* 0x0000007644227220 */ /* 0x000fe40000410000 */
[C---:B------:R-:W-:Y:S01]  /*16050*/  FMUL.FTZ R27, R0.reuse, R111 ;  /* 0x0000006f001b7220 */ /* 0x040fe20000410000 */
[----:B------:R-:W3:Y:S01]  /*16060*/  LDL.LU R126, [R1+0x18] ;  /* 0x00001800017e7983 */ /* 0x000ee20000300800 */
[C---:B------:R-:W-:Y:S01]  /*16070*/  FMUL.FTZ R30, R0.reuse, R114 ;  /* 0x00000072001e7220 */ /* 0x040fe20000410000 */
[C---:B------:R-:W-:Y:S02]  /*16080*/  HMMA.16816.F32 R16, R76.reuse, R22, R16 ;  /* 0x000000164c10723c */ /* 0x040fe40000001810 */
[----:B------:R-:W-:Y:S02]  /*16090*/  LDSM.16.MT88.4 R116, [R193+0x2000] ;  /* 0x00200000c174783b */ /* 0x000fe40000004200 */
[----:B------:R-:W-:Y:S01]  /*160a0*/  FMUL.FTZ R21, R69, R105 ;  /* 0x0000006945157220 */ /* 0x000fe20000410000 */
[----:B------:R-:W-:Y:S01]  /*160b0*/  MOV R114, R59 ;  /* 0x0000003b00727202 */ /* 0x000fe20000000f00 */
[----:B------:R-:W-:Y:S01]  /*160c0*/  FMUL.FTZ R31, R0, R115 ;  /* 0x00000073001f7220 */ /* 0x000fe20000410000 */
[----:B------:R-:W-:Y:S01]  /*160d0*/  MOV R115, R48 ;  /* 0x0000003000737202 */ /* 0x000fe20000000f00 */
[C---:B------:R-:W-:Y:S04]  /*160e0*/  FMUL.FTZ R22, R68.reuse, R106 ;  /* 0x0000006a44167220 */ /* 0x040fe80000410000 */
[----:B------:R-:W-:Y:S02]  /*160f0*/  FMUL.FTZ R23, R68, R107 ;  /* 0x0000006b44177220 */ /* 0x000fe40000410000 */
[--C-:B------:R-:W-:Y:S02]  /*16100*/  FFMA.FTZ R48, R49, c[0x0][0x2d0], -R74.reuse ;  /* 0x0000b40031307a23 */ /* 0x100fe4000001084a */
[C---:B------:R-:W-:Y:S02]  /*16110*/  FMUL.FTZ R46, R0.reuse, R130 ;  /* 0x00000082002e7220 */ /* 0x040fe40000410000 */
[C---:B-----5:R-:W-:Y:S01]  /*16120*/  FMUL.FTZ R20, R69.reuse, R104 ;  /* 0x0000006845147220 */ /* 0x060fe20000410000 */
[----:B------:R5:W-:Y:S01]  /*16130*/  MUFU.EX2 R228, R48 ;  /* 0x0000003000e47308 */ /* 0x000be20000000800 */
[----:B------:R-:W-:Y:S01]  /*16140*/  FMUL.FTZ R49, R69, R133 ;  /* 0x0000008545317220 */ /* 0x000fe20000410000 */
[----:B------:R-:W-:Y:S01]  /*16150*/  MOV R104, R45 ;  /* 0x0000002d00687202 */ /* 0x000fe20000000f00 */
[C---:B------:R-:W-:Y:S02]  /*16160*/  FMUL.FTZ R47, R0.reuse, R131 ;  /* 0x00000083002f7220 */ /* 0x040fe40000410000 */
[----:B------:R-:W-:Y:S01]  /*16170*/  FMUL.FTZ R59, R0, R143 ;  /* 0x0000008f003b7220 */ /* 0x000fe20000410000 */
[-C--:B------:R-:W-:Y:S03]  /*16180*/  HMMA.16816.F32 R20, R76, R36.reuse, R20 ;  /* 0x000000244c14723c */ /* 0x080fe60000001814 */
[----:B------:R-:W-:Y:S01]  /*16190*/  FMUL.FTZ R45, R2, R129 ;  /* 0x00000081022d7220 */ /* 0x000fe20000410000 */
[----:B------:R1:W-:Y:S04]  /*161a0*/  MUFU.EX2 R130, R58 ;  /* 0x0000003a00827308 */ /* 0x0003e80000000800 */
[C---:B------:R-:W-:Y:S06]  /*161b0*/  HMMA.16816.F32 R24, R64.reuse, R36, R24 ;  /* 0x000000244018723c */ /* 0x040fec0000001818 */
[----:B------:R2:W-:Y:S01]  /*161c0*/  MUFU.EX2 R129, R62 ;  /* 0x0000003e00817308 */ /* 0x0005e20000000800 */
[--C-:B------:R-:W-:Y:S01]  /*161d0*/  FFMA.FTZ R36, R43, c[0x0][0x2d0], -R74.reuse ;  /* 0x0000b4002b247a23 */ /* 0x100fe2000001084a */
[-C--:B------:R-:W-:Y:S04]  /*161e0*/  HMMA.16816.F32 R28, R64, R38.reuse, R28 ;  /* 0x00000026401c723c */ /* 0x080fe8000000181c */
[C---:B-----5:R-:W-:Y:S02]  /*161f0*/  FMUL.FTZ R48, R69.reuse, R132 ;  /* 0x0000008445307220 */ /* 0x060fe40000410000 */
[----:B------:R-:W-:Y:S01]  /*16200*/  LDSM.16.MT88.4 R132, [R190+0x2000] ;  /* 0x00200000be84783b */ /* 0x000fe20000004200 */
[C---:B------:R-:W-:Y:S01]  /*16210*/  FMUL.FTZ R43, R0.reuse, R127 ;  /* 0x0000007f002b7220 */ /* 0x040fe20000410000 */
[C---:B------:R-:W-:Y:S01]  /*16220*/  HMMA.16816.F32 R32, R76.reuse, R38, R32 ;  /* 0x000000264c20723c */ /* 0x040fe20000001820 */
[----:B------:R5:W-:Y:S03]  /*16230*/  MUFU.EX2 R231, R36 ;  /* 0x0000002400e77308 */ /* 0x000be60000000800 */
[C---:B------:R-:W-:Y:S01]  /*16240*/  FMUL.FTZ R37, R69.reuse, R121 ;  /* 0x0000007945257220 */ /* 0x040fe20000410000 */
[----:B------:R-:W-:Y:S01]  /*16250*/  MOV R121, R223 ;  /* 0x000000df00797202 */ /* 0x000fe20000000f00 */
[----:B-1----:R-:W-:Y:S02]  /*16260*/  FMUL.FTZ R58, R0, R142 ;  /* 0x0000008e003a7220 */ /* 0x002fe40000410000 */
[C---:B------:R-:W-:Y:S01]  /*16270*/  FMUL.FTZ R38, R68.reuse, R122 ;  /* 0x0000007a44267220 */ /* 0x040fe20000410000 */
[----:B------:R-:W-:Y:S03]  /*16280*/  MOV R122, R219 ;  /* 0x000000db007a7202 */ /* 0x000fe60000000f00 */
[----:B------:R-:W-:Y:S01]  /*16290*/  FMUL.FTZ R39, R68, R123 ;  /* 0x0000007b44277220 */ /* 0x000fe20000410000 */
[----:B------:R-:W-:Y:S01]  /*162a0*/  MOV R123, R63 ;  /* 0x0000003f007b7202 */ /* 0x000fe20000000f00 */
[C---:B--2---:R-:W-:Y:S02]  /*162b0*/  FMUL.FTZ R62, R0.reuse, R146 ;  /* 0x00000092003e7220 */ /* 0x044fe40000410000 */
[----:B------:R-:W-:Y:S02]  /*162c0*/  FMUL.FTZ R63, R0, R147 ;  /* 0x00000093003f7220 */ /* 0x000fe40000410000 */
[C---:B-----5:R-:W-:Y:S01]  /*162d0*/  FMUL.FTZ R36, R69.reuse, R120 ;  /* 0x0000007845247220 */ /* 0x060fe20000410000 */
[----:B------:R-:W-:Y:S06]  /*162e0*/  MOV R120, R226 ;  /* 0x000000e200787202 */ /* 0x000fec0000000f00 */
[-C--:B------:R-:W-:Y:S08]  /*162f0*/  HMMA.16816.F32 R36, R76, R52.reuse, R36 ;  /* 0x000000344c24723c */ /* 0x080ff00000001824 */
        /* <DEDUP_REMOVED lines=14> */
[----:B------:R1:W5:Y:S01]  /*163e0*/  MUFU.EX2 R227, R80 ;  /* 0x0000005000e37308 */ /* 0x0003620000000800 */
        /* <DEDUP_REMOVED lines=13> */
[----:B-----5:R-:W-:Y:S03]  /*164c0*/  F2FP.PACK_AB R83, R227, R129 ;  /* 0x00000081e353723e */ /* 0x020fe600000000ff */
        /* <DEDUP_REMOVED lines=28> */
[----:B------:R1:W1:Y:S01]  /*16690*/  MUFU.EX2 R222, R84 ;  /* 0x0000005400de7308 */ /* 0x0002620000000800 */
[----:B--2---:R-:W-:Y:S09]  /*166a0*/  FFMA.FTZ R88, R169, c[0x0][0x2d0], -R75 ;  /* 0x0000b400a9587a23 */ /* 0x004ff2000001084b */
[----:B------:R2:W-:Y:S01]  /*166b0*/  MUFU.EX2 R210, R88 ;  /* 0x0000005800d27308 */ /* 0x0005e20000000800 */
[----:B-----5:R-:W-:Y:S09]  /*166c0*/  FFMA.FTZ R92, R164, c[0x0][0x2d0], -R153 ;  /* 0x0000b400a45c7a23 */ /* 0x020ff20000010899 */
[----:B------:R5:W-:Y:S01]  /*166d0*/  MUFU.EX2 R137, R92 ;  /* 0x0000005c00897308 */ /* 0x000be20000000800 */
[--C-:B-1----:R-:W-:Y:S09]  /*166e0*/  FFMA.FTZ R84, R172, c[0x0][0x2d0], -R74.reuse ;  /* 0x0000b400ac547a23 */ /* 0x102ff2000001084a */
[----:B------:R1:W-:Y:S01]  /*166f0*/  MUFU.EX2 R212, R84 ;  /* 0x0000005400d47308 */ /* 0x0003e20000000800 */
[--C-:B--2---:R-:W-:Y:S09]  /*16700*/  FFMA.FTZ R88, R174, c[0x0][0x2d0], -R74.reuse ;  /* 0x0000b400ae587a23 */ /* 0x104ff2000001084a */
[----:B------:R2:W-:Y:S01]  /*16710*/  MUFU.EX2 R206, R88 ;  /* 0x0000005800ce7308 */ /* 0x0005e20000000800 */
[----:B-----5:R-:W-:Y:S09]  /*16720*/  FFMA.FTZ R92, R181, c[0x0][0x2d0], -R75 ;  /* 0x0000b400b55c7a23 */ /* 0x020ff2000001084b */
[----:B------:R5:W-:Y:S01]  /*16730*/  MUFU.EX2 R174, R92 ;  /* 0x0000005c00ae7308 */ /* 0x000be20000000800 */
[----:B-1----:R-:W1:Y:S01]  /*16740*/  LDSM.16.MT88.4 R84, [R192+0x800] ;  /* 0x00080000c054783b */ /* 0x002e620000004200 */
[--C-:B--2---:R-:W-:Y:S08]  /*16750*/  FFMA.FTZ R88, R162, c[0x0][0x2d0], -R153.reuse ;  /* 0x0000b400a2587a23 */ /* 0x104ff00000010899 */
[----:B------:R2:W1:Y:S01]  /*16760*/  MUFU.EX2 R139, R88 ;  /* 0x00000058008b7308 */ /* 0x0004620000000800 */
[----:B-----5:R-:W-:Y:S08]  /*16770*/  LDSM.16.MT88.4 R92, [R190+0x1000] ;  /* 0x00100000be5c783b */ /* 0x020ff00000004200 */
[----:B--2---:R-:W2:Y:S01]  /*16780*/  LDSM.16.MT88.4 R88, [R189+0x1000] ;  /* 0x00100000bd58783b */ /* 0x004ea20000004200 */
[-C--:B-1----:R-:W-:Y:S08]  /*16790*/  HMMA.16816.F32 R52, R76, R84.reuse, R52 ;  /* 0x000000544c34723c */ /* 0x082ff00000001834 */
[C---:B------:R-:W-:Y:S07]  /*167a0*/  HMMA.16816.F32 R56, R80.reuse, R84, R56 ;  /* 0x000000545038723c */ /* 0x040fee0000001838 */
[----:B------:R-:W-:Y:S01]  /*167b0*/  FFMA.FTZ R84, R165, c[0x0][0x2d0], -R153 ;  /* 0x0000b400a5547a23 */ /* 0x000fe20000010899 */
[-C--:B------:R-:W-:Y:S03]  /*167c0*/  HMMA.16816.F32 R60, R80, R86.reuse, R60 ;  /* 0x00000056503c723c */ /* 0x080fe6000000183c */
[----:B------:R1:W5:Y:S04]  /*167d0*/  MUFU.EX2 R141, R84 ;  /* 0x00000054008d7308 */ /* 0x0003680000000800 */
[----:B------:R-:W-:Y:S01]  /*167e0*/  FFMA.FTZ R80, R183, c[0x0][0x2d0], -R74 ;  /* 0x0000b400b7507a23 */ /* 0x000fe2000001084a */
[----:B------:R-:W-:Y:S04]  /*167f0*/  HMMA.16816.F32 R64, R76, R86, R64 ;  /* 0x000000564c40723c */ /* 0x000fe80000001840 */
[----:B------:R-:W-:Y:S01]  /*16800*/  F2FP.PACK_AB R82, R222, R221 ;  /* 0x000000ddde52723e */ /* 0x000fe200000000ff */
[----:B------:R3:W-:Y:S01]  /*16810*/  MUFU.EX2 R183, R80 ;  /* 0x0000005000b77308 */ /* 0x0007e20000000800 */
[----:B------:R-:W-:Y:S02]  /*16820*/  F2FP.PACK_AB R81, R138, R139 ;  /* 0x0000008b8a51723e */ /* 0x000fe400000000ff */
[----:B------:R-:W-:Y:S04]  /*16830*/  F2FP.PACK_AB R76, R231, R232 ;  /* 0x000000e8e74c723e */ /* 0x000fe800000000ff */
[----:B------:R-:W-:Y:S02]  /*16840*/  F2FP.PACK_AB R77, R229, R230 ;  /* 0x000000e6e54d723e */ /* 0x000fe400000000ff */
[----:B------:R-:W-:Y:S02]  /*16850*/  F2FP.PACK_AB R78, R226, R228 ;  /* 0x000000e4e24e723e */ /* 0x000fe400000000ff */
[----:B------:R-:W-:Y:S01]  /*16860*/  F2FP.PACK_AB R79, R225, R224 ;  /* 0x000000e0e14f723e */ /* 0x000fe200000000ff */
[----:B-1----:R-:W1:Y:S01]  /*16870*/  LDSM.16.MT88.4 R84, [R193+0x1000] ;  /* 0x00100000c154783b */ /* 0x002e620000004200 */
[----:B-----5:R-:W-:Y:S05]  /*16880*/  F2FP.PACK_AB R83, R141, R137 ;  /* 0x000000898d53723e */ /* 0x020fea00000000ff */
[-C--:B--2---:R-:W-:Y:S03]  /*16890*/  HMMA.16816.F32 R4, R76, R88.reuse, R4 ;  /* 0x000000584c04723c */ /* 0x084fe60000001804 */
[----:B---3--:R-:W-:Y:S04]  /*168a0*/  FFMA.FTZ R80, R175, c[0x0][0x2d0], -R75 ;  /* 0x0000b400af507a23 */ /* 0x008fe8000001084b */
        /* <DEDUP_REMOVED lines=9> */
[----:B--2---:R-:W-:Y:S03]  /*16940*/  FFMA.FTZ R88, R168, c[0x0][0x2d0], -R152 ;  /* 0x0000b400a8587a23 */ /* 0x004fe60000010898 */
[----:B------:R-:W-:Y:S01]  /*16950*/  FFMA.FTZ R84, R211, c[0x0][0x2d0], -R74 ;  /* 0x0000b400d3547a23 */ /* 0x000fe2000001084a */
        /* <DEDUP_REMOVED lines=10> */
[----:B--2---:R-:W-:Y:S04]  /*16a00*/  FFMA.FTZ R84, R213, c[0x0][0x2d0], -R74 ;  /* 0x0000b400d5547a23 */ /* 0x004fe8000001084a */
        /* <DEDUP_REMOVED lines=8> */
[----:B-----5:R-:W-:Y:S09]  /*16a90*/  FFMA.FTZ R92, R180, c[0x0][0x2d0], -R153 ;  /* 0x0000b400b45c7a23 */ /* 0x020ff20000010899 */
[----:B------:R3:W-:Y:S01]  /*16aa0*/  MUFU.EX2 R156, R92 ;  /* 0x0000005c009c7308 */ /* 0x0007e20000000800 */
[----:B-1----:R-:W1:Y:S01]  /*16ab0*/  LDSM.16.MT88.4 R88, [R192+0x1000] ;  /* 0x00100000c058783b */ /* 0x002e620000004200 */
[----:B--2---:R-:W-:Y:S08]  /*16ac0*/  FFMA.FTZ R84, R209, c[0x0][0x2d0], -R75 ;  /* 0x0000b400d1547a23 */ /* 0x004ff0000001084b */
[----:B------:R2:W5:Y:S01]  /*16ad0*/  MUFU.EX2 R166, R84 ;  /* 0x0000005400a67308 */ /* 0x0005620000000800 */
[----:B---3--:R-:W-:Y:S01]  /*16ae0*/  LDSM.16.MT88.4 R92, [R193+0x1800] ;  /* 0x00180000c15c783b */ /* 0x008fe20000004200 */
[--C-:B--2---:R-:W-:Y:S01]  /*16af0*/  FFMA.FTZ R84, R215, c[0x0][0x2d0], -R74.reuse ;  /* 0x0000b400d7547a23 */ /* 0x104fe2000001084a */
[----:B-----5:R-:W-:Y:S01]  /*16b00*/  F2FP.PACK_AB R149, R166, R167 ;  /* 0x000000a7a695723e */ /* 0x020fe200000000ff */
[-C--:B-1----:R-:W-:Y:S06]  /*16b10*/  HMMA.16816.F32 R52, R76, R88.reuse, R52 ;  /* 0x000000584c34723c */ /* 0x082fec0000001834 */
[----:B------:R1:W-:Y:S01]  /*16b20*/  MUFU.EX2 R165, R84 ;  /* 0x0000005400a57308 */ /* 0x0003e20000000800 */
[----:B------:R-:W-:Y:S01]  /*16b30*/  FFMA.FTZ R74, R220, c[0x0][0x2d0], -R74 ;  /* 0x0000b400dc4a7a23 */ /* 0x000fe2000001084a */
[C---:B------:R-:W-:Y:S08]  /*16b40*/  HMMA.16816.F32 R56, R80.reuse, R88, R56 ;  /* 0x000000585038723c */ /* 0x040ff00000001838 */
[----:B------:R2:W3:Y:S01]  /*16b50*/  MUFU.EX2 R164, R74 ;  /* 0x0000004a00a47308 */ /* 0x0004e20000000800 */
[--C-:B------:R-:W-:Y:S01]  /*16b60*/  FFMA.FTZ R88, R182, c[0x0][0x2d0], -R153.reuse ;  /* 0x0000b400b6587a23 */ /* 0x100fe20000010899 */
[-C--:B------:R-:W-:Y:S08]  /*16b70*/  HMMA.16816.F32 R60, R80, R90.reuse, R60 ;  /* 0x0000005a503c723c */ /* 0x080ff0000000183c */
[----:B------:R-:W5:Y:S01]  /*16b80*/  MUFU.EX2 R155, R88 ;  /* 0x00000058009b7308 */ /* 0x000f620000000800 */
        /* <DEDUP_REMOVED lines=13> */
[----:B-----5:R-:W-:Y:S01]  /*16c60*/  F2FP.PACK_AB R83, R155, R156 ;  /* 0x0000009c9b53723e */ /* 0x020fe200000000ff */
[----:B------:R-:W-:Y:S08]  /*16c70*/  LDSM.16.MT88.4 R88, [R190+0x1800] ;  /* 0x00180000be58783b */ /* 0x000ff00000004200 */
        /* <DEDUP_REMOVED lines=30> */
[----:B------:R1:W2:Y:S01]  /*16e60*/  MUFU.EX2 R152, R74 ;  /* 0x0000004a00987308 */ /* 0x0002a20000000800 */
[-C--:B---3--:R-:W-:Y:S08]  /*16e70*/  HMMA.16816.F32 R52, R76, R84.reuse, R52 ;  /* 0x000000544c34723c */ /* 0x088ff00000001834 */
[C---:B------:R-:W-:Y:S07]  /*16e80*/  HMMA.16816.F32 R56, R80.reuse, R84, R56 ;  /* 0x000000545038723c */ /* 0x040fee0000001838 */
[----:B------:R-:W-:Y:S01]  /*16e90*/  MOV R85, R71 ;  /* 0x0000004700557202 */ /* 0x000fe20000000f00 */
[-C--:B------:R-:W-:Y:S04]  /*16ea0*/  HMMA.16816.F32 R60, R80, R86.reuse, R60 ;  /* 0x00000056503c723c */ /* 0x080fe8000000183c */
[----:B------:R-:W-:Y:S01]  /*16eb0*/  MOV R84, R72 ;  /* 0x0000004800547202 */ /* 0x000fe20000000f00 */
[--C-:B-1----:R-:W-:Y:S01]  /*16ec0*/  FFMA.FTZ R74, R171, c[0x0][0x2d0], -R153.reuse ;  /* 0x0000b400ab4a7a23 */ /* 0x102fe20000010899 */
[----:B--2---:R-:W-:Y:S01]  /*16ed0*/  F2FP.PACK_AB R145, R152, R154 ;  /* 0x0000009a9891723e */ /* 0x004fe200000000ff */
[----:B------:R-:W-:Y:S01]  /*16ee0*/  FFMA.FTZ R153, R73, c[0x0][0x2d0], -R153 ;  /* 0x0000b40049997a23 */ /* 0x000fe20000010899 */
[----:B------:R-:W-:Y:S01]  /*16ef0*/  HMMA.16816.F32 R64, R76, R86, R64 ;  /* 0x000000564c40723c */ /* 0x000fe20000001840 */
[----:B------:R-:W-:Y:S03]  /*16f00*/  MUFU.EX2 R75, R74 ;  /* 0x0000004a004b7308 */ /* 0x000fe60000000800 */
[----:B------:R-:W-:Y:S02]  /*16f10*/  FFMA.FTZ R73, R69, R99, R104 ;  /* 0x0000006345497223 */ /* 0x000fe40000010068 */
[----:B----4-:R-:W-:Y:S01]  /*16f20*/  FFMA.FTZ R69, R68, R97, R98 ;  /* 0x0000006144457223 */ /* 0x010fe20000010062 */
[----:B------:R-:W-:Y:S01]  /*16f30*/  MOV R86, R70 ;  /* 0x0000004600567202 */ /* 0x000fe20000000f00 */
[----:B------:R-:W-:Y:S01]  /*16f40*/  FFMA.FTZ R68, R2, R96, R247 ;  /* 0x0000006002447223 */ /* 0x000fe200000100f7 */
[-C--:B------:R-:W-:Y:S02]  /*16f50*/  HMMA.16816.F32 R88, R148, R100.reuse, R4 ;  /* 0x000000649458723c */ /* 0x080fe40000001804 */
[----:B------:R-:W1:Y:S03]  /*16f60*/  MUFU.EX2 R74, R153 ;  /* 0x00000099004a7308 */ /* 0x000e660000000800 */
[----:B------:R-:W-:Y:S01]  /*16f70*/  FADD.FTZ R2, R114, R69 ;  /* 0x0000004572027221 */ /* 0x000fe20000010000 */
[----:B------:R-:W-:Y:S01]  /*16f80*/  MOV R87, R3 ;  /* 0x0000000300577202 */ /* 0x000fe20000000f00 */
[----:B------:R-:W-:Y:S02]  /*16f90*/  FADD.FTZ R4, R115, R73 ;  /* 0x0000004973047221 */ /* 0x000fe40000010000 */
[----:B------:R-:W-:Y:S03]  /*16fa0*/  FADD.FTZ R5, R249, R68 ;  /* 0x00000044f9057221 */ /* 0x000fe60000010000 */
        /* <DEDUP_REMOVED lines=91> */
[----:B------:R-:W-:Y:S03]  /*17560*/  FADD.FTZ R2, R75, R2 ;  /* 0x000000024b027221 */ /* 0x000fe60000010000 */
[----:B------:R2:W-:Y:S01]  /*17570*/  STL [R1+0x14], R4 ;  /* 0x0000140401007387 */ /* 0x0005e20000100800 */
[----:B------:R-:W-:Y:S05]  /*17580*/  FADD.FTZ R2, R74, R2 ;  /* 0x000000024a027221 */ /* 0x000fea0000010000 */
[----:B------:R2:W-:Y:S01]  /*17590*/  STL [R1+0x18], R2 ;  /* 0x0000180201007387 */ /* 0x0005e20000100800 */
[----:B-1----:R-:W-:Y:S04]  /*175a0*/  IADD3 R0, R205, -0x1, RZ ;  /* 0xffffffffcd007810 */ /* 0x002fe80007ffe0ff */
[----:B------:R-:W-:Y:S02]  /*175b0*/  MOV R205, R0 ;  /* 0x0000000000cd7202 */ /* 0x000fe40000000f00 */
[----:B------:R-:W-:Y:S01]  /*175c0*/  MOV R0, R3 ;  /* 0x0000000300007202 */ /* 0x000fe20000000f00 */
[----:B------:R-:W-:-:S05]  /*175d0*/  @P0 BRA `(.L_x_648) ;  /* 0xffffa8e000000947 */ /* 0x000fca000383ffff */
.L_x_631:
[----:B------:R-:W-:Y:S02]  /*175e0*/  MOV R10, 0x1f ;  /* 0x0000001f000a7802 */ /* 0x000fe40000000f00 */
[----:B------:R-:W-:Y:S01]  /*175f0*/  MOV R9, 0xffffffff ;  /* 0xffffffff00097802 */ /* 0x000fe20000000f00 */
[----:B------:R-:W-:Y:S05]  /*17600*/  BRA.DIV ~URZ, `(.L_x_649) ;  /* 0x000051a27f007947 */ /* 0x000fea000b800000 */
[----:B------:R-:W3:Y:S04]  /*17610*/  LDL R3, [R1+0xc] ;  /* 0x00000c0001037983 */ /* 0x000ee80000100800 */
[----:B--23--:R2:W3:Y:S02]  /*17620*/  SHFL.BFLY PT, R2, R3, 0x2, 0x1f ;  /* 0x0c401f0003027f89 */ /* 0x00c4e400000e0000 */
.L_x_735:
[----:B--2---:R-:W2:Y:S02]  /*17630*/  LDL.LU R3, [R1+0xc] ;  /* 0x00000c0001037983 */ /* 0x004ea40000300800 */
[----:B-123--:R-:W-:Y:S01]  /*17640*/  FADD.FTZ R4, R2, R3 ;  /* 0x0000000302047221 */ /* 0x00efe20000010000 */
[----:B------:R-:W-:Y:S05]  /*17650*/  BRA.DIV ~URZ, `(.L_x_650) ;  /* 0x000051b27f007947 */ /* 0x000fea000b800000 */
[----:B------:R-:W2:Y:S04]  /*17660*/  LDL.LU R11, [R1+0x10] ;  /* 0x00001000010b7983 */ /* 0x000ea80000300800 */
[----:B------:R-:W3:Y:S04]  /*17670*/  LDL.LU R8, [R1+0x14] ;  /* 0x0000140001087983 */ /* 0x000ee80000300800 */
[----:B------:R-:W4:Y:S04]  /*17680*/  LDL.LU R10, [R1+0x18] ;  /* 0x00001800010a7983 */ /* 0x000f280000300800 */
[----:B------:R-:W1:Y:S02]  /*17690*/  SHFL.BFLY PT, R6, R4, 0x1, 0x1f ;  /* 0x0c201f0004067f89 */ /* 0x000e6400000e0000 */
[----:B-1----:R-:W-:-:S02]  /*176a0*/  FADD.FTZ R4, R4, R6 ;  /* 0x0000000604047221 */ /* 0x002fc40000010000 */
[----:B--2---:R-:W1:Y:S04]  /*176b0*/  SHFL.BFLY PT, R2, R11, 0x2, 0x1f ;  /* 0x0c401f000b027f89 */ /* 0x004e6800000e0000 */
[----:B---3--:R-:W2:Y:S04]  /*176c0*/  SHFL.BFLY PT, R3, R8, 0x2, 0x1f ;  /* 0x0c401f0008037f89 */ /* 0x008ea800000e0000 */
[----:B----4-:R-:W3:Y:S01]  /*176d0*/  SHFL.BFLY PT, R5, R10, 0x2, 0x1f ;  /* 0x0c401f000a057f89 */ /* 0x010ee200000e0000 */
[----:B-1----:R-:W-:Y:S02]  /*176e0*/  FADD.FTZ R2, R2, R11 ;  /* 0x0000000b02027221 */ /* 0x002fe40000010000 */
[----:B--2---:R-:W-:-:S03]  /*176f0*/  FADD.FTZ R3, R3, R8 ;  /* 0x0000000803037221 */ /* 0x004fc60000010000 */
[----:B------:R-:W1:Y:S01]  /*17700*/  SHFL.BFLY PT, R7, R2, 0x1, 0x1f ;  /* 0x0c201f0002077f89 */ /* 0x000e6200000e0000 */
[----:B---3--:R-:W-:-:S03]  /*17710*/  FADD.FTZ R5, R5, R10 ;  /* 0x0000000a05057221 */ /* 0x008fc60000010000 */
[----:B------:R-:W2:Y:S04]  /*17720*/  SHFL.BFLY PT, R8, R3, 0x1, 0x1f ;  /* 0x0c201f0003087f89 */ /* 0x000ea800000e0000 */
[----:B------:R3:W4:Y:S01]  /*17730*/  SHFL.BFLY PT, R9, R5, 0x1, 0x1f ;  /* 0x0c201f0005097f89 */ /* 0x00072200000e0000 */
[----:B-1----:R-:W-:Y:S02]  /*17740*/  FADD.FTZ R6, R2, R7 ;  /* 0x0000000702067221 */ /* 0x002fe40000010000 */
[----:B--2---:R-:W-:-:S03]  /*17750*/  FADD.FTZ R7, R3, R8 ;  /* 0x0000000803077221 */ /* 0x004fc60000010000 */
.L_x_736:
[----:B------:R-:W-:Y:S01]  /*17760*/  FSETP.NE.FTZ.AND P3, PT, R4, RZ, PT ;  /* 0x000000ff0400720b */ /* 0x000fe20003f75000 */
[----:B------:R-:W-:Y:S01]  /*17770*/  CS2R R2, SRZ ;  /* 0x0000000000027805 */ /* 0x000fe2000001ff00 */
[----:B------:R-:W-:Y:S01]  /*17780*/  FSETP.NE.FTZ.AND P1, PT, R7, RZ, PT ;  /* 0x000000ff0700720b */ /* 0x000fe20003f35000 */
[----:B---34-:R-:W-:Y:S01]  /*17790*/  FADD.FTZ R5, R9, R5 ;  /* 0x0000000509057221 */ /* 0x018fe20000010000 */
[----:B------:R-:W-:-:S02]  /*177a0*/  FSETP.NE.FTZ.AND P2, PT, R6, RZ, PT ;  /* 0x000000ff0600720b */ /* 0x000fc40003f55000 */
[----:B------:R-:W-:Y:S02]  /*177b0*/  MOV R24, 0xff800000 ;  /* 0xff80000000187802 */ /* 0x000fe40000000f00 */
[----:B------:R-:W-:Y:S02]  /*177c0*/  FSETP.NE.FTZ.AND P0, PT, R5, RZ, PT ;  /* 0x000000ff0500720b */ /* 0x000fe40003f15000 */
[----:B------:R-:W-:Y:S02]  /*177d0*/  MOV R19, 0xff800000 ;  /* 0xff80000000137802 */ /* 0x000fe40000000f00 */
[----:B------:R-:W-:Y:S01]  /*177e0*/  MOV R22, 0xff800000 ;  /* 0xff80000000167802 */ /* 0x000fe20000000f00 */
[----:B------:R-:W1:Y:S01]  /*177f0*/  @P3 MUFU.RCP R2, R4 ;  /* 0x0000000400023308 */ /* 0x000e620000001000 */
[----:B------:R-:W-:-:S07]  /*17800*/  MOV R23, 0xff800000 ;  /* 0xff80000000177802 */ /* 0x000fce0000000f00 */
[----:B------:R2:W-:Y:S01]  /*17810*/  @P3 MUFU.LG2 R10, R4 ;  /* 0x00000004000a3308 */ /* 0x0005e20000000c00 */
[----:B-1----:R-:W-:-:S07]  /*17820*/  FMUL.FTZ R74, R2, R100 ;  /* 0x00000064024a7220 */ /* 0x002fce0000410000 */
[----:B------:R-:W-:Y:S01]  /*17830*/  @P1 MUFU.RCP R3, R7 ;  /* 0x0000000700031308 */ /* 0x000fe20000001000 */
[C---:B------:R-:W-:Y:S02]  /*17840*/  FMUL.FTZ R75, R2.reuse, R101 ;  /* 0x00000065024b7220 */ /* 0x040fe40000410000 */
[C---:B------:R-:W-:Y:S02]  /*17850*/  FMUL.FTZ R68, R2.reuse, R88 ;  /* 0x0000005802447220 */ /* 0x040fe40000410000 */
[C---:B------:R-:W-:Y:S01]  /*17860*/  FMUL.FTZ R69, R2.reuse, R89 ;  /* 0x0000005902457220 */ /* 0x040fe20000410000 */
[----:B--2---:R-:W-:Y:S01]  /*17870*/  MOV R4, RZ ;  /* 0x000000ff00047202 */ /* 0x004fe20000000f00 */
[C---:B------:R-:W-:Y:S01]  /*17880*/  FMUL.FTZ R76, R2.reuse, R104 ;  /* 0x00000068024c7220 */ /* 0x040fe20000410000 */
[----:B------:R-:W-:Y:S01]  /*17890*/  @P2 MUFU.LG2 R9, R6 ;  /* 0x0000000600092308 */ /* 0x000fe20000000c00 */
[C---:B------:R-:W-:Y:S02]  /*178a0*/  FMUL.FTZ R77, R2.reuse, R105 ;  /* 0x00000069024d7220 */ /* 0x040fe40000410000 */
[----:B------:R-:W-:-:S02]  /*178b0*/  FMUL.FTZ R78, R2, R116 ;  /* 0x00000074024e7220 */ /* 0x000fc40000410000 */
[C---:B------:R-:W-:Y:S02]  /*178c0*/  FMUL.FTZ R79, R2.reuse, R117 ;  /* 0x00000075024f7220 */ /* 0x040fe40000410000 */
[C---:B------:R-:W-:Y:S01]  /*178d0*/  FMUL.FTZ R66, R2.reuse, R120 ;  /* 0x0000007802427220 */ /* 0x040fe20000410000 */
[----:B------:R-:W1:Y:S01]  /*178e0*/  @P2 MUFU.RCP R4, R6 ;  /* 0x0000000600042308 */ /* 0x000e620000001000 */
[C---:B------:R-:W-:Y:S02]  /*178f0*/  FMUL.FTZ R67, R2.reuse, R121 ;  /* 0x0000007902437220 */ /* 0x040fe40000410000 */
[C---:B------:R-:W-:Y:S02]  /*17900*/  FMUL.FTZ R100, R2.reuse, R132 ;  /* 0x0000008402647220 */ /* 0x040fe40000410000 */
[C---:B------:R-:W-:Y:S02]  /*17910*/  FMUL.FTZ R101, R2.reuse, R133 ;  /* 0x0000008502657220 */ /* 0x040fe40000410000 */
[----:B------:R-:W-:-:S02]  /*17920*/  FMUL.FTZ R80, R2, R136 ;  /* 0x0000008802507220 */ /* 0x000fc40000410000 */
[C---:B------:R-:W-:Y:S02]  /*17930*/  FMUL.FTZ R81, R2.reuse, R137 ;  /* 0x0000008902517220 */ /* 0x040fe40000410000 */
[C---:B------:R-:W-:Y:S02]  /*17940*/  FMUL.FTZ R62, R2.reuse, R148 ;  /* 0x00000094023e7220 */ /* 0x040fe40000410000 */
[----:B------:R-:W-:Y:S02]  /*17950*/  FMUL.FTZ R63, R2, R149 ;  /* 0x00000095023f7220 */ /* 0x000fe40000410000 */
[----:B------:R2:W3:Y:S01]  /*17960*/  @P1 MUFU.LG2 R2, R7 ;  /* 0x0000000700021308 */ /* 0x0004e20000000c00 */
[C---:B-1----:R-:W-:Y:S01]  /*17970*/  FMUL.FTZ R84, R4.reuse, R90 ;  /* 0x0000005a04547220 */ /* 0x042fe20000410000 */
[----:B------:R-:W-:Y:S01]  /*17980*/  @P2 MOV R6, 0x3f317218 ;  /* 0x3f31721800062802 */ /* 0x000fe20000000f00 */
[C---:B------:R-:W-:Y:S02]  /*17990*/  FMUL.FTZ R85, R4.reuse, R91 ;  /* 0x0000005b04557220 */ /* 0x040fe40000410000 */
[----:B------:R-:W-:-:S02]  /*179a0*/  FMUL.FTZ R86, R4, R102 ;  /* 0x0000006604567220 */ /* 0x000fc40000410000 */
[----:B------:R-:W-:Y:S02]  /*179b0*/  FMUL.FTZ R87, R4, R103 ;  /* 0x0000006704577220 */ /* 0x000fe40000410000 */
[C---:B------:R-:W-:Y:S02]  /*179c0*/  FMUL.FTZ R48, R3.reuse, R92 ;  /* 0x0000005c03307220 */ /* 0x040fe40000410000 */
[C---:B------:R-:W-:Y:S02]  /*179d0*/  FMUL.FTZ R49, R3.reuse, R93 ;  /* 0x0000005d03317220 */ /* 0x040fe40000410000 */
[C---:B------:R-:W-:Y:S02]  /*179e0*/  FMUL.FTZ R38, R3.reuse, R96 ;  /* 0x0000006003267220 */ /* 0x040fe40000410000 */
[C---:B------:R-:W-:Y:S01]  /*179f0*/  FMUL.FTZ R39, R3.reuse, R97 ;  /* 0x0000006103277220 */ /* 0x040fe20000410000 */
[----:B--2---:R-:W-:Y:S01]  /*17a00*/  @P3 MOV R7, 0x3f317218 ;  /* 0x3f31721800073802 */ /* 0x004fe20000000f00 */
[----:B---3--:R-:W-:Y:S01]  /*17a10*/  @P1 FMUL.FTZ R8, R2, 0.69314718246459960938 ;  /* 0x3f31721802081820 */ /* 0x008fe20000410000 */
        /* <DEDUP_REMOVED lines=14> */
[C---:B------:R-:W-:Y:S01]  /*17b00*/  FMUL.FTZ R88, R4.reuse, R106 ;  /* 0x0000006a04587220 */ /* 0x040fe20000410000 */
[----:B------:R1:W2:Y:S01]  /*17b10*/  @P0 MUFU.LG2 R3, R5 ;  /* 0x0000000500030308 */ /* 0x0002a20000000c00 */
[----:B------:R-:W-:-:S02]  /*17b20*/  FMUL.FTZ R89, R4, R107 ;  /* 0x0000006b04597220 */ /* 0x000fc40000410000 */
[C---:B------:R-:W-:Y:S02]  /*17b30*/  FMUL.FTZ R90, R4.reuse, R118 ;  /* 0x00000076045a7220 */ /* 0x040fe40000410000 */
[C---:B------:R-:W-:Y:S02]  /*17b40*/  FMUL.FTZ R91, R4.reuse, R119 ;  /* 0x00000077045b7220 */ /* 0x040fe40000410000 */
[C---:B------:R-:W-:Y:S02]  /*17b50*/  FMUL.FTZ R104, R4.reuse, R122 ;  /* 0x0000007a04687220 */ /* 0x040fe40000410000 */
[C---:B------:R-:W-:Y:S02]  /*17b60*/  FMUL.FTZ R105, R4.reuse, R123 ;  /* 0x0000007b04697220 */ /* 0x040fe40000410000 */
[C---:B------:R-:W-:Y:S02]  /*17b70*/  FMUL.FTZ R102, R4.reuse, R134 ;  /* 0x0000008604667220 */ /* 0x040fe40000410000 */
[----:B------:R-:W-:-:S02]  /*17b80*/  FMUL.FTZ R103, R4, R135 ;  /* 0x0000008704677220 */ /* 0x000fc40000410000 */
[C---:B------:R-:W-:Y:S01]  /*17b90*/  FMUL.FTZ R82, R4.reuse, R138 ;  /* 0x0000008a04527220 */ /* 0x040fe20000410000 */
[----:B-1----:R-:W-:Y:S01]  /*17ba0*/  MOV R5, 0x1 ;  /* 0x0000000100057802 */ /* 0x002fe20000000f00 */
[C---:B------:R-:W-:Y:S02]  /*17bb0*/  FMUL.FTZ R83, R4.reuse, R139 ;  /* 0x0000008b04537220 */ /* 0x040fe40000410000 */
[C---:B------:R-:W-:Y:S02]  /*17bc0*/  FMUL.FTZ R64, R4.reuse, R150 ;  /* 0x0000009604407220 */ /* 0x040fe40000410000 */
[----:B------:R-:W-:Y:S01]  /*17bd0*/  FMUL.FTZ R65, R4, R151 ;  /* 0x0000009704417220 */ /* 0x000fe20000410000 */
[----:B------:R-:W-:Y:S01]  /*17be0*/  @P1 MOV R4, 0x3f317218 ;  /* 0x3f31721800041802 */ /* 0x000fe20000000f00 */
[----:B--2---:R-:W-:Y:S02]  /*17bf0*/  @P0 FMUL.FTZ R3, R3, 0.69314718246459960938 ;  /* 0x3f31721803030820 */ /* 0x004fe40000410000 */
[----:B------:R-:W-:-:S02]  /*17c00*/  @P3 FMUL.FTZ R10, R10, 0.69314718246459960938 ;  /* 0x3f3172180a0a3820 */ /* 0x000fc40000410000 */
[----:B------:R-:W-:Y:S02]  /*17c10*/  @P1 FMUL.FTZ R4, R4, c[0x0][0x2d0] ;  /* 0x0000b40004041a20 */ /* 0x000fe40000410000 */
[----:B------:R-:W-:Y:S02]  /*17c20*/  @P3 FMUL.FTZ R7, R7, c[0x0][0x2d0] ;  /* 0x0000b40007073a20 */ /* 0x000fe40000410000 */
[----:B------:R-:W-:Y:S01]  /*17c30*/  @P1 FFMA.FTZ R24, R4, R70, R8 ;  /* 0x0000004604181223 */ /* 0x000fe20000010008 */
[----:B------:R-:W-:Y:S01]  /*17c40*/  @P0 MOV R4, 0x3f317218 ;  /* 0x3f31721800040802 */ /* 0x000fe20000000f00 */
[----:B------:R-:W-:Y:S02]  /*17c50*/  @P2 FMUL.FTZ R9, R9, 0.69314718246459960938 ;  /* 0x3f31721809092820 */ /* 0x000fe40000410000 */
[----:B------:R-:W-:Y:S02]  /*17c60*/  @P2 FMUL.FTZ R6, R6, c[0x0][0x2d0] ;  /* 0x0000b40006062a20 */ /* 0x000fe40000410000 */
[----:B------:R-:W-:-:S02]  /*17c70*/  @P0 FMUL.FTZ R4, R4, c[0x0][0x2d0] ;  /* 0x0000b40004040a20 */ /* 0x000fc40000410000 */
[----:B------:R-:W-:Y:S02]  /*17c80*/  @P3 FFMA.FTZ R22, R7, R72, R10 ;  /* 0x0000004807163223 */ /* 0x000fe4000001000a */
[----:B------:R-:W-:Y:S01]  /*17c90*/  @P0 FFMA.FTZ R19, R4, R0, R3 ;  /* 0x0000000004130223 */ /* 0x000fe20000010003 */
[----:B------:R-:W-:Y:S01]  /*17ca0*/  PRMT R0, R5, 0x7610, R0 ;  /* 0x0000761005007816 */ /* 0x000fe20000000000 */
[----:B------:R-:W-:Y:S02]  /*17cb0*/  @P2 FFMA.FTZ R23, R6, R71, R9 ;  /* 0x0000004706172223 */ /* 0x000fe40000010009 */
        /* <DEDUP_REMOVED lines=15> */
[----:B------:R-:W-:Y:S02]  /*17db0*/  FMUL.FTZ R31, R2, R147 ;  /* 0x00000093021f7220 */ /* 0x000fe40000410000 */
.L_x_558:
[----:B------:R4:W5:Y:S04]  /*17dc0*/  LDL R6, [R1+0x48] ;  /* 0x0000480001067983 */ /* 0x0009680000100800 */
[----:B------:R-:W1:Y:S01]  /*17dd0*/  S2R R2, SR_TID.X ;  /* 0x0000000000027919 */ /* 0x000e620000002100 */
[----:B------:R-:W-:Y:S01]  /*17de0*/  BSSY B0, `(.L_x_651) ;  /* 0x0000011000007945 */ /* 0x000fe20003800000 */
[----:B-1----:R-:W-:-:S13]  /*17df0*/  LOP3.LUT P0, RZ, R2, 0x7f, RZ, 0xc0, !PT ;  /* 0x0000007f02ff7812 */ /* 0x002fda000780c0ff */
[----:B------:R-:W-:Y:S05]  /*17e00*/  @P0 BRA `(.L_x_652) ;  /* 0x000000e000000947 */ /* 0x000fea0003800000 */
[----:B----4-:R-:W1:Y:S01]  /*17e10*/  S2R R4, SR_LANEID ;  /* 0x0000000000047919 */ /* 0x010e620000000000 */
[----:B------:R-:W-:Y:S01]  /*17e20*/  VOTEU.ANY UR4, UPT, PT ;  /* 0x0000000000047886 */ /* 0x000fe200038e0100 */
[----:B---3--:R-:W-:Y:S01]  /*17e30*/  IMAD.MOV.U32 R5, RZ, RZ, c[0x0][0x564] ;  /* 0x00015900ff057624 */ /* 0x008fe200078e00ff */
[----:B------:R-:W1:Y:S08]  /*17e40*/  FLO.U32 R3, UR4 ;  /* 0x0000000400037d00 */ /* 0x000e7000080e0000 */
[----:B------:R-:W3:Y:S01]  /*17e50*/  POPC R2, UR4 ;  /* 0x0000000400027d09 */ /* 0x000ee20008000000 */
[----:B-1----:R-:W-:Y:S01]  /*17e60*/  ISETP.EQ.U32.AND P0, PT, R3, R4, PT ;  /* 0x000000040300720c */ /* 0x002fe20003f02070 */
[----:B------:R-:W-:-:S12]  /*17e70*/  IMAD.MOV.U32 R4, RZ, RZ, c[0x0][0x560] ;  /* 0x00015800ff047624 */ /* 0x000fd800078e00ff */
[----:B---3--:R1:W3:Y:S04]  /*17e80*/  @P0 ATOMG.E.ADD.STRONG.GPU PT, R2, [R4.64], R2 ;  /* 0x00000002040209a8 */ /* 0x0082e800081ee1c8 */
[----:B-1----:R-:W1:Y:S04]  /*17e90*/  S2R R4, SR_LTMASK ;  /* 0x0000000000047919 */ /* 0x002e680000003900 */
[----:B---3--:R1:W3:Y:S02]  /*17ea0*/  SHFL.IDX PT, R3, R2, R3, 0x1f ;  /* 0x00001f0302037589 */ /* 0x0082e400000e0000 */
[----:B-1----:R-:W-:-:S06]  /*17eb0*/  LOP3.LUT R2, R4, UR4, RZ, 0xc0, !PT ;  /* 0x0000000404027c12 */ /* 0x002fcc000f8ec0ff */
[----:B------:R-:W3:Y:S02]  /*17ec0*/  POPC R2, R2 ;  /* 0x0000000200027309 */ /* 0x000ee40000000000 */
[----:B---3-5:R-:W-:-:S05]  /*17ed0*/  IADD3 R6, R3, c[0x0][0xc], R2 ;  /* 0x0000030003067a10 */ /* 0x028fca0007ffe002 */
[----:B------:R1:W-:Y:S02]  /*17ee0*/  STL [R1+0x48], R6 ;  /* 0x0000480601007387 */ /* 0x0003e40000100800 */
.L_x_652:
[----:B----4-:R-:W-:Y:S05]  /*17ef0*/  BSYNC B0 ;  /* 0x0000000000007941 */ /* 0x010fea0003800000 */
.L_x_651:
[----:B------:R-:W4:Y:S01]  /*17f00*/  LDL.64 R2, [R1+0x38] ;  /* 0x0000380001027983 */ /* 0x000f220000100a00 */
[----:B------:R-:W-:Y:S01]  /*17f10*/  PRMT R0, R0, 0x9910, RZ ;  /* 0x0000991000007816 */ /* 0x000fe200000000ff */
[----:B------:R-:W-:Y:S01]  /*17f20*/  BSSY B1, `(.L_x_653) ;  /* 0x00002cf000017945 */ /* 0x000fe20003800000 */
[----:B-----5:R-:W-:Y:S02]  /*17f30*/  IMAD.MOV.U32 R70, RZ, RZ, R6 ;  /* 0x000000ffff467224 */ /* 0x020fe400078e0006 */
[----:B------:R-:W-:Y:S02]  /*17f40*/  ISETP.NE.AND P0, PT, R0, RZ, PT ;  /* 0x000000ff0000720c */ /* 0x000fe40003f05270 */
[----:B----4-:R-:W-:-:S11]  /*17f50*/  SHF.R.S32.HI R18, RZ, 0x1f, R2 ;  /* 0x0000001fff127819 */ /* 0x010fd60000011402 */
[----:B------:R-:W-:Y:S05]  /*17f60*/  @!P0 BRA `(.L_x_654) ;  /* 0x0000203000008947 */ /* 0x000fea0003800000 */
[----:B--2---:R-:W2:Y:S04]  /*17f70*/  LDL R7, [R1+0x5c] ;  /* 0x00005c0001077983 */ /* 0x004ea80000100800 */
[----:B-1----:R-:W4:Y:S04]  /*17f80*/  LDL R6, [R1+0x6c] ;  /* 0x00006c0001067983 */ /* 0x002f280000100800 */
[----:B---3--:R-:W3:Y:S04]  /*17f90*/  LDL R8, [R1+0x74] ;  /* 0x0000740001087983 */ /* 0x008ee80000100800 */
[----:B------:R-:W3:Y:S01]  /*17fa0*/  LDL R5, [R1+0x70] ;  /* 0x0000700001057983 */ /* 0x000ee20000100800 */
[----:B------:R-:W-:Y:S01]  /*17fb0*/  WARPSYNC 0xffffffff ;  /* 0xffffffff00007948 */ /* 0x000fe20003800000 */
[----:B------:R-:W-:-:S02]  /*17fc0*/  F2FP.PACK_AB R0, R69, R68 ;  /* 0x000000444500723e */ /* 0x000fc400000000ff */
[----:B------:R-:W-:Y:S01]  /*17fd0*/  BAR.SYNC.DEFER_BLOCKING 0x1, 0x80 ;  /* 0x0042000000007b1d */ /* 0x000fe20000010000 */
[----:B------:R-:W-:Y:S02]  /*17fe0*/  F2FP.PACK_AB R3, R85, R84 ;  /* 0x000000545503723e */ /* 0x000fe400000000ff */
[----:B------:R-:W-:-:S03]  /*17ff0*/  F2FP.PACK_AB R2, R75, R74 ;  /* 0x0000004a4b02723e */ /* 0x000fc600000000ff */
[----:B------:R-:W3:Y:S01]  /*18000*/  LDL R9, [R1+0x60] ;  /* 0x0000600001097983 */ /* 0x000ee20000100800 */
[----:B------:R-:W-:-:S03]  /*18010*/  F2FP.PACK_AB R4, R61, R60 ;  /* 0x0000003c3d04723e */ /* 0x000fc600000000ff */
[----:B------:R-:W3:Y:S04]  /*18020*/  LDL R12, [R1+0x7c] ;  /* 0x00007c00010c7983 */ /* 0x000ee80000100800 */
[----:B------:R-:W3:Y:S04]  /*18030*/  LDL R10, [R1+0x80] ;  /* 0x00008000010a7983 */ /* 0x000ee80000100800 */
[----:B--2---:R1:W-:Y:S04]  /*18040*/  STS [R7], R0 ;  /* 0x0000000007007388 */ /* 0x0043e80000000800 */
[----:B------:R2:W-:Y:S04]  /*18050*/  STS [R7+0x400], R3 ;  /* 0x0004000307007388 */ /* 0x0005e80000000800 */
[----:B----4-:R4:W-:Y:S01]  /*18060*/  STS [R6], R2 ;  /* 0x0000000206007388 */ /* 0x0109e20000000800 */
[----:B-1----:R-:W-:-:S02]  /*18070*/  F2FP.PACK_AB R0, R87, R86 ;  /* 0x000000565700723e */ /* 0x002fc400000000ff */
[----:B--2---:R-:W-:-:S03]  /*18080*/  F2FP.PACK_AB R3, R49, R48 ;  /* 0x000000303103723e */ /* 0x004fc600000000ff */
[----:B------:R1:W-:Y:S01]  /*18090*/  STS [R6+0x400], R0 ;  /* 0x0004000006007388 */ /* 0x0003e20000000800 */
[----:B----4-:R-:W-:-:S03]  /*180a0*/  F2FP.PACK_AB R2, R35, R34 ;  /* 0x000000222302723e */ /* 0x010fc600000000ff */
[----:B------:R-:W-:Y:S04]  /*180b0*/  STS [R7+0x2000], R3 ;  /* 0x0020000307007388 */ /* 0x000fe80000000800 */
[----:B------:R2:W-:Y:S01]  /*180c0*/  STS [R7+0x2400], R2 ;  /* 0x0024000207007388 */ /* 0x0005e20000000800 */
[----:B-1----:R-:W-:-:S03]  /*180d0*/  F2FP.PACK_AB R0, R39, R38 ;  /* 0x000000262700723e */ /* 0x002fc600000000ff */
[----:B--2---:R-:W2:Y:S01]  /*180e0*/  LDL R7, [R1+0x68] ;  /* 0x0000680001077983 */ /* 0x004ea20000100800 */
[----:B------:R-:W-:Y:S02]  /*180f0*/  F2FP.PACK_AB R3, R77, R76 ;  /* 0x0000004c4d03723e */ /* 0x000fe400000000ff */
[----:B------:R-:W-:Y:S01]  /*18100*/  F2FP.PACK_AB R2, R89, R88 ;  /* 0x000000585902723e */ /* 0x000fe200000000ff */
[----:B------:R-:W-:Y:S04]  /*18110*/  STS [R6+0x2000], R0 ;  /* 0x0020000006007388 */ /* 0x000fe80000000800 */
[----:B------:R1:W-:Y:S04]  /*18120*/  STS [R6+0x2400], R4 ;  /* 0x0024000406007388 */ /* 0x0003e80000000800 */
[----:B-1----:R-:W4:Y:S01]  /*18130*/  LDL R6, [R1+0x64] ;  /* 0x0000640001067983 */ /* 0x002f220000100800 */
[----:B------:R-:W-:-:S02]  /*18140*/  F2FP.PACK_AB R0, R79, R78 ;  /* 0x0000004e4f00723e */ /* 0x000fc400000000ff */
[----:B------:R-:W-:Y:S01]  /*18150*/  F2FP.PACK_AB R4, R41, R40 ;  /* 0x000000282904723e */ /* 0x000fe200000000ff */
[----:B---3--:R1:W-:Y:S04]  /*18160*/  STS [R8], R3 ;  /* 0x0000000308007388 */ /* 0x0083e80000000800 */
[----:B------:R3:W-:Y:S04]  /*18170*/  STS [R8+0x400], R2 ;  /* 0x0004000208007388 */ /* 0x0007e80000000800 */
[----:B------:R3:W-:Y:S01]  /*18180*/  STS [R5], R0 ;  /* 0x0000000005007388 */ /* 0x0007e20000000800 */
[----:B-1----:R-:W-:-:S02]  /*18190*/  F2FP.PACK_AB R3, R91, R90 ;  /* 0x0000005a5b03723e */ /* 0x002fc400000000ff */
[----:B---3--:R-:W-:-:S03]  /*181a0*/  F2FP.PACK_AB R2, R43, R42 ;  /* 0x0000002a2b02723e */ /* 0x008fc600000000ff */
[----:B------:R1:W-:Y:S01]  /*181b0*/  STS [R5+0x400], R3 ;  /* 0x0004000305007388 */ /* 0x0003e20000000800 */
[----:B------:R-:W-:-:S03]  /*181c0*/  F2FP.PACK_AB R0, R59, R58 ;  /* 0x0000003a3b00723e */ /* 0x000fc600000000ff */
[----:B------:R-:W-:Y:S04]  /*181d0*/  STS [R8+0x2000], R4 ;  /* 0x0020000408007388 */ /* 0x000fe80000000800 */
[----:B------:R3:W-:Y:S01]  /*181e0*/  STS [R8+0x2400], R0 ;  /* 0x0024000008007388 */ /* 0x0007e20000000800 */
[----:B-1----:R-:W-:-:S03]  /*181f0*/  F2FP.PACK_AB R3, R57, R56 ;  /* 0x000000383903723e */ /* 0x002fc600000000ff */
[----:B---3--:R-:W3:Y:S01]  /*18200*/  LDL R8, [R1+0x54] ;  /* 0x0000540001087983 */ /* 0x008ee20000100800 */
[----:B------:R-:W-:-:S03]  /*18210*/  F2FP.PACK_AB R0, R67, R66 ;  /* 0x000000424300723e */ /* 0x000fc600000000ff */
[----:B------:R1:W-:Y:S04]  /*18220*/  STS [R5+0x2000], R2 ;  /* 0x0020000205007388 */ /* 0x0003e80000000800 */
[----:B------:R1:W-:Y:S04]  /*18230*/  STS [R5+0x2400], R3 ;  /* 0x0024000305007388 */ /* 0x0003e80000000800 */
[----:B------:R1:W-:Y:S01]  /*18240*/  STS [R9], R0 ;  /* 0x0000000009007388 */ /* 0x0003e20000000800 */
[----:B------:R-:W-:Y:S02]  /*18250*/  F2FP.PACK_AB R4, R53, R52 ;  /* 0x000000343504723e */ /* 0x000fe400000000ff */
[----:B-1----:R-:W-:-:S02]  /*18260*/  F2FP.PACK_AB R2, R105, R104 ;  /* 0x000000686902723e */ /* 0x002fc400000000ff */
[----:B------:R-:W-:-:S03]  /*18270*/  F2FP.PACK_AB R3, R101, R100 ;  /* 0x000000646503723e */ /* 0x000fc600000000ff */
[----:B------:R1:W-:Y:S01]  /*18280*/  STS [R9+0x400], R2 ;  /* 0x0004000209007388 */ /* 0x0003e20000000800 */
[----:B------:R-:W-:Y:S02]  /*18290*/  F2FP.PACK_AB R0, R103, R102 ;  /* 0x000000666700723e */ /* 0x000fe400000000ff */
[----:B------:R-:W-:Y:S02]  /*182a0*/  F2FP.PACK_AB R5, R51, R50 ;  /* 0x000000323305723e */ /* 0x000fe400000000ff */
[----:B-1----:R-:W-:Y:S02]  /*182b0*/  F2FP.PACK_AB R2, R55, R54 ;  /* 0x000000363702723e */ /* 0x002fe400000000ff */
[----:B------:R-:W-:Y:S02]  /*182c0*/  ISETP.NE.U32.AND P0, PT, RZ, c[0x0][0x508], PT ;  /* 0x00014200ff007a0c */ /* 0x000fe40003f05070 */
[----:B------:R-:W-:Y:S02]  /*182d0*/  ISETP.NE.U32.AND P2, PT, RZ, c[0x0][0x500], PT ;  /* 0x00014000ff007a0c */ /* 0x000fe40003f45070 */
[----:B------:R-:W-:-:S02]  /*182e0*/  ISETP.NE.AND.EX P1, PT, RZ, c[0x0][0x50c], PT, P0 ;  /* 0x00014300ff007a0c */ /* 0x000fc40003f25300 */
[----:B------:R-:W-:Y:S01]  /*182f0*/  ISETP.NE.AND.EX P2, PT, RZ, c[0x0][0x504], PT, P2 ;  /* 0x00014100ff007a0c */ /* 0x000fe20003f45320 */
[----:B------:R-:W-:Y:S01]  /*18300*/  IMAD.MOV.U32 R11, RZ, RZ, c[0x0][0x388] ;  /* 0x0000e200ff0b7624 */ /* 0x000fe200078e00ff */
[----:B--2---:R1:W-:Y:S04]  /*18310*/  STS [R7], R3 ;  /* 0x0000000307007388 */ /* 0x0043e80000000800 */
[----:B------:R2:W-:Y:S04]  /*18320*/  STS [R7+0x400], R0 ;  /* 0x0004000007007388 */ /* 0x0005e80000000800 */
[----:B------:R4:W-:Y:S04]  /*18330*/  STS [R9+0x2000], R2 ;  /* 0x0020000209007388 */ /* 0x0009e80000000800 */
[----:B------:R4:W-:Y:S04]  /*18340*/  STS [R9+0x2400], R4 ;  /* 0x0024000409007388 */ /* 0x0009e80000000800 */
[----:B------:R-:W-:Y:S01]  /*18350*/  STS [R7+0x2000], R5 ;  /* 0x0020000507007388 */ /* 0x000fe20000000800 */
[----:B-1----:R-:W-:-:S02]  /*18360*/  F2FP.PACK_AB R3, R47, R46 ;  /* 0x0000002e2f03723e */ /* 0x002fc400000000ff */
[----:B--2---:R-:W-:Y:S02]  /*18370*/  F2FP.PACK_AB R0, R83, R82 ;  /* 0x000000525300723e */ /* 0x004fe400000000ff */
[----:B----4-:R-:W-:Y:S01]  /*18380*/  F2FP.PACK_AB R2, R81, R80 ;  /* 0x000000505102723e */ /* 0x010fe200000000ff */
[----:B------:R-:W-:Y:S04]  /*18390*/  STS [R7+0x2400], R3 ;  /* 0x0024000307007388 */ /* 0x000fe80000000800 */
[----:B------:R1:W-:Y:S04]  /*183a0*/  STS [R6], R2 ;  /* 0x0000000206007388 */ /* 0x0003e80000000800 */
[----:B------:R2:W-:Y:S01]  /*183b0*/  STS [R6+0x400], R0 ;  /* 0x0004000006007388 */ /* 0x0005e20000000800 */
[----:B------:R-:W-:-:S03]  /*183c0*/  F2FP.PACK_AB R4, R45, R44 ;  /* 0x0000002c2d04723e */ /* 0x000fc600000000ff */
[----:B------:R-:W4:Y:S01]  /*183d0*/  LDL.LU R9, [R1+0x4c] ;  /* 0x00004c0001097983 */ /* 0x000f220000300800 */
[----:B-1----:R-:W-:Y:S02]  /*183e0*/  F2FP.PACK_AB R2, R63, R62 ;  /* 0x0000003e3f02723e */ /* 0x002fe400000000ff */
[----:B--2---:R-:W-:-:S03]  /*183f0*/  F2FP.PACK_AB R0, R65, R64 ;  /* 0x000000404100723e */ /* 0x004fc600000000ff */
[----:B------:R1:W-:Y:S01]  /*18400*/  STS [R12], R2 ;  /* 0x000000020c007388 */ /* 0x0003e20000000800 */
[----:B------:R-:W-:-:S03]  /*18410*/  F2FP.PACK_AB R3, R37, R36 ;  /* 0x000000242503723e */ /* 0x000fc600000000ff */
[----:B------:R2:W-:Y:S04]  /*18420*/  STS [R10+0x400], R0 ;  /* 0x000400000a007388 */ /* 0x0005e80000000800 */
[----:B------:R3:W-:Y:S04]  /*18430*/  STS [R6+0x2000], R4 ;  /* 0x0020000406007388 */ /* 0x0007e80000000800 */
[----:B------:R3:W-:Y:S01]  /*18440*/  STS [R6+0x2400], R3 ;  /* 0x0024000306007388 */ /* 0x0007e20000000800 */
[----:B-1----:R-:W-:Y:S02]  /*18450*/  F2FP.PACK_AB R2, R33, R32 ;  /* 0x000000202102723e */ /* 0x002fe400000000ff */
[----:B--2---:R-:W-:-:S03]  /*18460*/  F2FP.PACK_AB R0, R31, R30 ;  /* 0x0000001e1f00723e */ /* 0x004fc600000000ff */
[----:B------:R1:W-:Y:S04]  /*18470*/  STS [R12+0x2000], R2 ;  /* 0x002000020c007388 */ /* 0x0003e80000000800 */
[----:B------:R2:W-:Y:S01]  /*18480*/  STS [R10+0x2400], R0 ;  /* 0x002400000a007388 */ /* 0x0005e20000000800 */
[----:B---3--:R-:W-:Y:S02]  /*18490*/  IMAD.MOV.U32 R4, RZ, RZ, 0x4 ;  /* 0x00000004ff047424 */ /* 0x008fe400078e00ff */
[----:B------:R-:W-:Y:S02]  /*184a0*/  IMAD.MOV.U32 R3, RZ, RZ, RZ ;  /* 0x000000ffff037224 */ /* 0x000fe400078e00ff */
[CC--:B------:R-:W-:Y:S01]  /*184b0*/  @P1 IMAD.WIDE R6, R8.reuse, R4.reuse, c[0x0][0x508] ;  /* 0x0001420008061625 */ /* 0x0c0fe200078e0204 */
[----:B------:R-:W-:Y:S03]  /*184c0*/  BAR.SYNC.DEFER_BLOCKING 0x1, 0x80 ;  /* 0x0042000000007b1d */ /* 0x000fe60000010000 */
[----:B------:R-:W-:-:S03]  /*184d0*/  IMAD.WIDE R4, R8, R4, c[0x0][0x500] ;  /* 0x0001400008047625 */ /* 0x000fc600078e0204 */
[----:B------:R2:W5:Y:S04]  /*184e0*/  @P1 LDG.E R11, [R6.64] ;  /* 0x00000008060b1981 */ /* 0x000568000c1e1900 */
[----:B------:R2:W5:Y:S01]  /*184f0*/  @P2 LDG.E R3, [R4.64] ;  /* 0x0000000804032981 */ /* 0x000562000c1e1900 */
[----:B----4-:R-:W-:-:S04]  /*18500*/  ISETP.NE.AND P0, PT, R9, RZ, PT ;  /* 0x000000ff0900720c */ /* 0x010fc80003f05270 */
[----:B-1----:R-:W-:Y:S01]  /*18510*/  SEL R2, R9, c[0x0][0x3d4], P0 ;  /* 0x0000f50009027a07 */ /* 0x002fe20000000000 */
[----:B------:R-:W-:Y:S05]  /*18520*/  @P1 BRA `(.L_x_655) ;  /* 0x0000004000001947 */ /* 0x000fea0003800000 */
[----:B--2---:R-:W-:Y:S05]  /*18530*/  @!P2 BRA `(.L_x_655) ;  /* 0x000000300000a947 */ /* 0x004fea0003800000 */
[----:B------:R1:W2:Y:S04]  /*18540*/  LDG.E R0, [R4.64] ;  /* 0x0000000804007981 */ /* 0x0002a8000c1e1900 */
[----:B-1----:R-:W2:Y:S02]  /*18550*/  LDG.E R4, [R4.64+0x4] ;  /* 0x0000040804047981 */ /* 0x002ea4000c1e1900 */
[----:B--2--5:R-:W-:Y:S02]  /*18560*/  IADD3 R11, -R0, R4, RZ ;  /* 0x00000004000b7210 */ /* 0x024fe40007ffe1ff */
.L_x_655:
[----:B--2---:R-:W2:Y:S04]  /*18570*/  LDL R4, [R1+0x44] ;  /* 0x0000440001047983 */ /* 0x004ea80000100800 */
        /* <DEDUP_REMOVED lines=15> */
[----:B------:R-:W-:Y:S02]  /*18670*/  SHF.R.S32.HI R0, RZ, 0x1f, R8 ;  /* 0x0000001fff007819 */ /* 0x000fe40000011408 */
[----:B------:R-:W-:Y:S02]  /*18680*/  SEL R2, R8, RZ, !P0 ;  /* 0x000000ff08027207 */ /* 0x000fe40004000000 */
[----:B------:R-:W-:Y:S01]  /*18690*/  SEL R5, R0, RZ, !P0 ;  /* 0x000000ff00057207 */ /* 0x000fe20004000000 */
[----:B------:R-:W1:Y:S02]  /*186a0*/  S2R R28, SR_TID.X ;  /* 0x00000000001c7919 */ /* 0x000e640000002100 */
[----:B-1----:R-:W-:-:S04]  /*186b0*/  IMAD R0, R7, R2, RZ ;  /* 0x0000000207007224 */ /* 0x002fc800078e02ff */
[C---:B------:R-:W-:Y:S02]  /*186c0*/  IMAD R10, R6.reuse, R5, R0 ;  /* 0x00000005060a7224 */ /* 0x040fe400078e0200 */
[----:B------:R-:W-:Y:S01]  /*186d0*/  IMAD.WIDE.U32 R6, R6, R2, RZ ;  /* 0x0000000206067225 */ /* 0x000fe200078e00ff */
[----:B------:R-:W-:-:S04]  /*186e0*/  SHF.R.S32.HI R26, RZ, 0x1f, R28 ;  /* 0x0000001fff1a7819 */ /* 0x000fc8000001141c */
[----:B------:R-:W-:-:S04]  /*186f0*/  LEA.HI R26, R26, R28, RZ, 0x5 ;  /* 0x0000001c1a1a7211 */ /* 0x000fc800078f28ff */
[----:B------:R-:W-:-:S05]  /*18700*/  LOP3.LUT R26, R26, 0xffffffe0, RZ, 0xc0, !PT ;  /* 0xffffffe01a1a7812 */ /* 0x000fca00078ec0ff */
[----:B------:R-:W-:Y:S01]  /*18710*/  IMAD.IADD R26, R28, 0x1, -R26 ;  /* 0x000000011c1a7824 */ /* 0x000fe200078e0a1a */
[----:B------:R-:W-:-:S04]  /*18720*/  LOP3.LUT R204, R204, 0xfffffffd, RZ, 0xc0, !PT ;  /* 0xfffffffdcccc7812 */ /* 0x000fc800078ec0ff */
[----:B------:R-:W-:Y:S01]  /*18730*/  LOP3.LUT R204, R204, 0xfffffffe, RZ, 0xc0, !PT ;  /* 0xfffffffecccc7812 */ /* 0x000fe200078ec0ff */
[----:B--2---:R-:W-:-:S04]  /*18740*/  IMAD.IADD R4, R4, 0x1, R71 ;  /* 0x0000000104047824 */ /* 0x004fc800078e0247 */
[----:B------:R-:W-:-:S04]  /*18750*/  @P5 IMAD.HI.U32 R5, R4, c[0x0][0x4ec], RZ ;  /* 0x00013b0004055a27 */ /* 0x000fc800078e00ff */
[----:B---3--:R-:W-:-:S04]  /*18760*/  IMAD.WIDE.U32 R8, R12, R25, RZ ;  /* 0x000000190c087225 */ /* 0x008fc800078e00ff */
        /* <DEDUP_REMOVED lines=34> */
[----:B------:R3:W-:Y:S01]  /*18990*/  SHFL.IDX PT, R7, R5, 0x3, 0x1c1f ;  /* 0x007c1f0005077f89 */ /* 0x0007e200000e0000 */
[----:B------:R-:W-:-:S03]  /*189a0*/  LOP3.LUT P0, RZ, R26, 0x3, RZ, 0xc0, !PT ;  /* 0x000000031aff7812 */ /* 0x000fc6000780c0ff */
[----:B------:R-:W4:Y:S04]  /*189b0*/  SHFL.IDX PT, R8, R6, 0x2, 0x1c1f ;  /* 0x005c1f0006087f89 */ /* 0x000f2800000e0000 */
[----:B------:R-:W1:Y:S01]  /*189c0*/  SHFL.IDX PT, R6, R6, 0x3, 0x1c1f ;  /* 0x007c1f0006067f89 */ /* 0x000e6200000e0000 */
[----:B---3--:R-:W-:-:S05]  /*189d0*/  IMAD.IADD R5, R27, 0x1, R71 ;  /* 0x000000011b057824 */ /* 0x008fca00078e0247 */
[C---:B------:R-:W-:Y:S02]  /*189e0*/  IADD3 R17, R5.reuse, 0x8, RZ ;  /* 0x0000000805117810 */ /* 0x040fe40007ffe0ff */
[CC--:B------:R-:W-:Y:S02]  /*189f0*/  ISETP.GE.OR P4, PT, R5.reuse, R0.reuse, P0 ;  /* 0x000000000500720c */ /* 0x0c0fe40000786670 */
[----:B------:R-:W-:Y:S02]  /*18a00*/  IADD3 R16, R5, 0x40, RZ ;  /* 0x0000004005107810 */ /* 0x000fe40007ffe0ff */
[-C--:B------:R-:W-:Y:S02]  /*18a10*/  ISETP.GE.OR P3, PT, R17, R0.reuse, P0 ;  /* 0x000000001100720c */ /* 0x080fe40000766670 */
[----:B------:R-:W-:Y:S02]  /*18a20*/  ISETP.GE.OR P1, PT, R16, R0, P0 ;  /* 0x000000001000720c */ /* 0x000fe40000726670 */
[----:B------:R-:W-:-:S05]  /*18a30*/  IADD3 R15, R5, 0x48, RZ ;  /* 0x00000048050f7810 */ /* 0x000fca0007ffe0ff */
[----:B-1----:R1:W-:Y:S04]  /*18a40*/  @!P4 ST.E [R12.64], R22 ;  /* 0x000000160c00c985 */ /* 0x0023e8000c101908 */
[----:B--2---:R1:W-:Y:S01]  /*18a50*/  @!P3 ST.E [R10.64], R23 ;  /* 0x000000170a00b985 */ /* 0x0043e2000c101908 */
[-C--:B------:R-:W-:Y:S02]  /*18a60*/  ISETP.GE.AND P3, PT, R16, R0.reuse, PT ;  /* 0x000000001000720c */ /* 0x080fe40003f66270 */
[CC--:B------:R-:W-:Y:S01]  /*18a70*/  ISETP.GE.OR P0, PT, R15.reuse, R0.reuse, P0 ;  /* 0x000000000f00720c */ /* 0x0c0fe20000706670 */
[----:B----4-:R1:W-:Y:S01]  /*18a80*/  @!P1 ST.E [R8.64], R24 ;  /* 0x0000001808009985 */ /* 0x0103e2000c101908 */
[-C--:B------:R-:W-:Y:S02]  /*18a90*/  ISETP.GE.AND P1, PT, R15, R0.reuse, PT ;  /* 0x000000000f00720c */ /* 0x080fe40003f26270 */
[----:B------:R-:W-:-:S07]  /*18aa0*/  ISETP.GE.AND P6, PT, R17, R0, PT ;  /* 0x000000001100720c */ /* 0x000fce0003fc6270 */
[----:B------:R-:W-:Y:S02]  /*18ab0*/  @P3 LOP3.LUT R204, R204, 0x1, RZ, 0xfc, !PT ;  /* 0x00000001cccc3812 */ /* 0x000fe400078efcff */
[----:B------:R1:W-:Y:S01]  /*18ac0*/  @!P0 ST.E [R6.64], R19 ;  /* 0x0000001306008985 */ /* 0x0003e2000c101908 */
[----:B------:R-:W-:Y:S02]  /*18ad0*/  ISETP.GE.AND P0, PT, R5, R0, PT ;  /* 0x000000000500720c */ /* 0x000fe40003f06270 */
[----:B------:R-:W-:Y:S01]  /*18ae0*/  @P1 LOP3.LUT R204, R204, 0x2, RZ, 0xfc, !PT ;  /* 0x00000002cccc1812 */ /* 0x000fe200078efcff */
        /* <DEDUP_REMOVED lines=18> */
[----:B------:R-:W5:Y:S02]  /*18c10*/  S2R R10, SR_TID.X ;  /* 0x00000000000a7919 */ /* 0x000f640000002100 */
[----:B-----5:R-:W-:-:S04]  /*18c20*/  SHF.R.S32.HI R9, RZ, 0x1f, R10 ;  /* 0x0000001fff097819 */ /* 0x020fc8000001140a */
[----:B------:R-:W-:-:S04]  /*18c30*/  LEA.HI R9, R9, R10, RZ, 0x3 ;  /* 0x0000000a09097211 */ /* 0x000fc800078f18ff */
[----:B------:R-:W-:Y:S02]  /*18c40*/  SHF.R.S32.HI R9, RZ, 0x3, R9 ;  /* 0x00000003ff097819 */ /* 0x000fe40000011409 */
[----:B--2---:R-:W-:Y:S02]  /*18c50*/  IADD3 R6, R26, R71, RZ ;  /* 0x000000471a067210 */ /* 0x004fe40007ffe0ff */
[----:B------:R2:W1:Y:S02]  /*18c60*/  LDS.128 R24, [R207+0x1080] ;  /* 0x00108000cf187984 */ /* 0x0004640000000c00 */
        /* <DEDUP_REMOVED lines=17> */
[----:B------:R-:W-:Y:S02]  /*18d80*/  IADD3 R4, R9, R71, RZ ;  /* 0x0000004709047210 */ /* 0x000fe40007ffe0ff */
[----:B------:R-:W-:-:S04]  /*18d90*/  IADD3 R3, R3, R6, RZ ;  /* 0x0000000603037210 */ /* 0x000fc80007ffe0ff */
[----:B------:R-:W-:Y:S01]  /*18da0*/  LEA.HI.X R6, R2, c[0x0][0x384], R3, 0x1, P0 ;  /* 0x0000e10002067a11 */ /* 0x000fe200000f0c03 */
[----:B------:R-:W-:Y:S05]  /*18db0*/  BRA.DIV ~URZ, `(.L_x_657) ;  /* 0x00003cc27f007947 */ /* 0x000fea000b800000 */
[----:B-1234-:R1:W2:Y:S02]  /*18dc0*/  SHFL.IDX PT, R8, R6, RZ, 0x181f ;  /* 0x00181fff06087589 */ /* 0x01e2a400000e0000 */
.L_x_737:
[----:B------:R-:W-:Y:S05]  /*18dd0*/  BRA.DIV ~URZ, `(.L_x_658) ;  /* 0x00003d127f007947 */ /* 0x000fea000b800000 */
[----:B------:R3:W4:Y:S02]  /*18de0*/  SHFL.IDX PT, R2, R7, RZ, 0x181f ;  /* 0x00181fff07027589 */ /* 0x00072400000e0000 */
.L_x_738:
        /* <DEDUP_REMOVED lines=9> */
.L_x_739:
        /* <DEDUP_REMOVED lines=8> */
.L_x_740:
[----:B------:R-:W-:Y:S05]  /*18f00*/  BRA.DIV ~URZ, `(.L_x_661) ;  /* 0x00003d927f007947 */ /* 0x000fea000b800000 */
[----:B-1----:R1:W2:Y:S02]  /*18f10*/  SHFL.IDX PT, R2, R7, 0x2, 0x181f ;  /* 0x00581f0007027f89 */ /* 0x0022a400000e0000 */
.L_x_741:
        /* <DEDUP_REMOVED lines=9> */
.L_x_742:
        /* <DEDUP_REMOVED lines=8> */
.L_x_743:
[----:B------:R-:W-:Y:S05]  /*19030*/  BRA.DIV ~URZ, `(.L_x_664) ;  /* 0x00003e127f007947 */ /* 0x000fea000b800000 */
[----:B--2---:R2:W1:Y:S02]  /*19040*/  SHFL.IDX PT, R2, R7, 0x4, 0x181f ;  /* 0x00981f0007027f89 */ /* 0x00446400000e0000 */
.L_x_744:
        /* <DEDUP_REMOVED lines=9> */
.L_x_745:
        /* <DEDUP_REMOVED lines=8> */
.L_x_746:
[----:B------:R-:W-:Y:S05]  /*19160*/  BRA.DIV ~URZ, `(.L_x_667) ;  /* 0x00003e927f007947 */ /* 0x000fea000b800000 */
[----:B--2---:R2:W3:Y:S02]  /*19170*/  SHFL.IDX PT, R2, R7, 0x6, 0x181f ;  /* 0x00d81f0007027f89 */ /* 0x0044e400000e0000 */
.L_x_747:
        /* <DEDUP_REMOVED lines=9> */
.L_x_748:
        /* <DEDUP_REMOVED lines=8> */
.L_x_656:
        /* <DEDUP_REMOVED lines=34> */
.L_x_749:
[----:B------:R-:W-:Y:S05]  /*194b0*/  BRA.DIV ~URZ, `(.L_x_671) ;  /* 0x00003cf27f007947 */ /* 0x000fea000b800000 */
[----:B------:R3:W4:Y:S02]  /*194c0*/  SHFL.IDX PT, R2, R21, RZ, 0x1c1f ;  /* 0x001c1fff15027589 */ /* 0x00072400000e0000 */
.L_x_750:
[----:B------:R-:W5:Y:S01]  /*194d0*/  LDL R3, [R1] ;  /* 0x0000000001037983 */ /* 0x000f620000100800 */
        /* <DEDUP_REMOVED lines=14> */
[----:B------:R-:W-:Y:S02]  /*195c0*/  SHF.R.S32.HI R28, RZ, 0x1f, R0 ;  /* 0x0000001fff1c7819 */ /* 0x000fe40000011400 */
[----:B------:R-:W-:Y:S01]  /*195d0*/  SHF.R.S32.HI R22, RZ, 0x1f, R11 ;  /* 0x0000001fff167819 */ /* 0x000fe2000001140b */
[----:B------:R-:W-:Y:S05]  /*195e0*/  @P0 BRA `(.L_x_673) ;  /* 0x0000020000000947 */ /* 0x000fea0003800000 */
[----:B------:R-:W-:Y:S02]  /*195f0*/  ISETP.GE.AND P1, PT, R3, c[0x0][0x3c8], PT ;  /* 0x0000f20003007a0c */ /* 0x000fe40003f26270 */
[----:B------:R-:W-:Y:S02]  /*19600*/  ISETP.GE.AND P2, PT, R11, c[0x0][0x3c8], PT ;  /* 0x0000f2000b007a0c */ /* 0x000fe40003f46270 */
[----:B------:R-:W-:-:S02]  /*19610*/  ISETP.GE.AND P3, PT, R10, c[0x0][0x3c8], PT ;  /* 0x0000f2000a007a0c */ /* 0x000fc40003f66270 */
[----:B------:R-:W-:-:S07]  /*19620*/  ISETP.GE.AND P4, PT, R6, c[0x0][0x3c8], PT ;  /* 0x0000f20006007a0c */ /* 0x000fce0003f86270 */
[----:B----4-:R-:W-:-:S04]  /*19630*/  @!P1 LEA R14, P0, R3, R2, 0x2 ;  /* 0x00000002030e9211 */ /* 0x010fc800078010ff */
[----:B--2---:R-:W-:Y:S02]  /*19640*/  @!P1 LEA.HI.X R15, R3, R12, R20, 0x2, P0 ;  /* 0x0000000c030f9211 */ /* 0x004fe400000f1414 */
[----:B------:R-:W-:-:S03]  /*19650*/  @!P2 LEA R16, P0, R11, R2, 0x2 ;  /* 0x000000020b10a211 */ /* 0x000fc600078010ff */
[----:B------:R2:W-:Y:S01]  /*19660*/  @!P1 ST.E.64 [R14.64], R68 ;  /* 0x000000440e009985 */ /* 0x0005e2000c101b08 */
[----:B------:R-:W-:Y:S02]  /*19670*/  ISETP.GE.AND P1, PT, R8, c[0x0][0x3c8], PT ;  /* 0x0000f20008007a0c */ /* 0x000fe40003f26270 */
[----:B------:R-:W-:-:S05]  /*19680*/  @!P2 LEA.HI.X R17, R11, R12, R22, 0x2, P0 ;  /* 0x0000000c0b11a211 */ /* 0x000fca00000f1416 */
[----:B------:R4:W-:Y:S01]  /*19690*/  @!P2 ST.E.64 [R16.64], R74 ;  /* 0x0000004a1000a985 */ /* 0x0009e2000c101b08 */
[----:B------:R-:W-:Y:S02]  /*196a0*/  ISETP.GE.AND P2, PT, R7, c[0x0][0x3c8], PT ;  /* 0x0000f20007007a0c */ /* 0x000fe40003f46270 */
[----:B--2---:R-:W-:-:S04]  /*196b0*/  @!P3 LEA R14, P0, R10, R2, 0x2 ;  /* 0x000000020a0eb211 */ /* 0x004fc800078010ff */
[----:B------:R-:W-:Y:S02]  /*196c0*/  @!P3 LEA.HI.X R15, R10, R12, R24, 0x2, P0 ;  /* 0x0000000c0a0fb211 */ /* 0x000fe400000f1418 */
[----:B----4-:R-:W-:-:S03]  /*196d0*/  @!P1 LEA R16, P0, R8, R2, 0x2 ;  /* 0x0000000208109211 */ /* 0x010fc600078010ff */
        /* <DEDUP_REMOVED lines=13> */
[----:B------:R-:W-:-:S03]  /*197b0*/  @!P1 LEA R2, P0, R0, R2, 0x2 ;  /* 0x0000000200029211 */ /* 0x000fc600078010ff */
[----:B------:R4:W-:Y:S01]  /*197c0*/  @!P3 ST.E.64 [R14.64], R80 ;  /* 0x000000500e00b985 */ /* 0x0009e2000c101b08 */
[----:B------:R-:W-:-:S05]  /*197d0*/  @!P1 LEA.HI.X R3, R0, R12, R28, 0x2, P0 ;  /* 0x0000000c00039211 */ /* 0x000fca00000f141c */
[----:B------:R4:W-:Y:S04]  /*197e0*/  @!P1 ST.E.64 [R2.64], R62 ;  /* 0x0000003e02009985 */ /* 0x0009e8000c101b08 */
.L_x_673:
[----:B------:R-:W-:Y:S05]  /*197f0*/  BSYNC B0 ;  /* 0x0000000000007941 */ /* 0x000fea0003800000 */
.L_x_672:
[----:B------:R-:W-:Y:S05]  /*19800*/  BRA.DIV ~URZ, `(.L_x_674) ;  /* 0x00003a127f007947 */ /* 0x000fea000b800000 */
[----:B--2---:R2:W1:Y:S04]  /*19810*/  SHFL.IDX PT, R12, R13, 0x1, 0x1c1f ;  /* 0x003c1f000d0c7f89 */ /* 0x00446800000e0000 */
[----:B----4-:R2:W4:Y:S02]  /*19820*/  SHFL.IDX PT, R2, R21, 0x1, 0x1c1f ;  /* 0x003c1f0015027f89 */ /* 0x01052400000e0000 */
.L_x_751:
[----:B------:R-:W-:Y:S01]  /*19830*/  BSSY B0, `(.L_x_675) ;  /* 0x0000023000007945 */ /* 0x000fe20003800000 */
[----:B------:R-:W-:Y:S05]  /*19840*/  @P6 BRA `(.L_x_676) ;  /* 0x0000021000006947 */ /* 0x000fea0003800000 */
[----:B------:R-:W5:Y:S01]  /*19850*/  LDL R3, [R1] ;  /* 0x0000000001037983 */ /* 0x000f620000100800 */
[----:B------:R-:W-:Y:S02]  /*19860*/  ISETP.GE.AND P0, PT, R11, c[0x0][0x3c8], PT ;  /* 0x0000f2000b007a0c */ /* 0x000fe40003f06270 */
[----:B------:R-:W-:Y:S02]  /*19870*/  ISETP.GE.AND P2, PT, R10, c[0x0][0x3c8], PT ;  /* 0x0000f2000a007a0c */ /* 0x000fe40003f46270 */
[----:B------:R-:W-:-:S02]  /*19880*/  ISETP.GE.AND P4, PT, R8, c[0x0][0x3c8], PT ;  /* 0x0000f20008007a0c */ /* 0x000fc40003f86270 */
[----:B------:R-:W-:Y:S02]  /*19890*/  ISETP.GE.AND P5, PT, R7, c[0x0][0x3c8], PT ;  /* 0x0000f20007007a0c */ /* 0x000fe40003fa6270 */
[----:B-----5:R-:W-:-:S13]  /*198a0*/  ISETP.GE.AND P1, PT, R3, c[0x0][0x3c8], PT ;  /* 0x0000f20003007a0c */ /* 0x020fda0003f26270 */
[----:B----4-:R-:W-:-:S04]  /*198b0*/  @!P1 LEA R14, P3, R3, R2, 0x2 ;  /* 0x00000002030e9211 */ /* 0x010fc800078610ff */
[----:B-1----:R-:W-:Y:S02]  /*198c0*/  @!P1 LEA.HI.X R15, R3, R12, R20, 0x2, P3 ;  /* 0x0000000c030f9211 */ /* 0x002fe400018f1414 */
[----:B------:R-:W-:-:S03]  /*198d0*/  @!P0 LEA R18, P3, R11, R2, 0x2 ;  /* 0x000000020b128211 */ /* 0x000fc600078610ff */
[----:B------:R1:W-:Y:S01]  /*198e0*/  @!P1 ST.E.64 [R14.64], R84 ;  /* 0x000000540e009985 */ /* 0x0003e2000c101b08 */
[C---:B------:R-:W-:Y:S02]  /*198f0*/  @!P2 LEA R16, P1, R10.reuse, R2, 0x2 ;  /* 0x000000020a10a211 */ /* 0x040fe400078210ff */
[-C--:B------:R-:W-:Y:S02]  /*19900*/  @!P0 LEA.HI.X R19, R11, R12.reuse, R22, 0x2, P3 ;  /* 0x0000000c0b138211 */ /* 0x080fe400018f1416 */
[----:B------:R-:W-:Y:S02]  /*19910*/  @!P2 LEA.HI.X R17, R10, R12, R24, 0x2, P1 ;  /* 0x0000000c0a11a211 */ /* 0x000fe400008f1418 */
[----:B------:R-:W-:Y:S01]  /*19920*/  ISETP.GE.AND P3, PT, R6, c[0x0][0x3c8], PT ;  /* 0x0000f20006007a0c */ /* 0x000fe20003f66270 */
[----:B------:R4:W-:Y:S01]  /*19930*/  @!P0 ST.E.64 [R18.64], R86 ;  /* 0x0000005612008985 */ /* 0x0009e2000c101b08 */
[----:B------:R-:W-:-:S03]  /*19940*/  ISETP.GE.AND P1, PT, R0, c[0x0][0x3c8], PT ;  /* 0x0000f20000007a0c */ /* 0x000fc60003f26270 */
[----:B------:R5:W-:Y:S01]  /*19950*/  @!P2 ST.E.64 [R16.64], R88 ;  /* 0x000000581000a985 */ /* 0x000be2000c101b08 */
[----:B------:R-:W-:Y:S02]  /*19960*/  ISETP.GE.AND P2, PT, R4, c[0x0][0x3c8], PT ;  /* 0x0000f20004007a0c */ /* 0x000fe40003f46270 */
[----:B-1----:R-:W-:-:S04]  /*19970*/  @!P4 LEA R14, P0, R8, R2, 0x2 ;  /* 0x00000002080ec211 */ /* 0x002fc800078010ff */
[----:B------:R-:W-:Y:S02]  /*19980*/  @!P4 LEA.HI.X R15, R8, R12, R23, 0x2, P0 ;  /* 0x0000000c080fc211 */ /* 0x000fe400000f1417 */
[----:B----4-:R-:W-:-:S03]  /*19990*/  @!P5 LEA R18, P0, R7, R2, 0x2 ;  /* 0x000000020712d211 */ /* 0x010fc600078010ff */
[----:B------:R1:W-:Y:S01]  /*199a0*/  @!P4 ST.E.64 [R14.64], R90 ;  /* 0x0000005a0e00c985 */ /* 0x0003e2000c101b08 */
[----:B------:R-:W-:Y:S02]  /*199b0*/  @!P5 LEA.HI.X R19, R7, R12, R25, 0x2, P0 ;  /* 0x0000000c0713d211 */ /* 0x000fe400000f1419 */
[----:B-----5:R-:W-:-:S03]  /*199c0*/  @!P3 LEA R16, P0, R6, R2, 0x2 ;  /* 0x000000020610b211 */ /* 0x020fc600078010ff */
[----:B------:R4:W-:Y:S01]  /*199d0*/  @!P5 ST.E.64 [R18.64], R104 ;  /* 0x000000681200d985 */ /* 0x0009e2000c101b08 */
[----:B------:R-:W-:-:S05]  /*199e0*/  @!P3 LEA.HI.X R17, R6, R12, R26, 0x2, P0 ;  /* 0x0000000c0611b211 */ /* 0x000fca00000f141a */
[----:B------:R4:W-:Y:S01]  /*199f0*/  @!P3 ST.E.64 [R16.64], R102 ;  /* 0x000000661000b985 */ /* 0x0009e2000c101b08 */
[----:B-1----:R-:W-:-:S04]  /*19a00*/  @!P2 LEA R14, P0, R4, R2, 0x2 ;  /* 0x00000002040ea211 */ /* 0x002fc800078010ff */
[----:B------:R-:W-:Y:S02]  /*19a10*/  @!P2 LEA.HI.X R15, R4, R12, R27, 0x2, P0 ;  /* 0x0000000c040fa211 */ /* 0x000fe400000f141b */
[----:B------:R-:W-:-:S03]  /*19a20*/  @!P1 LEA R2, P0, R0, R2, 0x2 ;  /* 0x0000000200029211 */ /* 0x000fc600078010ff */
[----:B------:R4:W-:Y:S01]  /*19a30*/  @!P2 ST.E.64 [R14.64], R82 ;  /* 0x000000520e00a985 */ /* 0x0009e2000c101b08 */
[----:B------:R-:W-:-:S05]  /*19a40*/  @!P1 LEA.HI.X R3, R0, R12, R28, 0x2, P0 ;  /* 0x0000000c00039211 */ /* 0x000fca00000f141c */
[----:B------:R4:W-:Y:S04]  /*19a50*/  @!P1 ST.E.64 [R2.64], R64 ;  /* 0x0000004002009985 */ /* 0x0009e8000c101b08 */
.L_x_676:
[----:B------:R-:W-:Y:S05]  /*19a60*/  BSYNC B0 ;  /* 0x0000000000007941 */ /* 0x000fea0003800000 */
.L_x_675:
[----:B------:R-:W-:Y:S05]  /*19a70*/  BRA.DIV ~URZ, `(.L_x_677) ;  /* 0x000038727f007947 */ /* 0x000fea000b800000 */
[----:B-1----:R1:W2:Y:S02]  /*19a80*/  SHFL.IDX PT, R12, R13, 0x2, 0x1c1f ;  /* 0x005c1f000d0c7f89 */ /* 0x0022a400000e0000 */
.L_x_752:
[----:B------:R-:W-:Y:S05]  /*19a90*/  BRA.DIV ~URZ, `(.L_x_678) ;  /* 0x000038c27f007947 */ /* 0x000fea000b800000 */
[----:B----4-:R4:W1:Y:S02]  /*19aa0*/  SHFL.IDX PT, R2, R21, 0x2, 0x1c1f ;  /* 0x005c1f0015027f89 */ /* 0x01086400000e0000 */
.L_x_753:
[----:B------:R-:W-:Y:S01]  /*19ab0*/  LOP3.LUT P0, RZ, R204, 0x1, RZ, 0xc0, !PT ;  /* 0x00000001ccff7812 */ /* 0x000fe2000780c0ff */
[----:B------:R-:W-:-:S12]  /*19ac0*/  BSSY B0, `(.L_x_679) ;  /* 0x0000023000007945 */ /* 0x000fd80003800000 */
[----:B------:R-:W-:Y:S05]  /*19ad0*/  @P0 BRA `(.L_x_680) ;  /* 0x0000021000000947 */ /* 0x000fea0003800000 */
[----:B------:R-:W5:Y:S01]  /*19ae0*/  LDL R3, [R1] ;  /* 0x0000000001037983 */ /* 0x000f620000100800 */
[----:B------:R-:W-:Y:S02]  /*19af0*/  ISETP.GE.AND P0, PT, R11, c[0x0][0x3c8], PT ;  /* 0x0000f2000b007a0c */ /* 0x000fe40003f06270 */
[----:B------:R-:W-:Y:S02]  /*19b00*/  ISETP.GE.AND P4, PT, R10, c[0x0][0x3c8], PT ;  /* 0x0000f2000a007a0c */ /* 0x000fe40003f86270 */
[----:B------:R-:W-:-:S09]  /*19b10*/  ISETP.GE.AND P5, PT, R8, c[0x0][0x3c8], PT ;  /* 0x0000f20008007a0c */ /* 0x000fd20003fa6270 */
[----:B-1----:R-:W-:-:S04]  /*19b20*/  @!P0 LEA R14, P3, R11, R2, 0x2 ;  /* 0x000000020b0e8211 */ /* 0x002fc800078610ff */
[----:B--2---:R-:W-:Y:S02]  /*19b30*/  @!P0 LEA.HI.X R15, R11, R12, R22, 0x2, P3 ;  /* 0x0000000c0b0f8211 */ /* 0x004fe400018f1416 */
[----:B------:R-:W-:Y:S02]  /*19b40*/  ISETP.GE.AND P3, PT, R7, c[0x0][0x3c8], PT ;  /* 0x0000f20007007a0c */ /* 0x000fe40003f66270 */
[----:B-----5:R-:W-:-:S13]  /*19b50*/  ISETP.GE.AND P1, PT, R3, c[0x0][0x3c8], PT ;  /* 0x0000f20003007a0c */ /* 0x020fda0003f26270 */
[----:B------:R-:W-:-:S04]  /*19b60*/  @!P1 LEA R16, P2, R3, R2, 0x2 ;  /* 0x0000000203109211 */ /* 0x000fc800078410ff */
[----:B------:R-:W-:Y:S02]  /*19b70*/  @!P1 LEA.HI.X R17, R3, R12, R20, 0x2, P2 ;  /* 0x0000000c03119211 */ /* 0x000fe400010f1414 */
[----:B------:R-:W-:-:S03]  /*19b80*/  @!P4 LEA R18, P2, R10, R2, 0x2 ;  /* 0x000000020a12c211 */ /* 0x000fc600078410ff */
[----:B------:R1:W-:Y:S01]  /*19b90*/  @!P1 ST.E.64 [R16.64], R48 ;  /* 0x0000003010009985 */ /* 0x0003e2000c101b08 */
[----:B------:R-:W-:Y:S02]  /*19ba0*/  @!P4 LEA.HI.X R19, R10, R12, R24, 0x2, P2 ;  /* 0x0000000c0a13c211 */ /* 0x000fe400010f1418 */
[----:B------:R-:W-:Y:S01]  /*19bb0*/  ISETP.GE.AND P2, PT, R6, c[0x0][0x3c8], PT ;  /* 0x0000f20006007a0c */ /* 0x000fe20003f46270 */
[----:B------:R2:W-:Y:S01]  /*19bc0*/  @!P0 ST.E.64 [R14.64], R38 ;  /* 0x000000260e008985 */ /* 0x0005e2000c101b08 */
[----:B------:R-:W-:Y:S02]  /*19bd0*/  ISETP.GE.AND P1, PT, R4, c[0x0][0x3c8], PT ;  /* 0x0000f20004007a0c */ /* 0x000fe40003f26270 */
[----:B------:R-:W-:Y:S01]  /*19be0*/  ISETP.GE.AND P0, PT, R0, c[0x0][0x3c8], PT ;  /* 0x0000f20000007a0c */ /* 0x000fe20003f06270 */
[----:B------:R5:W-:Y:S08]  /*19bf0*/  @!P4 ST.E.64 [R18.64], R40 ;  /* 0x000000281200c985 */ /* 0x000bf0000c101b08 */
[----:B-1----:R-:W-:-:S02]  /*19c00*/  @!P2 LEA R16, P4, R6, R2, 0x2 ;  /* 0x000000020610a211 */ /* 0x002fc400078810ff */
[----:B--2---:R-:W-:Y:S02]  /*19c10*/  @!P5 LEA R14, P6, R8, R2, 0x2 ;  /* 0x00000002080ed211 */ /* 0x004fe400078c10ff */
[-C--:B------:R-:W-:Y:S02]  /*19c20*/  @!P2 LEA.HI.X R17, R6, R12.reuse, R26, 0x2, P4 ;  /* 0x0000000c0611a211 */ /* 0x080fe400020f141a */
[----:B------:R-:W-:Y:S02]  /*19c30*/  @!P5 LEA.HI.X R15, R8, R12, R23, 0x2, P6 ;  /* 0x0000000c080fd211 */ /* 0x000fe400030f1417 */
[----:B-----5:R-:W-:-:S03]  /*19c40*/  @!P3 LEA R18, P6, R7, R2, 0x2 ;  /* 0x000000020712b211 */ /* 0x020fc600078c10ff */
[----:B------:R1:W-:Y:S01]  /*19c50*/  @!P5 ST.E.64 [R14.64], R42 ;  /* 0x0000002a0e00d985 */ /* 0x0003e2000c101b08 */
[----:B------:R-:W-:-:S05]  /*19c60*/  @!P3 LEA.HI.X R19, R7, R12, R25, 0x2, P6 ;  /* 0x0000000c0713b211 */ /* 0x000fca00030f1419 */
[----:B------:R2:W-:Y:S04]  /*19c70*/  @!P3 ST.E.64 [R18.64], R54 ;  /* 0x000000361200b985 */ /* 0x0005e8000c101b08 */
[----:B------:R2:W-:Y:S01]  /*19c80*/  @!P2 ST.E.64 [R16.64], R50 ;  /* 0x000000321000a985 */ /* 0x0005e2000c101b08 */
[-C--:B-1----:R-:W-:Y:S02]  /*19c90*/  @!P1 LEA R14, P5, R4, R2.reuse, 0x2 ;  /* 0x00000002040e9211 */ /* 0x082fe400078a10ff */
[----:B------:R-:W-:Y:S02]  /*19ca0*/  @!P0 LEA R2, P4, R0, R2, 0x2 ;  /* 0x0000000200028211 */ /* 0x000fe400078810ff */
[-C--:B------:R-:W-:Y:S02]  /*19cb0*/  @!P1 LEA.HI.X R15, R4, R12.reuse, R27, 0x2, P5 ;  /* 0x0000000c040f9211 */ /* 0x080fe400028f141b */
[----:B------:R-:W-:-:S03]  /*19cc0*/  @!P0 LEA.HI.X R3, R0, R12, R28, 0x2, P4 ;  /* 0x0000000c00038211 */ /* 0x000fc600020f141c */
[----:B------:R2:W-:Y:S04]  /*19cd0*/  @!P1 ST.E.64 [R14.64], R44 ;  /* 0x0000002c0e009985 */ /* 0x0005e8000c101b08 */
[----:B------:R2:W-:Y:S02]  /*19ce0*/  @!P0 ST.E.64 [R2.64], R32 ;  /* 0x0000002002008985 */ /* 0x0005e4000c101b08 */
.L_x_680:
[----:B------:R-:W-:Y:S05]  /*19cf0*/  BSYNC B0 ;  /* 0x0000000000007941 */ /* 0x000fea0003800000 */
.L_x_679:
[----:B------:R-:W-:Y:S05]  /*19d00*/  BRA.DIV ~URZ, `(.L_x_681) ;  /* 0x000036c27f007947 */ /* 0x000fea000b800000 */
[----:B--2---:R2:W3:Y:S04]  /*19d10*/  SHFL.IDX PT, R12, R13, 0x3, 0x1c1f ;  /* 0x007c1f000d0c7f89 */ /* 0x0044e800000e0000 */
[----:B-1----:R2:W1:Y:S02]  /*19d20*/  SHFL.IDX PT, R2, R21, 0x3, 0x1c1f ;  /* 0x007c1f0015027f89 */ /* 0x00246400000e0000 */
.L_x_754:
[----:B------:R-:W-:-:S13]  /*19d30*/  LOP3.LUT P0, RZ, R204, 0x2, RZ, 0xc0, !PT ;  /* 0x00000002ccff7812 */ /* 0x000fda000780c0ff */
[----:B------:R-:W-:Y:S05]  /*19d40*/  @P0 BRA `(.L_x_669) ;  /* 0x00000ec000000947 */ /* 0x000fea0003800000 */
[----:B------:R-:W5:Y:S01]  /*19d50*/  LDL R3, [R1] ;  /* 0x0000000001037983 */ /* 0x000f620000100800 */
[----:B------:R-:W-:Y:S02]  /*19d60*/  ISETP.GE.AND P4, PT, R10, c[0x0][0x3c8], PT ;  /* 0x0000f2000a007a0c */ /* 0x000fe40003f86270 */
[----:B------:R-:W-:Y:S02]  /*19d70*/  ISETP.GE.AND P5, PT, R11, c[0x0][0x3c8], PT ;  /* 0x0000f2000b007a0c */ /* 0x000fe40003fa6270 */
[----:B------:R-:W-:Y:S02]  /*19d80*/  ISETP.GE.AND P3, PT, R8, c[0x0][0x3c8], PT ;  /* 0x0000f20008007a0c */ /* 0x000fe40003f66270 */
[----:B------:R-:W-:-:S07]  /*19d90*/  ISETP.GE.AND P2, PT, R7, c[0x0][0x3c8], PT ;  /* 0x0000f20007007a0c */ /* 0x000fce0003f46270 */
[----:B-1----:R-:W-:Y:S02]  /*19da0*/  @!P4 LEA R16, P6, R10, R2, 0x2 ;  /* 0x000000020a10c211 */ /* 0x002fe400078c10ff */
[----:B-----5:R-:W-:-:S13]  /*19db0*/  ISETP.GE.AND P0, PT, R3, c[0x0][0x3c8], PT ;  /* 0x0000f20003007a0c */ /* 0x020fda0003f06270 */
[----:B------:R-:W-:-:S04]  /*19dc0*/  @!P0 LEA R14, P1, R3, R2, 0x2 ;  /* 0x00000002030e8211 */ /* 0x000fc800078210ff */
[----:B---3--:R-:W-:Y:S02]  /*19dd0*/  @!P0 LEA.HI.X R15, R3, R12, R20, 0x2, P1 ;  /* 0x0000000c030f8211 */ /* 0x008fe400008f1414 */
[----:B------:R-:W-:Y:S02]  /*19de0*/  P2R R3, PR, RZ, 0x40 ;  /* 0x00000040ff037803 */ /* 0x000fe40000000000 */
[----:B------:R-:W-:Y:S01]  /*19df0*/  ISETP.GE.AND P1, PT, R6, c[0x0][0x3c8], PT ;  /* 0x0000f20006007a0c */ /* 0x000fe20003f26270 */
[----:B------:R1:W-:Y:S01]  /*19e00*/  @!P0 ST.E.64 [R14.64], R34 ;  /* 0x000000220e008985 */ /* 0x0003e2000c101b08 */
[----:B------:R-:W-:-:S04]  /*19e10*/  @!P5 LEA R18, P0, R11, R2, 0x2 ;  /* 0x000000020b12d211 */ /* 0x000fc800078010ff */
[----:B------:R-:W-:Y:S02]  /*19e20*/  @!P5 LEA.HI.X R19, R11, R12, R22, 0x2, P0 ;  /* 0x0000000c0b13d211 */ /* 0x000fe400000f1416 */
[----:B------:R-:W-:-:S03]  /*19e30*/  ISETP.NE.AND P0, PT, R3, RZ, PT ;  /* 0x000000ff0300720c */ /* 0x000fc60003f05270 */
[----:B------:R3:W-:Y:S01]  /*19e40*/  @!P5 ST.E.64 [R18.64], R60 ;  /* 0x0000003c1200d985 */ /* 0x0007e2000c101b08 */
[----:B------:R-:W-:Y:S02]  /*19e50*/  @!P4 LEA.HI.X R17, R10, R12, R24, 0x2, P0 ;  /* 0x0000000c0a11c211 */ /* 0x000fe400000f1418 */
[----:B------:R-:W-:-:S03]  /*19e60*/  ISETP.GE.AND P0, PT, R4, c[0x0][0x3c8], PT ;  /* 0x0000f20004007a0c */ /* 0x000fc60003f06270 */
        /* <DEDUP_REMOVED lines=19> */
.L_x_654:
[----:B--2---:R-:W2:Y:S04]  /*19fa0*/  LDL.LU R7, [R1+0x4c] ;  /* 0x00004c0001077983 */ /* 0x004ea80000300800 */
[----:B-1----:R-:W4:Y:S01]  /*19fb0*/  LDL R6, [R1+0x54] ;  /* 0x0000540001067983 */ /* 0x002f220000100800 */
[----:B------:R-:W-:Y:S01]  /*19fc0*/  ISETP.NE.U32.AND P0, PT, RZ, c[0x0][0x508], PT ;  /* 0x00014200ff007a0c */ /* 0x000fe20003f05070 */
[----:B------:R-:W-:Y:S01]  /*19fd0*/  IMAD.MOV.U32 R4, RZ, RZ, 0x4 ;  /* 0x00000004ff047424 */ /* 0x000fe200078e00ff */
[----:B------:R-:W-:Y:S01]  /*19fe0*/  ISETP.NE.U32.AND P2, PT, RZ, c[0x0][0x500], PT ;  /* 0x00014000ff007a0c */ /* 0x000fe20003f45070 */
[----:B------:R-:W-:Y:S01]  /*19ff0*/  IMAD.MOV.U32 R20, RZ, RZ, c[0x0][0x388] ;  /* 0x0000e200ff147624 */ /* 0x000fe200078e00ff */
[----:B------:R-:W-:Y:S01]  /*1a000*/  ISETP.NE.AND.EX P0, PT, RZ, c[0x0][0x50c], PT, P0 ;  /* 0x00014300ff007a0c */ /* 0x000fe20003f05300 */
[----:B------:R-:W-:Y:S01]  /*1a010*/  IMAD.MOV.U32 R0, RZ, RZ, RZ ;  /* 0x000000ffff007224 */ /* 0x000fe200078e00ff */
[----:B------:R-:W-:Y:S01]  /*1a020*/  ISETP.NE.AND.EX P2, PT, RZ, c[0x0][0x504], PT, P2 ;  /* 0x00014100ff007a0c */ /* 0x000fe20003f45320 */
[----:B----4-:R-:W-:-:S10]  /*1a030*/  IMAD.WIDE R2, R6, R4, c[0x0][0x500] ;  /* 0x0001400006027625 */ /* 0x010fd400078e0204 */
[----:B---3--:R-:W-:Y:S02]  /*1a040*/  @P0 IMAD.WIDE R4, R6, R4, c[0x0][0x508] ;  /* 0x0001420006040625 */ /* 0x008fe400078e0204 */
        /* <DEDUP_REMOVED lines=9> */
.L_x_682:
[----:B-1----:R-:W1:Y:S01]  /*1a0e0*/  S2R R4, SR_TID.X ;  /* 0x0000000000047919 */ /* 0x002e620000002100 */
[----:B------:R-:W-:Y:S01]  /*1a0f0*/  SHF.R.S32.HI R2, RZ, 0x1f, R6 ;  /* 0x0000001fff027819 */ /* 0x000fe20000011406 */
[----:B------:R-:W-:Y:S01]  /*1a100*/  BSSY B0, `(.L_x_683) ;  /* 0x0000038000007945 */ /* 0x000fe20003800000 */
[----:B-----5:R-:W-:-:S02]  /*1a110*/  SHF.R.S32.HI R17, RZ, 0x1f, R0 ;  /* 0x0000001fff117819 */ /* 0x020fc40000011400 */
[----:B------:R-:W-:Y:S02]  /*1a120*/  SEL R10, R6, RZ, !P2 ;  /* 0x000000ff060a7207 */ /* 0x000fe40005000000 */
[----:B------:R-:W-:Y:S02]  /*1a130*/  SEL R21, R2, RZ, !P2 ;  /* 0x000000ff02157207 */ /* 0x000fe40005000000 */
[----:B-1----:R-:W-:-:S13]  /*1a140*/  ISETP.GT.AND P0, PT, R4, 0x7f, PT ;  /* 0x0000007f0400780c */ /* 0x002fda0003f04270 */
[----:B------:R-:W-:Y:S05]  /*1a150*/  @P0 BRA `(.L_x_684) ;  /* 0x0000032000000947 */ /* 0x000fea0003800000 */
[----:B------:R-:W2:Y:S01]  /*1a160*/  LDL R3, [R1+0x40] ;  /* 0x0000400001037983 */ /* 0x000ea20000100800 */
[----:B------:R-:W-:Y:S01]  /*1a170*/  IMAD R2, R20, c[0x0][0x4e8], RZ ;  /* 0x00013a0014027a24 */ /* 0x000fe200078e02ff */
[----:B--2---:R-:W-:-:S04]  /*1a180*/  IADD3 R11, R3, R4, RZ ;  /* 0x00000004030b7210 */ /* 0x004fc80007ffe0ff */
        /* <DEDUP_REMOVED lines=47> */
.L_x_684:
[----:B------:R-:W-:Y:S05]  /*1a480*/  BSYNC B0 ;  /* 0x0000000000007941 */ /* 0x000fea0003800000 */
.L_x_683:
        /* <DEDUP_REMOVED lines=17> */
[----:B----4-:R-:W-:-:S03]  /*1a5a0*/  IADD3 R4, R5, R9, RZ ;  /* 0x0000000905047210 */ /* 0x010fc60007ffe0ff */
        /* <DEDUP_REMOVED lines=24> */
[----:B------:R-:W-:Y:S02]  /*1a730*/  IADD3 R0, R8, R9, RZ ;  /* 0x0000000908007210 */ /* 0x000fe40007ffe0ff */
[----:B------:R-:W-:Y:S01]  /*1a740*/  LEA.HI.X R6, R2, c[0x0][0x384], R4, 0x1, P0 ;  /* 0x0000e10002067a11 */ /* 0x000fe200000f0c04 */
[----:B------:R-:W-:Y:S06]  /*1a750*/  BRA.DIV ~URZ, `(.L_x_685) ;  /* 0x00002d427f007947 */ /* 0x000fec000b800000 */
[----:B------:R1:W2:Y:S02]  /*1a760*/  SHFL.IDX PT, R8, R6, RZ, 0x181f ;  /* 0x00181fff06087589 */ /* 0x0002a400000e0000 */
.L_x_755:
[----:B------:R-:W-:Y:S05]  /*1a770*/  BRA.DIV ~URZ, `(.L_x_686) ;  /* 0x00002d927f007947 */ /* 0x000fea000b800000 */
[----:B------:R3:W4:Y:S02]  /*1a780*/  SHFL.IDX PT, R2, R7, RZ, 0x181f ;  /* 0x00181fff07027589 */ /* 0x00072400000e0000 */
.L_x_756:
        /* <DEDUP_REMOVED lines=9> */
.L_x_757:
        /* <DEDUP_REMOVED lines=8> */
.L_x_758:
[----:B------:R-:W-:Y:S05]  /*1a8a0*/  BRA.DIV ~URZ, `(.L_x_689) ;  /* 0x00002e127f007947 */ /* 0x000fea000b800000 */
[----:B-1----:R1:W2:Y:S02]  /*1a8b0*/  SHFL.IDX PT, R2, R7, 0x2, 0x181f ;  /* 0x00581f0007027f89 */ /* 0x0022a400000e0000 */
.L_x_759:
        /* <DEDUP_REMOVED lines=9> */
.L_x_760:
        /* <DEDUP_REMOVED lines=8> */
.L_x_761:
[----:B------:R-:W-:Y:S05]  /*1a9d0*/  BRA.DIV ~URZ, `(.L_x_692) ;  /* 0x00002e927f007947 */ /* 0x000fea000b800000 */
[----:B--2---:R2:W1:Y:S02]  /*1a9e0*/  SHFL.IDX PT, R2, R7, 0x4, 0x181f ;  /* 0x00981f0007027f89 */ /* 0x00446400000e0000 */
.L_x_762:
        /* <DEDUP_REMOVED lines=9> */
.L_x_763:
        /* <DEDUP_REMOVED lines=8> */
.L_x_764:
[----:B------:R-:W-:Y:S05]  /*1ab00*/  BRA.DIV ~URZ, `(.L_x_695) ;  /* 0x00002f127f007947 */ /* 0x000fea000b800000 */
[----:B--2---:R2:W3:Y:S02]  /*1ab10*/  SHFL.IDX PT, R2, R7, 0x6, 0x181f ;  /* 0x00d81f0007027f89 */ /* 0x0044e400000e0000 */
.L_x_765:
        /* <DEDUP_REMOVED lines=9> */
.L_x_766:
[----:B------:R-:W5:Y:S01]  /*1abb0*/  LDL.64 R8, [R1+0x38] ;  /* 0x0000380001087983 */ /* 0x000f620000100a00 */
[----:B------:R-:W-:-:S04]  /*1abc0*/  IADD3 R0, R0, 0x70, RZ ;  /* 0x0000007000007810 */ /* 0x000fc80007ffe0ff */
[----:B------:R-:W-:-:S13]  /*1abd0*/  ISETP.GE.OR P0, PT, R0, R4, P2 ;  /* 0x000000040000720c */ /* 0x000fda0001706670 */
[----:B----45:R-:W-:-:S04]  /*1abe0*/  @!P0 LEA R2, P1, R8, R2, 0x1 ;  /* 0x0000000208028211 */ /* 0x030fc800078208ff */
[----:B---3--:R-:W-:-:S05]  /*1abf0*/  @!P0 LEA.HI.X R3, R8, R6, R18, 0x1, P1 ;  /* 0x0000000608038211 */ /* 0x008fca00008f0c12 */
[----:B------:R3:W-:Y:S04]  /*1ac00*/  @!P0 ST.E.128 [R2.64], RZ ;  /* 0x000000ff02008985 */ /* 0x0007e8000c101d08 */
.L_x_669:
[----:B------:R-:W-:Y:S05]  /*1ac10*/  BSYNC B1 ;  /* 0x0000000000017941 */ /* 0x000fea0003800000 */
.L_x_653:
        /* <DEDUP_REMOVED lines=15> */
.L_x_767:
[----:B------:R-:W-:Y:S05]  /*1ad10*/  BRA.DIV ~URZ, `(.L_x_699) ;  /* 0x00002eb27f007947 */ /* 0x000fea000b800000 */
[----:B------:R3:W1:Y:S02]  /*1ad20*/  SHFL.IDX PT, R8, R70, 0x1, 0x1f ;  /* 0x00201f0046087f89 */ /* 0x00066400000e0000 */
.L_x_768:
[----:B------:R-:W5:Y:S01]  /*1ad30*/  LDL R0, [R1+0x54] ;  /* 0x0000540001007983 */ /* 0x000f620000100800 */
[----:B------:R-:W-:Y:S02]  /*1ad40*/  IMAD.MOV.U32 R6, RZ, RZ, RZ ;  /* 0x000000ffff067224 */ /* 0x000fe400078e00ff */
[----:B-----5:R-:W-:-:S05]  /*1ad50*/  IMAD.IADD R0, R0, 0x1, R14 ;  /* 0x0000000100007824 */ /* 0x020fca00078e020e */
[----:B------:R-:W-:-:S13]  /*1ad60*/  ISETP.GE.OR P0, PT, R0, c[0x0][0x53c], !P6 ;  /* 0x00014f0000007a0c */ /* 0x000fda0007706670 */
[----:B------:R-:W-:Y:S01]  /*1ad70*/  @!P0 IMAD.MOV.U32 R2, RZ, RZ, 0x4 ;  /* 0x00000004ff028424 */ /* 0x000fe200078e00ff */
[----:B----4-:R-:W-:-:S03]  /*1ad80*/  @!P0 MOV R3, 0x4 ;  /* 0x0000000400038802 */ /* 0x010fc60000000f00 */
        /* <DEDUP_REMOVED lines=13> */
.L_x_769:
        /* <DEDUP_REMOVED lines=16> */
.L_x_770:
[----:B----4-:R-:W-:Y:S01]  /*1af60*/  IMAD R0, R0, c[0x0][0x538], RZ ;  /* 0x00014e0000007a24 */ /* 0x010fe200078e02ff */
[----:B------:R-:W-:Y:S04]  /*1af70*/  BSSY B1, `(.L_x_702) ;  /* 0x00000ce000017945 */ /* 0x000fe80003800000 */
[----:B-1----:R-:W-:-:S04]  /*1af80*/  IADD3 R8, R0, R8, RZ ;  /* 0x0000000800087210 */ /* 0x002fc80007ffe0ff */
[----:B--2---:R-:W-:-:S13]  /*1af90*/  ISETP.GT.AND P0, PT, R8, R10, PT ;  /* 0x0000000a0800720c */ /* 0x004fda0003f04270 */
[----:B------:R-:W-:Y:S05]  /*1afa0*/  @P0 BRA `(.L_x_703) ;  /* 0x0000025000000947 */ /* 0x000fea0003800000 */
.L_x_707:
        /* <DEDUP_REMOVED lines=17> */
.L_x_771:
        /* <DEDUP_REMOVED lines=16> */
.L_x_772:
[----:B--2---:R-:W-:-:S05]  /*1b1c0*/  IMAD R0, R0, c[0x0][0x538], RZ ;  /* 0x00014e0000007a24 */ /* 0x004fca00078e02ff */
[----:B------:R-:W-:-:S04]  /*1b1d0*/  IADD3 R8, R0, R8, RZ ;  /* 0x0000000800087210 */ /* 0x000fc80007ffe0ff */
[----:B------:R-:W-:-:S13]  /*1b1e0*/  ISETP.GT.AND P0, PT, R8, R10, PT ;  /* 0x0000000a0800720c */ /* 0x000fda0003f04270 */
[----:B-1----:R-:W-:Y:S05]  /*1b1f0*/  @!P0 BRA `(.L_x_707) ;  /* 0xfffffdb000008947 */ /* 0x002fea000383ffff */
.L_x_703:
[----:B------:R-:W-:-:S05]  /*1b200*/  IADD3 R12, -R0, R8, RZ ;  /* 0x00000008000c7210 */ /* 0x000fca0007ffe1ff */
[----:B------:R-:W-:-:S05]  /*1b210*/  IMAD R0, R4, c[0x0][0x538], R12 ;  /* 0x00014e0004007a24 */ /* 0x000fca00078e020c */
[----:B------:R-:W-:Y:S01]  /*1b220*/  ISETP.GT.AND P0, PT, R0, R10, PT ;  /* 0x0000000a0000720c */ /* 0x000fe20003f04270 */
[----:B------:R-:W-:-:S12]  /*1b230*/  BRA.DIV ~URZ, `(.L_x_708) ;  /* 0x00002df27f007947 */ /* 0x000fd8000b800000 */
[----:B------:R-:W-:-:S03]  /*1b240*/  VOTE.ANY R8, PT, !P0 ;  /* 0x0000000000087806 */ /* 0x000fc600040e0100 */
.L_x_773:
[----:B------:R-:W2:Y:S01]  /*1b250*/  LDL.LU R2, [R1+0x54] ;  /* 0x0000540001027983 */ /* 0x000ea20000300800 */
[----:B------:R-:W2:Y:S02]  /*1b260*/  POPC R0, R8 ;  /* 0x0000000800007309 */ /* 0x000ea40000000000 */
[----:B--2---:R-:W-:-:S05]  /*1b270*/  IADD3 R2, R0, R2, RZ ;  /* 0x0000000200027210 */ /* 0x004fca0007ffe0ff */
[----:B------:R1:W-:Y:S01]  /*1b280*/  STL [R1+0x54], R2 ;  /* 0x0000540201007387 */ /* 0x0003e20000100800 */
[----:B------:R-:W-:Y:S05]  /*1b290*/  BRA.DIV ~URZ, `(.L_x_709) ;  /* 0x00002de27f007947 */ /* 0x000fea000b800000 */
[----:B------:R2:W4:Y:S04]  /*1b2a0*/  SHFL.IDX PT, R11, R6, R0, 0x1f ;  /* 0x00001f00060b7589 */ /* 0x00052800000e0000 */
[----:B------:R2:W1:Y:S02]  /*1b2b0*/  SHFL.IDX PT, R7, R7, R0, 0x1f ;  /* 0x00001f0007077589 */ /* 0x00046400000e0000 */
.L_x_774:
[----:B------:R-:W-:Y:S01]  /*1b2c0*/  ISETP.NE.AND P0, PT, R8, RZ, PT ;  /* 0x000000ff0800720c */ /* 0x000fe20003f05270 */
[----:B------:R-:W-:-:S12]  /*1b2d0*/  BSSY B0, `(.L_x_710) ;  /* 0x0000005000007945 */ /* 0x000fd80003800000 */
[----:B------:R-:W-:Y:S05]  /*1b2e0*/  @!P0 BRA `(.L_x_711) ;  /* 0x0000003000008947 */ /* 0x000fea0003800000 */
[----:B--2---:R-:W-:Y:S01]  /*1b2f0*/  IADD3 R0, R0, -0x1, RZ ;  /* 0xffffffff00007810 */ /* 0x004fe20007ffe0ff */
[----:B------:R-:W-:Y:S05]  /*1b300*/  BRA.DIV ~URZ, `(.L_x_712) ;  /* 0x00002e427f007947 */ /* 0x000fea000b800000 */
[----:B------:R2:W3:Y:S02]  /*1b310*/  SHFL.IDX PT, R13, R4, R0, 0x1f ;  /* 0x00001f00040d7589 */ /* 0x0004e400000e0000 */
.L_x_711:
[----:B------:R-:W-:Y:S05]  /*1b320*/  BSYNC B0 ;  /* 0x0000000000007941 */ /* 0x000fea0003800000 */
.L_x_710:
[----:B--23--:R-:W-:Y:S01]  /*1b330*/  IMAD R0, R13, c[0x0][0x538], R12 ;  /* 0x00014e000d007a24 */ /* 0x00cfe200078e020c */
[----:B-1----:R-:W-:Y:S01]  /*1b340*/  ISETP.NE.AND P0, PT, R7, 0x1, PT ;  /* 0x000000010700780c */ /* 0x002fe20003f05270 */
[----:B------:R-:W-:Y:S03]  /*1b350*/  BSSY B0, `(.L_x_713) ;  /* 0x0000086000007945 */ /* 0x000fe60003800000 */
[----:B------:R1:W-:Y:S01]  /*1b360*/  STL [R1+0x48], R0 ;  /* 0x0000480001007387 */ /* 0x0003e20000100800 */
[----:B------:R-:W-:-:S08]  /*1b370*/  IADD3 R8, -R0, R10, RZ ;  /* 0x0000000a00087210 */ /* 0x000fd00007ffe1ff */
[----:B------:R-:W-:Y:S05]  /*1b380*/  @!P0 BRA `(.L_x_714) ;  /* 0x000003e000008947 */ /* 0x000fea0003800000 */
[-C--:B----4-:R-:W-:Y:S02]  /*1b390*/  IABS R2, R11.reuse ;  /* 0x0000000b00027213 */ /* 0x090fe40000000000 */
[----:B------:R-:W-:Y:S02]  /*1b3a0*/  IABS R9, R11 ;  /* 0x0000000b00097213 */ /* 0x000fe40000000000 */
[----:B-1----:R-:W1:Y:S08]  /*1b3b0*/  I2F.RP R0, R2 ;  /* 0x0000000200007306 */ /* 0x002e700000209400 */
[----:B-1----:R-:W1:Y:S02]  /*1b3c0*/  MUFU.RCP R0, R0 ;  /* 0x0000000000007308 */ /* 0x002e640000001000 */
[----:B-1----:R-:W-:-:S06]  /*1b3d0*/  IADD3 R0, R0, 0xffffffe, RZ ;  /* 0x0ffffffe00007810 */ /* 0x002fcc0007ffe0ff */
[----:B------:R-:W1:Y:S02]  /*1b3e0*/  F2I.FTZ.U32.TRUNC.NTZ R5, R0 ;  /* 0x0000000000057305 */ /* 0x000e64000021f000 */
[----:B-1----:R-:W-:Y:S01]  /*1b3f0*/  IMAD.MOV R3, RZ, RZ, -R5 ;  /* 0x000000ffff037224 */ /* 0x002fe200078e0a05 */
[----:B------:R-:W-:-:S03]  /*1b400*/  IABS R0, R7 ;  /* 0x0000000700007213 */ /* 0x000fc60000000000 */
[----:B------:R-:W-:Y:S01]  /*1b410*/  IMAD.MOV.U32 R4, RZ, RZ, R3 ;  /* 0x000000ffff047224 */ /* 0x000fe200078e0003 */
[----:B------:R-:W-:Y:S01]  /*1b420*/  IABS R3, R8 ;  /* 0x0000000800037213 */ /* 0x000fe20000000000 */
[----:B------:R-:W-:Y:S02]  /*1b430*/  IMAD.MOV.U32 R6, RZ, RZ, R0 ;  /* 0x000000ffff067224 */ /* 0x000fe400078e0000 */
[----:B------:R-:W-:Y:S02]  /*1b440*/  IMAD R0, R4, R2, RZ ;  /* 0x0000000204007224 */ /* 0x000fe400078e02ff */
[----:B------:R-:W-:Y:S01]  /*1b450*/  IMAD.MOV.U32 R4, RZ, RZ, RZ ;  /* 0x000000ffff047224 */ /* 0x000fe200078e00ff */
[----:B------:R-:W1:Y:S03]  /*1b460*/  I2F.RP R10, R6 ;  /* 0x00000006000a7306 */ /* 0x000e660000209400 */
[----:B------:R-:W-:-:S04]  /*1b470*/  IMAD.HI.U32 R5, R5, R0, R4 ;  /* 0x0000000005057227 */ /* 0x000fc800078e0004 */
[----:B------:R-:W-:-:S05]  /*1b480*/  IMAD.MOV R0, RZ, RZ, -R9 ;  /* 0x000000ffff007224 */ /* 0x000fca00078e0a09 */
[----:B------:R-:W-:Y:S01]  /*1b490*/  MOV R4, R0 ;  /* 0x0000000000047202 */ /* 0x000fe20000000f00 */
[----:B------:R-:W-:-:S04]  /*1b4a0*/  IMAD.HI.U32 R0, R5, R3, RZ ;  /* 0x0000000305007227 */ /* 0x000fc800078e00ff */
[----:B------:R-:W-:Y:S02]  /*1b4b0*/  IMAD R3, R0, R4, R3 ;  /* 0x0000000400037224 */ /* 0x000fe400078e0203 */
[----:B-1----:R-:W1:Y:S03]  /*1b4c0*/  MUFU.RCP R4, R10 ;  /* 0x0000000a00047308 */ /* 0x002e660000001000 */
        /* <DEDUP_REMOVED lines=9> */
[----:B------:R-:W-:Y:S01]  /*1b560*/  @P2 IADD3 R0, R0, 0x1, RZ ;  /* 0x0000000100002810 */ /* 0x000fe20007ffe0ff */
[----:B-1----:R-:W-:-:S06]  /*1b570*/  IMAD.MOV R2, RZ, RZ, -R3 ;  /* 0x000000ffff027224 */ /* 0x002fcc00078e0a03 */
[----:B------:R-:W-:Y:S01]  /*1b580*/  @!P1 IMAD.MOV R0, RZ, RZ, -R0 ;  /* 0x000000ffff009224 */ /* 0x000fe200078e0a00 */
[----:B------:R-:W-:Y:S02]  /*1b590*/  @!P0 LOP3.LUT R0, RZ, R11, RZ, 0x33, !PT ;  /* 0x0000000bff008212 */ /* 0x000fe400078e33ff */
[----:B------:R-:W-:Y:S02]  /*1b5a0*/  MOV R4, R2 ;  /* 0x0000000200047202 */ /* 0x000fe40000000f00 */
[----:B------:R-:W-:Y:S02]  /*1b5b0*/  IABS R2, R7 ;  /* 0x0000000700027213 */ /* 0x000fe40000000000 */
[----:B------:R-:W-:Y:S01]  /*1b5c0*/  IABS R9, R0 ;  /* 0x0000000000097213 */ /* 0x000fe20000000000 */
[----:B------:R-:W-:Y:S02]  /*1b5d0*/  IMAD R4, R4, R6, RZ ;  /* 0x0000000604047224 */ /* 0x000fe400078e02ff */
[----:B------:R-:W-:-:S02]  /*1b5e0*/  IMAD.MOV R5, RZ, RZ, -R2 ;  /* 0x000000ffff057224 */ /* 0x000fc400078e0a02 */
[----:B------:R-:W-:-:S04]  /*1b5f0*/  IMAD.MOV.U32 R2, RZ, RZ, RZ ;  /* 0x000000ffff027224 */ /* 0x000fc800078e00ff */
[----:B------:R-:W-:Y:S01]  /*1b600*/  IMAD.HI.U32 R2, R3, R4, R2 ;  /* 0x0000000403027227 */ /* 0x000fe200078e0002 */
[----:B------:R-:W-:-:S03]  /*1b610*/  MOV R4, R5 ;  /* 0x0000000500047202 */ /* 0x000fc60000000f00 */
[----:B------:R-:W-:-:S04]  /*1b620*/  IMAD.MOV.U32 R3, RZ, RZ, R9 ;  /* 0x000000ffff037224 */ /* 0x000fc800078e0009 */
[----:B------:R-:W-:-:S04]  /*1b630*/  IMAD.HI.U32 R2, R2, R3, RZ ;  /* 0x0000000302027227 */ /* 0x000fc800078e00ff */
[----:B------:R-:W-:Y:S01]  /*1b640*/  IMAD R3, R2, R4, R3 ;  /* 0x0000000402037224 */ /* 0x000fe200078e0203 */
[----:B------:R-:W-:-:S04]  /*1b650*/  IADD3 R4, -R0, RZ, RZ ;  /* 0x000000ff00047210 */ /* 0x000fc80007ffe1ff */
        /* <DEDUP_REMOVED lines=9> */
[----:B------:R-:W-:-:S05]  /*1b6f0*/  @!P0 LOP3.LUT R2, RZ, R7, RZ, 0x33, !PT ;  /* 0x00000007ff028212 */ /* 0x000fca00078e33ff */
[----:B------:R-:W-:-:S04]  /*1b700*/  IMAD.MOV R3, RZ, RZ, -R2 ;  /* 0x000000ffff037224 */ /* 0x000fc800078e0a02 */
[C---:B------:R-:W-:Y:S02]  /*1b710*/  IMAD R3, R7.reuse, R3, R0 ;  /* 0x0000000307037224 */ /* 0x040fe400078e0200 */
[----:B------:R-:W-:Y:S02]  /*1b720*/  IMAD R0, R7, 0x1000000, R2 ;  /* 0x0100000007007824 */ /* 0x000fe400078e0202 */
[----:B------:R-:W-:Y:S02]  /*1b730*/  IMAD R2, R11, R4, R8 ;  /* 0x000000040b027224 */ /* 0x000fe400078e0208 */
[----:B------:R-:W-:-:S05]  /*1b740*/  IMAD R0, R3, 0x10000, R0 ;  /* 0x0001000003007824 */ /* 0x000fca00078e0200 */
[----:B------:R1:W-:Y:S01]  /*1b750*/  STL [R1+0x50], R0 ;  /* 0x0000500001007387 */ /* 0x0003e20000100800 */
[----:B------:R-:W-:Y:S05]  /*1b760*/  BRA `(.L_x_715) ;  /* 0x0000044000007947 */ /* 0x000fea0003800000 */
.L_x_714:
[----:B-1----:R-:W2:Y:S01]  /*1b770*/  LDL R0, [R1+0x54] ;  /* 0x0000540001007983 */ /* 0x002ea20000100800 */
[----:B------:R-:W-:-:S04]  /*1b780*/  IMAD.MOV.U32 R2, RZ, RZ, 0x4 ;  /* 0x00000004ff027424 */ /* 0x000fc800078e00ff */
[----:B--2---:R-:W-:-:S05]  /*1b790*/  IMAD.WIDE R2, R0, R2, c[0x0][0x590] ;  /* 0x0001640000027625 */ /* 0x004fca00078e0202 */
[----:B------:R-:W2:Y:S02]  /*1b7a0*/  LDG.E R4, [R2.64] ;  /* 0x0000000802047981 */ /* 0x000ea4000c1e1900 */
[----:B--2-4-:R-:W-:-:S05]  /*1b7b0*/  IMAD R9, R4, R11, RZ ;  /* 0x0000000b04097224 */ /* 0x014fca00078e02ff */
[-C--:B------:R-:W-:Y:S02]  /*1b7c0*/  IABS R0, R9.reuse ;  /* 0x0000000900007213 */ /* 0x080fe40000000000 */
        /* <DEDUP_REMOVED lines=27> */
[----:B------:R-:W-:Y:S02]  /*1b980*/  IMAD R10, R4, R2, RZ ;  /* 0x00000002040a7224 */ /* 0x000fe400078e02ff */
[----:B------:R-:W-:-:S03]  /*1b990*/  IMAD.MOV R2, RZ, RZ, -R2 ;  /* 0x000000ffff027224 */ /* 0x000fc600078e0a02 */
[----:B------:R-:W-:Y:S01]  /*1b9a0*/  IADD3 R0, -R10, c[0x0][0x538], RZ ;  /* 0x00014e000a007a10 */ /* 0x000fe20007ffe1ff */
[----:B------:R-:W-:-:S03]  /*1b9b0*/  IMAD R6, R9, R2, R8 ;  /* 0x0000000209067224 */ /* 0x000fc600078e0208 */
[----:B------:R-:W-:Y:S02]  /*1b9c0*/  IMNMX R0, R4, R0, PT ;  /* 0x0000000004007217 */ /* 0x000fe40003800200 */
[----:B------:R-:W-:Y:S02]  /*1b9d0*/  IABS R2, R6 ;  /* 0x0000000600027213 */ /* 0x000fe40000000000 */
[-C--:B------:R-:W-:Y:S02]  /*1b9e0*/  IABS R3, R0.reuse ;  /* 0x0000000000037213 */ /* 0x080fe40000000000 */
[----:B------:R-:W-:Y:S02]  /*1b9f0*/  IABS R9, R0 ;  /* 0x0000000000097213 */ /* 0x000fe40000000000 */
[----:B------:R-:W1:Y:S01]  /*1ba00*/  I2F.RP R4, R3 ;  /* 0x0000000300047306 */ /* 0x000e620000209400 */
[----:B------:R-:W-:Y:S02]  /*1ba10*/  MOV R7, R2 ;  /* 0x0000000200077202 */ /* 0x000fe40000000f00 */
[----:B------:R-:W-:-:S05]  /*1ba20*/  IMAD.MOV R2, RZ, RZ, -R9 ;  /* 0x000000ffff027224 */ /* 0x000fca00078e0a09 */
[----:B-1----:R-:W1:Y:S02]  /*1ba30*/  MUFU.RCP R4, R4 ;  /* 0x0000000400047308 */ /* 0x002e640000001000 */
[----:B-1----:R-:W-:-:S06]  /*1ba40*/  IADD3 R4, R4, 0xffffffe, RZ ;  /* 0x0ffffffe04047810 */ /* 0x002fcc0007ffe0ff */
[----:B------:R-:W1:Y:S02]  /*1ba50*/  F2I.FTZ.U32.TRUNC.NTZ R5, R4 ;  /* 0x0000000400057305 */ /* 0x000e64000021f000 */
[----:B-1----:R-:W-:-:S04]  /*1ba60*/  IMAD.MOV R4, RZ, RZ, -R5 ;  /* 0x000000ffff047224 */ /* 0x002fc800078e0a05 */
[----:B------:R-:W-:Y:S02]  /*1ba70*/  IMAD R8, R4, R3, RZ ;  /* 0x0000000304087224 */ /* 0x000fe400078e02ff */
[----:B------:R-:W-:-:S04]  /*1ba80*/  IMAD.MOV.U32 R4, RZ, RZ, RZ ;  /* 0x000000ffff047224 */ /* 0x000fc800078e00ff */
[----:B------:R-:W-:-:S04]  /*1ba90*/  IMAD.HI.U32 R5, R5, R8, R4 ;  /* 0x0000000805057227 */ /* 0x000fc800078e0004 */
[----:B------:R-:W-:Y:S02]  /*1baa0*/  IMAD.MOV.U32 R4, RZ, RZ, R2 ;  /* 0x000000ffff047224 */ /* 0x000fe400078e0002 */
[----:B------:R-:W-:-:S04]  /*1bab0*/  IMAD.HI.U32 R2, R5, R7, RZ ;  /* 0x0000000705027227 */ /* 0x000fc800078e00ff */
[----:B------:R-:W-:-:S05]  /*1bac0*/  IMAD R4, R2, R4, R7 ;  /* 0x0000000402047224 */ /* 0x000fca00078e0207 */
[----:B------:R-:W-:-:S13]  /*1bad0*/  ISETP.GT.U32.AND P0, PT, R3, R4, PT ;  /* 0x000000040300720c */ /* 0x000fda0003f04070 */
[-C--:B------:R-:W-:Y:S02]  /*1bae0*/  @!P0 IADD3 R4, R4, -R3.reuse, RZ ;  /* 0x8000000304048210 */ /* 0x080fe40007ffe0ff */
[----:B------:R-:W-:Y:S02]  /*1baf0*/  @!P0 IADD3 R2, R2, 0x1, RZ ;  /* 0x0000000102028810 */ /* 0x000fe40007ffe0ff */
[----:B------:R-:W-:Y:S02]  /*1bb00*/  ISETP.GE.U32.AND P2, PT, R4, R3, PT ;  /* 0x000000030400720c */ /* 0x000fe40003f46070 */
[----:B------:R-:W-:Y:S02]  /*1bb10*/  LOP3.LUT R3, R6, R0, RZ, 0x3c, !PT ;  /* 0x0000000006037212 */ /* 0x000fe400078e3cff */
[----:B------:R-:W-:Y:S02]  /*1bb20*/  ISETP.NE.AND P0, PT, R0, RZ, PT ;  /* 0x000000ff0000720c */ /* 0x000fe40003f05270 */
[----:B------:R-:W-:Y:S01]  /*1bb30*/  ISETP.GE.AND P1, PT, R3, RZ, PT ;  /* 0x000000ff0300720c */ /* 0x000fe20003f26270 */
[----:B------:R-:W-:Y:S01]  /*1bb40*/  IMAD.MOV R3, RZ, RZ, -R0 ;  /* 0x000000ffff037224 */ /* 0x000fe200078e0a00 */
[----:B------:R-:W-:-:S05]  /*1bb50*/  IADD3 R6, R10, 0x1000000, R6 ;  /* 0x010000000a067810 */ /* 0x000fca0007ffe006 */
[----:B------:R-:W-:-:S06]  /*1bb60*/  @P2 IADD3 R2, R2, 0x1, RZ ;  /* 0x0000000102022810 */ /* 0x000fcc0007ffe0ff */
[----:B------:R-:W-:Y:S01]  /*1bb70*/  @!P1 IMAD.MOV R2, RZ, RZ, -R2 ;  /* 0x000000ffff029224 */ /* 0x000fe200078e0a02 */
[----:B------:R-:W-:-:S05]  /*1bb80*/  @!P0 LOP3.LUT R2, RZ, R0, RZ, 0x33, !PT ;  /* 0x00000000ff028212 */ /* 0x000fca00078e33ff */
[----:B------:R-:W-:-:S05]  /*1bb90*/  IMAD R0, R2, R3, R6 ;  /* 0x0000000302007224 */ /* 0x000fca00078e0206 */
[----:B------:R1:W-:Y:S02]  /*1bba0*/  STL [R1+0x50], R0 ;  /* 0x0000500001007387 */ /* 0x0003e40000100800 */
.L_x_715:
[----:B------:R-:W-:Y:S05]  /*1bbb0*/  BSYNC B0 ;  /* 0x0000000000007941 */ /* 0x000fea0003800000 */
.L_x_713:
[----:B------:R-:W-:-:S04]  /*1bbc0*/  LOP3.LUT R2, RZ, R2, RZ, 0x33, !PT ;  /* 0x00000002ff027212 */ /* 0x000fc800078e33ff */
[----:B-1----:R-:W-:-:S05]  /*1bbd0*/  IADD3 R0, R2, R11, RZ ;  /* 0x0000000b02007210 */ /* 0x002fca0007ffe0ff */
[----:B------:R1:W-:Y:S01]  /*1bbe0*/  STL [R1+0x4c], R0 ;  /* 0x00004c0001007387 */ /* 0x0003e20000100800 */
[----:B------:R-:W-:Y:S05]  /*1bbf0*/  BRA `(.L_x_716) ;  /* 0x0000005000007947 */ /* 0x000fea0003800000 */
.L_x_704:
[----:B------:R-:W-:Y:S01]  /*1bc00*/  MOV R0, c[0x0][0x53c] ;  /* 0x00014f0000007a02 */ /* 0x000fe20000000f00 */
[----:B------:R1:W-:Y:S04]  /*1bc10*/  STL [R1+0x48], R10 ;  /* 0x0000480a01007387 */ /* 0x0003e80000100800 */
[----:B------:R1:W-:Y:S04]  /*1bc20*/  STL [R1+0x4c], RZ ;  /* 0x00004cff01007387 */ /* 0x0003e80000100800 */
[----:B------:R1:W-:Y:S04]  /*1bc30*/  STL [R1+0x50], RZ ;  /* 0x000050ff01007387 */ /* 0x0003e80000100800 */
[----:B------:R1:W-:Y:S02]  /*1bc40*/  STL [R1+0x54], R0 ;  /* 0x0000540001007387 */ /* 0x0003e40000100800 */
.L_x_716:
[----:B------:R-:W-:Y:S05]  /*1bc50*/  BSYNC B1 ;  /* 0x0000000000017941 */ /* 0x000fea0003800000 */
.L_x_702:
        /* <DEDUP_REMOVED lines=9> */
.L_x_697:
[----:B-1----:R-:W3:Y:S02]  /*1bcf0*/  LDL R0, [R1+0x54] ;  /* 0x0000540001007983 */ /* 0x002ee40000100800 */
[----:B---3--:R-:W-:-:S13]  /*1bd00*/  ISETP.GE.AND P0, PT, R0, c[0x0][0x53c], PT ;  /* 0x00014f0000007a0c */ /* 0x008fda0003f06270 */
[----:B--2-4-:R-:W-:Y:S01]  /*1bd10*/  @P0 CALL.REL.NOINC `(.L_x_717) ;  /* 0x0000001000000944 */ /* 0x014fe20003c00000 */
[----:B------:R-:W-:Y:S05]  /*1bd20*/  BRA `(.L_x_718) ;  /* 0xfffe5c5000007947 */ /* 0x000fea000383ffff */
.L_x_717:
[----:B------:R-:W-:Y:S05]  /*1bd30*/  EXIT ;  /* 0x000000000000794d */ /* 0x000fea0003800000 */
.L_x_533:
[----:B------:R-:W-:Y:S01]  /*1bd40*/  IMAD.MOV.U32 R0, RZ, RZ, R5 ;  /* 0x000000ffff007224 */ /* 0x000fe200078e0005 */
[----:B------:R-:W-:Y:S02]  /*1bd50*/  MOV R2, 0x1 ;  /* 0x0000000100027802 */ /* 0x000fe40000000f00 */
[----:B------:R-:W-:Y:S02]  /*1bd60*/  MOV R3, 0x1bd80 ;  /* 0x0001bd8000037802 */ /* 0x000fe40000000f00 */
[----:B------:R-:W-:Y:S05]  /*1bd70*/  CALL.REL.NOINC `($__internal_10_$__cuda_sm70_shflsync_up_p) ;  /* 0x000024e000007944 */ /* 0x000fea0003c00000 */
[----:B------:R-:W-:Y:S01]  /*1bd80*/  MOV R0, R4 ;  /* 0x0000000400007202 */ /* 0x000fe20000000f00 */
[----:B------:R-:W-:Y:S05]  /*1bd90*/  BRA `(.L_x_719) ;  /* 0xfffe46e000007947 */ /* 0x000fea000383ffff */
.L_x_534:
[----:B------:R-:W-:Y:S01]  /*1bda0*/  IMAD.MOV.U32 R0, RZ, RZ, R5 ;  /* 0x000000ffff007224 */ /* 0x000fe200078e0005 */
[----:B------:R-:W-:Y:S02]  /*1bdb0*/  MOV R2, 0x2 ;  /* 0x0000000200027802 */ /* 0x000fe40000000f00 */
[----:B------:R-:W-:Y:S02]  /*1bdc0*/  MOV R3, 0x1bde0 ;  /* 0x0001bde000037802 */ /* 0x000fe40000000f00 */
[----:B------:R-:W-:Y:S05]  /*1bdd0*/  CALL.REL.NOINC `($__internal_10_$__cuda_sm70_shflsync_up_p) ;  /* 0x0000248000007944 */ /* 0x000fea0003c00000 */
[----:B------:R-:W-:Y:S01]  /*1bde0*/  SEL R0, R4, RZ, P4 ;  /* 0x000000ff04007207 */ /* 0x000fe20002000000 */
[----:B------:R-:W-:Y:S01]  /*1bdf0*/  IMAD.MOV.U32 R2, RZ, RZ, 0x4 ;  /* 0x00000004ff027424 */ /* 0x000fe200078e00ff */
[----:B------:R-:W-:-:S03]  /*1be00*/  MOV R3, 0x1be30 ;  /* 0x0001be3000037802 */ /* 0x000fc60000000f00 */
[----:B------:R-:W-:Y:S02]  /*1be10*/  IMAD.IADD R0, R5, 0x1, R0 ;  /* 0x0000000105007824 */ /* 0x000fe400078e0200 */
        /* <DEDUP_REMOVED lines=13> */
[----:B------:R-:W-:Y:S02]  /*1bef0*/  MOV R3, 0x1f ;  /* 0x0000001f00037802 */ /* 0x000fe40000000f00 */
[----:B------:R-:W-:Y:S01]  /*1bf00*/  MOV R2, 0x1bf40 ;  /* 0x0001bf4000027802 */ /* 0x000fe20000000f00 */
[----:B------:R-:W-:-:S04]  /*1bf10*/  IMAD.IADD R4, R0, 0x1, R4 ;  /* 0x0000000100047824 */ /* 0x000fc800078e0204 */
[----:B------:R-:W-:Y:S02]  /*1bf20*/  IMAD.MOV.U32 R9, RZ, RZ, R4 ;  /* 0x000000ffff097224 */ /* 0x000fe400078e0004 */
[----:B------:R-:W-:Y:S05]  /*1bf30*/  CALL.REL.NOINC `($__internal_9_$__cuda_sm70_shflsync_idx_p) ;  /* 0x000022d000007944 */ /* 0x000fea0003c00000 */
[----:B------:R-:W-:Y:S01]  /*1bf40*/  MOV R0, R5 ;  /* 0x0000000500007202 */ /* 0x000fe20000000f00 */
[----:B------:R-:W-:Y:S05]  /*1bf50*/  BRA `(.L_x_720) ;  /* 0xfffe462000007947 */ /* 0x000fea000383ffff */
.L_x_536:
[----:B------:R-:W-:Y:S02]  /*1bf60*/  SEL R0, RZ, 0x1, P0 ;  /* 0x00000001ff007807 */ /* 0x000fe40000000000 */
[----:B------:R-:W-:Y:S02]  /*1bf70*/  MOV R2, 0x1bf90 ;  /* 0x0001bf9000027802 */ /* 0x000fe40000000f00 */
[----:B------:R-:W-:Y:S05]  /*1bf80*/  CALL.REL.NOINC `($__internal_11_$__cuda_sm70_votesync_ballot) ;  /* 0x0000234000007944 */ /* 0x000fea0003c00000 */
[----:B------:R-:W-:Y:S01]  /*1bf90*/  MOV R11, R0 ;  /* 0x00000000000b7202 */ /* 0x000fe20000000f00 */
[----:B------:R-:W-:Y:S05]  /*1bfa0*/  BRA `(.L_x_721) ;  /* 0xfffe466000007947 */ /* 0x000fea000383ffff */
.L_x_537:
[----:B------:R-:W-:Y:S01]  /*1bfb0*/  IMAD.MOV.U32 R9, RZ, RZ, R10 ;  /* 0x000000ffff097224 */ /* 0x000fe200078e000a */
[----:B------:R-:W-:Y:S01]  /*1bfc0*/  MOV R5, R0 ;  /* 0x0000000000057202 */ /* 0x000fe20000000f00 */
[----:B------:R-:W-:Y:S01]  /*1bfd0*/  IMAD.MOV.U32 R3, RZ, RZ, 0x1f ;  /* 0x0000001fff037424 */ /* 0x000fe200078e00ff */
[----:B-1----:R-:W-:Y:S02]  /*1bfe0*/  MOV R2, 0x1c000 ;  /* 0x0001c00000027802 */ /* 0x002fe40000000f00 */
[----:B------:R-:W-:Y:S05]  /*1bff0*/  CALL.REL.NOINC `($__internal_9_$__cuda_sm70_shflsync_idx_p) ;  /* 0x0000221000007944 */ /* 0x000fea0003c00000 */
[----:B------:R-:W-:Y:S01]  /*1c000*/  IMAD.MOV.U32 R13, RZ, RZ, R5 ;  /* 0x000000ffff0d7224 */ /* 0x000fe200078e0005 */
[----:B------:R-:W-:Y:S01]  /*1c010*/  MOV R9, R8 ;  /* 0x0000000800097202 */ /* 0x000fe20000000f00 */
[----:B------:R-:W-:Y:S01]  /*1c020*/  IMAD.MOV.U32 R6, RZ, RZ, RZ ;  /* 0x000000ffff067224 */ /* 0x000fe200078e00ff */
[----:B------:R-:W-:Y:S01]  /*1c030*/  MOV R5, R0 ;  /* 0x0000000000057202 */ /* 0x000fe20000000f00 */
[----:B------:R-:W-:Y:S01]  /*1c040*/  IMAD.MOV.U32 R3, RZ, RZ, 0x1f ;  /* 0x0000001fff037424 */ /* 0x000fe200078e00ff */
[----:B------:R-:W-:-:S02]  /*1c050*/  MOV R2, 0x1c070 ;  /* 0x0001c07000027802 */ /* 0x000fc40000000f00 */
[----:B------:R-:W-:Y:S05]  /*1c060*/  CALL.REL.NOINC `($__internal_9_$__cuda_sm70_shflsync_idx_p) ;  /* 0x000021a000007944 */ /* 0x000fea0003c00000 */
[----:B------:R-:W-:Y:S01]  /*1c070*/  MOV R10, R5 ;  /* 0x00000005000a7202 */ /* 0x000fe20000000f00 */
[----:B------:R-:W-:Y:S05]  /*1c080*/  BRA `(.L_x_722) ;  /* 0xfffe45f000007947 */ /* 0x000fea000383ffff */
.L_x_540:
[----:B------:R-:W-:Y:S01]  /*1c090*/  IMAD.MOV.U32 R9, RZ, RZ, R4 ;  /* 0x000000ffff097224 */ /* 0x000fe200078e0004 */
[----:B------:R-:W-:-:S02]  /*1c0a0*/  MOV R3, 0x1f ;  /* 0x0000001f00037802 */ /* 0x000fc40000000f00 */
[----:B-1----:R-:W-:Y:S02]  /*1c0b0*/  MOV R2, 0x1c0d0 ;  /* 0x0001c0d000027802 */ /* 0x002fe40000000f00 */
[----:B--234-:R-:W-:Y:S05]  /*1c0c0*/  CALL.REL.NOINC `($__internal_9_$__cuda_sm70_shflsync_idx_p) ;  /* 0x0000214000007944 */ /* 0x01cfea0003c00000 */
[----:B------:R-:W-:Y:S01]  /*1c0d0*/  MOV R6, R5 ;  /* 0x0000000500067202 */ /* 0x000fe20000000f00 */
[----:B------:R-:W-:Y:S05]  /*1c0e0*/  BRA `(.L_x_539) ;  /* 0xfffe45f000007947 */ /* 0x000fea000383ffff */
.L_x_559:
[----:B-1----:R-:W-:Y:S01]  /*1c0f0*/  IMAD.MOV.U32 R9, RZ, RZ, R6 ;  /* 0x000000ffff097224 */ /* 0x002fe200078e0006 */
[----:B------:R-:W-:Y:S01]  /*1c100*/  MOV R5, RZ ;  /* 0x000000ff00057202 */ /* 0x000fe20000000f00 */
[----:B------:R-:W-:Y:S01]  /*1c110*/  IMAD.MOV.U32 R3, RZ, RZ, 0x181f ;  /* 0x0000181fff037424 */ /* 0x000fe200078e00ff */
[----:B------:R-:W-:Y:S02]  /*1c120*/  MOV R2, 0x1c140 ;  /* 0x0001c14000027802 */ /* 0x000fe40000000f00 */
[----:B------:R-:W-:Y:S05]  /*1c130*/  CALL.REL.NOINC `($__internal_9_$__cuda_sm70_shflsync_idx_p) ;  /* 0x000020d000007944 */ /* 0x000fea0003c00000 */
[----:B------:R-:W-:Y:S01]  /*1c140*/  MOV R8, R5 ;  /* 0x0000000500087202 */ /* 0x000fe20000000f00 */
[----:B------:R-:W-:Y:S05]  /*1c150*/  BRA `(.L_x_723) ;  /* 0xfffe6a1000007947 */ /* 0x000fea000383ffff */
.L_x_560:
[----:B------:R-:W-:Y:S01]  /*1c160*/  IMAD.MOV.U32 R9, RZ, RZ, R7 ;  /* 0x000000ffff097224 */ /* 0x000fe200078e0007 */
[----:B------:R-:W-:Y:S01]  /*1c170*/  MOV R5, RZ ;  /* 0x000000ff00057202 */ /* 0x000fe20000000f00 */
[----:B------:R-:W-:Y:S01]  /*1c180*/  IMAD.MOV.U32 R3, RZ, RZ, 0x181f ;  /* 0x0000181fff037424 */ /* 0x000fe200078e00ff */
[----:B------:R-:W-:Y:S02]  /*1c190*/  MOV R2, 0x1c1b0 ;  /* 0x0001c1b000027802 */ /* 0x000fe40000000f00 */
[----:B-12---:R-:W-:Y:S05]  /*1c1a0*/  CALL.REL.NOINC `($__internal_9_$__cuda_sm70_shflsync_idx_p) ;  /* 0x0000206000007944 */ /* 0x006fea0003c00000 */
[----:B------:R-:W-:Y:S01]  /*1c1b0*/  MOV R2, R5 ;  /* 0x0000000500027202 */ /* 0x000fe20000000f00 */
[----:B------:R-:W-:Y:S05]  /*1c1c0*/  BRA `(.L_x_724) ;  /* 0xfffe69c000007947 */ /* 0x000fea000383ffff */
.L_x_563:
[----:B------:R-:W-:Y:S01]  /*1c1d0*/  IMAD.MOV.U32 R9, RZ, RZ, R6 ;  /* 0x000000ffff097224 */ /* 0x000fe200078e0006 */
[----:B------:R-:W-:Y:S01]  /*1c1e0*/  MOV R5, 0x1 ;  /* 0x0000000100057802 */ /* 0x000fe20000000f00 */
[----:B--2---:R-:W-:Y:S01]  /*1c1f0*/  IMAD.MOV.U32 R3, RZ, RZ, 0x181f ;  /* 0x0000181fff037424 */ /* 0x004fe200078e00ff */
[----:B----4-:R-:W-:-:S02]  /*1c200*/  MOV R2, 0x1c220 ;  /* 0x0001c22000027802 */ /* 0x010fc40000000f00 */
[----:B-1-3--:R-:W-:Y:S05]  /*1c210*/  CALL.REL.NOINC `($__internal_9_$__cuda_sm70_shflsync_idx_p) ;  /* 0x00001ff000007944 */ /* 0x00afea0003c00000 */
[----:B------:R-:W-:Y:S01]  /*1c220*/  IMAD.MOV.U32 R8, RZ, RZ, R5 ;  /* 0x000000ffff087224 */ /* 0x000fe200078e0005 */
[----:B------:R-:W-:Y:S01]  /*1c230*/  MOV R5, 0x1 ;  /* 0x0000000100057802 */ /* 0x000fe20000000f00 */
[----:B------:R-:W-:Y:S01]  /*1c240*/  IMAD.MOV.U32 R9, RZ, RZ, R7 ;  /* 0x000000ffff097224 */ /* 0x000fe200078e0007 */
[----:B------:R-:W-:-:S02]  /*1c250*/  MOV R3, 0x181f ;  /* 0x0000181f00037802 */ /* 0x000fc40000000f00 */
[----:B------:R-:W-:Y:S02]  /*1c260*/  MOV R2, 0x1c280 ;  /* 0x0001c28000027802 */ /* 0x000fe40000000f00 */
[----:B------:R-:W-:Y:S05]  /*1c270*/  CALL.REL.NOINC `($__internal_9_$__cuda_sm70_shflsync_idx_p) ;  /* 0x00001f9000007944 */ /* 0x000fea0003c00000 */
[----:B------:R-:W-:Y:S01]  /*1c280*/  MOV R2, R5 ;  /* 0x0000000500027202 */ /* 0x000fe20000000f00 */
[----:B------:R-:W-:Y:S05]  /*1c290*/  BRA `(.L_x_725) ;  /* 0xfffe69e000007947 */ /* 0x000fea000383ffff */
.L_x_566:
[----:B------:R-:W-:Y:S01]  /*1c2a0*/  IMAD.MOV.U32 R9, RZ, RZ, R6 ;  /* 0x000000ffff097224 */ /* 0x000fe200078e0006 */
[----:B------:R-:W-:Y:S01]  /*1c2b0*/  MOV R5, 0x2 ;  /* 0x0000000200057802 */ /* 0x000fe20000000f00 */
[----:B-1----:R-:W-:Y:S01]  /*1c2c0*/  IMAD.MOV.U32 R3, RZ, RZ, 0x181f ;  /* 0x0000181fff037424 */ /* 0x002fe200078e00ff */
[----:B----4-:R-:W-:Y:S02]  /*1c2d0*/  MOV R2, 0x1c2f0 ;  /* 0x0001c2f000027802 */ /* 0x010fe40000000f00 */
[----:B--23--:R-:W-:Y:S05]  /*1c2e0*/  CALL.REL.NOINC `($__internal_9_$__cuda_sm70_shflsync_idx_p) ;  /* 0x00001f2000007944 */ /* 0x00cfea0003c00000 */
[----:B------:R-:W-:Y:S01]  /*1c2f0*/  MOV R8, R5 ;  /* 0x0000000500087202 */ /* 0x000fe20000000f00 */
[----:B------:R-:W-:Y:S05]  /*1c300*/  BRA `(.L_x_726) ;  /* 0xfffe6a5000007947 */ /* 0x000fea000383ffff */
.L_x_567:
[----:B------:R-:W-:Y:S01]  /*1c310*/  IMAD.MOV.U32 R9, RZ, RZ, R7 ;  /* 0x000000ffff097224 */ /* 0x000fe200078e0007 */
[----:B------:R-:W-:Y:S01]  /*1c320*/  MOV R5, 0x2 ;  /* 0x0000000200057802 */ /* 0x000fe20000000f00 */
[----:B------:R-:W-:Y:S01]  /*1c330*/  IMAD.MOV.U32 R3, RZ, RZ, 0x181f ;  /* 0x0000181fff037424 */ /* 0x000fe200078e00ff */
[----:B----4-:R-:W-:Y:S02]  /*1c340*/  MOV R2, 0x1c360 ;  /* 0x0001c36000027802 */ /* 0x010fe40000000f00 */
[----:B-123--:R-:W-:Y:S05]  /*1c350*/  CALL.REL.NOINC `($__internal_9_$__cuda_sm70_shflsync_idx_p) ;  /* 0x00001eb000007944 */ /* 0x00efea0003c00000 */
[----:B------:R-:W-:Y:S01]  /*1c360*/  MOV R2, R5 ;  /* 0x0000000500027202 */ /* 0x000fe20000000f00 */
[----:B------:R-:W-:Y:S05]  /*1c370*/  BRA `(.L_x_727) ;  /* 0xfffe6a0000007947 */ /* 0x000fea000383ffff */
.L_x_570:
[----:B------:R-:W-:Y:S01]  /*1c380*/  IMAD.MOV.U32 R9, RZ, RZ, R6 ;  /* 0x000000ffff097224 */ /* 0x000fe200078e0006 */
[----:B------:R-:W-:Y:S01]  /*1c390*/  MOV R5, 0x3 ;  /* 0x0000000300057802 */ /* 0x000fe20000000f00 */
[----:B-1----:R-:W-:Y:S01]  /*1c3a0*/  IMAD.MOV.U32 R3, RZ, RZ, 0x181f ;  /* 0x0000181fff037424 */ /* 0x002fe200078e00ff */
[----:B------:R-:W-:-:S02]  /*1c3b0*/  MOV R2, 0x1c3d0 ;  /* 0x0001c3d000027802 */ /* 0x000fc40000000f00 */
[----:B--234-:R-:W-:Y:S05]  /*1c3c0*/  CALL.REL.NOINC `($__internal_9_$__cuda_sm70_shflsync_idx_p) ;  /* 0x00001e4000007944 */ /* 0x01cfea0003c00000 */
        /* <DEDUP_REMOVED lines=8> */
.L_x_573:
[----:B------:R-:W-:Y:S01]  /*1c450*/  IMAD.MOV.U32 R9, RZ, RZ, R6 ;  /* 0x000000ffff097224 */ /* 0x000fe200078e0006 */
[----:B------:R-:W-:Y:S01]  /*1c460*/  MOV R5, 0x4 ;  /* 0x0000000400057802 */ /* 0x000fe20000000f00 */
[----:B-1----:R-:W-:Y:S01]  /*1c470*/  IMAD.MOV.U32 R3, RZ, RZ, 0x181f ;  /* 0x0000181fff037424 */ /* 0x002fe200078e00ff */
[----:B------:R-:W-:Y:S02]  /*1c480*/  MOV R2, 0x1c4a0 ;  /* 0x0001c4a000027802 */ /* 0x000fe40000000f00 */
[----:B--234-:R-:W-:Y:S05]  /*1c490*/  CALL.REL.NOINC `($__internal_9_$__cuda_sm70_shflsync_idx_p) ;  /* 0x00001d7000007944 */ /* 0x01cfea0003c00000 */
[----:B------:R-:W-:Y:S01]  /*1c4a0*/  MOV R8, R5 ;  /* 0x0000000500087202 */ /* 0x000fe20000000f00 */
[----:B------:R-:W-:Y:S05]  /*1c4b0*/  BRA `(.L_x_729) ;  /* 0xfffe6a9000007947 */ /* 0x000fea000383ffff */
.L_x_574:
[----:B------:R-:W-:Y:S01]  /*1c4c0*/  IMAD.MOV.U32 R9, RZ, RZ, R7 ;  /* 0x000000ffff097224 */ /* 0x000fe200078e0007 */
[----:B------:R-:W-:Y:S01]  /*1c4d0*/  MOV R5, 0x4 ;  /* 0x0000000400057802 */ /* 0x000fe20000000f00 */
[----:B-1----:R-:W-:Y:S01]  /*1c4e0*/  IMAD.MOV.U32 R3, RZ, RZ, 0x181f ;  /* 0x0000181fff037424 */ /* 0x002fe200078e00ff */
[----:B------:R-:W-:Y:S02]  /*1c4f0*/  MOV R2, 0x1c510 ;  /* 0x0001c51000027802 */ /* 0x000fe40000000f00 */
[----:B--234-:R-:W-:Y:S05]  /*1c500*/  CALL.REL.NOINC `($__internal_9_$__cuda_sm70_shflsync_idx_p) ;  /* 0x00001d0000007944 */ /* 0x01cfea0003c00000 */
[----:B------:R-:W-:Y:S01]  /*1c510*/  MOV R2, R5 ;  /* 0x0000000500027202 */ /* 0x000fe20000000f00 */
[----:B------:R-:W-:Y:S05]  /*1c520*/  BRA `(.L_x_730) ;  /* 0xfffe6a4000007947 */ /* 0x000fea000383ffff */
.L_x_577:
[----:B------:R-:W-:Y:S01]  /*1c530*/  IMAD.MOV.U32 R9, RZ, RZ, R6 ;  /* 0x000000ffff097224 */ /* 0x000fe200078e0006 */
[----:B------:R-:W-:Y:S01]  /*1c540*/  MOV R5, 0x5 ;  /* 0x0000000500057802 */ /* 0x000fe20000000f00 */
[----:B--2---:R-:W-:Y:S01]  /*1c550*/  IMAD.MOV.U32 R3, RZ, RZ, 0x181f ;  /* 0x0000181fff037424 */ /* 0x004fe200078e00ff */
[----:B---3--:R-:W-:-:S02]  /*1c560*/  MOV R2, 0x1c580 ;  /* 0x0001c58000027802 */ /* 0x008fc40000000f00 */
[----:B-1--4-:R-:W-:Y:S05]  /*1c570*/  CALL.REL.NOINC `($__internal_9_$__cuda_sm70_shflsync_idx_p) ;  /* 0x00001c9000007944 */ /* 0x012fea0003c00000 */
        /* <DEDUP_REMOVED lines=8> */
.L_x_580:
[----:B------:R-:W-:Y:S01]  /*1c600*/  IMAD.MOV.U32 R9, RZ, RZ, R6 ;  /* 0x000000ffff097224 */ /* 0x000fe200078e0006 */
[----:B------:R-:W-:Y:S01]  /*1c610*/  MOV R5, 0x6 ;  /* 0x0000000600057802 */ /* 0x000fe20000000f00 */
[----:B-1----:R-:W-:Y:S01]  /*1c620*/  IMAD.MOV.U32 R3, RZ, RZ, 0x181f ;  /* 0x0000181fff037424 */ /* 0x002fe200078e00ff */
[----:B---3--:R-:W-:Y:S02]  /*1c630*/  MOV R2, 0x1c650 ;  /* 0x0001c65000027802 */ /* 0x008fe40000000f00 */
[----:B--2-4-:R-:W-:Y:S05]  /*1c640*/  CALL.REL.NOINC `($__internal_9_$__cuda_sm70_shflsync_idx_p) ;  /* 0x00001bc000007944 */ /* 0x014fea0003c00000 */
[----:B------:R-:W-:Y:S01]  /*1c650*/  MOV R8, R5 ;  /* 0x0000000500087202 */ /* 0x000fe20000000f00 */
[----:B------:R-:W-:Y:S05]  /*1c660*/  BRA `(.L_x_732) ;  /* 0xfffe6ad000007947 */ /* 0x000fea000383ffff */
.L_x_581:
[----:B------:R-:W-:Y:S01]  /*1c670*/  IMAD.MOV.U32 R9, RZ, RZ, R7 ;  /* 0x000000ffff097224 */ /* 0x000fe200078e0007 */
[----:B------:R-:W-:Y:S01]  /*1c680*/  MOV R5, 0x6 ;  /* 0x0000000600057802 */ /* 0x000fe20000000f00 */
[----:B------:R-:W-:Y:S01]  /*1c690*/  IMAD.MOV.U32 R3, RZ, RZ, 0x181f ;  /* 0x0000181fff037424 */ /* 0x000fe200078e00ff */
[----:B---3--:R-:W-:Y:S02]  /*1c6a0*/  MOV R2, 0x1c6c0 ;  /* 0x0001c6c000027802 */ /* 0x008fe40000000f00 */
[----:B-12-4-:R-:W-:Y:S05]  /*1c6b0*/  CALL.REL.NOINC `($__internal_9_$__cuda_sm70_shflsync_idx_p) ;  /* 0x00001b5000007944 */ /* 0x016fea0003c00000 */
[----:B------:R-:W-:Y:S01]  /*1c6c0*/  MOV R2, R5 ;  /* 0x0000000500027202 */ /* 0x000fe20000000f00 */
[----:B------:R-:W-:Y:S05]  /*1c6d0*/  BRA `(.L_x_733) ;  /* 0xfffe6a8000007947 */ /* 0x000fea000383ffff */
.L_x_584:
        /* <DEDUP_REMOVED lines=13> */
.L_x_649:
[----:B--2---:R2:W5:Y:S01]  /*1c7b0*/  LDL R2, [R1+0xc] ;  /* 0x00000c0001027983 */ /* 0x0045620000100800 */
[----:B------:R-:W-:Y:S02]  /*1c7c0*/  MOV R8, 0x2 ;  /* 0x0000000200087802 */ /* 0x000fe40000000f00 */
[----:B------:R-:W-:Y:S02]  /*1c7d0*/  MOV R3, 0x1c7f0 ;  /* 0x0001c7f000037802 */ /* 0x000fe40000000f00 */
[----:B-12--5:R-:W-:Y:S05]  /*1c7e0*/  CALL.REL.NOINC `($__internal_8_$__cuda_sm70_shflsync_bfly_p) ;  /* 0x000019d000007944 */ /* 0x026fea0003c00000 */
[----:B------:R-:W-:Y:S01]  /*1c7f0*/  MOV R2, R8 ;  /* 0x0000000800027202 */ /* 0x000fe20000000f00 */
[----:B------:R-:W-:Y:S05]  /*1c800*/  BRA `(.L_x_735) ;  /* 0xffffae2000007947 */ /* 0x000fea000383ffff */
.L_x_650:
[----:B------:R-:W-:Y:S01]  /*1c810*/  IMAD.MOV.U32 R2, RZ, RZ, R4 ;  /* 0x000000ffff027224 */ /* 0x000fe200078e0004 */
[----:B------:R-:W-:Y:S02]  /*1c820*/  MOV R8, 0x1 ;  /* 0x0000000100087802 */ /* 0x000fe40000000f00 */
[----:B------:R-:W-:Y:S02]  /*1c830*/  MOV R3, 0x1c850 ;  /* 0x0001c85000037802 */ /* 0x000fe40000000f00 */
[----:B------:R-:W-:Y:S05]  /*1c840*/  CALL.REL.NOINC `($__internal_8_$__cuda_sm70_shflsync_bfly_p) ;  /* 0x0000197000007944 */ /* 0x000fea0003c00000 */
[----:B------:R1:W5:Y:S01]  /*1c850*/  LDL R2, [R1+0x10] ;  /* 0x0000100001027983 */ /* 0x0003620000100800 */
[----:B------:R-:W-:Y:S01]  /*1c860*/  FADD.FTZ R4, R4, R8 ;  /* 0x0000000804047221 */ /* 0x000fe20000010000 */
[----:B------:R-:W-:-:S02]  /*1c870*/  MOV R8, 0x2 ;  /* 0x0000000200087802 */ /* 0x000fc40000000f00 */
[----:B------:R-:W-:Y:S02]  /*1c880*/  MOV R3, 0x1c8a0 ;  /* 0x0001c8a000037802 */ /* 0x000fe40000000f00 */
[----:B-1---5:R-:W-:Y:S05]  /*1c890*/  CALL.REL.NOINC `($__internal_8_$__cuda_sm70_shflsync_bfly_p) ;  /* 0x0000192000007944 */ /* 0x022fea0003c00000 */
[----:B------:R-:W2:Y:S01]  /*1c8a0*/  LDL.LU R2, [R1+0x10] ;  /* 0x0000100001027983 */ /* 0x000ea20000300800 */
[----:B------:R-:W-:Y:S01]  /*1c8b0*/  MOV R3, 0x1c900 ;  /* 0x0001c90000037802 */ /* 0x000fe20000000f00 */
[----:B--2---:R-:W-:Y:S01]  /*1c8c0*/  FADD.FTZ R5, R2, R8 ;  /* 0x0000000802057221 */ /* 0x004fe20000010000 */
[----:B------:R-:W-:-:S04]  /*1c8d0*/  MOV R8, 0x1 ;  /* 0x0000000100087802 */ /* 0x000fc80000000f00 */
[----:B------:R-:W-:Y:S02]  /*1c8e0*/  MOV R2, R5 ;  /* 0x0000000500027202 */ /* 0x000fe40000000f00 */
[----:B------:R-:W-:Y:S05]  /*1c8f0*/  CALL.REL.NOINC `($__internal_8_$__cuda_sm70_shflsync_bfly_p) ;  /* 0x000018c000007944 */ /* 0x000fea0003c00000 */
[----:B------:R1:W5:Y:S01]  /*1c900*/  LDL R2, [R1+0x14] ;  /* 0x0000140001027983 */ /* 0x0003620000100800 */
[----:B------:R-:W-:Y:S01]  /*1c910*/  FADD.FTZ R6, R5, R8 ;  /* 0x0000000805067221 */ /* 0x000fe20000010000 */
[----:B------:R-:W-:Y:S02]  /*1c920*/  MOV R8, 0x2 ;  /* 0x0000000200087802 */ /* 0x000fe40000000f00 */
        /* <DEDUP_REMOVED lines=19> */
[----:B------:R-:W-:Y:S01]  /*1ca60*/  MOV R9, R8 ;  /* 0x0000000800097202 */ /* 0x000fe20000000f00 */
[----:B------:R-:W-:Y:S05]  /*1ca70*/  BRA `(.L_x_736) ;  /* 0xfffface000007947 */ /* 0x000fea000383ffff */
.L_x_657:
[----:B-1234-:R-:W-:Y:S01]  /*1ca80*/  IMAD.MOV.U32 R9, RZ, RZ, R6 ;  /* 0x000000ffff097224 */ /* 0x01efe200078e0006 */
[----:B------:R-:W-:Y:S01]  /*1ca90*/  MOV R5, RZ ;  /* 0x000000ff00057202 */ /* 0x000fe20000000f00 */
[----:B------:R-:W-:Y:S01]  /*1caa0*/  IMAD.MOV.U32 R3, RZ, RZ, 0x181f ;  /* 0x0000181fff037424 */ /* 0x000fe200078e00ff */
[----:B------:R-:W-:Y:S02]  /*1cab0*/  MOV R2, 0x1cad0 ;  /* 0x0001cad000027802 */ /* 0x000fe40000000f00 */
[----:B------:R-:W-:Y:S05]  /*1cac0*/  CALL.REL.NOINC `($__internal_9_$__cuda_sm70_shflsync_idx_p) ;  /* 0x0000174000007944 */ /* 0x000fea0003c00000 */
[----:B------:R-:W-:Y:S01]  /*1cad0*/  MOV R8, R5 ;  /* 0x0000000500087202 */ /* 0x000fe20000000f00 */
[----:B------:R-:W-:Y:S05]  /*1cae0*/  BRA `(.L_x_737) ;  /* 0xffffc2e000007947 */ /* 0x000fea000383ffff */
.L_x_658:
[----:B------:R-:W-:Y:S01]  /*1caf0*/  IMAD.MOV.U32 R9, RZ, RZ, R7 ;  /* 0x000000ffff097224 */ /* 0x000fe200078e0007 */
[----:B------:R-:W-:Y:S01]  /*1cb00*/  MOV R5, RZ ;  /* 0x000000ff00057202 */ /* 0x000fe20000000f00 */
[----:B------:R-:W-:Y:S01]  /*1cb10*/  IMAD.MOV.U32 R3, RZ, RZ, 0x181f ;  /* 0x0000181fff037424 */ /* 0x000fe200078e00ff */
[----:B------:R-:W-:Y:S02]  /*1cb20*/  MOV R2, 0x1cb40 ;  /* 0x0001cb4000027802 */ /* 0x000fe40000000f00 */
[----:B-12---:R-:W-:Y:S05]  /*1cb30*/  CALL.REL.NOINC `($__internal_9_$__cuda_sm70_shflsync_idx_p) ;  /* 0x000016d000007944 */ /* 0x006fea0003c00000 */
[----:B------:R-:W-:Y:S01]  /*1cb40*/  MOV R2, R5 ;  /* 0x0000000500027202 */ /* 0x000fe20000000f00 */
[----:B------:R-:W-:Y:S05]  /*1cb50*/  BRA `(.L_x_738) ;  /* 0xffffc29000007947 */ /* 0x000fea000383ffff */
.L_x_659:
[----:B------:R-:W-:Y:S01]  /*1cb60*/  IMAD.MOV.U32 R9, RZ, RZ, R6 ;  /* 0x000000ffff097224 */ /* 0x000fe200078e0006 */
[----:B------:R-:W-:Y:S01]  /*1cb70*/  MOV R5, 0x1 ;  /* 0x0000000100057802 */ /* 0x000fe20000000f00 */
[----:B--2---:R-:W-:Y:S01]  /*1cb80*/  IMAD.MOV.U32 R3, RZ, RZ, 0x181f ;  /* 0x0000181fff037424 */ /* 0x004fe200078e00ff */
[----:B------:R-:W-:-:S02]  /*1cb90*/  MOV R2, 0x1cbb0 ;  /* 0x0001cbb000027802 */ /* 0x000fc40000000f00 */
        /* <DEDUP_REMOVED lines=9> */
.L_x_660:
[----:B------:R-:W-:Y:S01]  /*1cc30*/  IMAD.MOV.U32 R9, RZ, RZ, R6 ;  /* 0x000000ffff097224 */ /* 0x000fe200078e0006 */
[----:B------:R-:W-:Y:S01]  /*1cc40*/  MOV R5, 0x2 ;  /* 0x0000000200057802 */ /* 0x000fe20000000f00 */
[----:B-1----:R-:W-:Y:S01]  /*1cc50*/  IMAD.MOV.U32 R3, RZ, RZ, 0x181f ;  /* 0x0000181fff037424 */ /* 0x002fe200078e00ff */
[----:B------:R-:W-:Y:S02]  /*1cc60*/  MOV R2, 0x1cc80 ;  /* 0x0001cc8000027802 */ /* 0x000fe40000000f00 */
[----:B---34-:R-:W-:Y:S05]  /*1cc70*/  CALL.REL.NOINC `($__internal_9_$__cuda_sm70_shflsync_idx_p) ;  /* 0x0000159000007944 */ /* 0x018fea0003c00000 */
[----:B------:R-:W-:Y:S01]  /*1cc80*/  MOV R8, R5 ;  /* 0x0000000500087202 */ /* 0x000fe20000000f00 */
[----:B------:R-:W-:Y:S05]  /*1cc90*/  BRA `(.L_x_740) ;  /* 0xffffc26000007947 */ /* 0x000fea000383ffff */
.L_x_661:
[----:B------:R-:W-:Y:S01]  /*1cca0*/  IMAD.MOV.U32 R9, RZ, RZ, R7 ;  /* 0x000000ffff097224 */ /* 0x000fe200078e0007 */
[----:B------:R-:W-:Y:S01]  /*1ccb0*/  MOV R5, 0x2 ;  /* 0x0000000200057802 */ /* 0x000fe20000000f00 */
[----:B-1----:R-:W-:Y:S01]  /*1ccc0*/  IMAD.MOV.U32 R3, RZ, RZ, 0x181f ;  /* 0x0000181fff037424 */ /* 0x002fe200078e00ff */
[----:B------:R-:W-:Y:S02]  /*1ccd0*/  MOV R2, 0x1ccf0 ;  /* 0x0001ccf000027802 */ /* 0x000fe40000000f00 */
[----:B--234-:R-:W-:Y:S05]  /*1cce0*/  CALL.REL.NOINC `($__internal_9_$__cuda_sm70_shflsync_idx_p) ;  /* 0x0000152000007944 */ /* 0x01cfea0003c00000 */
[----:B------:R-:W-:Y:S01]  /*1ccf0*/  MOV R2, R5 ;  /* 0x0000000500027202 */ /* 0x000fe20000000f00 */
[----:B------:R-:W-:Y:S05]  /*1cd00*/  BRA `(.L_x_741) ;  /* 0xffffc21000007947 */ /* 0x000fea000383ffff */
.L_x_662:
[----:B------:R-:W-:Y:S01]  /*1cd10*/  IMAD.MOV.U32 R9, RZ, RZ, R6 ;  /* 0x000000ffff097224 */ /* 0x000fe200078e0006 */
[----:B------:R-:W-:Y:S01]  /*1cd20*/  MOV R5, 0x3 ;  /* 0x0000000300057802 */ /* 0x000fe20000000f00 */
[----:B--2---:R-:W-:Y:S01]  /*1cd30*/  IMAD.MOV.U32 R3, RZ, RZ, 0x181f ;  /* 0x0000181fff037424 */ /* 0x004fe200078e00ff */
[----:B------:R-:W-:-:S02]  /*1cd40*/  MOV R2, 0x1cd60 ;  /* 0x0001cd6000027802 */ /* 0x000fc40000000f00 */
[----:B-1-34-:R-:W-:Y:S05]  /*1cd50*/  CALL.REL.NOINC `($__internal_9_$__cuda_sm70_shflsync_idx_p) ;  /* 0x000014b000007944 */ /* 0x01afea0003c00000 */
        /* <DEDUP_REMOVED lines=8> */
.L_x_663:
[----:B------:R-:W-:Y:S01]  /*1cde0*/  IMAD.MOV.U32 R9, RZ, RZ, R6 ;  /* 0x000000ffff097224 */ /* 0x000fe200078e0006 */
[----:B------:R-:W-:Y:S01]  /*1cdf0*/  MOV R5, 0x4 ;  /* 0x0000000400057802 */ /* 0x000fe20000000f00 */
[----:B--2---:R-:W-:Y:S01]  /*1ce00*/  IMAD.MOV.U32 R3, RZ, RZ, 0x181f ;  /* 0x0000181fff037424 */ /* 0x004fe200078e00ff */
[----:B------:R-:W-:Y:S02]  /*1ce10*/  MOV R2, 0x1ce30 ;  /* 0x0001ce3000027802 */ /* 0x000fe40000000f00 */
[----:B-1-34-:R-:W-:Y:S05]  /*1ce20*/  CALL.REL.NOINC `($__internal_9_$__cuda_sm70_shflsync_idx_p) ;  /* 0x000013e000007944 */ /* 0x01afea0003c00000 */
[----:B------:R-:W-:Y:S01]  /*1ce30*/  MOV R8, R5 ;  /* 0x0000000500087202 */ /* 0x000fe20000000f00 */
[----:B------:R-:W-:Y:S05]  /*1ce40*/  BRA `(.L_x_743) ;  /* 0xffffc1e000007947 */ /* 0x000fea000383ffff */
.L_x_664:
[----:B------:R-:W-:Y:S01]  /*1ce50*/  IMAD.MOV.U32 R9, RZ, RZ, R7 ;  /* 0x000000ffff097224 */ /* 0x000fe200078e0007 */
[----:B------:R-:W-:Y:S01]  /*1ce60*/  MOV R5, 0x4 ;  /* 0x0000000400057802 */ /* 0x000fe20000000f00 */
[----:B--2---:R-:W-:Y:S01]  /*1ce70*/  IMAD.MOV.U32 R3, RZ, RZ, 0x181f ;  /* 0x0000181fff037424 */ /* 0x004fe200078e00ff */
[----:B------:R-:W-:Y:S02]  /*1ce80*/  MOV R2, 0x1cea0 ;  /* 0x0001cea000027802 */ /* 0x000fe40000000f00 */
[----:B-1-34-:R-:W-:Y:S05]  /*1ce90*/  CALL.REL.NOINC `($__internal_9_$__cuda_sm70_shflsync_idx_p) ;  /* 0x0000137000007944 */ /* 0x01afea0003c00000 */
[----:B------:R-:W-:Y:S01]  /*1cea0*/  MOV R2, R5 ;  /* 0x0000000500027202 */ /* 0x000fe20000000f00 */
[----:B------:R-:W-:Y:S05]  /*1ceb0*/  BRA `(.L_x_744) ;  /* 0xffffc19000007947 */ /* 0x000fea000383ffff */
.L_x_665:
        /* <DEDUP_REMOVED lines=13> */
.L_x_666:
[----:B------:R-:W-:Y:S01]  /*1cf90*/  IMAD.MOV.U32 R9, RZ, RZ, R6 ;  /* 0x000000ffff097224 */ /* 0x000fe200078e0006 */
[----:B------:R-:W-:Y:S01]  /*1cfa0*/  MOV R5, 0x6 ;  /* 0x0000000600057802 */ /* 0x000fe20000000f00 */
[----:B--2---:R-:W-:Y:S01]  /*1cfb0*/  IMAD.MOV.U32 R3, RZ, RZ, 0x181f ;  /* 0x0000181fff037424 */ /* 0x004fe200078e00ff */
[----:B------:R-:W-:Y:S02]  /*1cfc0*/  MOV R2, 0x1cfe0 ;  /* 0x0001cfe000027802 */ /* 0x000fe40000000f00 */
[----:B-1--4-:R-:W-:Y:S05]  /*1cfd0*/  CALL.REL.NOINC `($__internal_9_$__cuda_sm70_shflsync_idx_p) ;  /* 0x0000123000007944 */ /* 0x012fea0003c00000 */
[----:B------:R-:W-:Y:S01]  /*1cfe0*/  MOV R8, R5 ;  /* 0x0000000500087202 */ /* 0x000fe20000000f00 */
[----:B------:R-:W-:Y:S05]  /*1cff0*/  BRA `(.L_x_746) ;  /* 0xffffc16000007947 */ /* 0x000fea000383ffff */
.L_x_667:
[----:B------:R-:W-:Y:S01]  /*1d000*/  IMAD.MOV.U32 R9, RZ, RZ, R7 ;  /* 0x000000ffff097224 */ /* 0x000fe200078e0007 */
[----:B------:R-:W-:Y:S01]  /*1d010*/  MOV R5, 0x6 ;  /* 0x0000000600057802 */ /* 0x000fe20000000f00 */
[----:B--2---:R-:W-:Y:S01]  /*1d020*/  IMAD.MOV.U32 R3, RZ, RZ, 0x181f ;  /* 0x0000181fff037424 */ /* 0x004fe200078e00ff */
[----:B------:R-:W-:Y:S02]  /*1d030*/  MOV R2, 0x1d050 ;  /* 0x0001d05000027802 */ /* 0x000fe40000000f00 */
[----:B-1-34-:R-:W-:Y:S05]  /*1d040*/  CALL.REL.NOINC `($__internal_9_$__cuda_sm70_shflsync_idx_p) ;  /* 0x000011c000007944 */ /* 0x01afea0003c00000 */
[----:B------:R-:W-:Y:S01]  /*1d050*/  MOV R2, R5 ;  /* 0x0000000500027202 */ /* 0x000fe20000000f00 */
[----:B------:R-:W-:Y:S05]  /*1d060*/  BRA `(.L_x_747) ;  /* 0xffffc11000007947 */ /* 0x000fea000383ffff */
.L_x_668:
[----:B------:R-:W-:Y:S01]  /*1d070*/  IMAD.MOV.U32 R9, RZ, RZ, R6 ;  /* 0x000000ffff097224 */ /* 0x000fe200078e0006 */
[----:B------:R-:W-:Y:S01]  /*1d080*/  MOV R5, 0x7 ;  /* 0x0000000700057802 */ /* 0x000fe20000000f00 */
[----:B-1----:R-:W-:Y:S01]  /*1d090*/  IMAD.MOV.U32 R3, RZ, RZ, 0x181f ;  /* 0x0000181fff037424 */ /* 0x002fe200078e00ff */
[----:B------:R-:W-:-:S02]  /*1d0a0*/  MOV R2, 0x1d0c0 ;  /* 0x0001d0c000027802 */ /* 0x000fc40000000f00 */
[----:B--2-4-:R-:W-:Y:S05]  /*1d0b0*/  CALL.REL.NOINC `($__internal_9_$__cuda_sm70_shflsync_idx_p) ;  /* 0x0000115000007944 */ /* 0x014fea0003c00000 */
        /* <DEDUP_REMOVED lines=8> */
.L_x_670:
[----:B------:R-:W-:Y:S01]  /*1d140*/  IMAD.MOV.U32 R9, RZ, RZ, R13 ;  /* 0x000000ffff097224 */ /* 0x000fe200078e000d */
[----:B------:R-:W-:Y:S01]  /*1d150*/  MOV R5, RZ ;  /* 0x000000ff00057202 */ /* 0x000fe20000000f00 */
[----:B------:R-:W-:Y:S01]  /*1d160*/  IMAD.MOV.U32 R3, RZ, RZ, 0x1c1f ;  /* 0x00001c1fff037424 */ /* 0x000fe200078e00ff */
[----:B------:R-:W-:Y:S02]  /*1d170*/  MOV R2, 0x1d190 ;  /* 0x0001d19000027802 */ /* 0x000fe40000000f00 */
[----:B------:R-:W-:Y:S05]  /*1d180*/  CALL.REL.NOINC `($__internal_9_$__cuda_sm70_shflsync_idx_p) ;  /* 0x0000108000007944 */ /* 0x000fea0003c00000 */
[----:B------:R-:W-:Y:S01]  /*1d190*/  MOV R12, R5 ;  /* 0x00000005000c7202 */ /* 0x000fe20000000f00 */
[----:B------:R-:W-:Y:S05]  /*1d1a0*/  BRA `(.L_x_749) ;  /* 0xffffc30000007947 */ /* 0x000fea000383ffff */
.L_x_671:
[----:B------:R-:W-:Y:S01]  /*1d1b0*/  IMAD.MOV.U32 R9, RZ, RZ, R21 ;  /* 0x000000ffff097224 */ /* 0x000fe200078e0015 */
[----:B------:R-:W-:Y:S01]  /*1d1c0*/  MOV R5, RZ ;  /* 0x000000ff00057202 */ /* 0x000fe20000000f00 */
[----:B------:R-:W-:Y:S01]  /*1d1d0*/  IMAD.MOV.U32 R3, RZ, RZ, 0x1c1f ;  /* 0x00001c1fff037424 */ /* 0x000fe200078e00ff */
[----:B------:R-:W-:Y:S02]  /*1d1e0*/  MOV R2, 0x1d200 ;  /* 0x0001d20000027802 */ /* 0x000fe40000000f00 */
[----:B-12---:R-:W-:Y:S05]  /*1d1f0*/  CALL.REL.NOINC `($__internal_9_$__cuda_sm70_shflsync_idx_p) ;  /* 0x0000101000007944 */ /* 0x006fea0003c00000 */
[----:B------:R-:W-:Y:S01]  /*1d200*/  MOV R2, R5 ;  /* 0x0000000500027202 */ /* 0x000fe20000000f00 */
[----:B------:R-:W-:Y:S05]  /*1d210*/  BRA `(.L_x_750) ;  /* 0xffffc2b000007947 */ /* 0x000fea000383ffff */
.L_x_674:
[----:B------:R-:W-:Y:S01]  /*1d220*/  IMAD.MOV.U32 R9, RZ, RZ, R13 ;  /* 0x000000ffff097224 */ /* 0x000fe200078e000d */
[----:B------:R-:W-:Y:S01]  /*1d230*/  MOV R5, 0x1 ;  /* 0x0000000100057802 */ /* 0x000fe20000000f00 */
[----:B----4-:R-:W-:Y:S01]  /*1d240*/  IMAD.MOV.U32 R3, RZ, RZ, 0x1c1f ;  /* 0x00001c1fff037424 */ /* 0x010fe200078e00ff */
[----:B------:R-:W-:-:S02]  /*1d250*/  MOV R2, 0x1d270 ;  /* 0x0001d27000027802 */ /* 0x000fc40000000f00 */
[----:B-123--:R-:W-:Y:S05]  /*1d260*/  CALL.REL.NOINC `($__internal_9_$__cuda_sm70_shflsync_idx_p) ;  /* 0x00000fa000007944 */ /* 0x00efea0003c00000 */
        /* <DEDUP_REMOVED lines=8> */
.L_x_677:
[----:B------:R-:W-:Y:S01]  /*1d2f0*/  IMAD.MOV.U32 R9, RZ, RZ, R13 ;  /* 0x000000ffff097224 */ /* 0x000fe200078e000d */
[----:B------:R-:W-:Y:S01]  /*1d300*/  MOV R5, 0x2 ;  /* 0x0000000200057802 */ /* 0x000fe20000000f00 */
[----:B----4-:R-:W-:Y:S01]  /*1d310*/  IMAD.MOV.U32 R3, RZ, RZ, 0x1c1f ;  /* 0x00001c1fff037424 */ /* 0x010fe200078e00ff */
[----:B------:R-:W-:Y:S02]  /*1d320*/  MOV R2, 0x1d340 ;  /* 0x0001d34000027802 */ /* 0x000fe40000000f00 */
[----:B-123--:R-:W-:Y:S05]  /*1d330*/  CALL.REL.NOINC `($__internal_9_$__cuda_sm70_shflsync_idx_p) ;  /* 0x00000ed000007944 */ /* 0x00efea0003c00000 */
[----:B------:R-:W-:Y:S01]  /*1d340*/  MOV R12, R5 ;  /* 0x00000005000c7202 */ /* 0x000fe20000000f00 */
[----:B------:R-:W-:Y:S05]  /*1d350*/  BRA `(.L_x_752) ;  /* 0xffffc73000007947 */ /* 0x000fea000383ffff */
.L_x_678:
[----:B------:R-:W-:Y:S01]  /*1d360*/  IMAD.MOV.U32 R9, RZ, RZ, R21 ;  /* 0x000000ffff097224 */ /* 0x000fe200078e0015 */
[----:B------:R-:W-:Y:S01]  /*1d370*/  MOV R5, 0x2 ;  /* 0x0000000200057802 */ /* 0x000fe20000000f00 */
[----:B----4-:R-:W-:Y:S01]  /*1d380*/  IMAD.MOV.U32 R3, RZ, RZ, 0x1c1f ;  /* 0x00001c1fff037424 */ /* 0x010fe200078e00ff */
[----:B------:R-:W-:Y:S02]  /*1d390*/  MOV R2, 0x1d3b0 ;  /* 0x0001d3b000027802 */ /* 0x000fe40000000f00 */
[----:B-123--:R-:W-:Y:S05]  /*1d3a0*/  CALL.REL.NOINC `($__internal_9_$__cuda_sm70_shflsync_idx_p) ;  /* 0x00000e6000007944 */ /* 0x00efea0003c00000 */
[----:B------:R-:W-:Y:S01]  /*1d3b0*/  MOV R2, R5 ;  /* 0x0000000500027202 */ /* 0x000fe20000000f00 */
[----:B------:R-:W-:Y:S05]  /*1d3c0*/  BRA `(.L_x_753) ;  /* 0xffffc6e000007947 */ /* 0x000fea000383ffff */
.L_x_681:
[----:B------:R-:W-:Y:S01]  /*1d3d0*/  IMAD.MOV.U32 R9, RZ, RZ, R13 ;  /* 0x000000ffff097224 */ /* 0x000fe200078e000d */
[----:B------:R-:W-:Y:S01]  /*1d3e0*/  MOV R5, 0x3 ;  /* 0x0000000300057802 */ /* 0x000fe20000000f00 */
[----:B--2---:R-:W-:Y:S01]  /*1d3f0*/  IMAD.MOV.U32 R3, RZ, RZ, 0x1c1f ;  /* 0x00001c1fff037424 */ /* 0x004fe200078e00ff */
[----:B-1----:R-:W-:-:S02]  /*1d400*/  MOV R2, 0x1d420 ;  /* 0x0001d42000027802 */ /* 0x002fc40000000f00 */
[----:B---34-:R-:W-:Y:S05]  /*1d410*/  CALL.REL.NOINC `($__internal_9_$__cuda_sm70_shflsync_idx_p) ;  /* 0x00000df000007944 */ /* 0x018fea0003c00000 */
        /* <DEDUP_REMOVED lines=8> */
.L_x_685:
[----:B------:R-:W-:Y:S01]  /*1d4a0*/  IMAD.MOV.U32 R9, RZ, RZ, R6 ;  /* 0x000000ffff097224 */ /* 0x000fe200078e0006 */
[----:B------:R-:W-:Y:S01]  /*1d4b0*/  MOV R5, RZ ;  /* 0x000000ff00057202 */ /* 0x000fe20000000f00 */
[----:B------:R-:W-:Y:S01]  /*1d4c0*/  IMAD.MOV.U32 R3, RZ, RZ, 0x181f ;  /* 0x0000181fff037424 */ /* 0x000fe200078e00ff */
[----:B------:R-:W-:Y:S02]  /*1d4d0*/  MOV R2, 0x1d4f0 ;  /* 0x0001d4f000027802 */ /* 0x000fe40000000f00 */
[----:B------:R-:W-:Y:S05]  /*1d4e0*/  CALL.REL.NOINC `($__internal_9_$__cuda_sm70_shflsync_idx_p) ;  /* 0x00000d2000007944 */ /* 0x000fea0003c00000 */
[----:B------:R-:W-:Y:S01]  /*1d4f0*/  MOV R8, R5 ;  /* 0x0000000500087202 */ /* 0x000fe20000000f00 */
[----:B------:R-:W-:Y:S05]  /*1d500*/  BRA `(.L_x_755) ;  /* 0xffffd26000007947 */ /* 0x000fea000383ffff */
.L_x_686:
[----:B------:R-:W-:Y:S01]  /*1d510*/  IMAD.MOV.U32 R9, RZ, RZ, R7 ;  /* 0x000000ffff097224 */ /* 0x000fe200078e0007 */
[----:B------:R-:W-:Y:S01]  /*1d520*/  MOV R5, RZ ;  /* 0x000000ff00057202 */ /* 0x000fe20000000f00 */
[----:B------:R-:W-:Y:S01]  /*1d530*/  IMAD.MOV.U32 R3, RZ, RZ, 0x181f ;  /* 0x0000181fff037424 */ /* 0x000fe200078e00ff */
[----:B------:R-:W-:Y:S02]  /*1d540*/  MOV R2, 0x1d560 ;  /* 0x0001d56000027802 */ /* 0x000fe40000000f00 */
[----:B-12---:R-:W-:Y:S05]  /*1d550*/  CALL.REL.NOINC `($__internal_9_$__cuda_sm70_shflsync_idx_p) ;  /* 0x00000cb000007944 */ /* 0x006fea0003c00000 */
[----:B------:R-:W-:Y:S01]  /*1d560*/  MOV R2, R5 ;  /* 0x0000000500027202 */ /* 0x000fe20000000f00 */
[----:B------:R-:W-:Y:S05]  /*1d570*/  BRA `(.L_x_756) ;  /* 0xffffd21000007947 */ /* 0x000fea000383ffff */
.L_x_687:
        /* <DEDUP_REMOVED lines=13> */
.L_x_688:
[----:B------:R-:W-:Y:S01]  /*1d650*/  IMAD.MOV.U32 R9, RZ, RZ, R6 ;  /* 0x000000ffff097224 */ /* 0x000fe200078e0006 */
[----:B------:R-:W-:Y:S01]  /*1d660*/  MOV R5, 0x2 ;  /* 0x0000000200057802 */ /* 0x000fe20000000f00 */
[----:B-1----:R-:W-:Y:S01]  /*1d670*/  IMAD.MOV.U32 R3, RZ, RZ, 0x181f ;  /* 0x0000181fff037424 */ /* 0x002fe200078e00ff */
[----:B------:R-:W-:Y:S02]  /*1d680*/  MOV R2, 0x1d6a0 ;  /* 0x0001d6a000027802 */ /* 0x000fe40000000f00 */
[----:B---34-:R-:W-:Y:S05]  /*1d690*/  CALL.REL.NOINC `($__internal_9_$__cuda_sm70_shflsync_idx_p) ;  /* 0x00000b7000007944 */ /* 0x018fea0003c00000 */
[----:B------:R-:W-:Y:S01]  /*1d6a0*/  MOV R8, R5 ;  /* 0x0000000500087202 */ /* 0x000fe20000000f00 */
[----:B------:R-:W-:Y:S05]  /*1d6b0*/  BRA `(.L_x_758) ;  /* 0xffffd1e000007947 */ /* 0x000fea000383ffff */
.L_x_689:
[----:B------:R-:W-:Y:S01]  /*1d6c0*/  IMAD.MOV.U32 R9, RZ, RZ, R7 ;  /* 0x000000ffff097224 */ /* 0x000fe200078e0007 */
[----:B------:R-:W-:Y:S01]  /*1d6d0*/  MOV R5, 0x2 ;  /* 0x0000000200057802 */ /* 0x000fe20000000f00 */
[----:B-1----:R-:W-:Y:S01]  /*1d6e0*/  IMAD.MOV.U32 R3, RZ, RZ, 0x181f ;  /* 0x0000181fff037424 */ /* 0x002fe200078e00ff */
[----:B------:R-:W-:Y:S02]  /*1d6f0*/  MOV R2, 0x1d710 ;  /* 0x0001d71000027802 */ /* 0x000fe40000000f00 */
[----:B--234-:R-:W-:Y:S05]  /*1d700*/  CALL.REL.NOINC `($__internal_9_$__cuda_sm70_shflsync_idx_p) ;  /* 0x00000b0000007944 */ /* 0x01cfea0003c00000 */
[----:B------:R-:W-:Y:S01]  /*1d710*/  MOV R2, R5 ;  /* 0x0000000500027202 */ /* 0x000fe20000000f00 */
[----:B------:R-:W-:Y:S05]  /*1d720*/  BRA `(.L_x_759) ;  /* 0xffffd19000007947 */ /* 0x000fea000383ffff */
.L_x_690:
        /* <DEDUP_REMOVED lines=13> */
.L_x_691:
[----:B------:R-:W-:Y:S01]  /*1d800*/  IMAD.MOV.U32 R9, RZ, RZ, R6 ;  /* 0x000000ffff097224 */ /* 0x000fe200078e0006 */
[----:B------:R-:W-:Y:S01]  /*1d810*/  MOV R5, 0x4 ;  /* 0x0000000400057802 */ /* 0x000fe20000000f00 */
[----:B--2---:R-:W-:Y:S01]  /*1d820*/  IMAD.MOV.U32 R3, RZ, RZ, 0x181f ;  /* 0x0000181fff037424 */ /* 0x004fe200078e00ff */
[----:B------:R-:W-:Y:S02]  /*1d830*/  MOV R2, 0x1d850 ;  /* 0x0001d85000027802 */ /* 0x000fe40000000f00 */
[----:B-1-34-:R-:W-:Y:S05]  /*1d840*/  CALL.REL.NOINC `($__internal_9_$__cuda_sm70_shflsync_idx_p) ;  /* 0x000009c000007944 */ /* 0x01afea0003c00000 */
[----:B------:R-:W-:Y:S01]  /*1d850*/  MOV R8, R5 ;  /* 0x0000000500087202 */ /* 0x000fe20000000f00 */
[----:B------:R-:W-:Y:S05]  /*1d860*/  BRA `(.L_x_761) ;  /* 0xffffd16000007947 */ /* 0x000fea000383ffff */
.L_x_692:
[----:B------:R-:W-:Y:S01]  /*1d870*/  IMAD.MOV.U32 R9, RZ, RZ, R7 ;  /* 0x000000ffff097224 */ /* 0x000fe200078e0007 */
[----:B------:R-:W-:Y:S01]  /*1d880*/  MOV R5, 0x4 ;  /* 0x0000000400057802 */ /* 0x000fe20000000f00 */
[----:B--2---:R-:W-:Y:S01]  /*1d890*/  IMAD.MOV.U32 R3, RZ, RZ, 0x181f ;  /* 0x0000181fff037424 */ /* 0x004fe200078e00ff */
[----:B------:R-:W-:Y:S02]  /*1d8a0*/  MOV R2, 0x1d8c0 ;  /* 0x0001d8c000027802 */ /* 0x000fe40000000f00 */
[----:B-1-34-:R-:W-:Y:S05]  /*1d8b0*/  CALL.REL.NOINC `($__internal_9_$__cuda_sm70_shflsync_idx_p) ;  /* 0x0000095000007944 */ /* 0x01afea0003c00000 */
[----:B------:R-:W-:Y:S01]  /*1d8c0*/  MOV R2, R5 ;  /* 0x0000000500027202 */ /* 0x000fe20000000f00 */
[----:B------:R-:W-:Y:S05]  /*1d8d0*/  BRA `(.L_x_762) ;  /* 0xffffd11000007947 */ /* 0x000fea000383ffff */
.L_x_693:
        /* <DEDUP_REMOVED lines=13> */
.L_x_694:
[----:B------:R-:W-:Y:S01]  /*1d9b0*/  IMAD.MOV.U32 R9, RZ, RZ, R6 ;  /* 0x000000ffff097224 */ /* 0x000fe200078e0006 */
[----:B------:R-:W-:Y:S01]  /*1d9c0*/  MOV R5, 0x6 ;  /* 0x0000000600057802 */ /* 0x000fe20000000f00 */
[----:B--2---:R-:W-:Y:S01]  /*1d9d0*/  IMAD.MOV.U32 R3, RZ, RZ, 0x181f ;  /* 0x0000181fff037424 */ /* 0x004fe200078e00ff */
[----:B------:R-:W-:Y:S02]  /*1d9e0*/  MOV R2, 0x1da00 ;  /* 0x0001da0000027802 */ /* 0x000fe40000000f00 */
[----:B-1--4-:R-:W-:Y:S05]  /*1d9f0*/  CALL.REL.NOINC `($__internal_9_$__cuda_sm70_shflsync_idx_p) ;  /* 0x0000081000007944 */ /* 0x012fea0003c00000 */
[----:B------:R-:W-:Y:S01]  /*1da00*/  MOV R8, R5 ;  /* 0x0000000500087202 */ /* 0x000fe20000000f00 */
[----:B------:R-:W-:Y:S05]  /*1da10*/  BRA `(.L_x_764) ;  /* 0xffffd0e000007947 */ /* 0x000fea000383ffff */
.L_x_695:
[----:B------:R-:W-:Y:S01]  /*1da20*/  IMAD.MOV.U32 R9, RZ, RZ, R7 ;  /* 0x000000ffff097224 */ /* 0x000fe200078e0007 */
[----:B------:R-:W-:Y:S01]  /*1da30*/  MOV R5, 0x6 ;  /* 0x0000000600057802 */ /* 0x000fe20000000f00 */
[----:B--2---:R-:W-:Y:S01]  /*1da40*/  IMAD.MOV.U32 R3, RZ, RZ, 0x181f ;  /* 0x0000181fff037424 */ /* 0x004fe200078e00ff */
[----:B------:R-:W-:Y:S02]  /*1da50*/  MOV R2, 0x1da70 ;  /* 0x0001da7000027802 */ /* 0x000fe40000000f00 */
[----:B-1-34-:R-:W-:Y:S05]  /*1da60*/  CALL.REL.NOINC `($__internal_9_$__cuda_sm70_shflsync_idx_p) ;  /* 0x000007a000007944 */ /* 0x01afea0003c00000 */
[----:B------:R-:W-:Y:S01]  /*1da70*/  MOV R2, R5 ;  /* 0x0000000500027202 */ /* 0x000fe20000000f00 */
[----:B------:R-:W-:Y:S05]  /*1da80*/  BRA `(.L_x_765) ;  /* 0xffffd09000007947 */ /* 0x000fea000383ffff */
.L_x_696:
        /* <DEDUP_REMOVED lines=13> */
.L_x_698:
[----:B------:R-:W-:Y:S01]  /*1db60*/  IMAD.MOV.U32 R9, RZ, RZ, R70 ;  /* 0x000000ffff097224 */ /* 0x000fe200078e0046 */
[----:B------:R-:W-:Y:S01]  /*1db70*/  MOV R5, RZ ;  /* 0x000000ff00057202 */ /* 0x000fe20000000f00 */
[----:B----4-:R-:W-:Y:S01]  /*1db80*/  IMAD.MOV.U32 R3, RZ, RZ, 0x1f ;  /* 0x0000001fff037424 */ /* 0x010fe200078e00ff */
[----:B------:R-:W-:Y:S02]  /*1db90*/  MOV R2, 0x1dbb0 ;  /* 0x0001dbb000027802 */ /* 0x000fe40000000f00 */
[----:B------:R-:W-:Y:S05]  /*1dba0*/  CALL.REL.NOINC `($__internal_9_$__cuda_sm70_shflsync_idx_p) ;  /* 0x0000066000007944 */ /* 0x000fea0003c00000 */
[----:B------:R-:W-:Y:S01]  /*1dbb0*/  MOV R10, R5 ;  /* 0x00000005000a7202 */ /* 0x000fe20000000f00 */
[----:B------:R-:W-:Y:S05]  /*1dbc0*/  BRA `(.L_x_767) ;  /* 0xffffd14000007947 */ /* 0x000fea000383ffff */
.L_x_699:
[----:B------:R-:W-:Y:S01]  /*1dbd0*/  IMAD.MOV.U32 R9, RZ, RZ, R70 ;  /* 0x000000ffff097224 */ /* 0x000fe200078e0046 */
[----:B------:R-:W-:Y:S01]  /*1dbe0*/  MOV R5, 0x1 ;  /* 0x0000000100057802 */ /* 0x000fe20000000f00 */
[----:B----4-:R-:W-:Y:S01]  /*1dbf0*/  IMAD.MOV.U32 R3, RZ, RZ, 0x1f ;  /* 0x0000001fff037424 */ /* 0x010fe200078e00ff */
[----:B------:R-:W-:Y:S02]  /*1dc00*/  MOV R2, 0x1dc20 ;  /* 0x0001dc2000027802 */ /* 0x000fe40000000f00 */
[----:B-12---:R-:W-:Y:S05]  /*1dc10*/  CALL.REL.NOINC `($__internal_9_$__cuda_sm70_shflsync_idx_p) ;  /* 0x000005f000007944 */ /* 0x006fea0003c00000 */
[----:B------:R-:W-:Y:S01]  /*1dc20*/  MOV R8, R5 ;  /* 0x0000000500087202 */ /* 0x000fe20000000f00 */
[----:B------:R-:W-:Y:S05]  /*1dc30*/  BRA `(.L_x_768) ;  /* 0xffffd0f000007947 */ /* 0x000fea000383ffff */
.L_x_700:
[----:B------:R-:W-:Y:S02]  /*1dc40*/  MOV R2, 0x1 ;  /* 0x0000000100027802 */ /* 0x000fe40000000f00 */
[----:B------:R-:W-:-:S02]  /*1dc50*/  MOV R3, 0x1dc70 ;  /* 0x0001dc7000037802 */ /* 0x000fc40000000f00 */
[----:B-123--:R-:W-:Y:S05]  /*1dc60*/  CALL.REL.NOINC `($__internal_10_$__cuda_sm70_shflsync_up_p) ;  /* 0x000005f000007944 */ /* 0x00efea0003c00000 */
[----:B------:R-:W-:Y:S05]  /*1dc70*/  BRA `(.L_x_769) ;  /* 0xffffd1e000007947 */ /* 0x000fea000383ffff */
.L_x_701:
[----:B------:R-:W-:Y:S02]  /*1dc80*/  MOV R2, 0x2 ;  /* 0x0000000200027802 */ /* 0x000fe40000000f00 */
[----:B------:R-:W-:-:S02]  /*1dc90*/  MOV R3, 0x1dcb0 ;  /* 0x0001dcb000037802 */ /* 0x000fc40000000f00 */
[----:B-12---:R-:W-:Y:S05]  /*1dca0*/  CALL.REL.NOINC `($__internal_10_$__cuda_sm70_shflsync_up_p) ;  /* 0x000005b000007944 */ /* 0x006fea0003c00000 */
        /* <DEDUP_REMOVED lines=24> */
.L_x_705:
[----:B------:R-:W-:Y:S02]  /*1de30*/  MOV R2, 0x1 ;  /* 0x0000000100027802 */ /* 0x000fe40000000f00 */
[----:B------:R-:W-:Y:S02]  /*1de40*/  MOV R3, 0x1de60 ;  /* 0x0001de6000037802 */ /* 0x000fe40000000f00 */
[----:B------:R-:W-:Y:S05]  /*1de50*/  CALL.REL.NOINC `($__internal_10_$__cuda_sm70_shflsync_up_p) ;  /* 0x0000040000007944 */ /* 0x000fea0003c00000 */
[----:B------:R-:W-:Y:S01]  /*1de60*/  MOV R2, R4 ;  /* 0x0000000400027202 */ /* 0x000fe20000000f00 */
[----:B------:R-:W-:Y:S05]  /*1de70*/  BRA `(.L_x_771) ;  /* 0xffffd24000007947 */ /* 0x000fea000383ffff */
.L_x_706:
        /* <DEDUP_REMOVED lines=27> */
.L_x_708:
[----:B------:R-:W-:Y:S02]  /*1e030*/  SEL R0, RZ, 0x1, P0 ;  /* 0x00000001ff007807 */ /* 0x000fe40000000000 */
[----:B------:R-:W-:Y:S02]  /*1e040*/  MOV R2, 0x1e060 ;  /* 0x0001e06000027802 */ /* 0x000fe40000000f00 */
[----:B---3--:R-:W-:Y:S05]  /*1e050*/  CALL.REL.NOINC `($__internal_11_$__cuda_sm70_votesync_ballot) ;  /* 0x0000027000007944 */ /* 0x008fea0003c00000 */
[----:B------:R-:W-:Y:S01]  /*1e060*/  MOV R8, R0 ;  /* 0x0000000000087202 */ /* 0x000fe20000000f00 */
[----:B------:R-:W-:Y:S05]  /*1e070*/  BRA `(.L_x_773) ;  /* 0xffffd1d000007947 */ /* 0x000fea000383ffff */
.L_x_709:
[----:B------:R-:W-:Y:S01]  /*1e080*/  IMAD.MOV.U32 R9, RZ, RZ, R6 ;  /* 0x000000ffff097224 */ /* 0x000fe200078e0006 */
[----:B------:R-:W-:Y:S01]  /*1e090*/  MOV R5, R0 ;  /* 0x0000000000057202 */ /* 0x000fe20000000f00 */
[----:B------:R-:W-:Y:S01]  /*1e0a0*/  IMAD.MOV.U32 R3, RZ, RZ, 0x1f ;  /* 0x0000001fff037424 */ /* 0x000fe200078e00ff */
[----:B-1----:R-:W-:Y:S02]  /*1e0b0*/  MOV R2, 0x1e0d0 ;  /* 0x0001e0d000027802 */ /* 0x002fe40000000f00 */
[----:B---3--:R-:W-:Y:S05]  /*1e0c0*/  CALL.REL.NOINC `($__internal_9_$__cuda_sm70_shflsync_idx_p) ;  /* 0x0000014000007944 */ /* 0x008fea0003c00000 */
[----:B------:R-:W-:Y:S01]  /*1e0d0*/  IMAD.MOV.U32 R11, RZ, RZ, R5 ;  /* 0x000000ffff0b7224 */ /* 0x000fe200078e0005 */
[----:B------:R-:W-:Y:S01]  /*1e0e0*/  MOV R5, R0 ;  /* 0x0000000000057202 */ /* 0x000fe20000000f00 */
[----:B------:R-:W-:Y:S01]  /*1e0f0*/  IMAD.MOV.U32 R9, RZ, RZ, R7 ;  /* 0x000000ffff097224 */ /* 0x000fe200078e0007 */
[----:B------:R-:W-:-:S02]  /*1e100*/  MOV R3, 0x1f ;  /* 0x0000001f00037802 */ /* 0x000fc40000000f00 */
[----:B------:R-:W-:Y:S02]  /*1e110*/  MOV R2, 0x1e130 ;  /* 0x0001e13000027802 */ /* 0x000fe40000000f00 */
[----:B------:R-:W-:Y:S05]  /*1e120*/  CALL.REL.NOINC `($__internal_9_$__cuda_sm70_shflsync_idx_p) ;  /* 0x000000e000007944 */ /* 0x000fea0003c00000 */
[----:B------:R-:W-:Y:S01]  /*1e130*/  MOV R7, R5 ;  /* 0x0000000500077202 */ /* 0x000fe20000000f00 */
[----:B------:R-:W-:Y:S05]  /*1e140*/  BRA `(.L_x_774) ;  /* 0xffffd17000007947 */ /* 0x000fea000383ffff */
.L_x_712:
[----:B------:R-:W-:Y:S01]  /*1e150*/  IMAD.MOV.U32 R9, RZ, RZ, R4 ;  /* 0x000000ffff097224 */ /* 0x000fe200078e0004 */
[----:B------:R-:W-:Y:S01]  /*1e160*/  MOV R5, R0 ;  /* 0x0000000000057202 */ /* 0x000fe20000000f00 */
[----:B------:R-:W-:Y:S01]  /*1e170*/  IMAD.MOV.U32 R3, RZ, RZ, 0x1f ;  /* 0x0000001fff037424 */ /* 0x000fe200078e00ff */
[----:B-1----:R-:W-:Y:S02]  /*1e180*/  MOV R2, 0x1e1a0 ;  /* 0x0001e1a000027802 */ /* 0x002fe40000000f00 */
[----:B---34-:R-:W-:Y:S05]  /*1e190*/  CALL.REL.NOINC `($__internal_9_$__cuda_sm70_shflsync_idx_p) ;  /* 0x0000007000007944 */ /* 0x018fea0003c00000 */
[----:B------:R-:W-:Y:S01]  /*1e1a0*/  MOV R13, R5 ;  /* 0x00000005000d7202 */ /* 0x000fe20000000f00 */
[----:B------:R-:W-:Y:S05]  /*1e1b0*/  BRA `(.L_x_711) ;  /* 0xffffd16000007947 */ /* 0x000fea000383ffff */
        .weak           $__internal_8_$__cuda_sm70_shflsync_bfly_p
        .type           $__internal_8_$__cuda_sm70_shflsync_bfly_p,@function
        .size           $__internal_8_$__cuda_sm70_shflsync_bfly_p,($__internal_9_$__cuda_sm70_shflsync_idx_p - $__internal_8_$__cuda_sm70_shflsync_bfly_p)
$__internal_8_$__cuda_sm70_shflsync_bfly_p:
[----:B------:R-:W-:Y:S04]  /*1e1c0*/  WARPSYNC R9 ;  /* 0x0000000900007348 */ /* 0x000fe80003800000 */
[----:B------:R1:W2:Y:S02]  /*1e1d0*/  SHFL.BFLY PT, R8, R2, R8, R10 ;  /* 0x0c00000802087389 */ /* 0x0002a400000e000a */
[----:B-1----:R-:W-:-:S02]  /*1e1e0*/  MOV R2, R3 ;  /* 0x0000000300027202 */ /* 0x002fc40000000f00 */
[----:B------:R-:W-:-:S04]  /*1e1f0*/  MOV R3, 0x0 ;  /* 0x0000000000037802 */ /* 0x000fc80000000f00 */
[----:B--2---:R-:W-:Y:S05]  /*1e200*/  RET.REL.NODEC R2 `(_ZN7cutlass13device_kernelIN5flash19enable_sm80_to_sm89INS1_16FlashAttnFwdSm80INS1_25CollectiveMainloopFwdSm80ILi4ELi1ELb0EN4cute5tupleIJNS5_1CILi128EEENS7_ILi80EEENS7_ILi64EEEEEELi64ENS_6half_tEfNS_4arch4Sm80ELb0ELb1ELb1ELb1ELb0ELb0ELb1ELb1EEENS1_21CollectiveEpilogueFwdINS6_IJS8_SA_S9_EEENS6_IJNS7_ILi1EEESI_SI_EEESC_SE_Li128ELb1ELb1ELb1ELb0EEENS1_36VarlenDynamicPersistentTileSchedulerILi128ELi80ELi128ELi128ELb1ELb1ELb0ELb1ELb0ELb1EEEEEEEEEvNT_6ParamsE) ;  /* 0xfffe1df002007950 */ /* 0x004fea0003c3ffff */
        .weak           $__internal_9_$__cuda_sm70_shflsync_idx_p
        .type           $__internal_9_$__cuda_sm70_shflsync_idx_p,@function
        .size           $__internal_9_$__cuda_sm70_shflsync_idx_p,($__internal_10_$__cuda_sm70_shflsync_up_p - $__internal_9_$__cuda_sm70_shflsync_idx_p)
$__internal_9_$__cuda_sm70_shflsync_idx_p:
[----:B------:R-:W-:-:S04]  /*1e210*/  MOV R16, 0xffffffff ;  /* 0xffffffff00107802 */ /* 0x000fc80000000f00 */
[----:B------:R-:W-:Y:S04]  /*1e220*/  WARPSYNC R16 ;  /* 0x0000001000007348 */ /* 0x000fe80003800000 */
[----:B------:R1:W2:Y:S02]  /*1e230*/  SHFL.IDX PT, R5, R9, R5, R3 ;  /* 0x0000000509057389 */ /* 0x0002a400000e0003 */
[----:B-1----:R-:W-:-:S04]  /*1e240*/  MOV R3, 0x0 ;  /* 0x0000000000037802 */ /* 0x002fc80000000f00 */
[----:B--2---:R-:W-:Y:S05]  /*1e250*/  RET.REL.NODEC R2 `(_ZN7cutlass13device_kernelIN5flash19enable_sm80_to_sm89INS1_16FlashAttnFwdSm80INS1_25CollectiveMainloopFwdSm80ILi4ELi1ELb0EN4cute5tupleIJNS5_1CILi128EEENS7_ILi80EEENS7_ILi64EEEEEELi64ENS_6half_tEfNS_4arch4Sm80ELb0ELb1ELb1ELb1ELb0ELb0ELb1ELb1EEENS1_21CollectiveEpilogueFwdINS6_IJS8_SA_S9_EEENS6_IJNS7_ILi1EEESI_SI_EEESC_SE_Li128ELb1ELb1ELb1ELb0EEENS1_36VarlenDynamicPersistentTileSchedulerILi128ELi80ELi128ELi128ELb1ELb1ELb0ELb1ELb0ELb1EEEEEEEEEvNT_6ParamsE) ;  /* 0xfffe1da002007950 */ /* 0x004fea0003c3ffff */
        .weak           $__internal_10_$__cuda_sm70_shflsync_up_p
        .type           $__internal_10_$__cuda_sm70_shflsync_up_p,@function
        .size           $__internal_10_$__cuda_sm70_shflsync_up_p,($__internal_11_$__cuda_sm70_votesync_ballot - $__internal_10_$__cuda_sm70_shflsync_up_p)
$__internal_10_$__cuda_sm70_shflsync_up_p:
[----:B------:R-:W-:Y:S02]  /*1e260*/  IMAD.MOV.U32 R4, RZ, RZ, RZ ;  /* 0x000000ffff047224 */ /* 0x000fe400078e00ff */
[----:B------:R-:W-:-:S04]  /*1e270*/  IMAD.MOV.U32 R9, RZ, RZ, -0x1 ;  /* 0xffffffffff097424 */ /* 0x000fc800078e00ff */
[----:B------:R-:W-:Y:S04]  /*1e280*/  WARPSYNC R9 ;  /* 0x0000000900007348 */ /* 0x000fe80003800000 */
[----:B------:R1:W2:Y:S02]  /*1e290*/  SHFL.UP PT, R4, R0, R2, R4 ;  /* 0x0400000200047389 */ /* 0x0002a400000e0004 */
[----:B-1----:R-:W-:Y:S02]  /*1e2a0*/  MOV R2, R3 ;  /* 0x0000000300027202 */ /* 0x002fe40000000f00 */
[----:B------:R-:W-:-:S04]  /*1e2b0*/  MOV R3, 0x0 ;  /* 0x0000000000037802 */ /* 0x000fc80000000f00 */
[----:B--2---:R-:W-:Y:S05]  /*1e2c0*/  RET.REL.NODEC R2 `(_ZN7cutlass13device_kernelIN5flash19enable_sm80_to_sm89INS1_16FlashAttnFwdSm80INS1_25CollectiveMainloopFwdSm80ILi4ELi1ELb0EN4cute5tupleIJNS5_1CILi128EEENS7_ILi80EEENS7_ILi64EEEEEELi64ENS_6half_tEfNS_4arch4Sm80ELb0ELb1ELb1ELb1ELb0ELb0ELb1ELb1EEENS1_21CollectiveEpilogueFwdINS6_IJS8_SA_S9_EEENS6_IJNS7_ILi1EEESI_SI_EEESC_SE_Li128ELb1ELb1ELb1ELb0EEENS1_36VarlenDynamicPersistentTileSchedulerILi128ELi80ELi128ELi128ELb1ELb1ELb0ELb1ELb0ELb1EEEEEEEEEvNT_6ParamsE) ;  /* 0xfffe1d3002007950 */ /* 0x004fea0003c3ffff */
        .weak           $__internal_11_$__cuda_sm70_votesync_ballot
        .type           $__internal_11_$__cuda_sm70_votesync_ballot,@function
        .size           $__internal_11_$__cuda_sm70_votesync_ballot,(.L_x_1626 - $__internal_11_$__cuda_sm70_votesync_ballot)
$__internal_11_$__cuda_sm70_votesync_ballot:
[----:B------:R-:W-:Y:S01]  /*1e2d0*/  ISETP.NE.U32.AND P0, PT, R0, 0x1, PT ;  /* 0x000000010000780c */ /* 0x000fe20003f05070 */
[----:B------:R-:W-:-:S04]  /*1e2e0*/  IMAD.MOV.U32 R3, RZ, RZ, -0x1 ;  /* 0xffffffffff037424 */ /* 0x000fc800078e00ff */
[----:B------:R-:W-:Y:S08]  /*1e2f0*/  WARPSYNC R3 ;  /* 0x0000000300007348 */ /* 0x000ff00003800000 */
[----:B------:R-:W-:-:S04]  /*1e300*/  VOTE.ANY R0, PT, !P0 ;  /* 0x0000000000007806 */ /* 0x000fc800040e0100 */
[----:B------:R-:W-:Y:S01]  /*1e310*/  LOP3.LUT R0, R0, R3, RZ, 0xc0, !PT ;  /* 0x0000000300007212 */ /* 0x000fe200078ec0ff */
[----:B------:R-:W-:-:S04]  /*1e320*/  IMAD.MOV.U32 R3, RZ, RZ, 0x0 ;  /* 0x00000000ff037424 */ /* 0x000fc800078e00ff */
[----:B------:R-:W-:Y:S05]  /*1e330*/  RET.REL.NODEC R2 `(_ZN7cutlass13device_kernelIN5flash19enable_sm80_to_sm89INS1_16FlashAttnFwdSm80INS1_25CollectiveMainloopFwdSm80ILi4ELi1ELb0EN4cute5tupleIJNS5_1CILi128EEENS7_ILi80EEENS7_ILi64EEEEEELi64ENS_6half_tEfNS_4arch4Sm80ELb0ELb1ELb1ELb1ELb0ELb0ELb1ELb1EEENS1_21CollectiveEpilogueFwdINS6_IJS8_SA_S9_EEENS6_IJNS7_ILi1EEESI_SI_EEESC_SE_Li128ELb1ELb1ELb1ELb0EEENS1_36VarlenDynamicPersistentTileSchedulerILi128ELi80ELi128ELi128ELb1ELb1ELb0ELb1ELb0ELb1EEEEEEEEEvNT_6ParamsE) ;  /* 0xfffe1cc002007950 */ /* 0x000fea0003c3ffff */
.L_x_775:
        /* <DEDUP_REMOVED lines=12> */
.L_x_1626:


//--------------------- .text._ZN7cutlass13device_kernelIN5flash19enable_sm80_to_sm89INS1_16FlashAttnFwdSm80INS1_25CollectiveMainloopFwdSm80ILi4ELi1ELb0EN4cute5tupleIJNS5_1CILi128EEENS7_ILi80EEENS7_ILi64EEEEEELi64ENS_6half_tEfNS_4arch4Sm80ELb0ELb1ELb1ELb1ELb0ELb1ELb1ELb1EEENS1_21CollectiveEpilogueFwdINS6_IJS8_SA_S9_EEENS6_IJNS7_ILi1EEESI_SI_EEESC_SE_Li128ELb1ELb1ELb1ELb0EEENS1_36VarlenDynamicPersistentTileSchedulerILi128ELi80ELi128ELi128ELb1ELb1ELb0ELb1ELb0ELb1EEEEEEEEEvNT_6ParamsE --------------------------
	.section	.text._ZN7cutlass13device_kernelIN5flash19enable_sm80_to_sm89INS1_16FlashAttnFwdSm80INS1_25CollectiveMainloopFwdSm80ILi4ELi1ELb0EN4cute5tupleIJNS5_1CILi128EEENS7_ILi80EEENS7_ILi64EEEEEELi64ENS_6half_tEfNS_4arch4Sm80ELb0ELb1ELb1ELb1ELb0ELb1ELb1ELb1EEENS1_21CollectiveEpilogueFwdINS6_IJS8_SA_S9_EEENS6_IJNS7_ILi1EEESI_SI_EEESC_SE_Li128ELb1ELb1ELb1ELb0EEENS1_36VarlenDynamicPersistentTileSchedulerILi128ELi80ELi128ELi128ELb1ELb1ELb0ELb1ELb0ELb1EEEEEEEEEvNT_6ParamsE,"ax",@progbits
	.sectioninfo	@"SHI_REGISTERS=255"
	.align	128
.text._ZN7cutlass13device_kernelIN5flash19enable_sm80_to_sm89INS1_16FlashAttnFwdSm80INS1_25CollectiveMainloopFwdSm80ILi4ELi1ELb0EN4cute5tupleIJNS5_1CILi128EEENS7_ILi80EEENS7_ILi64EEEEEELi64ENS_6half_tEfNS_4arch4Sm80ELb0ELb1ELb1ELb1ELb0ELb1ELb1ELb1EEENS1_21CollectiveEpilogueFwdINS6_IJS8_SA_S9_EEENS6_IJNS7_ILi1EEESI_SI_EEESC_SE_Li128ELb1ELb1ELb1ELb0EEENS1_36VarlenDynamicPersistentTileSchedulerILi128ELi80ELi128ELi128ELb1ELb1ELb0ELb1ELb0ELb1EEEEEEEEEvNT_6ParamsE:
        .type           _ZN7cutlass13device_kernelIN5flash19enable_sm80_to_sm89INS1_16FlashAttnFwdSm80INS1_25CollectiveMainloopFwdSm80ILi4ELi1ELb0EN4cute5tupleIJNS5_1CILi128EEENS7_ILi80EEENS7_ILi64EEEEEELi64ENS_6half_tEfNS_4arch4Sm80ELb0ELb1ELb1ELb1ELb0ELb1ELb1ELb1EEENS1_21CollectiveEpilogueFwdINS6_IJS8_SA_S9_EEENS6_IJNS7_ILi1EEESI_SI_EEESC_SE_Li128ELb1ELb1ELb1ELb0EEENS1_36VarlenDynamicPersistentTileSchedulerILi128ELi80ELi128ELi128ELb1ELb1ELb0ELb1ELb0ELb1EEEEEEEEEvNT_6ParamsE,@function
        .size           _ZN7cutlass13device_kernelIN5flash19enable_sm80_to_sm89INS1_16FlashAttnFwdSm80INS1_25CollectiveMainloopFwdSm80ILi4ELi1ELb0EN4cute5tupleIJNS5_1CILi128EEENS7_ILi80EEENS7_ILi64EEEEEELi64ENS_6half_tEfNS_4arch4Sm80ELb0ELb1ELb1ELb1ELb0ELb1ELb1ELb1EEENS1_21CollectiveEpilogueFwdINS6_IJS8_SA_S9_EEENS6_IJNS7_ILi1EEESI_SI_EEESC_SE_Li128ELb1ELb1ELb1ELb0EEENS1_36VarlenDynamicPersistentTileSchedulerILi128ELi80ELi128ELi128ELb1ELb1ELb0ELb1ELb0ELb1EEEEEEEEEvNT_6ParamsE,(.L_x_1631 - _ZN7cutlass13device_kernelIN5flash19enable_sm80_to_sm89INS1_16FlashAttnFwdSm80INS1_25CollectiveMainloopFwdSm80ILi4ELi1ELb0EN4cute5tupleIJNS5_1CILi128EEENS7_ILi80EEENS7_ILi64EEEEEELi64ENS_6half_tEfNS_4arch4Sm80ELb0ELb1ELb1ELb1ELb0ELb1ELb1ELb1EEENS1_21CollectiveEpilogueFwdINS6_IJS8_SA_S9_EEENS6_IJNS7_ILi1EEESI_SI_EEESC_SE_Li128ELb1ELb1ELb1ELb0EEENS1_36VarlenDynamicPersistentTileSchedulerILi128ELi80ELi128ELi128ELb1ELb1ELb0ELb1ELb0ELb1EEEEEEEEEvNT_6ParamsE)
        .other          _ZN7cutlass13device_kernelIN5flash19enable_sm80_to_sm89INS1_16FlashAttnFwdSm80INS1_25CollectiveMainloopFwdSm80ILi4ELi1ELb0EN4cute5tupleIJNS5_1CILi128EEENS7_ILi80EEENS7_ILi64EEEEEELi64ENS_6half_tEfNS_4arch4Sm80ELb0ELb1ELb1ELb1ELb0ELb1ELb1ELb1EEENS1_21CollectiveEpilogueFwdINS6_IJS8_SA_S9_EEENS6_IJNS7_ILi1EEESI_SI_EEESC_SE_Li128ELb1ELb1ELb1ELb0EEENS1_36VarlenDynamicPersistentTileSchedulerILi128ELi80ELi128ELi128ELb1ELb1ELb0ELb1ELb0ELb1EEEEEEEEEvNT_6ParamsE,@"STO_CUDA_ENTRY STV_DEFAULT"
_ZN7cutlass13device_kernelIN5flash19enable_sm80_to_sm89INS1_16FlashAttnFwdSm80INS1_25CollectiveMainloopFwdSm80ILi4ELi1ELb0EN4cute5tupleIJNS5_1CILi128EEENS7_ILi80EEENS7_ILi64EEEEEELi64ENS_6half_tEfNS_4arch4Sm80ELb0ELb1ELb1ELb1ELb0ELb1ELb1ELb1EEENS1_21CollectiveEpilogueFwdINS6_IJS8_SA_S9_EEENS6_IJNS7_ILi1EEESI_SI_EEESC_SE_Li128ELb1ELb1ELb1ELb0EEENS1_36VarlenDynamicPersistentTileSchedulerILi128ELi80ELi128ELi128ELb1ELb1ELb0ELb1ELb0ELb1EEEEEEEEEvNT_6ParamsE:
        /* <DEDUP_REMOVED lines=15> */
[----:B------:R-:W-:-:S03]  /*00f0*/  CS2R R8, SRZ ;  /* 0x0000000000087805 */ /* 0x000fc6000001ff00 */
        /* <DEDUP_REMOVED lines=10> */
[C---:B------:R-:W-:Y:S01]  /*01a0*/  ISETP.GE.U32.AND P4, PT, R14.reuse, 0x2, PT ;  /* 0x000000020e00780c */ /* 0x040fe20003f86070 */
[----:B------:R-:W-:Y:S01]  /*01b0*/  IMAD.MOV.U32 R7, RZ, RZ, RZ ;  /* 0x000000ffff077224 */ /* 0x000fe200078e00ff */
        /* <DEDUP_REMOVED lines=26> */
.L_x_781:
[----:B------:R-:W-:-:S04]  /*0360*/  IADD3 R0, R7, 0x1f, RZ ;  /* 0x0000001f07007810 */ /* 0x000fc80007ffe0ff */
[----:B------:R-:W-:-:S13]  /*0370*/  ISETP.GE.AND P0, PT, R0, c[0x0][0x53c], PT ;  /* 0x00014f0000007a0c */ /* 0x000fda0003f06270 */
[----:B------:R-:W-:Y:S05]  /*0380*/  @P0 BRA `(.L_x_778) ;  /* 0x00000c4000000947 */ /* 0x000fea0003800000 */
[----:B------:R-:W-:Y:S01]  /*0390*/  MOV R7, R0 ;  /* 0x0000000000077202 */ /* 0x000fe20000000f00 */
[----:B------:R-:W-:-:S03]  /*03a0*/  CS2R R8, SRZ ;  /* 0x0000000000087805 */ /* 0x000fc6000001ff00 */
[----:B------:R-:W-:-:S04]  /*03b0*/  IADD3 R0, R14, R7, RZ ;  /* 0x000000070e007210 */ /* 0x000fc80007ffe0ff */
[----:B------:R-:W-:-:S13]  /*03c0*/  ISETP.GE.OR P0, PT, R0, c[0x0][0x53c], !P6 ;  /* 0x00014f0000007a0c */ /* 0x000fda0007706670 */
[----:B------:R-:W-:Y:S02]  /*03d0*/  @!P0 MOV R2, 0x4 ;  /* 0x0000000400028802 */ /* 0x000fe40000000f00 */
[----:B------:R-:W-:-:S03]  /*03e0*/  @!P0 MOV R3, 0x4 ;  /* 0x0000000400038802 */ /* 0x000fc60000000f00 */
[----:B------:R-:W-:-:S04]  /*03f0*/  @!P0 IMAD.WIDE R4, R0, R2, c[0x0][0x580] ;  /* 0x0001600000048625 */ /* 0x000fc800078e0202 */
[----:B------:R-:W-:Y:S01]  /*0400*/  @!P0 IMAD.WIDE R2, R0, R3, c[0x0][0x578] ;  /* 0x00015e0000028625 */ /* 0x000fe200078e0203 */
[----:B------:R-:W2:Y:S04]  /*0410*/  @!P0 LDG.E R9, [R4.64] ;  /* 0x0000000804098981 */ /* 0x000ea8000c1e1900 */
[----:B------:R-:W2:Y:S02]  /*0420*/  @!P0 LDG.E R8, [R2.64] ;  /* 0x0000000802088981 */ /* 0x000ea4000c1e1900 */
[----:B--2---:R-:W-:Y:S01]  /*0430*/  IMAD R5, R9, R8, RZ ;  /* 0x0000000809057224 */ /* 0x004fe200078e02ff */
[----:B------:R-:W-:Y:S05]  /*0440*/  BRA.DIV ~URZ, `(.L_x_779) ;  /* 0x000260827f007947 */ /* 0x000fea000b800000 */
[----:B------:R1:W2:Y:S02]  /*0450*/  SHFL.UP PT, R0, R5, 0x1, RZ ;  /* 0x0420000005007989 */ /* 0x0002a400000e00ff */
.L_x_1049:
        /* <DEDUP_REMOVED lines=16> */
.L_x_1050:
[----:B--2---:R-:W-:-:S05]  /*0560*/  IMAD R0, R0, c[0x0][0x538], RZ ;  /* 0x00014e0000007a24 */ /* 0x004fca00078e02ff */
[----:B------:R-:W-:-:S04]  /*0570*/  IADD3 R6, R0, R6, RZ ;  /* 0x0000000600067210 */ /* 0x000fc80007ffe0ff */
[----:B------:R-:W-:-:S13]  /*0580*/  ISETP.GT.AND P0, PT, R6, UR4, PT ;  /* 0x0000000406007c0c */ /* 0x000fda000bf04270 */
[----:B-1----:R-:W-:Y:S05]  /*0590*/  @!P0 BRA `(.L_x_781) ;  /* 0xfffffdc000008947 */ /* 0x002fea000383ffff */
.L_x_777:
[----:B------:R-:W-:-:S05]  /*05a0*/  IADD3 R12, -R0, R6, RZ ;  /* 0x00000006000c7210 */ /* 0x000fca0007ffe1ff */
[----:B------:R-:W-:-:S05]  /*05b0*/  IMAD R0, R4, c[0x0][0x538], R12 ;  /* 0x00014e0004007a24 */ /* 0x000fca00078e020c */
[----:B------:R-:W-:Y:S01]  /*05c0*/  ISETP.GT.AND P0, PT, R0, UR4, PT ;  /* 0x0000000400007c0c */ /* 0x000fe2000bf04270 */
[----:B------:R-:W-:-:S12]  /*05d0*/  BRA.DIV ~URZ, `(.L_x_782) ;  /* 0x000261127f007947 */ /* 0x000fd8000b800000 */
[----:B------:R-:W-:-:S04]  /*05e0*/  VOTE.ANY R6, PT, !P0 ;  /* 0x0000000000067806 */ /* 0x000fc800040e0100 */
.L_x_1051:
[----:B------:R-:W1:Y:S02]  /*05f0*/  POPC R0, R6 ;  /* 0x0000000600007309 */ /* 0x000e640000000000 */
[----:B-1----:R-:W-:-:S05]  /*0600*/  IADD3 R2, R0, R7, RZ ;  /* 0x0000000700027210 */ /* 0x002fca0007ffe0ff */
[----:B------:R1:W-:Y:S01]  /*0610*/  STL [R1+0x64], R2 ;  /* 0x0000640201007387 */ /* 0x0003e20000100800 */
[----:B------:R-:W-:Y:S05]  /*0620*/  BRA.DIV ~URZ, `(.L_x_783) ;  /* 0x000261127f007947 */ /* 0x000fea000b800000 */
[----:B------:R2:W3:Y:S01]  /*0630*/  SHFL.IDX PT, R13, R9, R0, 0x1f ;  /* 0x00001f00090d7589 */ /* 0x0004e200000e0000 */
[----:B------:R-:W-:-:S03]  /*0640*/  MOV R5, RZ ;  /* 0x000000ff00057202 */ /* 0x000fc60000000f00 */
[----:B------:R2:W4:Y:S04]  /*0650*/  SHFL.IDX PT, R9, R8, R0, 0x1f ;  /* 0x00001f0008097589 */ /* 0x00052800000e0000 */
.L_x_1052:
[----:B------:R-:W-:Y:S01]  /*0660*/  ISETP.NE.AND P0, PT, R6, RZ, PT ;  /* 0x000000ff0600720c */ /* 0x000fe20003f05270 */
[----:B------:R-:W-:-:S12]  /*0670*/  BSSY B0, `(.L_x_784) ;  /* 0x0000005000007945 */ /* 0x000fd80003800000 */
[----:B------:R-:W-:Y:S05]  /*0680*/  @!P0 BRA `(.L_x_785) ;  /* 0x0000003000008947 */ /* 0x000fea0003800000 */
[----:B------:R-:W-:Y:S01]  /*0690*/  IADD3 R10, R0, -0x1, RZ ;  /* 0xffffffff000a7810 */ /* 0x000fe20007ffe0ff */
[----:B------:R-:W-:Y:S05]  /*06a0*/  BRA.DIV ~URZ, `(.L_x_786) ;  /* 0x000261727f007947 */ /* 0x000fea000b800000 */
[----:B------:R1:W2:Y:S02]  /*06b0*/  SHFL.IDX PT, R5, R4, R10, 0x1f ;  /* 0x00001f0a04057589 */ /* 0x0002a400000e0000 */
.L_x_785:
[----:B------:R-:W-:Y:S05]  /*06c0*/  BSYNC B0 ;  /* 0x0000000000007941 */ /* 0x000fea0003800000 */
.L_x_784:
        /* <DEDUP_REMOVED lines=8> */
[----:B------:R-:W-:Y:S01]  /*0750*/  IMAD.MOV.U32 R5, RZ, RZ, R0 ;  /* 0x000000ffff057224 */ /* 0x000fe200078e0000 */
[----:B------:R-:W-:-:S03]  /*0760*/  IABS R0, R9 ;  /* 0x0000000900007213 */ /* 0x000fc60000000000 */
[----:B-1----:R-:W1:Y:S02]  /*0770*/  I2F.RP R2, R5 ;  /* 0x0000000500027306 */ /* 0x002e640000209400 */
        /* <DEDUP_REMOVED lines=58> */
.L_x_788:
        /* <DEDUP_REMOVED lines=70> */
.L_x_789:
[----:B------:R-:W-:Y:S05]  /*0f80*/  BSYNC B0 ;  /* 0x0000000000007941 */ /* 0x000fea0003800000 */
.L_x_787:
[----:B------:R-:W-:-:S04]  /*0f90*/  LOP3.LUT R0, RZ, R0, RZ, 0x33, !PT ;  /* 0x00000000ff007212 */ /* 0x000fc800078e33ff */
[----:B------:R-:W-:-:S05]  /*0fa0*/  IADD3 R0, R0, R13, RZ ;  /* 0x0000000d00007210 */ /* 0x000fca0007ffe0ff */
[----:B------:R2:W-:Y:S01]  /*0fb0*/  STL [R1+0x5c], R0 ;  /* 0x00005c0001007387 */ /* 0x0005e20000100800 */
[----:B------:R-:W-:Y:S05]  /*0fc0*/  BRA `(.L_x_790) ;  /* 0x0000006000007947 */ /* 0x000fea0003800000 */
.L_x_778:
[----:B------:R-:W-:Y:S01]  /*0fd0*/  MOV R0, UR4 ;  /* 0x0000000400007c02 */ /* 0x000fe20008000f00 */
[----:B------:R-:W-:Y:S04]  /*0fe0*/  STL [R1+0x5c], RZ ;  /* 0x00005cff01007387 */ /* 0x000fe80000100800 */
[----:B------:R-:W-:Y:S04]  /*0ff0*/  STL [R1+0x60], RZ ;  /* 0x000060ff01007387 */ /* 0x000fe80000100800 */
[----:B------:R1:W-:Y:S02]  /*1000*/  STL [R1+0x58], R0 ;  /* 0x0000580001007387 */ /* 0x0003e40000100800 */
[----:B-1----:R-:W-:-:S05]  /*1010*/  MOV R0, c[0x0][0x53c] ;  /* 0x00014f0000007a02 */ /* 0x002fca0000000f00 */
[----:B------:R1:W-:Y:S02]  /*1020*/  STL [R1+0x64], R0 ;  /* 0x0000640001007387 */ /* 0x0003e40000100800 */
.L_x_790:
        /* <DEDUP_REMOVED lines=8> */
.L_x_776:
[----:B-12---:R-:W2:Y:S02]  /*10b0*/  LDL R0, [R1+0x64] ;  /* 0x0000640001007983 */ /* 0x006ea40000100800 */
[----:B--2---:R-:W-:-:S13]  /*10c0*/  ISETP.GE.AND P0, PT, R0, c[0x0][0x53c], PT ;  /* 0x00014f0000007a0c */ /* 0x004fda0003f06270 */
[----:B------:R-:W-:Y:S05]  /*10d0*/  @P0 EXIT ;  /* 0x000000000000094d */ /* 0x000fea0003800000 */
[----:B---3--:R-:W-:-:S04]  /*10e0*/  SHF.R.S32.HI R5, RZ, 0x1f, R16 ;  /* 0x0000001fff057819 */ /* 0x008fc80000011410 */
[CC--:B------:R-:W-:Y:S02]  /*10f0*/  LEA.HI R0, R5.reuse, R16.reuse, RZ, 0x2 ;  /* 0x0000001005007211 */ /* 0x0c0fe400078f10ff */
[CC--:B------:R-:W-:Y:S02]  /*1100*/  LEA.HI R12, R5.reuse, R16.reuse, RZ, 0x3 ;  /* 0x00000010050c7211 */ /* 0x0c0fe400078f18ff */
[----:B------:R-:W-:Y:S02]  /*1110*/  LOP3.LUT R3, R0, 0xfffffffc, RZ, 0xc0, !PT ;  /* 0xfffffffc00037812 */ /* 0x000fe400078ec0ff */
[----:B------:R-:W-:Y:S02]  /*1120*/  LOP3.LUT R0, R12, 0xfffffff8, RZ, 0xc0, !PT ;  /* 0xfffffff80c007812 */ /* 0x000fe400078ec0ff */
[CC--:B------:R-:W-:Y:S01]  /*1130*/  LEA.HI R15, R5.reuse, R16.reuse, RZ, 0x6 ;  /* 0x00000010050f7211 */ /* 0x0c0fe200078f30ff */
[C---:B------:R-:W-:Y:S01]  /*1140*/  IMAD.IADD R7, R16.reuse, 0x1, -R3 ;  /* 0x0000000110077824 */ /* 0x040fe200078e0a03 */
[----:B------:R-:W-:Y:S01]  /*1150*/  LEA.HI R14, R5, R16, RZ, 0x5 ;  /* 0x00000010050e7211 */ /* 0x000fe200078f28ff */
[----:B------:R-:W-:Y:S01]  /*1160*/  IMAD.IADD R0, R16, 0x1, -R0 ;  /* 0x0000000110007824 */ /* 0x000fe200078e0a00 */
[----:B------:R-:W-:-:S02]  /*1170*/  SHF.R.S32.HI R2, RZ, 0x3, R12 ;  /* 0x00000003ff027819 */ /* 0x000fc4000001140c */
[----:B------:R-:W-:Y:S01]  /*1180*/  LEA.HI R5, R5, R16, RZ, 0x4 ;  /* 0x0000001005057211 */ /* 0x000fe200078f20ff */
[C---:B------:R-:W-:Y:S01]  /*1190*/  IMAD.SHL.U32 R3, R0.reuse, 0x40, RZ ;  /* 0x0000004000037824 */ /* 0x040fe200078e00ff */
[----:B------:R-:W-:Y:S01]  /*11a0*/  LOP3.LUT P1, RZ, R0, 0x2, RZ, 0xc0, !PT ;  /* 0x0000000200ff7812 */ /* 0x000fe2000782c0ff */
[----:B------:R-:W-:Y:S01]  /*11b0*/  IMAD.SHL.U32 R2, R2, 0x40, RZ ;  /* 0x0000004002027824 */ /* 0x000fe200078e00ff */
[----:B------:R-:W-:Y:S01]  /*11c0*/  SHF.R.S32.HI R10, RZ, 0x4, R5 ;  /* 0x00000004ff0a7819 */ /* 0x000fe20000011405 */
[C---:B------:R-:W-:Y:S01]  /*11d0*/  IMAD.SHL.U32 R4, R0.reuse, 0x8, RZ ;  /* 0x0000000800047824 */ /* 0x040fe200078e00ff */
[----:B------:R-:W-:Y:S02]  /*11e0*/  LOP3.LUT P0, RZ, R0, 0x4, RZ, 0xc0, !PT ;  /* 0x0000000400ff7812 */ /* 0x000fe4000780c0ff */
[----:B------:R-:W-:Y:S02]  /*11f0*/  LOP3.LUT R8, R5, 0xfffffff0, RZ, 0xc0, !PT ;  /* 0xfffffff005087812 */ /* 0x000fe400078ec0ff */
[----:B------:R-:W-:-:S02]  /*1200*/  LOP3.LUT R0, R3, 0x1c0, RZ, 0xc0, !PT ;  /* 0x000001c003007812 */ /* 0x000fc400078ec0ff */
[----:B------:R-:W-:Y:S01]  /*1210*/  LEA.HI R5, R5, R10, RZ, 0x1 ;  /* 0x0000000a05057211 */ /* 0x000fe200078f08ff */
[----:B------:R-:W-:Y:S01]  /*1220*/  IMAD.IADD R8, R16, 0x1, -R8 ;  /* 0x0000000110087824 */ /* 0x000fe200078e0a08 */
[----:B------:R-:W-:Y:S02]  /*1230*/  LOP3.LUT R2, R2, 0x1c0, RZ, 0xc0, !PT ;  /* 0x000001c002027812 */ /* 0x000fe400078ec0ff */
[----:B------:R-:W-:Y:S02]  /*1240*/  LEA.HI R6, R7, R7, RZ, 0x1 ;  /* 0x0000000707067211 */ /* 0x000fe400078f08ff */
[----:B------:R-:W-:Y:S02]  /*1250*/  LOP3.LUT R3, R0, 0x8, R12, 0xf8, !PT ;  /* 0x0000000800037812 */ /* 0x000fe400078ef80c */
[----:B------:R-:W-:Y:S02]  /*1260*/  LOP3.LUT R9, R5, 0xfffffffe, RZ, 0xc0, !PT ;  /* 0xfffffffe05097812 */ /* 0x000fe400078ec0ff */
[----:B------:R-:W-:-:S02]  /*1270*/  SHF.R.U32.HI R0, RZ, 0x3, R0 ;  /* 0x00000003ff007819 */ /* 0x000fc40000011600 */
[----:B------:R-:W-:Y:S01]  /*1280*/  LOP3.LUT R5, R2, 0x38, R4, 0xf8, !PT ;  /* 0x0000003802057812 */ /* 0x000fe200078ef804 */
[----:B------:R-:W-:Y:S01]  /*1290*/  IMAD.IADD R12, R10, 0x1, -R9 ;  /* 0x000000010a0c7824 */ /* 0x000fe200078e0a09 */
[----:B------:R-:W-:Y:S02]  /*12a0*/  SHF.R.U32.HI R4, RZ, 0x3, R2 ;  /* 0x00000003ff047819 */ /* 0x000fe40000011602 */
[----:B------:R-:W-:Y:S02]  /*12b0*/  LOP3.LUT R2, R6, 0x1ffffffe, RZ, 0xc0, !PT ;  /* 0x1ffffffe06027812 */ /* 0x000fe400078ec0ff */
[----:B------:R-:W-:Y:S02]  /*12c0*/  LOP3.LUT R11, R14, 0xffffffe0, RZ, 0xc0, !PT ;  /* 0xffffffe00e0b7812 */ /* 0x000fe400078ec0ff */
[----:B------:R-:W-:Y:S01]  /*12d0*/  LOP3.LUT R13, R3, R0, RZ, 0x3c, !PT ;  /* 0x00000000030d7212 */ /* 0x000fe200078e3cff */
[----:B------:R-:W-:Y:S01]  /*12e0*/  IMAD.SHL.U32 R0, R15, 0x8, RZ ;  /* 0x000000080f007824 */ /* 0x000fe200078e00ff */
[----:B------:R-:W-:Y:S01]  /*12f0*/  LOP3.LUT R4, R5, R4, RZ, 0x3c, !PT ;  /* 0x0000000405047212 */ /* 0x000fe200078e3cff */
[----:B------:R-:W-:Y:S01]  /*1300*/  IMAD.IADD R7, R7, 0x1, -R2 ;  /* 0x0000000107077824 */ /* 0x000fe200078e0a02 */
[----:B------:R-:W-:Y:S01]  /*1310*/  SHF.R.S32.HI R10, RZ, 0x1f, R8 ;  /* 0x0000001fff0a7819 */ /* 0x000fe20000011408 */
[----:B------:R-:W-:Y:S01]  /*1320*/  IMAD.IADD R11, R16, 0x1, -R11 ;  /* 0x00000001100b7824 */ /* 0x000fe200078e0a0b */
[----:B------:R-:W-:-:S02]  /*1330*/  SHF.R.S32.HI R9, RZ, 0x5, R14 ;  /* 0x00000005ff097819 */ /* 0x000fc4000001140e */
[----:B------:R-:W-:Y:S02]  /*1340*/  SHF.R.S32.HI R2, RZ, 0x1f, R14 ;  /* 0x0000001fff027819 */ /* 0x000fe4000001140e */
[----:B------:R-:W-:Y:S01]  /*1350*/  LOP3.LUT R219, R4, 0x7ffffe00, R0, 0xf8, !PT ;  /* 0x7ffffe0004db7812 */ /* 0x000fe200078ef800 */
[----:B------:R-:W-:Y:S01]  /*1360*/  IMAD.SHL.U32 R0, R6, 0x20, RZ ;  /* 0x0000002006007824 */ /* 0x000fe200078e00ff */
[----:B------:R-:W-:Y:S02]  /*1370*/  LEA.HI R10, R10, R8, RZ, 0x3 ;  /* 0x000000080a0a7211 */ /* 0x000fe400078f18ff */
[----:B------:R-:W-:Y:S01]  /*1380*/  LEA.HI R2, R2, R9, RZ, 0x2 ;  /* 0x0000000902027211 */ /* 0x000fe200078f10ff */
[----:B------:R-:W-:Y:S01]  /*1390*/  IMAD.SHL.U32 R219, R219, 0x2, RZ ;  /* 0x00000002dbdb7824 */ /* 0x000fe200078e00ff */
[----:B------:R-:W-:Y:S02]  /*13a0*/  SHF.R.S32.HI R5, RZ, 0x1f, R11 ;  /* 0x0000001fff057819 */ /* 0x000fe4000001140b */
[----:B------:R-:W-:-:S02]  /*13b0*/  LOP3.LUT R3, R10, 0xfffffff8, RZ, 0xc0, !PT ;  /* 0xfffffff80a037812 */ /* 0x000fc400078ec0ff */
[----:B------:R-:W-:Y:S02]  /*13c0*/  LOP3.LUT R4, R0, 0xffffffc0, RZ, 0xc0, !PT ;  /* 0xffffffc000047812 */ /* 0x000fe400078ec0ff */
[----:B------:R-:W-:Y:S01]  /*13d0*/  LOP3.LUT R2, R2, 0xffffffc, RZ, 0xc0, !PT ;  /* 0x0ffffffc02027812 */ /* 0x000fe200078ec0ff */
[----:B------:R-:W-:Y:S01]  /*13e0*/  IMAD.IADD R3, R8, 0x1, -R3 ;  /* 0x0000000108037824 */ /* 0x000fe200078e0a03 */
[----:B------:R-:W-:Y:S01]  /*13f0*/  LEA.HI R0, R5, R11, RZ, 0x2 ;  /* 0x0000000b05007211 */ /* 0x000fe200078f10ff */
[----:B------:R-:W-:Y:S02]  /*1400*/  IMAD R8, R7, 0x8, R4 ;  /* 0x0000000807087824 */ /* 0x000fe400078e0204 */
[----:B------:R-:W-:Y:S01]  /*1410*/  IMAD.IADD R7, R9, 0x1, -R2 ;  /* 0x0000000109077824 */ /* 0x000fe200078e0a02 */
[----:B------:R-:W-:Y:S01]  /*1420*/  SHF.R.S32.HI R6, RZ, 0x2, R0 ;  /* 0x00000002ff067819 */ /* 0x000fe20000011400 */
[C---:B------:R-:W-:Y:S01]  /*1430*/  IMAD.SHL.U32 R5, R3.reuse, 0x40, RZ ;  /* 0x0000004003057824 */ /* 0x040fe200078e00ff */
[----:B------:R-:W-:Y:S01]  /*1440*/  LOP3.LUT R2, R0, 0x7ffffffc, RZ, 0xc0, !PT ;  /* 0x7ffffffc00027812 */ /* 0x000fe200078ec0ff */
[----:B------:R-:W-:Y:S01]  /*1450*/  IMAD.SHL.U32 R4, R12, 0x8, RZ ;  /* 0x000000080c047824 */ /* 0x000fe200078e00ff */
[----:B------:R-:W-:Y:S01]  /*1460*/  LOP3.LUT P3, RZ, R3, 0x2, RZ, 0xc0, !PT ;  /* 0x0000000203ff7812 */ /* 0x000fe2000786c0ff */
[----:B------:R-:W-:Y:S01]  /*1470*/  IMAD R6, R7, 0x10, R6 ;  /* 0x0000001007067824 */ /* 0x000fe200078e0206 */
[----:B------:R-:W-:Y:S01]  /*1480*/  LOP3.LUT R0, R5, 0x1c0, RZ, 0xc0, !PT ;  /* 0x000001c005007812 */ /* 0x000fe200078ec0ff */
[----:B------:R-:W-:Y:S01]  /*1490*/  IMAD.IADD R11, R11, 0x1, -R2 ;  /* 0x000000010b0b7824 */ /* 0x000fe200078e0a02 */
[----:B------:R-:W-:Y:S01]  /*14a0*/  LOP3.LUT P2, RZ, R3, 0x4, RZ, 0xc0, !PT ;  /* 0x0000000403ff7812 */ /* 0x000fe2000784c0ff */
[----:B------:R-:W-:Y:S01]  /*14b0*/  IMAD.IADD R5, R6, 0x1, R8 ;  /* 0x0000000106057824 */ /* 0x000fe200078e0208 */
[----:B------:R-:W-:Y:S01]  /*14c0*/  LOP3.LUT R4, R0, 0x8, R4, 0xf8, !PT ;  /* 0x0000000800047812 */ /* 0x000fe200078ef804 */
[----:B------:R-:W-:Y:S01]  /*14d0*/  IMAD.SHL.U32 R7, R11, 0x2, RZ ;  /* 0x000000020b077824 */ /* 0x000fe200078e00ff */
[----:B------:R-:W-:Y:S01]  /*14e0*/  SHF.R.U32.HI R2, RZ, 0x3, R0 ;  /* 0x00000003ff027819 */ /* 0x000fe20000011600 */
[----:B------:R-:W-:Y:S01]  /*14f0*/  IMAD.SHL.U32 R3, R10, 0x40, RZ ;  /* 0x000000400a037824 */ /* 0x000fe200078e00ff */
[----:B------:R1:W-:Y:S01]  /*1500*/  STL [R1+0x4c], R5 ;  /* 0x00004c0501007387 */ /* 0x0003e20000100800 */
[----:B------:R-:W-:Y:S01]  /*1510*/  IMAD R0, R12, 0x200, R13 ;  /* 0x000002000c007824 */ /* 0x000fe200078e020d */
[----:B------:R-:W-:Y:S01]  /*1520*/  LOP3.LUT R2, R4, R2, RZ, 0x3c, !PT ;  /* 0x0000000204027212 */ /* 0x000fe200078e3cff */
[----:B------:R-:W-:Y:S01]  /*1530*/  IMAD.SHL.U32 R4, R9, 0x400, RZ ;  /* 0x0000040009047824 */ /* 0x000fe200078e00ff */
[----:B------:R2:W-:Y:S01]  /*1540*/  STL [R1+0x24], R7 ;  /* 0x0000240701007387 */ /* 0x0005e20000100800 */
[----:B------:R-:W-:Y:S01]  /*1550*/  LOP3.LUT R3, R3, 0xfffffe00, RZ, 0xc0, !PT ;  /* 0xfffffe0003037812 */ /* 0x000fe200078ec0ff */
[----:B------:R-:W-:Y:S01]  /*1560*/  IMAD.MOV.U32 R6, RZ, RZ, 0x40 ;  /* 0x00000040ff067424 */ /* 0x000fe200078e00ff */
[----:B------:R-:W-:-:S02]  /*1570*/  LEA R200, R0, 0x2900, 0x1 ;  /* 0x0000290000c87811 */ /* 0x000fc400078e08ff */
[----:B------:R-:W-:Y:S02]  /*1580*/  IADD3 R4, R2, R3, R4 ;  /* 0x0000000302047210 */ /* 0x000fe40007ffe004 */
[----:B------:R-:W-:Y:S02]  /*1590*/  IADD3 R211, R200, 0x20, RZ ;  /* 0x00000020c8d37810 */ /* 0x000fe40007ffe0ff */
[----:B------:R-:W-:Y:S02]  /*15a0*/  LEA R207, R4, 0x5100, 0x1 ;  /* 0x0000510004cf7811 */ /* 0x000fe400078e08ff */
[----:B------:R-:W-:Y:S02]  /*15b0*/  SEL R0, R6, 0xffffffc0, !P0 ;  /* 0xffffffc006007807 */ /* 0x000fe40004000000 */
[----:B------:R-:W-:-:S03]  /*15c0*/  @P1 IADD3 R211, R200, -0x20, RZ ;  /* 0xffffffe0c8d31810 */ /* 0x000fc60007ffe0ff */
[----:B------:R-:W-:Y:S01]  /*15d0*/  IMAD.IADD R206, R200, 0x1, R0 ;  /* 0x00000001c8ce7824 */ /* 0x000fe200078e0200 */
[C---:B------:R-:W-:Y:S01]  /*15e0*/  IADD3 R215, R211.reuse, 0x800, RZ ;  /* 0x00000800d3d77810 */ /* 0x040fe20007ffe0ff */
[----:B------:R-:W-:Y:S01]  /*15f0*/  IMAD.IADD R203, R0, 0x1, R211 ;  /* 0x0000000100cb7824 */ /* 0x000fe200078e02d3 */
[----:B------:R-:W-:Y:S02]  /*1600*/  IADD3 R214, R211, 0x1000, RZ ;  /* 0x00001000d3d67810 */ /* 0x000fe40007ffe0ff */
[----:B-1----:R-:W-:Y:S01]  /*1610*/  LOP3.LUT R5, R2, R3, RZ, 0xfc, !PT ;  /* 0x0000000302057212 */ /* 0x002fe200078efcff */
[----:B------:R-:W-:Y:S01]  /*1620*/  IMAD.MOV.U32 R2, RZ, RZ, 0x20 ;  /* 0x00000020ff027424 */ /* 0x000fe200078e00ff */
[----:B------:R-:W-:Y:S02]  /*1630*/  SEL R3, R6, 0xffffffc0, !P2 ;  /* 0xffffffc006037807 */ /* 0x000fe40005000000 */
[----:B------:R-:W-:Y:S02]  /*1640*/  LEA R201, R5, 0x100, 0x1 ;  /* 0x0000010005c97811 */ /* 0x000fe400078e08ff */
[----:B------:R-:W-:Y:S01]  /*1650*/  SEL R2, R2, 0xffffffe0, !P3 ;  /* 0xffffffe002027807 */ /* 0x000fe20005800000 */
[----:B------:R-:W-:Y:S01]  /*1660*/  IMAD.IADD R208, R207, 0x1, R3 ;  /* 0x00000001cfd07824 */ /* 0x000fe200078e0203 */
[----:B------:R-:W-:Y:S01]  /*1670*/  IADD3 R213, R211, 0x1800, RZ ;  /* 0x00001800d3d57810 */ /* 0x000fe20007ffe0ff */
[----:B------:R-:W-:Y:S01]  /*1680*/  IMAD.IADD R202, R3, 0x1, R201 ;  /* 0x0000000103ca7824 */ /* 0x000fe200078e02c9 */
[----:B------:R-:W-:Y:S01]  /*1690*/  IADD3 R212, R211, 0x2000, RZ ;  /* 0x00002000d3d47810 */ /* 0x000fe20007ffe0ff */
[----:B------:R-:W-:-:S02]  /*16a0*/  IMAD.IADD R210, R207, 0x1, R2 ;  /* 0x00000001cfd27824 */ /* 0x000fc400078e0202 */
[C---:B------:R-:W-:Y:S02]  /*16b0*/  IMAD.IADD R205, R2.reuse, 0x1, R201 ;  /* 0x0000000102cd7824 */ /* 0x040fe400078e02c9 */
[C---:B------:R-:W-:Y:S02]  /*16c0*/  IMAD.IADD R209, R2.reuse, 0x1, R208 ;  /* 0x0000000102d17824 */ /* 0x040fe400078e02d0 */
[----:B--2---:R-:W-:Y:S02]  /*16d0*/  IMAD.IADD R204, R2, 0x1, R202 ;  /* 0x0000000102cc7824 */ /* 0x004fe400078e02ca */
.L_x_1048:
[----:B------:R-:W2:Y:S01]  /*16e0*/  LDL R31, [R1+0x64] ;  /* 0x00006400011f7983 */ /* 0x000ea20000100800 */
[----:B------:R-:W-:Y:S02]  /*16f0*/  ISETP.NE.U32.AND P0, PT, RZ, c[0x0][0x370], PT ;  /* 0x0000dc00ff007a0c */ /* 0x000fe40003f05070 */
[----:B------:R-:W-:Y:S01]  /*1700*/  ISETP.NE.U32.AND P1, PT, RZ, c[0x0][0x360], PT ;  /* 0x0000d800ff007a0c */ /* 0x000fe20003f25070 */
[----:B------:R-:W3:Y:S01]  /*1710*/  LDL R15, [R1+0x60] ;  /* 0x00006000010f7983 */ /* 0x000ee20000100800 */
[----:B------:R-:W-:Y:S02]  /*1720*/  ISETP.NE.AND.EX P2, PT, RZ, c[0x0][0x374], PT, P0 ;  /* 0x0000dd00ff007a0c */ /* 0x000fe40003f45300 */
[----:B------:R-:W-:Y:S01]  /*1730*/  ISETP.NE.AND.EX P0, PT, RZ, c[0x0][0x364], PT, P1 ;  /* 0x0000d900ff007a0c */ /* 0x000fe20003f05310 */
[----:B------:R-:W-:Y:S01]  /*1740*/  IMAD.MOV.U32 R173, RZ, RZ, 0x4 ;  /* 0x00000004ffad7424 */ /* 0x000fe200078e00ff */
[----:B------:R-:W-:-:S02]  /*1750*/  ISETP.NE.U32.AND P1, PT, RZ, c[0x0][0x348], PT ;  /* 0x0000d200ff007a0c */ /* 0x000fc40003f25070 */
[----:B------:R-:W-:Y:S02]  /*1760*/  ISETP.NE.U32.AND P4, PT, RZ, c[0x0][0x350], PT ;  /* 0x0000d400ff007a0c */ /* 0x000fe40003f85070 */
[----:B------:R-:W-:Y:S02]  /*1770*/  ISETP.NE.U32.AND P3, PT, RZ, c[0x0][0x358], PT ;  /* 0x0000d600ff007a0c */ /* 0x000fe40003f65070 */
[----:B------:R-:W-:Y:S02]  /*1780*/  ISETP.NE.AND.EX P1, PT, RZ, c[0x0][0x34c], PT, P1 ;  /* 0x0000d300ff007a0c */ /* 0x000fe40003f25310 */
[----:B------:R-:W-:Y:S02]  /*1790*/  ISETP.NE.AND.EX P4, PT, RZ, c[0x0][0x354], PT, P4 ;  /* 0x0000d500ff007a0c */ /* 0x000fe40003f85340 */
[----:B------:R-:W-:Y:S01]  /*17a0*/  ISETP.NE.AND.EX P3, PT, RZ, c[0x0][0x35c], PT, P3 ;  /* 0x0000d700ff007a0c */ /* 0x000fe20003f65330 */
[----:B------:R-:W-:Y:S01]  /*17b0*/  CS2R R160, SRZ ;  /* 0x0000000000a07805 */ /* 0x000fe2000001ff00 */
[----:B------:R-:W-:-:S02]  /*17c0*/  IMAD.MOV.U32 R159, RZ, RZ, RZ ;  /* 0x000000ffff9f7224 */ /* 0x000fc400078e00ff */
[----:B------:R-:W-:Y:S02]  /*17d0*/  IMAD.MOV.U32 R14, RZ, RZ, RZ ;  /* 0x000000ffff0e7224 */ /* 0x000fe400078e00ff */
[----:B--2---:R-:W-:-:S05]  /*17e0*/  @P0 IMAD.WIDE R8, R31, R173, c[0x0][0x360] ;  /* 0x0000d8001f080625 */ /* 0x004fca00078e02ad */
[----:B------:R-:W2:Y:S01]  /*17f0*/  @P0 LDG.E R0, [R8.64] ;  /* 0x0000000808000981 */ /* 0x000ea2000c1e1900 */
[----:B------:R-:W-:-:S04]  /*1800*/  @P2 IMAD.WIDE R10, R31, R173, c[0x0][0x370] ;  /* 0x0000dc001f0a2625 */ /* 0x000fc800078e02ad */
[CC--:B------:R-:W-:Y:S01]  /*1810*/  IMAD.WIDE R6, R31.reuse, R173.reuse, c[0x0][0x348] ;  /* 0x0000d2001f067625 */ /* 0x0c0fe200078e02ad */
[----:B------:R1:W5:Y:S03]  /*1820*/  @P2 LDG.E R161, [R10.64] ;  /* 0x000000080aa12981 */ /* 0x000366000c1e1900 */
[CC--:B------:R-:W-:Y:S01]  /*1830*/  IMAD.WIDE R4, R31.reuse, R173.reuse, c[0x0][0x350] ;  /* 0x0000d4001f047625 */ /* 0x0c0fe200078e02ad */
[----:B------:R1:W5:Y:S03]  /*1840*/  @P1 LDG.E R159, [R6.64] ;  /* 0x00000008069f1981 */ /* 0x000366000c1e1900 */
[----:B------:R-:W-:Y:S01]  /*1850*/  IMAD.WIDE R2, R31, R173, c[0x0][0x358] ;  /* 0x0000d6001f027625 */ /* 0x000fe200078e02ad */
[----:B------:R1:W5:Y:S04]  /*1860*/  @P4 LDG.E R160, [R4.64] ;  /* 0x0000000804a04981 */ /* 0x000368000c1e1900 */
[----:B------:R1:W5:Y:S01]  /*1870*/  @P3 LDG.E R14, [R2.64] ;  /* 0x00000008020e3981 */ /* 0x000362000c1e1900 */
[----:B---3--:R-:W-:-:S05]  /*1880*/  LOP3.LUT R27, R15, 0xffff, RZ, 0xc0, !PT ;  /* 0x0000ffff0f1b7812 */ /* 0x008fca00078ec0ff */
[----:B------:R1:W-:Y:S01]  /*1890*/  STL [R1+0x50], R27 ;  /* 0x0000501b01007387 */ /* 0x0003e20000100800 */
[----:B------:R-:W-:Y:S03]  /*18a0*/  YIELD ;  /* 0x0000000000007946 */ /* 0x000fe60003800000 */
[----:B--2---:R1:W-:Y:S01]  /*18b0*/  @P0 STL [R1+0x1c], R0 ;  /* 0x00001c0001000387 */ /* 0x0043e20000100800 */
[----:B------:R-:W-:Y:S05]  /*18c0*/  @P0 BRA `(.L_x_791) ;  /* 0x0000007000000947 */ /* 0x000fea0003800000 */
[----:B-1----:R-:W-:-:S05]  /*18d0*/  MOV R0, c[0x0][0x168] ;  /* 0x00005a0000007a02 */ /* 0x002fca0000000f00 */
[----:B------:R1:W-:Y:S01]  /*18e0*/  STL [R1+0x1c], R0 ;  /* 0x00001c0001007387 */ /* 0x0003e20000100800 */
[----:B------:R-:W-:Y:S05]  /*18f0*/  @!P1 BRA `(.L_x_791) ;  /* 0x0000004000009947 */ /* 0x000fea0003800000 */
[----:B------:R-:W2:Y:S04]  /*1900*/  LDG.E R8, [R6.64] ;  /* 0x0000000806087981 */ /* 0x000ea8000c1e1900 */
[----:B-1----:R-:W2:Y:S02]  /*1910*/  LDG.E R0, [R6.64+0x4] ;  /* 0x0000040806007981 */ /* 0x002ea4000c1e1900 */
[----:B--2---:R-:W-:-:S05]  /*1920*/  IADD3 R0, -R8, R0, RZ ;  /* 0x0000000008007210 */ /* 0x004fca0007ffe1ff */
[----:B------:R1:W-:Y:S02]  /*1930*/  STL [R1+0x1c], R0 ;  /* 0x00001c0001007387 */ /* 0x0003e40000100800 */
.L_x_791:
[----:B------:R-:W-:-:S04]  /*1940*/  ISETP.NE.U32.AND P0, PT, RZ, c[0x0][0x368], PT ;  /* 0x0000da00ff007a0c */ /* 0x000fc80003f05070 */
[----:B------:R-:W-:-:S13]  /*1950*/  ISETP.NE.AND.EX P0, PT, RZ, c[0x0][0x36c], PT, P0 ;  /* 0x0000db00ff007a0c */ /* 0x000fda0003f05300 */
[----:B------:R-:W-:Y:S05]  /*1960*/  @!P0 BRA `(.L_x_792) ;  /* 0x0000003000008947 */ /* 0x000fea0003800000 */
[----:B-1----:R-:W-:-:S05]  /*1970*/  IMAD.WIDE R4, R31, R173, c[0x0][0x368] ;  /* 0x0000da001f047625 */ /* 0x002fca00078e02ad */
[----:B------:R1:W5:Y:S01]  /*1980*/  LDG.E R13, [R4.64] ;  /* 0x00000008040d7981 */ /* 0x000362000c1e1900 */
[----:B------:R-:W-:Y:S05]  /*1990*/  BRA `(.L_x_793) ;  /* 0x0000005000007947 */ /* 0x000fea0003800000 */
.L_x_792:
[----:B------:R-:W-:Y:S01]  /*19a0*/  MOV R13, c[0x0][0x1d0] ;  /* 0x00007400000d7a02 */ /* 0x000fe20000000f00 */
[----:B------:R-:W-:Y:S05]  /*19b0*/  @!P4 BRA `(.L_x_793) ;  /* 0x000000300000c947 */ /* 0x000fea0003800000 */
[----:B-1----:R-:W2:Y:S04]  /*19c0*/  LDG.E R6, [R4.64] ;  /* 0x0000000804067981 */ /* 0x002ea8000c1e1900 */
[----:B------:R-:W2:Y:S02]  /*19d0*/  LDG.E R0, [R4.64+0x4] ;  /* 0x0000040804007981 */ /* 0x000ea4000c1e1900 */
[----:B--2---:R-:W-:Y:S02]  /*19e0*/  IADD3 R13, -R6, R0, RZ ;  /* 0x00000000060d7210 */ /* 0x004fe40007ffe1ff */
.L_x_793:
[----:B-1----:R-:W2:Y:S04]  /*19f0*/  LDL R0, [R1+0x1c] ;  /* 0x00001c0001007983 */ /* 0x002ea80000100800 */
[----:B------:R-:W3:Y:S04]  /*1a00*/  LDL.LU R6, [R1+0x5c] ;  /* 0x00005c0001067983 */ /* 0x000ee80000300800 */
[----:B------:R-:W4:Y:S04]  /*1a10*/  LDL.LU R10, [R1+0x54] ;  /* 0x00005400010a7983 */ /* 0x000f280000300800 */
[----:B------:R1:W4:Y:S04]  /*1a20*/  @P3 LDG.E R5, [R2.64] ;  /* 0x0000000802053981 */ /* 0x000328000c1e1900 */
[----:B------:R1:W4:Y:S01]  /*1a30*/  @P3 LDG.E R4, [R2.64+0x4] ;  /* 0x0000040802043981 */ /* 0x000322000c1e1900 */
[----:B------:R-:W-:Y:S01]  /*1a40*/  IMAD.MOV.U32 R7, RZ, RZ, c[0x0][0x2c4] ;  /* 0x0000b100ff077624 */ /* 0x000fe200078e00ff */
[----:B------:R-:W-:-:S04]  /*1a50*/  ISETP.NE.U32.AND P0, PT, RZ, c[0x0][0x378], PT ;  /* 0x0000de00ff007a0c */ /* 0x000fc80003f05070 */
[----:B------:R-:W-:Y:S02]  /*1a60*/  ISETP.NE.AND P2, PT, R7, 0x1, PT ;  /* 0x000000010700780c */ /* 0x000fe40003f45270 */
[----:B------:R-:W-:Y:S01]  /*1a70*/  ISETP.NE.AND.EX P0, PT, RZ, c[0x0][0x37c], PT, P0 ;  /* 0x0000df00ff007a0c */ /* 0x000fe20003f05300 */
[----:B-----5:R-:W-:Y:S02]  /*1a80*/  IMAD.IADD R12, R13, 0x1, -R161 ;  /* 0x000000010d0c7824 */ /* 0x020fe400078e0aa1 */
[----:B------:R-:W-:-:S10]  /*1a90*/  IMAD.MOV.U32 R138, RZ, RZ, R13 ;  /* 0x000000ffff8a7224 */ /* 0x000fd400078e000d */
[----:B-1----:R-:W-:-:S05]  /*1aa0*/  @P0 IMAD.WIDE R2, R31, R173, c[0x0][0x378] ;  /* 0x0000de001f020625 */ /* 0x002fca00078e02ad */
[----:B------:R1:W5:Y:S01]  /*1ab0*/  @P0 LDG.E R138, [R2.64] ;  /* 0x00000008028a0981 */ /* 0x000362000c1e1900 */
[----:B--2---:R-:W-:Y:S02]  /*1ac0*/  IMAD.MOV.U32 R8, RZ, RZ, R0 ;  /* 0x000000ffff087224 */ /* 0x004fe400078e0000 */
[----:B---3--:R-:W-:Y:S02]  /*1ad0*/  IMAD.SHL.U32 R9, R6, 0x80, RZ ;  /* 0x0000008006097824 */ /* 0x008fe400078e00ff */
[----:B------:R-:W-:Y:S01]  /*1ae0*/  IMAD.MOV.U32 R6, RZ, RZ, c[0x0][0x32c] ;  /* 0x0000cb00ff067624 */ /* 0x000fe200078e00ff */
[----:B----4-:R-:W-:-:S04]  /*1af0*/  LOP3.LUT R10, R10, 0xfffeffff, RZ, 0xc0, !PT ;  /* 0xfffeffff0a0a7812 */ /* 0x010fc800078ec0ff */
[----:B------:R-:W-:Y:S02]  /*1b00*/  ISETP.GE.AND P1, PT, R6, 0x1, PT ;  /* 0x000000010600780c */ /* 0x000fe40003f26270 */
[----:B------:R-:W-:Y:S01]  /*1b10*/  @P2 LOP3.LUT R10, R10, 0x10000, RZ, 0xfc, !PT ;  /* 0x000100000a0a2812 */ /* 0x000fe200078efcff */
[----:B------:R-:W-:Y:S02]  /*1b20*/  IMAD.MOV.U32 R0, RZ, RZ, c[0x0][0x228] ;  /* 0x00008a00ff007624 */ /* 0x000fe400078e00ff */
[----:B------:R-:W-:Y:S01]  /*1b30*/  @P3 IMAD.IADD R0, R4, 0x1, -R5 ;  /* 0x0000000104003824 */ /* 0x000fe200078e0a05 */
[----:B------:R-:W-:-:S03]  /*1b40*/  LOP3.LUT R10, R10, 0xffff7fff, RZ, 0xc0, !PT ;  /* 0xffff7fff0a0a7812 */ /* 0x000fc600078ec0ff */
[----:B------:R-:W-:Y:S01]  /*1b50*/  IMAD.IADD R7, R12, 0x1, R0 ;  /* 0x000000010c077824 */ /* 0x000fe200078e0200 */
[----:B------:R2:W-:Y:S03]  /*1b60*/  STL [R1+0x48], R9 ;  /* 0x0000480901007387 */ /* 0x0005e60000100800 */
[----:B------:R-:W-:Y:S01]  /*1b70*/  @P1 LOP3.LUT R10, R10, 0x8000, RZ, 0xfc, !PT ;  /* 0x000080000a0a1812 */ /* 0x000fe200078efcff */
[----:B------:R2:W-:Y:S01]  /*1b80*/  STL [R1+0x20], R7 ;  /* 0x0000200701007387 */ /* 0x0005e20000100800 */
[----:B-1----:R-:W-:-:S03]  /*1b90*/  IADD3 R2, R9, 0x7f, RZ ;  /* 0x0000007f09027810 */ /* 0x002fc60007ffe0ff */
[----:B------:R2:W-:Y:S02]  /*1ba0*/  STL [R1+0x54], R10 ;  /* 0x0000540a01007387 */ /* 0x0005e40000100800 */
[----:B------:R-:W-:Y:S01]  /*1bb0*/  @P2 IMAD.HI.U32 R4, R2, c[0x0][0x2c8], RZ ;  /* 0x0000b20002042a27 */ /* 0x000fe200078e00ff */
[----:B------:R-:W-:-:S04]  /*1bc0*/  IADD3 R3, R7, 0x4f, RZ ;  /* 0x0000004f07037810 */ /* 0x000fc80007ffe0ff */
[----:B------:R-:W-:Y:S01]  /*1bd0*/  @P2 SHF.R.U32.HI R2, RZ, c[0x0][0x2cc], R4 ;  /* 0x0000b300ff022a19 */ /* 0x000fe20000011604 */
[----:B------:R-:W-:Y:S01]  /*1be0*/  IMAD.HI R3, R3, 0x66666667, RZ ;  /* 0x6666666703037827 */ /* 0x000fe200078e02ff */
[----:B------:R-:W-:-:S04]  /*1bf0*/  IADD3 R4, R7, 0x1, -R8 ;  /* 0x0000000107047810 */ /* 0x000fc80007ffe808 */
[----:B------:R-:W-:Y:S01]  /*1c00*/  SHF.R.U32.HI R5, RZ, 0x1f, R3 ;  /* 0x0000001fff057819 */ /* 0x000fe20000011603 */
[----:B------:R-:W-:-:S03]  /*1c10*/  IMAD.IADD R2, R4, 0x1, R2 ;  /* 0x0000000104027824 */ /* 0x000fc600078e0202 */
[----:B------:R-:W-:Y:S02]  /*1c20*/  LEA.HI.SX32 R171, R3, R5, 0x1b ;  /* 0x0000000503ab7211 */ /* 0x000fe400078fdaff */
        /* <DEDUP_REMOVED lines=12> */
.L_x_796:
[----:B------:R-:W-:-:S13]  /*1cf0*/  ISETP.NE.AND P0, PT, R6, 0x1, PT ;  /* 0x000000010600780c */ /* 0x000fda0003f05270 */
[----:B------:R-:W-:-:S05]  /*1d00*/  @P0 IMAD.HI.U32 R2, R3, c[0x0][0x330], RZ ;  /* 0x0000cc0003020a27 */ /* 0x000fca00078e00ff */
[----:B------:R-:W-:Y:S02]  /*1d10*/  @P0 SHF.R.U32.HI R3, RZ, c[0x0][0x334], R2 ;  /* 0x0000cd00ff030a19 */ /* 0x000fe40000011602 */
.L_x_797:
[----:B------:R-:W-:Y:S05]  /*1d20*/  BSYNC B0 ;  /* 0x0000000000007941 */ /* 0x000fea0003800000 */
.L_x_795:
[----:B------:R-:W-:-:S05]  /*1d30*/  IMAD R3, R3, R6, c[0x0][0x32c] ;  /* 0x0000cb0003037624 */ /* 0x000fca00078e0206 */
[----:B------:R-:W-:-:S03]  /*1d40*/  IMNMX R4, R4, R3, PT ;  /* 0x0000000304047217 */ /* 0x000fc60003800200 */
.L_x_794:
[----:B------:R-:W-:Y:S01]  /*1d50*/  IMAD.IADD R5, R7, 0x1, -R8 ;  /* 0x0000000107057824 */ /* 0x000fe200078e0a08 */
[----:B------:R-:W-:Y:S01]  /*1d60*/  IADD3 R4, R4, 0x4f, RZ ;  /* 0x0000004f04047810 */ /* 0x000fe20007ffe0ff */
[----:B------:R-:W-:-:S03]  /*1d70*/  @P2 IMAD.HI.U32 R3, R9, c[0x0][0x2c8], RZ ;  /* 0x0000b20009032a27 */ /* 0x000fc600078e00ff */
[----:B------:R1:W-:Y:S01]  /*1d80*/  STL [R1+0x4], R5 ;  /* 0x0000040501007387 */ /* 0x0003e20000100800 */
[----:B------:R-:W-:-:S04]  /*1d90*/  IMAD.HI R4, R4, 0x66666667, RZ ;  /* 0x6666666704047827 */ /* 0x000fc800078e02ff */
[----:B------:R-:W-:Y:S01]  /*1da0*/  IMAD.MOV.U32 R2, RZ, RZ, R9 ;  /* 0x000000ffff027224 */ /* 0x000fe200078e0009 */
[----:B------:R-:W-:Y:S02]  /*1db0*/  @P2 SHF.R.U32.HI R2, RZ, c[0x0][0x2cc], R3 ;  /* 0x0000b300ff022a19 */ /* 0x000fe40000011603 */
[----:B------:R-:W-:-:S03]  /*1dc0*/  SHF.R.U32.HI R3, RZ, 0x1f, R4 ;  /* 0x0000001fff037819 */ /* 0x000fc60000011604 */
[----:B------:R-:W-:Y:S01]  /*1dd0*/  IMAD.IADD R2, R5, 0x1, R2 ;  /* 0x0000000105027824 */ /* 0x000fe200078e0202 */
[----:B------:R-:W-:-:S04]  /*1de0*/  LEA.HI.SX32 R4, R4, R3, 0x1b ;  /* 0x0000000304047211 */ /* 0x000fc800078fdaff */
[----:B------:R-:W-:Y:S02]  /*1df0*/  IADD3 R3, R2, -c[0x0][0x324], RZ ;  /* 0x8000c90002037a10 */ /* 0x000fe40007ffe0ff */
[----:B--2---:R-:W-:Y:S01]  /*1e00*/  IMNMX R9, R171, R4, PT ;  /* 0x00000004ab097217 */ /* 0x004fe20003800200 */
        /* <DEDUP_REMOVED lines=10> */
.L_x_800:
[----:B------:R-:W-:-:S13]  /*1eb0*/  ISETP.NE.AND P0, PT, R6, 0x1, PT ;  /* 0x000000010600780c */ /* 0x000fda0003f05270 */
[----:B------:R-:W-:-:S05]  /*1ec0*/  @P0 IMAD.HI.U32 R4, R2, c[0x0][0x330], RZ ;  /* 0x0000cc0002040a27 */ /* 0x000fca00078e00ff */
[----:B------:R-:W-:Y:S02]  /*1ed0*/  @P0 SHF.R.U32.HI R2, RZ, c[0x0][0x334], R4 ;  /* 0x0000cd00ff020a19 */ /* 0x000fe40000011604 */
.L_x_801:
[----:B------:R-:W-:Y:S05]  /*1ee0*/  BSYNC B0 ;  /* 0x0000000000007941 */ /* 0x000fea0003800000 */
.L_x_799:
[----:B------:R-:W-:-:S05]  /*1ef0*/  IMAD R2, R2, c[0x0][0x32c], RZ ;  /* 0x0000cb0002027a24 */ /* 0x000fca00078e02ff */
[----:B------:R-:W-:-:S04]  /*1f00*/  IMNMX R3, R3, R2, !PT ;  /* 0x0000000203037217 */ /* 0x000fc80007800200 */
.L_x_798:
[----:B------:R-:W-:Y:S01]  /*1f10*/  LOP3.LUT R4, R15, 0xff000000, RZ, 0xc0, !PT ;  /* 0xff0000000f047812 */ /* 0x000fe200078ec0ff */
[----:B------:R-:W-:Y:S01]  /*1f20*/  IMAD.HI R3, R3, 0x66666667, RZ ;  /* 0x6666666703037827 */ /* 0x000fe200078e02ff */
[----:B-1----:R-:W-:Y:S01]  /*1f30*/  LOP3.LUT R5, R15, 0xff0000, RZ, 0xc0, !PT ;  /* 0x00ff00000f057812 */ /* 0x002fe200078ec0ff */
[----:B------:R-:W-:Y:S01]  /*1f40*/  BSSY B0, `(.L_x_802) ;  /* 0x000002c000007945 */ /* 0x000fe20003800000 */
[----:B------:R-:W-:Y:S02]  /*1f50*/  SHF.R.U32.HI R4, RZ, 0x8, R4 ;  /* 0x00000008ff047819 */ /* 0x000fe40000011604 */
[----:B------:R-:W-:Y:S02]  /*1f60*/  SHF.R.U32.HI R2, RZ, 0x1f, R3 ;  /* 0x0000001fff027819 */ /* 0x000fe40000011603 */
[----:B------:R-:W-:Y:S02]  /*1f70*/  LEA.HI R5, R5, R4, RZ, 0x10 ;  /* 0x0000000405057211 */ /* 0x000fe400078f80ff */
[----:B------:R-:W-:Y:S01]  /*1f80*/  LEA.HI.SX32 R3, R3, R2, 0x1b ;  /* 0x0000000203037211 */ /* 0x000fe200078fdaff */
[----:B------:R-:W-:Y:S01]  /*1f90*/  IMAD.MOV.U32 R2, RZ, RZ, RZ ;  /* 0x000000ffff027224 */ /* 0x000fe200078e00ff */
[----:B------:R-:W-:-:S02]  /*1fa0*/  SHF.R.U32.HI R7, RZ, 0x10, R5 ;  /* 0x00000010ff077819 */ /* 0x000fc40000011605 */
[----:B------:R-:W-:Y:S02]  /*1fb0*/  LOP3.LUT R15, R5, 0xff, RZ, 0xc0, !PT ;  /* 0x000000ff050f7812 */ /* 0x000fe400078ec0ff */
[----:B------:R-:W-:Y:S01]  /*1fc0*/  IMNMX R6, RZ, R3, !PT ;  /* 0x00000003ff067217 */ /* 0x000fe20007800200 */
[----:B------:R1:W-:Y:S01]  /*1fd0*/  STL [R1+0x5c], R7 ;  /* 0x00005c0701007387 */ /* 0x0003e20000100800 */
[----:B------:R-:W-:Y:S02]  /*1fe0*/  ISETP.NE.AND P1, PT, R7, RZ, PT ;  /* 0x000000ff0700720c */ /* 0x000fe40003f25270 */
[----:B------:R-:W-:Y:S01]  /*1ff0*/  ISETP.GT.AND P0, PT, R9, R6, PT ;  /* 0x000000060900720c */ /* 0x000fe20003f04270 */
[----:B------:R1:W-:Y:S01]  /*2000*/  STL [R1+0x60], R15 ;  /* 0x0000600f01007387 */ /* 0x0003e20000100800 */
[----:B------:R-:W-:-:S11]  /*2010*/  SEL R135, R7, c[0x0][0x338], P1 ;  /* 0x0000ce0007877a07 */ /* 0x000fd60000800000 */
[----:B------:R-:W-:Y:S05]  /*2020*/  @!P0 BRA `(.L_x_803) ;  /* 0x000001d000008947 */ /* 0x000fea0003800000 */
[----:B------:R-:W-:Y:S02]  /*2030*/  IABS R3, R135 ;  /* 0x0000008700037213 */ /* 0x000fe40000000000 */
[----:B-1----:R-:W-:Y:S02]  /*2040*/  IADD3 R7, R135, -0x1, R9 ;  /* 0xffffffff87077810 */ /* 0x002fe40007ffe009 */
[----:B------:R-:W1:Y:S03]  /*2050*/  I2F.RP R2, R3 ;  /* 0x0000000300027306 */ /* 0x000e660000209400 */
[----:B------:R-:W-:-:S05]  /*2060*/  IMAD.IADD R7, R7, 0x1, -R6 ;  /* 0x0000000107077824 */ /* 0x000fca00078e0a06 */
[----:B------:R-:W-:Y:S01]  /*2070*/  IABS R11, R7 ;  /* 0x00000007000b7213 */ /* 0x000fe20000000000 */
[----:B-1----:R-:W1:Y:S02]  /*2080*/  MUFU.RCP R2, R2 ;  /* 0x0000000200027308 */ /* 0x002e640000001000 */
[----:B-1----:R-:W-:-:S06]  /*2090*/  IADD3 R2, R2, 0xffffffe, RZ ;  /* 0x0ffffffe02027810 */ /* 0x002fcc0007ffe0ff */
[----:B------:R-:W1:Y:S02]  /*20a0*/  F2I.FTZ.U32.TRUNC.NTZ R5, R2 ;  /* 0x0000000200057305 */ /* 0x000e64000021f000 */
        /* <DEDUP_REMOVED lines=21> */
.L_x_803:
[----:B------:R-:W-:Y:S05]  /*2200*/  BSYNC B0 ;  /* 0x0000000000007941 */ /* 0x000fea0003800000 */
.L_x_802:
[----:B------:R-:W-:Y:S01]  /*2210*/  IMAD R3, R15, R2, R6 ;  /* 0x000000020f037224 */ /* 0x000fe200078e0206 */
[----:B------:R-:W2:Y:S03]  /*2220*/  S2R R11, SR_TID.X ;  /* 0x00000000000b7919 */ /* 0x000ea60000002100 */
[C---:B------:R-:W-:Y:S02]  /*2230*/  IMAD.IADD R2, R3.reuse, 0x1, R2 ;  /* 0x0000000103027824 */ /* 0x040fe400078e0202 */
[----:B------:R-:W-:-:S03]  /*2240*/  IMAD R3, R3, 0x50, -R12 ;  /* 0x0000005003037824 */ /* 0x000fc600078e0a0c */
[----:B------:R-:W-:Y:S02]  /*2250*/  IMNMX R2, R9, R2, PT ;  /* 0x0000000209027217 */ /* 0x000fe40003800200 */
[----:B------:R-:W-:-:S03]  /*2260*/  IMNMX R3, RZ, R3, !PT ;  /* 0x00000003ff037217 */ /* 0x000fc60007800200 */
[----:B------:R-:W-:Y:S02]  /*2270*/  IMAD R2, R2, 0x50, -R12 ;  /* 0x0000005002027824 */ /* 0x000fe400078e0a0c */
[----:B------:R-:W-:-:S03]  /*2280*/  IMAD.WIDE.U32 R4, R3, -0x33333333, RZ ;  /* 0xcccccccd03047825 */ /* 0x000fc600078e00ff */
[----:B------:R-:W-:Y:S02]  /*2290*/  IMNMX R2, R2, R0, PT ;  /* 0x0000000002027217 */ /* 0x000fe40003800200 */
[----:B------:R-:W-:Y:S02]  /*22a0*/  SHF.R.U32.HI R130, RZ, 0x6, R5 ;  /* 0x00000006ff827819 */ /* 0x000fe40000011605 */
[----:B------:R-:W-:Y:S02]  /*22b0*/  ISETP.GT.AND P0, PT, R2, R3, PT ;  /* 0x000000030200720c */ /* 0x000fe40003f04270 */
[----:B--2---:R-:W-:Y:S01]  /*22c0*/  SHF.R.S32.HI R10, RZ, 0x1f, R11 ;  /* 0x0000001fff0a7819 */ /* 0x004fe2000001140b */
[----:B------:R-:W-:-:S03]  /*22d0*/  IMAD.MOV.U32 R4, RZ, RZ, R130 ;  /* 0x000000ffff047224 */ /* 0x000fc600078e0082 */
[CC--:B------:R-:W-:Y:S02]  /*22e0*/  LEA.HI R5, R10.reuse, R11.reuse, RZ, 0x5 ;  /* 0x0000000b0a057211 */ /* 0x0c0fe400078f28ff */
[----:B-1----:R-:W-:-:S04]  /*22f0*/  LEA.HI R7, R10, R11, RZ, 0x3 ;  /* 0x0000000b0a077211 */ /* 0x002fc800078f18ff */
[----:B------:R-:W-:Y:S02]  /*2300*/  LOP3.LUT R8, R7, 0xfffffff8, RZ, 0xc0, !PT ;  /* 0xfffffff807087812 */ /* 0x000fe400078ec0ff */
[----:B------:R-:W-:Y:S02]  /*2310*/  @P0 IADD3 R3, R2, 0x4f, RZ ;  /* 0x0000004f02030810 */ /* 0x000fe40007ffe0ff */
[----:B------:R-:W-:Y:S01]  /*2320*/  LEA.HI R2, R10, R11, RZ, 0x2 ;  /* 0x0000000b0a027211 */ /* 0x000fe200078f10ff */
[----:B------:R-:W-:Y:S01]  /*2330*/  IMAD.IADD R165, R11, 0x1, -R8 ;  /* 0x000000010ba57824 */ /* 0x000fe200078e0a08 */
[----:B------:R-:W-:Y:S01]  /*2340*/  SHF.R.S32.HI R139, RZ, 0x3, R7 ;  /* 0x00000003ff8b7819 */ /* 0x000fe20000011407 */
[----:B------:R-:W-:Y:S01]  /*2350*/  @P0 IMAD.HI R3, R3, 0x66666667, RZ ;  /* 0x6666666703030827 */ /* 0x000fe200078e02ff */
[----:B------:R-:W-:Y:S02]  /*2360*/  LOP3.LUT R9, R2, 0xfffffffc, RZ, 0xc0, !PT ;  /* 0xfffffffc02097812 */ /* 0x000fe400078ec0ff */
[--C-:B------:R-:W-:Y:S01]  /*2370*/  SHF.R.S32.HI R83, RZ, 0x2, R2.reuse ;  /* 0x00000002ff537819 */ /* 0x100fe20000011402 */
[----:B------:R-:W-:Y:S01]  /*2380*/  IMAD.SHL.U32 R136, R165, 0x8, RZ ;  /* 0x00000008a5887824 */ /* 0x000fe200078e00ff */
[----:B------:R-:W-:Y:S01]  /*2390*/  SHF.R.S32.HI R2, RZ, 0x1f, R2 ;  /* 0x0000001fff027819 */ /* 0x000fe20000011402 */
[----:B------:R-:W-:Y:S01]  /*23a0*/  IMAD.IADD R164, R11, 0x1, -R9 ;  /* 0x000000010ba47824 */ /* 0x000fe200078e0a09 */
[----:B------:R-:W-:Y:S01]  /*23b0*/  @P0 SHF.R.U32.HI R6, RZ, 0x1f, R3 ;  /* 0x0000001fff060819 */ /* 0x000fe20000011603 */
[----:B------:R-:W-:Y:S01]  /*23c0*/  IMAD.MOV.U32 R9, RZ, RZ, 0x40 ;  /* 0x00000040ff097424 */ /* 0x000fe200078e00ff */
[----:B------:R-:W-:Y:S01]  /*23d0*/  LEA.HI R2, R2, R83, RZ, 0x3 ;  /* 0x0000005302027211 */ /* 0x000fe200078f18ff */
[C---:B------:R-:W-:Y:S01]  /*23e0*/  IMAD.SHL.U32 R32, R164.reuse, 0x8, RZ ;  /* 0x00000008a4207824 */ /* 0x040fe200078e00ff */
[----:B------:R-:W-:Y:S01]  /*23f0*/  @P0 LEA.HI.SX32 R4, R3, R6, 0x1b ;  /* 0x0000000603040211 */ /* 0x000fe200078fdaff */
[----:B------:R-:W-:Y:S01]  /*2400*/  IMAD.SHL.U32 R28, R164, 0x4, RZ ;  /* 0x00000004a41c7824 */ /* 0x000fe200078e00ff */
[----:B------:R-:W-:-:S02]  /*2410*/  LOP3.LUT R2, R2, 0xfffffff8, RZ, 0xc0, !PT ;  /* 0xfffffff802027812 */ /* 0x000fc400078ec0ff */
[----:B------:R-:W-:Y:S02]  /*2420*/  SHF.R.S32.HI R3, RZ, 0x5, R5 ;  /* 0x00000005ff037819 */ /* 0x000fe40000011405 */
[C---:B------:R-:W-:Y:S01]  /*2430*/  IADD3 R140, R83.reuse, 0x20, RZ ;  /* 0x00000020538c7810 */ /* 0x040fe20007ffe0ff */
[C---:B------:R-:W-:Y:S01]  /*2440*/  IMAD.IADD R2, R83.reuse, 0x1, -R2 ;  /* 0x0000000153027824 */ /* 0x040fe200078e0a02 */
[----:B------:R-:W-:Y:S01]  /*2450*/  IADD3 R141, R83, 0x40, RZ ;  /* 0x00000040538d7810 */ /* 0x000fe20007ffe0ff */
[----:B------:R-:W-:Y:S01]  /*2460*/  IMAD.SHL.U32 R158, R3, 0x200, RZ ;  /* 0x00000200039e7824 */ /* 0x000fe200078e00ff */
[----:B------:R-:W-:Y:S01]  /*2470*/  SHF.R.S32.HI R3, RZ, 0x1f, R140 ;  /* 0x0000001fff037819 */ /* 0x000fe2000001148c */
[----:B------:R-:W-:Y:S01]  /*2480*/  IMAD.SHL.U32 R6, R140, 0x40, RZ ;  /* 0x000000408c067824 */ /* 0x000fe200078e00ff */
[C---:B------:R-:W-:Y:S01]  /*2490*/  LOP3.LUT P0, RZ, R2.reuse, 0x4, RZ, 0xc0, !PT ;  /* 0x0000000402ff7812 */ /* 0x040fe2000780c0ff */
[----:B------:R-:W-:Y:S01]  /*24a0*/  IMAD.SHL.U32 R2, R2, 0x40, RZ ;  /* 0x0000004002027824 */ /* 0x000fe200078e00ff */
[----:B------:R-:W-:Y:S01]  /*24b0*/  SHF.R.S32.HI R8, RZ, 0x1f, R141 ;  /* 0x0000001fff087819 */ /* 0x000fe2000001148d */
[----:B------:R-:W-:Y:S01]  /*24c0*/  IMAD.SHL.U32 R5, R141, 0x40, RZ ;  /* 0x000000408d057824 */ /* 0x000fe200078e00ff */
[----:B------:R-:W-:-:S02]  /*24d0*/  ISETP.GT.AND P1, PT, R4, R130, PT ;  /* 0x000000820400720c */ /* 0x000fc40003f24270 */
[----:B------:R-:W-:Y:S02]  /*24e0*/  LOP3.LUT R150, R2, 0x1c0, RZ, 0xc0, !PT ;  /* 0x000001c002967812 */ /* 0x000fe400078ec0ff */
[----:B------:R-:W-:Y:S02]  /*24f0*/  LEA.HI R7, R3, R140, RZ, 0x3 ;  /* 0x0000008c03077211 */ /* 0x000fe400078f18ff */
[----:B------:R-:W-:Y:S02]  /*2500*/  SHF.R.U32.HI R157, RZ, 0x3, R150 ;  /* 0x00000003ff9d7819 */ /* 0x000fe40000011696 */
[----:B------:R-:W-:Y:S02]  /*2510*/  LOP3.LUT R2, R150, 0x18, R32, 0xf8, !PT ;  /* 0x0000001896027812 */ /* 0x000fe400078ef820 */
[----:B------:R-:W-:Y:S02]  /*2520*/  LEA.HI R3, R8, R141, RZ, 0x3 ;  /* 0x0000008d08037211 */ /* 0x000fe400078f18ff */
[----:B------:R-:W-:-:S02]  /*2530*/  LOP3.LUT R2, R158, R2, R157, 0xf6, !PT ;  /* 0x000000029e027212 */ /* 0x000fc400078ef69d */
[----:B------:R-:W-:Y:S01]  /*2540*/  LOP3.LUT R152, R5, 0x1c0, RZ, 0xc0, !PT ;  /* 0x000001c005987812 */ /* 0x000fe200078ec0ff */
[----:B------:R-:W-:Y:S01]  /*2550*/  IMAD.SHL.U32 R5, R3, 0x40, RZ ;  /* 0x0000004003057824 */ /* 0x000fe200078e00ff */
[----:B------:R-:W-:Y:S01]  /*2560*/  LOP3.LUT R151, R6, 0x1c0, RZ, 0xc0, !PT ;  /* 0x000001c006977812 */ /* 0x000fe200078ec0ff */
[----:B------:R-:W-:Y:S01]  /*2570*/  IMAD.SHL.U32 R6, R7, 0x40, RZ ;  /* 0x0000004007067824 */ /* 0x000fe200078e00ff */
[----:B------:R-:W-:Y:S02]  /*2580*/  SEL R3, R9, 0xffffffc0, !P0 ;  /* 0xffffffc009037807 */ /* 0x000fe40004000000 */
[----:B------:R-:W-:Y:S02]  /*2590*/  LEA R81, R2, 0x100, 0x1 ;  /* 0x0000010002517811 */ /* 0x000fe400078e08ff */
[----:B------:R-:W-:Y:S02]  /*25a0*/  SHF.R.S32.HI R187, RZ, 0x1f, R139 ;  /* 0x0000001fffbb7819 */ /* 0x000fe4000001148b */
[----:B------:R-:W-:Y:S01]  /*25b0*/  SHF.R.S32.HI R33, RZ, 0x1f, R32 ;  /* 0x0000001fff217819 */ /* 0x000fe20000011420 */
[----:B------:R-:W-:Y:S01]  /*25c0*/  IMAD.IADD R82, R81, 0x1, R3 ;  /* 0x0000000151527824 */ /* 0x000fe200078e0203 */
[----:B------:R-:W-:-:S02]  /*25d0*/  SHF.R.S32.HI R29, RZ, 0x1f, R28 ;  /* 0x0000001fff1d7819 */ /* 0x000fc4000001141c */
[----:B------:R-:W-:Y:S02]  /*25e0*/  IADD3 R30, R28, 0x10, RZ ;  /* 0x000000101c1e7810 */ /* 0x000fe40007ffe0ff */
[----:B------:R-:W-:Y:S02]  /*25f0*/  SHF.R.S32.HI R137, RZ, 0x1f, R136 ;  /* 0x0000001fff897819 */ /* 0x000fe40000011488 */
[----:B------:R-:W-:Y:S02]  /*2600*/  SHF.R.U32.HI R188, RZ, 0x3, R151 ;  /* 0x00000003ffbc7819 */ /* 0x000fe40000011697 */
[----:B------:R-:W-:Y:S02]  /*2610*/  SHF.R.U32.HI R189, RZ, 0x3, R152 ;  /* 0x00000003ffbd7819 */ /* 0x000fe40000011698 */
[----:B------:R-:W-:Y:S02]  /*2620*/  LOP3.LUT R162, R6, 0xfffffe00, RZ, 0xc0, !PT ;  /* 0xfffffe0006a27812 */ /* 0x000fe400078ec0ff */
[----:B------:R-:W-:Y:S01]  /*2630*/  LOP3.LUT R163, R5, 0xfffffe00, RZ, 0xc0, !PT ;  /* 0xfffffe0005a37812 */ /* 0x000fe200078ec0ff */
[----:B------:R-:W-:Y:S05]  /*2640*/  @!P1 BRA `(.L_x_804) ;  /* 0x0000548000009947 */ /* 0x000fea0003800000 */
[----:B------:R-:W-:-:S04]  /*2650*/  ISETP.NE.U32.AND P0, PT, RZ, c[0x0][0x340], PT ;  /* 0x0000d000ff007a0c */ /* 0x000fc80003f05070 */
[----:B------:R-:W-:-:S13]  /*2660*/  ISETP.NE.AND.EX P2, PT, RZ, c[0x0][0x344], PT, P0 ;  /* 0x0000d100ff007a0c */ /* 0x000fda0003f45300 */
[----:B------:R-:W-:-:S05]  /*2670*/  @P2 IMAD.WIDE R2, R31, R173, c[0x0][0x340] ;  /* 0x0000d0001f022625 */ /* 0x000fca00078e02ad */
[----:B------:R1:W2:Y:S01]  /*2680*/  @P2 LDG.E R22, [R2.64] ;  /* 0x0000000802162981 */ /* 0x0002a2000c1e1900 */
[----:B------:R-:W-:Y:S01]  /*2690*/  IADD3 R124, P0, R139, R14, RZ ;  /* 0x0000000e8b7c7210 */ /* 0x000fe20007f1e0ff */
[----:B------:R-:W-:Y:S01]  /*26a0*/  IMAD.MOV.U32 R144, RZ, RZ, 0x50 ;  /* 0x00000050ff907424 */ /* 0x000fe200078e00ff */
[----:B------:R-:W-:Y:S01]  /*26b0*/  SHF.R.S32.HI R21, RZ, 0x1f, R31 ;  /* 0x0000001fff157819 */ /* 0x000fe2000001141f */
[----:B------:R-:W-:Y:S01]  /*26c0*/  IMAD.MOV.U32 R20, RZ, RZ, c[0x0][0x238] ;  /* 0x00008e00ff147624 */ /* 0x000fe200078e00ff */
[----:B------:R-:W-:Y:S01]  /*26d0*/  LEA.HI.X.SX32 R133, R14, R187, 0x1, P0 ;  /* 0x000000bb0e857211 */ /* 0x000fe200000f0eff */
[C---:B------:R-:W-:Y:S01]  /*26e0*/  IMAD R172, R144.reuse, c[0x0][0x23c], RZ ;  /* 0x00008f0090ac7a24 */ /* 0x040fe200078e02ff */
[----:B------:R-:W-:Y:S01]  /*26f0*/  SEL R25, R21, RZ, !P3 ;  /* 0x000000ff15197207 */ /* 0x000fe20005800000 */
[----:B------:R-:W-:Y:S01]  /*2700*/  IMAD.WIDE.U32 R148, R144, c[0x0][0x238], RZ ;  /* 0x00008e0090947a25 */ /* 0x000fe200078e00ff */
[----:B------:R-:W-:Y:S02]  /*2710*/  IADD3 R36, R4, -0x1, RZ ;  /* 0xffffffff04247810 */ /* 0x000fe40007ffe0ff */
[----:B------:R-:W-:Y:S01]  /*2720*/  IADD3 R118, -R139, R0, RZ ;  /* 0x000000008b767210 */ /* 0x000fe20007ffe1ff */
[----:B------:R-:W-:Y:S01]  /*2730*/  IMAD R5, R133, c[0x0][0x238], RZ ;  /* 0x00008e0085057a24 */ /* 0x000fe200078e02ff */
[----:B------:R-:W-:Y:S01]  /*2740*/  SEL R24, R31, RZ, !P3 ;  /* 0x000000ff1f187207 */ /* 0x000fe20005800000 */
[----:B------:R-:W-:Y:S01]  /*2750*/  IMAD R4, R25, c[0x0][0x248], RZ ;  /* 0x0000920019047a24 */ /* 0x000fe200078e02ff */
[----:B------:R-:W-:Y:S01]  /*2760*/  ISETP.GE.AND P5, PT, R136, c[0x0][0x1d4], PT ;  /* 0x0000750088007a0c */ /* 0x000fe20003fa6270 */
[----:B------:R-:W-:Y:S01]  /*2770*/  IMAD R5, R124, c[0x0][0x23c], R5 ;  /* 0x00008f007c057a24 */ /* 0x000fe200078e0205 */
[----:B------:R-:W-:Y:S01]  /*2780*/  SHF.L.U32 R178, R20, 0x4, RZ ;  /* 0x0000000414b27819 */ /* 0x000fe200000006ff */
[----:B------:R-:W-:Y:S01]  /*2790*/  IMAD R10, R36, -0x50, R118 ;  /* 0xffffffb0240a7824 */ /* 0x000fe200078e0276 */
[----:B------:R-:W-:Y:S01]  /*27a0*/  SHF.L.U64.HI R173, R20, R173, c[0x0][0x23c] ;  /* 0x00008f0014ad7619 */ /* 0x000fe200000102ad */
[----:B------:R-:W-:Y:S01]  /*27b0*/  IMAD R4, R24, c[0x0][0x24c], R4 ;  /* 0x0000930018047a24 */ /* 0x000fe200078e0204 */
[----:B------:R-:W-:Y:S01]  /*27c0*/  SHF.R.S32.HI R26, RZ, 0x1f, R83 ;  /* 0x0000001fff1a7819 */ /* 0x000fe20000011453 */
[----:B------:R-:W-:Y:S01]  /*27d0*/  IMAD.IADD R172, R149, 0x1, R172 ;  /* 0x0000000195ac7824 */ /* 0x000fe200078e02ac */
[----:B------:R-:W-:Y:S01]  /*27e0*/  ISETP.GE.AND P0, PT, R10, 0x1, PT ;  /* 0x000000010a00780c */ /* 0x000fe20003f06270 */
[----:B------:R-:W-:Y:S01]  /*27f0*/  IMAD.WIDE.U32 R184, R83, c[0x0][0x1e0], RZ ;  /* 0x0000780053b87a25 */ /* 0x000fe200078e00ff */
[----:B------:R-:W-:-:S02]  /*2800*/  IADD3 R19, R13, R160, RZ ;  /* 0x000000a00d137210 */ /* 0x000fc40007ffe0ff */
[----:B------:R-:W-:Y:S01]  /*2810*/  IADD3 R93, R32, 0x20, RZ ;  /* 0x00000020205d7810 */ /* 0x000fe20007ffe0ff */
[----:B-1----:R-:W-:Y:S01]  /*2820*/  IMAD.WIDE.U32 R2, R124, c[0x0][0x238], R136 ;  /* 0x00008e007c027a25 */ /* 0x002fe200078e0088 */
[----:B------:R-:W-:Y:S02]  /*2830*/  SHF.R.S32.HI R23, RZ, 0x1f, R19 ;  /* 0x0000001fff177819 */ /* 0x000fe40000011413 */
[----:B------:R-:W-:Y:S01]  /*2840*/  MOV R190, c[0x0][0x27c] ;  /* 0x00009f0000be7a02 */ /* 0x000fe20000000f00 */
[----:B------:R-:W-:Y:S01]  /*2850*/  IMAD.IADD R3, R3, 0x1, R5 ;  /* 0x0000000103037824 */ /* 0x000fe200078e0205 */
[----:B------:R-:W-:Y:S01]  /*2860*/  MOV R170, 0x5 ;  /* 0x0000000500aa7802 */ /* 0x000fe20000000f00 */
[----:B------:R-:W-:Y:S01]  /*2870*/  IMAD R9, R26, c[0x0][0x280], RZ ;  /* 0x0000a0001a097a24 */ /* 0x000fe200078e02ff */
[----:B------:R-:W-:Y:S01]  /*2880*/  P2R R134, PR, RZ, 0x20 ;  /* 0x00000020ff867803 */ /* 0x000fe20000000000 */
[----:B------:R-:W-:Y:S01]  /*2890*/  IMAD.WIDE.U32 R2, R27, c[0x0][0x240], R2 ;  /* 0x000090001b027a25 */ /* 0x000fe200078e0002 */
[----:B------:R-:W-:-:S03]  /*28a0*/  ISETP.GE.AND P6, PT, R32, c[0x0][0x1d4], PT ;  /* 0x0000750020007a0c */ /* 0x000fc60003fc6270 */
[----:B------:R-:W-:Y:S02]  /*28b0*/  IMAD R3, R27, c[0x0][0x244], R3 ;  /* 0x000091001b037a24 */ /* 0x000fe400078e0203 */
[----:B------:R-:W-:Y:S02]  /*28c0*/  IMAD R12, R83, c[0x0][0x284], R9 ;  /* 0x0000a100530c7a24 */ /* 0x000fe400078e0209 */
[----:B------:R-:W-:Y:S01]  /*28d0*/  IMAD.WIDE.U32 R116, R24, c[0x0][0x248], R2 ;  /* 0x0000920018747a25 */ /* 0x000fe200078e0002 */
[----:B------:R-:W-:-:S03]  /*28e0*/  SHF.R.S32.HI R3, RZ, 0x1f, R36 ;  /* 0x0000001fff037819 */ /* 0x000fc60000011424 */
[----:B------:R-:W-:Y:S01]  /*28f0*/  IMAD R2, R172, R36, RZ ;  /* 0x00000024ac027224 */ /* 0x000fe200078e02ff */
[----:B------:R-:W-:Y:S01]  /*2900*/  IADD3 R115, R117, R4, RZ ;  /* 0x0000000475737210 */ /* 0x000fe20007ffe0ff */
[----:B------:R-:W-:Y:S02]  /*2910*/  IMAD.MOV.U32 R114, RZ, RZ, R116 ;  /* 0x000000ffff727224 */ /* 0x000fe400078e0074 */
[-C--:B------:R-:W-:Y:S02]  /*2920*/  IMAD R4, R3, R148.reuse, R2 ;  /* 0x0000009403047224 */ /* 0x080fe400078e0202 */
[----:B------:R-:W-:-:S04]  /*2930*/  IMAD.WIDE.U32 R2, R36, R148, R114 ;  /* 0x0000009424027225 */ /* 0x000fc800078e0072 */
[----:B------:R-:W-:Y:S01]  /*2940*/  IMAD.MOV.U32 R153, RZ, RZ, c[0x0][0x280] ;  /* 0x0000a000ff997624 */ /* 0x000fe200078e00ff */
[----:B------:R-:W-:Y:S01]  /*2950*/  IADD3 R3, R3, R4, RZ ;  /* 0x0000000403037210 */ /* 0x000fe20007ffe0ff */
[----:B------:R-:W-:Y:S01]  /*2960*/  IMAD.MOV.U32 R154, RZ, RZ, c[0x0][0x290] ;  /* 0x0000a400ff9a7624 */ /* 0x000fe200078e00ff */
[C---:B------:R-:W-:Y:S01]  /*2970*/  @P0 LEA R4, P1, R2.reuse, c[0x0][0x220], 0x1 ;  /* 0x0000880002040a11 */ /* 0x040fe200078208ff */
[C---:B------:R-:W-:Y:S01]  /*2980*/  IMAD.SHL.U32 R176, R153.reuse, 0x20, RZ ;  /* 0x0000002099b07824 */ /* 0x040fe200078e00ff */
[-C--:B------:R-:W-:Y:S02]  /*2990*/  SHF.L.U64.HI R155, R153, R170.reuse, c[0x0][0x284] ;  /* 0x0000a100999b7619 */ /* 0x080fe400000102aa */
[----:B------:R-:W-:Y:S02]  /*29a0*/  @P0 LEA.HI.X R5, R2, c[0x0][0x224], R3, 0x1, P1 ;  /* 0x0000890002050a11 */ /* 0x000fe400008f0c03 */
[----:B------:R-:W-:Y:S02]  /*29b0*/  ISETP.GE.AND P1, PT, R10, 0x11, PT ;  /* 0x000000110a00780c */ /* 0x000fe40003f26270 */
[C---:B------:R-:W-:Y:S01]  /*29c0*/  SHF.L.U64.HI R156, R154.reuse, R170, c[0x0][0x294] ;  /* 0x0000a5009a9c7619 */ /* 0x040fe200000102aa */
[----:B------:R-:W-:Y:S01]  /*29d0*/  @!PT LDS RZ, [RZ] ;  /* 0x00000000fffff984 */ /* 0x000fe20000000800 */
[----:B------:R-:W-:Y:S01]  /*29e0*/  @!PT LDS RZ, [RZ] ;  /* 0x00000000fffff984 */ /* 0x000fe20000000800 */
[----:B------:R-:W-:Y:S01]  /*29f0*/  @!PT LDS RZ, [RZ] ;  /* 0x00000000fffff984 */ /* 0x000fe20000000800 */
[----:B------:R1:W-:Y:S01]  /*2a00*/  @P0 LDGSTS.E.BYPASS.LTC128B.128 [R219+0x2900], [R4.64], !P5 ;  /* 0x0290000004db0fae */ /* 0x0003e2000e901d48 */
[----:B------:R-:W-:-:S09]  /*2a10*/  SHF.L.U32 R177, R154, 0x5, RZ ;  /* 0x000000059ab17819 */ /* 0x000fd200000006ff */
[----:B-1----:R-:W-:-:S05]  /*2a20*/  @P1 IADD3 R5, P0, R178, R2, RZ ;  /* 0x00000002b2051210 */ /* 0x002fca0007f1e0ff */
[----:B------:R-:W-:Y:S01]  /*2a30*/  @P1 IMAD.X R6, R3, 0x1, R173, P0 ;  /* 0x0000000103061824 */ /* 0x000fe200000e06ad */
[----:B------:R-:W-:-:S04]  /*2a40*/  @P1 LEA R4, P0, R5, c[0x0][0x220], 0x1 ;  /* 0x0000880005041a11 */ /* 0x000fc800078008ff */
[----:B------:R-:W-:Y:S02]  /*2a50*/  @P1 LEA.HI.X R5, R5, c[0x0][0x224], R6, 0x1, P0 ;  /* 0x0000890005051a11 */ /* 0x000fe400000f0c06 */
[----:B------:R-:W-:-:S03]  /*2a60*/  ISETP.GE.AND P0, PT, R10, 0x21, PT ;  /* 0x000000210a00780c */ /* 0x000fc60003f06270 */
[----:B------:R1:W-:Y:S10]  /*2a70*/  @P1 LDGSTS.E.BYPASS.LTC128B.128 [R219+0x3100], [R4.64], !P5 ;  /* 0x0310000004db1fae */ /* 0x0003f4000e901d48 */
[----:B------:R-:W-:-:S02]  /*2a80*/  @P0 MOV R6, c[0x0][0x23c] ;  /* 0x00008f0000060a02 */ /* 0x000fc40000000f00 */
[----:B-1----:R-:W-:-:S04]  /*2a90*/  @P0 LEA R4, P1, R20, R2, 0x5 ;  /* 0x0000000214040211 */ /* 0x002fc800078228ff */
[----:B------:R-:W-:Y:S02]  /*2aa0*/  @P0 LEA.HI.X R5, R20, R3, R6, 0x5, P1 ;  /* 0x0000000314050211 */ /* 0x000fe400008f2c06 */
[----:B------:R-:W-:-:S04]  /*2ab0*/  @P0 LEA R6, P1, R4, c[0x0][0x220], 0x1 ;  /* 0x0000880004060a11 */ /* 0x000fc800078208ff */
[----:B------:R-:W-:Y:S02]  /*2ac0*/  @P0 LEA.HI.X R7, R4, c[0x0][0x224], R5, 0x1, P1 ;  /* 0x0000890004070a11 */ /* 0x000fe400008f0c05 */
[----:B------:R-:W-:-:S03]  /*2ad0*/  ISETP.GE.AND P1, PT, R10, 0x31, PT ;  /* 0x000000310a00780c */ /* 0x000fc60003f26270 */
[----:B------:R1:W-:Y:S10]  /*2ae0*/  @P0 LDGSTS.E.BYPASS.LTC128B.128 [R219+0x3900], [R6.64], !P5 ;  /* 0x0390000006db0fae */ /* 0x0003f4000e901d48 */
[----:B------:R-:W-:-:S04]  /*2af0*/  @P1 IMAD.MOV.U32 R4, RZ, RZ, c[0x0][0x23c] ;  /* 0x00008f00ff041624 */ /* 0x000fc800078e00ff */
[----:B------:R-:W-:Y:S02]  /*2b00*/  @P1 IMAD R8, R4, 0x30, RZ ;  /* 0x0000003004081824 */ /* 0x000fe400078e02ff */
[----:B------:R-:W-:-:S04]  /*2b10*/  @P1 IMAD.WIDE.U32 R4, R20, 0x30, R2 ;  /* 0x0000003014041825 */ /* 0x000fc800078e0002 */
[----:B------:R-:W-:Y:S01]  /*2b20*/  @P1 IMAD.IADD R5, R5, 0x1, R8 ;  /* 0x0000000105051824 */ /* 0x000fe200078e0208 */
[----:B------:R-:W-:-:S04]  /*2b30*/  @P1 LEA R8, P0, R4, c[0x0][0x220], 0x1 ;  /* 0x0000880004081a11 */ /* 0x000fc800078008ff */
[----:B------:R-:W-:Y:S01]  /*2b40*/  @P1 LEA.HI.X R9, R4, c[0x0][0x224], R5, 0x1, P0 ;  /* 0x0000890004091a11 */ /* 0x000fe200000f0c05 */
[----:B------:R-:W-:Y:S01]  /*2b50*/  IMAD.WIDE.U32 R4, R19, c[0x0][0x1e0], RZ ;  /* 0x0000780013047a25 */ /* 0x000fe200078e00ff */
[----:B------:R-:W-:-:S03]  /*2b60*/  ISETP.GE.AND P0, PT, R10, 0x41, PT ;  /* 0x000000410a00780c */ /* 0x000fc60003f06270 */
[----:B-1----:R-:W-:Y:S01]  /*2b70*/  IMAD.WIDE.U32 R6, R83, c[0x0][0x280], R28 ;  /* 0x0000a00053067a25 */ /* 0x002fe200078e001c */
[----:B------:R1:W-:Y:S03]  /*2b80*/  @P1 LDGSTS.E.BYPASS.LTC128B.128 [R219+0x4100], [R8.64], !P5 ;  /* 0x0410000008db1fae */ /* 0x0003e6000e901d48 */
[----:B------:R-:W-:Y:S01]  /*2b90*/  IMAD.MOV.U32 R14, RZ, RZ, R6 ;  /* 0x000000ffff0e7224 */ /* 0x000fe200078e0006 */
[----:B------:R-:W-:Y:S01]  /*2ba0*/  IADD3 R15, R7, R12, RZ ;  /* 0x0000000c070f7210 */ /* 0x000fe20007ffe0ff */
[----:B------:R-:W-:-:S04]  /*2bb0*/  IMAD R7, R23, c[0x0][0x1e0], RZ ;  /* 0x0000780017077a24 */ /* 0x000fc800078e02ff */
[C---:B------:R-:W-:Y:S01]  /*2bc0*/  @P0 LEA R18, P1, R20.reuse, R2, 0x6 ;  /* 0x0000000214120211 */ /* 0x040fe200078230ff */
[----:B------:R-:W-:Y:S02]  /*2bd0*/  IMAD R10, R19, c[0x0][0x1e4], R7 ;  /* 0x00007900130a7a24 */ /* 0x000fe400078e0207 */
[----:B------:R-:W-:Y:S02]  /*2be0*/  @P0 IMAD.MOV.U32 R2, RZ, RZ, c[0x0][0x23c] ;  /* 0x00008f00ff020624 */ /* 0x000fe400078e00ff */
[----:B------:R-:W-:Y:S01]  /*2bf0*/  IMAD.WIDE.U32 R6, R83, c[0x0][0x290], R28 ;  /* 0x0000a40053067a25 */ /* 0x000fe200078e001c */
[----:B------:R-:W-:Y:S02]  /*2c00*/  IADD3 R5, R5, R10, RZ ;  /* 0x0000000a05057210 */ /* 0x000fe40007ffe0ff */
[----:B------:R-:W-:Y:S01]  /*2c10*/  @P0 LEA.HI.X R20, R20, R3, R2, 0x6, P1 ;  /* 0x0000000314140211 */ /* 0x000fe200008f3402 */
[----:B------:R-:W-:Y:S01]  /*2c20*/  IMAD.WIDE.U32 R2, R83, c[0x0][0x290], R32 ;  /* 0x0000a40053027a25 */ /* 0x000fe200078e0020 */
[----:B------:R-:W-:-:S02]  /*2c30*/  @P0 LEA R16, P1, R18, c[0x0][0x220], 0x1 ;  /* 0x0000880012100a11 */ /* 0x000fc400078208ff */
[----:B------:R-:W-:Y:S01]  /*2c40*/  MOV R10, R6 ;  /* 0x00000006000a7202 */ /* 0x000fe20000000f00 */
[----:B-----5:R-:W-:-:S04]  /*2c50*/  IMAD.WIDE.U32 R102, R138, c[0x0][0x280], R14 ;  /* 0x0000a0008a667a25 */ /* 0x020fc800078e000e */
[----:B-1----:R-:W-:-:S04]  /*2c60*/  IMAD R8, R26, c[0x0][0x290], RZ ;  /* 0x0000a4001a087a24 */ /* 0x002fc800078e02ff */
[C---:B------:R-:W-:Y:S02]  /*2c70*/  IMAD R17, R83.reuse, c[0x0][0x294], R8 ;  /* 0x0000a50053117a24 */ /* 0x040fe400078e0208 */
[----:B------:R-:W-:-:S03]  /*2c80*/  IMAD.WIDE.U32 R8, R83, c[0x0][0x280], R32 ;  /* 0x0000a00053087a25 */ /* 0x000fc600078e0020 */
[----:B------:R-:W-:Y:S01]  /*2c90*/  IADD3 R11, R7, R17, RZ ;  /* 0x00000011070b7210 */ /* 0x000fe20007ffe0ff */
[----:B------:R-:W-:Y:S02]  /*2ca0*/  IMAD.IADD R9, R12, 0x1, R9 ;  /* 0x000000010c097824 */ /* 0x000fe400078e0209 */
[----:B------:R-:W-:Y:S01]  /*2cb0*/  IMAD.WIDE.U32 R12, R27, c[0x0][0x1e8], R4 ;  /* 0x00007a001b0c7a25 */ /* 0x000fe200078e0004 */
[----:B------:R-:W-:-:S03]  /*2cc0*/  MOV R4, R2 ;  /* 0x0000000200047202 */ /* 0x000fc60000000f00 */
[----:B------:R-:W-:Y:S01]  /*2cd0*/  IMAD.IADD R5, R17, 0x1, R3 ;  /* 0x0000000111057824 */ /* 0x000fe200078e0203 */
[----:B------:R-:W-:Y:S01]  /*2ce0*/  @P0 LEA.HI.X R17, R18, c[0x0][0x224], R20, 0x1, P1 ;  /* 0x0000890012110a11 */ /* 0x000fe200008f0c14 */
[----:B------:R-:W-:Y:S02]  /*2cf0*/  IMAD R7, R27, c[0x0][0x1ec], R13 ;  /* 0x00007b001b077a24 */ /* 0x000fe400078e020d */
[----:B------:R-:W-:Y:S02]  /*2d00*/  IMAD.MOV.U32 R6, RZ, RZ, R12 ;  /* 0x000000ffff067224 */ /* 0x000fe400078e000c */
[----:B------:R1:W-:Y:S01]  /*2d10*/  @P0 LDGSTS.E.BYPASS.LTC128B.128 [R219+0x4900], [R16.64], !P5 ;  /* 0x0490000010db0fae */ /* 0x0003e2000e901d48 */
[----:B------:R-:W-:Y:S01]  /*2d20*/  ISETP.GE.AND P0, PT, R93, c[0x0][0x1d4], PT ;  /* 0x000075005d007a0c */ /* 0x000fe20003f06270 */
[C---:B------:R-:W-:Y:S02]  /*2d30*/  IMAD.WIDE.U32 R100, R138.reuse, c[0x0][0x290], R10 ;  /* 0x0000a4008a647a25 */ /* 0x040fe400078e000a */
[----:B------:R-:W0:Y:S01]  /*2d40*/  LDGDEPBAR ;  /* 0x00000000000079af */ /* 0x000e220000000000 */
[----:B------:R-:W-:Y:S01]  /*2d50*/  P2R R92, PR, RZ, 0x1 ;  /* 0x00000001ff5c7803 */ /* 0x000fe20000000000 */
[C---:B------:R-:W-:Y:S01]  /*2d60*/  IMAD.WIDE.U32 R98, R138.reuse, c[0x0][0x280], R8 ;  /* 0x0000a0008a627a25 */ /* 0x040fe200078e0008 */
[----:B------:R-:W-:Y:S03]  /*2d70*/  WARPSYNC 0xffffffff ;  /* 0xffffffff00007948 */ /* 0x000fe60003800000 */
[----:B------:R-:W-:-:S04]  /*2d80*/  IMAD.WIDE.U32 R96, R138, c[0x0][0x290], R4 ;  /* 0x0000a4008a607a25 */ /* 0x000fc800078e0004 */
[----:B------:R-:W-:Y:S01]  /*2d90*/  IMAD.SHL.U32 R12, R190, 0x2, RZ ;  /* 0x00000002be0c7824 */ /* 0x000fe200078e00ff */
[----:B--2---:R-:W-:Y:S01]  /*2da0*/  @P2 MOV R2, R22 ;  /* 0x0000001600022202 */ /* 0x004fe20000000f00 */
[----:B------:R-:W-:Y:S01]  /*2db0*/  @!P2 IMAD.MOV.U32 R2, RZ, RZ, R31 ;  /* 0x000000ffff02a224 */ /* 0x000fe200078e001f */
[----:B------:R-:W-:Y:S02]  /*2dc0*/  @P2 SHF.R.S32.HI R3, RZ, 0x1f, R22 ;  /* 0x0000001fff032819 */ /* 0x000fe40000011416 */
[----:B------:R-:W-:Y:S02]  /*2dd0*/  @!P2 MOV R3, R21 ;  /* 0x000000150003a202 */ /* 0x000fe40000000f00 */
[----:B------:R-:W-:Y:S02]  /*2de0*/  SEL R18, R2, RZ, !P4 ;  /* 0x000000ff02127207 */ /* 0x000fe40006000000 */
[----:B------:R-:W-:Y:S02]  /*2df0*/  SHF.R.S32.HI R2, RZ, 0x1f, R138 ;  /* 0x0000001fff027819 */ /* 0x000fe4000001148a */
[----:B-1----:R-:W-:Y:S01]  /*2e00*/  SEL R17, R3, RZ, !P4 ;  /* 0x000000ff03117207 */ /* 0x002fe20006000000 */
[----:B------:R-:W-:-:S04]  /*2e10*/  IMAD.WIDE.U32 R84, R18, c[0x0][0x1f0], R6 ;  /* 0x00007c0012547a25 */ /* 0x000fc800078e0006 */
[----:B------:R-:W-:Y:S01]  /*2e20*/  IMAD R3, R2, c[0x0][0x280], RZ ;  /* 0x0000a00002037a24 */ /* 0x000fe200078e02ff */
[----:B------:R-:W-:Y:S01]  /*2e30*/  IADD3 R112, P1, P0, R84, R184, R32 ;  /* 0x000000b854707210 */ /* 0x000fe2000783e020 */
[----:B------:R-:W-:Y:S02]  /*2e40*/  IMAD R16, R2, c[0x0][0x290], RZ ;  /* 0x0000a40002107a24 */ /* 0x000fe400078e02ff */
[----:B------:R-:W-:Y:S02]  /*2e50*/  IMAD R2, R26, c[0x0][0x1e0], RZ ;  /* 0x000078001a027a24 */ /* 0x000fe400078e02ff */
[C---:B------:R-:W-:Y:S02]  /*2e60*/  IMAD R3, R138.reuse, c[0x0][0x284], R3 ;  /* 0x0000a1008a037a24 */ /* 0x040fe400078e0203 */
[----:B------:R-:W-:Y:S02]  /*2e70*/  IMAD R13, R83, c[0x0][0x1e4], R2 ;  /* 0x00007900530d7a24 */ /* 0x000fe400078e0202 */
[----:B------:R-:W-:-:S02]  /*2e80*/  IMAD R2, R138, c[0x0][0x294], R16 ;  /* 0x0000a5008a027a24 */ /* 0x000fc400078e0210 */
[----:B------:R-:W-:Y:S01]  /*2e90*/  IMAD.IADD R113, R103, 0x1, R3 ;  /* 0x0000000167717824 */ /* 0x000fe200078e0203 */
[----:B------:R-:W-:Y:S01]  /*2ea0*/  IADD3 R120, R185, R13, RZ ;  /* 0x0000000db9787210 */ /* 0x000fe20007ffe0ff */
[----:B------:R-:W-:Y:S01]  /*2eb0*/  IMAD R13, R17, c[0x0][0x1f0], RZ ;  /* 0x00007c00110d7a24 */ /* 0x000fe200078e02ff */
[----:B------:R-:W-:Y:S01]  /*2ec0*/  IADD3 R111, R101, R2, RZ ;  /* 0x00000002656f7210 */ /* 0x000fe20007ffe0ff */
[----:B------:R-:W-:Y:S02]  /*2ed0*/  IMAD.IADD R110, R3, 0x1, R99 ;  /* 0x00000001036e7824 */ /* 0x000fe400078e0263 */
[----:B------:R-:W-:Y:S02]  /*2ee0*/  IMAD R6, R18, c[0x0][0x1f4], R13 ;  /* 0x00007d0012067a24 */ /* 0x000fe400078e020d */
[----:B------:R-:W-:-:S03]  /*2ef0*/  IMAD.IADD R109, R2, 0x1, R97 ;  /* 0x00000001026d7824 */ /* 0x000fc600078e0261 */
[----:B------:R-:W-:-:S04]  /*2f00*/  IADD3 R87, R85, R6, RZ ;  /* 0x0000000655577210 */ /* 0x000fc80007ffe0ff */
[----:B------:R-:W-:Y:S02]  /*2f10*/  IADD3.X R108, R87, R120, R33, P1, P0 ;  /* 0x00000078576c7210 */ /* 0x000fe40000fe0421 */
[----:B------:R-:W-:Y:S01]  /*2f20*/  ISETP.GE.AND P0, PT, R32, c[0x0][0x27c], PT ;  /* 0x00009f0020007a0c */ /* 0x000fe20003f06270 */
[----:B------:R-:W-:Y:S01]  /*2f30*/  IMAD.WIDE.U32 R2, R27, c[0x0][0x260], R136 ;  /* 0x000098001b027a25 */ /* 0x000fe200078e0088 */
[----:B------:R-:W-:Y:S01]  /*2f40*/  BAR.SYNC.DEFER_BLOCKING 0x0 ;  /* 0x0000000000007b1d */ /* 0x000fe20000010000 */
[----:B------:R-:W-:Y:S02]  /*2f50*/  SHF.L.U32 R174, R153, 0x6, RZ ;  /* 0x0000000699ae7819 */ /* 0x000fe400000006ff */
[----:B------:R-:W-:Y:S01]  /*2f60*/  IMAD.WIDE.U32 R6, R27, c[0x0][0x210], R32 ;  /* 0x000084001b067a25 */ /* 0x000fe200078e0020 */
[----:B------:R-:W-:Y:S02]  /*2f70*/  IADD3 R132, P1, R83, R19, RZ ;  /* 0x0000001353847210 */ /* 0x000fe40007f3e0ff */
[----:B------:R-:W-:Y:S01]  /*2f80*/  ULDC.U8 UR4, c[0x0][0x298] ;  /* 0x0000a60000047ab9 */ /* 0x000fe20000000000 */
[C---:B------:R-:W-:Y:S02]  /*2f90*/  IMAD R5, R27.reuse, c[0x0][0x264], R3 ;  /* 0x000099001b057a24 */ /* 0x040fe400078e0203 */
[----:B------:R-:W-:Y:S01]  /*2fa0*/  IMAD R3, R27, c[0x0][0x214], R7 ;  /* 0x000085001b037a24 */ /* 0x000fe200078e0207 */
[----:B------:R-:W-:Y:S01]  /*2fb0*/  SEL R7, RZ, c[0x0][0x27c], !P0 ;  /* 0x00009f00ff077a07 */ /* 0x000fe20004000000 */
[----:B------:R-:W-:Y:S01]  /*2fc0*/  IMAD.MOV.U32 R4, RZ, RZ, R2 ;  /* 0x000000ffff047224 */ /* 0x000fe200078e0002 */
[----:B------:R-:W-:Y:S01]  /*2fd0*/  @P0 IADD3 R12, -R12, c[0x0][0x1d4], RZ ;  /* 0x000075000c0c0a10 */ /* 0x000fe20007ffe1ff */
[----:B------:R-:W-:Y:S01]  /*2fe0*/  IMAD.MOV.U32 R2, RZ, RZ, R6 ;  /* 0x000000ffff027224 */ /* 0x000fe200078e0006 */
[----:B------:R-:W-:Y:S01]  /*2ff0*/  IADD3 R6, R32, R7, RZ ;  /* 0x0000000720067210 */ /* 0x000fe20007ffe0ff */
[----:B------:R-:W-:Y:S01]  /*3000*/  IMAD.WIDE.U32 R88, R24, c[0x0][0x268], R4 ;  /* 0x00009a0018587a25 */ /* 0x000fe200078e0004 */
[----:B------:R-:W-:-:S02]  /*3010*/  SHF.R.S32.HI R4, RZ, 0x1f, R12 ;  /* 0x0000001fff047819 */ /* 0x000fc4000001140c */
        /* <DEDUP_REMOVED lines=10> */
[----:B------:R-:W-:-:S02]  /*30c0*/  ISETP.NE.AND P0, PT, RZ, UR4, PT ;  /* 0x00000004ff007c0c */ /* 0x000fc4000bf05270 */
[----:B------:R-:W-:Y:S01]  /*30d0*/  SHF.R.S32.HI R107, RZ, 0x1f, R105 ;  /* 0x0000001fff6b7819 */ /* 0x000fe20000011469 */
[----:B------:R-:W-:Y:S01]  /*30e0*/  IMAD R3, R6, c[0x0][0x1e0], RZ ;  /* 0x0000780006037a24 */ /* 0x000fe200078e02ff */
[----:B------:R-:W-:Y:S01]  /*30f0*/  P2R R129, PR, RZ, 0x1 ;  /* 0x00000001ff817803 */ /* 0x000fe20000000000 */
[----:B------:R-:W-:Y:S02]  /*3100*/  IMAD R4, R140, c[0x0][0x1e4], R4 ;  /* 0x000079008c047a24 */ /* 0x000fe400078e0204 */
[----:B------:R-:W-:Y:S02]  /*3110*/  IMAD R3, R141, c[0x0][0x1e4], R3 ;  /* 0x000079008d037a24 */ /* 0x000fe400078e0203 */
[----:B------:R-:W-:Y:S01]  /*3120*/  IMAD.IADD R128, R183, 0x1, R4 ;  /* 0x00000001b7807824 */ /* 0x000fe200078e0204 */
[----:B------:R-:W-:Y:S01]  /*3130*/  SHF.R.S32.HI R4, RZ, 0x4, R5 ;  /* 0x00000004ff047819 */ /* 0x000fe20000011405 */
[----:B------:R-:W-:Y:S01]  /*3140*/  IMAD.IADD R127, R181, 0x1, R3 ;  /* 0x00000001b57f7824 */ /* 0x000fe200078e0203 */
[--C-:B------:R-:W-:Y:S01]  /*3150*/  LOP3.LUT R3, R152, 0x38, R2.reuse, 0xf8, !PT ;  /* 0x0000003898037812 */ /* 0x100fe200078ef802 */
[----:B------:R-:W-:Y:S01]  /*3160*/  IMAD.MOV.U32 R169, RZ, RZ, 0x6 ;  /* 0x00000006ffa97424 */ /* 0x000fe200078e00ff */
[----:B------:R-:W-:Y:S01]  /*3170*/  LEA.HI.SX32 R6, R2, R4, 0x1d ;  /* 0x0000000402067211 */ /* 0x000fe200078feaff */
[----:B------:R-:W-:Y:S01]  /*3180*/  IMAD.MOV.U32 R7, RZ, RZ, c[0x0][0x1e0] ;  /* 0x00007800ff077624 */ /* 0x000fe200078e00ff */
[--C-:B------:R-:W-:Y:S01]  /*3190*/  LOP3.LUT R5, R150, 0x38, R2.reuse, 0xf8, !PT ;  /* 0x0000003896057812 */ /* 0x100fe200078ef802 */
[----:B------:R-:W-:Y:S01]  /*31a0*/  IMAD.SHL.U32 R175, R154, 0x40, RZ ;  /* 0x000000409aaf7824 */ /* 0x000fe200078e00ff */
[----:B------:R-:W-:Y:S01]  /*31b0*/  LOP3.LUT R4, R151, 0x38, R2, 0xf8, !PT ;  /* 0x0000003897047812 */ /* 0x000fe200078ef802 */
[----:B------:R-:W-:Y:S01]  /*31c0*/  IMAD.SHL.U32 R86, R6, 0x8, RZ ;  /* 0x0000000806567824 */ /* 0x000fe200078e00ff */
[----:B------:R-:W-:Y:S01]  /*31d0*/  LOP3.LUT R3, R3, R189, RZ, 0x3c, !PT ;  /* 0x000000bd03037212 */ /* 0x000fe200078e3cff */
[----:B------:R-:W-:Y:S01]  /*31e0*/  IMAD.WIDE.U32 R146, R154, 0x50, RZ ;  /* 0x000000509a927825 */ /* 0x000fe200078e00ff */
[----:B------:R-:W-:-:S02]  /*31f0*/  LOP3.LUT R5, R5, R157, RZ, 0x3c, !PT ;  /* 0x0000009d05057212 */ /* 0x000fc400078e3cff */
[----:B------:R-:W-:Y:S01]  /*3200*/  LOP3.LUT R2, R4, R188, RZ, 0x3c, !PT ;  /* 0x000000bc04027212 */ /* 0x000fe200078e3cff */
[----:B------:R-:W-:Y:S01]  /*3210*/  IMAD.WIDE.U32 R142, R7, 0x50, RZ ;  /* 0x00000050078e7825 */ /* 0x000fe200078e00ff */
[-C--:B------:R-:W-:Y:S02]  /*3220*/  SHF.L.U64.HI R153, R153, R169.reuse, c[0x0][0x284] ;  /* 0x0000a10099997619 */ /* 0x080fe400000102a9 */
[-C--:B------:R-:W-:Y:S01]  /*3230*/  SHF.L.U64.HI R154, R154, R169.reuse, c[0x0][0x294] ;  /* 0x0000a5009a9a7619 */ /* 0x080fe200000102a9 */
[C---:B------:R-:W-:Y:S01]  /*3240*/  IMAD.SHL.U32 R186, R7.reuse, 0x40, RZ ;  /* 0x0000004007ba7824 */ /* 0x040fe200078e00ff */
[C---:B------:R-:W-:Y:S01]  /*3250*/  SHF.L.U64.HI R170, R7.reuse, R170, c[0x0][0x1e4] ;  /* 0x0000790007aa7619 */ /* 0x040fe200000102aa */
[C---:B------:R-:W-:Y:S01]  /*3260*/  IMAD.SHL.U32 R179, R7.reuse, 0x20, RZ ;  /* 0x0000002007b37824 */ /* 0x040fe200078e00ff */
[----:B------:R-:W-:Y:S01]  /*3270*/  SHF.L.U64.HI R169, R7, R169, c[0x0][0x1e4] ;  /* 0x0000790007a97619 */ /* 0x000fe200000102a9 */
[----:B------:R-:W-:Y:S01]  /*3280*/  IMAD.IADD R7, R163, 0x1, R3 ;  /* 0x00000001a3077824 */ /* 0x000fe200078e0203 */
[----:B------:R-:W-:Y:S01]  /*3290*/  IADD3 R5, R158, R5, RZ ;  /* 0x000000059e057210 */ /* 0x000fe20007ffe0ff */
[----:B------:R-:W-:Y:S01]  /*32a0*/  IMAD.IADD R6, R162, 0x1, R2 ;  /* 0x00000001a2067824 */ /* 0x000fe200078e0202 */
[--C-:B------:R-:W-:Y:S01]  /*32b0*/  LOP3.LUT R3, R150, 0x38, R86.reuse, 0xf8, !PT ;  /* 0x0000003896037812 */ /* 0x100fe200078ef856 */
[----:B------:R-:W-:Y:S01]  /*32c0*/  IMAD R8, R25, c[0x0][0x268], RZ ;  /* 0x00009a0019087a24 */ /* 0x000fe200078e02ff */
[--C-:B------:R-:W-:Y:S01]  /*32d0*/  LOP3.LUT R2, R151, 0x38, R86.reuse, 0xf8, !PT ;  /* 0x0000003897027812 */ /* 0x100fe200078ef856 */
[----:B------:R-:W-:Y:S01]  /*32e0*/  IMAD R9, R17, c[0x0][0x218], RZ ;  /* 0x0000860011097a24 */ /* 0x000fe200078e02ff */
[----:B------:R-:W-:Y:S01]  /*32f0*/  LOP3.LUT R4, R152, 0x38, R86, 0xf8, !PT ;  /* 0x0000003898047812 */ /* 0x000fe200078ef856 */
[C---:B------:R-:W-:Y:S01]  /*3300*/  IMAD R167, R144.reuse, c[0x0][0x294], RZ ;  /* 0x0000a50090a77a24 */ /* 0x040fe200078e02ff */
[----:B------:R-:W-:Y:S01]  /*3310*/  SHF.L.U32 R126, R5, 0x1, RZ ;  /* 0x00000001057e7819 */ /* 0x000fe200000006ff */
[C---:B------:R-:W-:Y:S01]  /*3320*/  IMAD R168, R144.reuse, c[0x0][0x284], RZ ;  /* 0x0000a10090a87a24 */ /* 0x040fe200078e02ff */
[----:B------:R-:W-:Y:S01]  /*3330*/  LOP3.LUT R5, R3, R157, RZ, 0x3c, !PT ;  /* 0x0000009d03057212 */ /* 0x000fe200078e3cff */
[----:B------:R-:W-:Y:S01]  /*3340*/  IMAD R166, R144, c[0x0][0x1e4], RZ ;  /* 0x0000790090a67a24 */ /* 0x000fe200078e02ff */
[----:B------:R-:W-:Y:S01]  /*3350*/  LOP3.LUT R3, R2, R188, RZ, 0x3c, !PT ;  /* 0x000000bc02037212 */ /* 0x000fe200078e3cff */
[----:B------:R-:W-:Y:S01]  /*3360*/  IMAD R8, R24, c[0x0][0x26c], R8 ;  /* 0x00009b0018087a24 */ /* 0x000fe200078e0208 */
[----:B------:R-:W-:Y:S01]  /*3370*/  LOP3.LUT R2, R4, R189, RZ, 0x3c, !PT ;  /* 0x000000bd04027212 */ /* 0x000fe200078e3cff */
[----:B------:R-:W-:Y:S01]  /*3380*/  IMAD.WIDE.U32 R144, R144, c[0x0][0x280], RZ ;  /* 0x0000a00090907a25 */ /* 0x000fe200078e00ff */
[----:B------:R-:W-:-:S02]  /*3390*/  IADD3 R3, R162, R3, RZ ;  /* 0x00000003a2037210 */ /* 0x000fc40007ffe0ff */
[----:B------:R-:W-:Y:S01]  /*33a0*/  IADD3 R166, R143, R166, RZ ;  /* 0x000000a68fa67210 */ /* 0x000fe20007ffe0ff */
[----:B------:R-:W-:Y:S01]  /*33b0*/  IMAD.IADD R4, R158, 0x1, R5 ;  /* 0x000000019e047824 */ /* 0x000fe200078e0205 */
[----:B------:R-:W-:Y:S01]  /*33c0*/  IADD3 R168, R145, R168, RZ ;  /* 0x000000a891a87210 */ /* 0x000fe20007ffe0ff */
[----:B------:R-:W-:Y:S01]  /*33d0*/  IMAD.IADD R2, R163, 0x1, R2 ;  /* 0x00000001a3027824 */ /* 0x000fe200078e0202 */
[----:B------:R-:W-:Y:S01]  /*33e0*/  IADD3 R91, R89, R8, RZ ;  /* 0x00000008595b7210 */ /* 0x000fe20007ffe0ff */
[----:B------:R-:W-:Y:S01]  /*33f0*/  IMAD R9, R18, c[0x0][0x21c], R9 ;  /* 0x0000870012097a24 */ /* 0x000fe200078e0209 */
[----:B------:R-:W-:Y:S01]  /*3400*/  SHF.R.S32.HI R106, RZ, 0x1f, R86 ;  /* 0x0000001fff6a7819 */ /* 0x000fe20000011456 */
[----:B------:R-:W-:Y:S01]  /*3410*/  IMAD.X R131, R23, 0x1, R26, P1 ;  /* 0x0000000117837824 */ /* 0x000fe200008e061a */
[----:B------:R-:W-:Y:S01]  /*3420*/  ISETP.GE.AND P1, PT, R190, 0x1, PT ;  /* 0x00000001be00780c */ /* 0x000fe20003f26270 */
[----:B------:R-:W-:Y:S01]  /*3430*/  IMAD.IADD R167, R147, 0x1, R167 ;  /* 0x0000000193a77824 */ /* 0x000fe200078e02a7 */
[----:B------:R-:W-:Y:S01]  /*3440*/  SHF.L.U32 R122, R4, 0x1, RZ ;  /* 0x00000001047a7819 */ /* 0x000fe200000006ff */
[----:B------:R-:W-:Y:S01]  /*3450*/  IMAD.IADD R104, R95, 0x1, R9 ;  /* 0x000000015f687824 */ /* 0x000fe200078e0209 */
[----:B------:R-:W-:Y:S01]  /*3460*/  SHF.L.U32 R119, R2, 0x1, RZ ;  /* 0x0000000102777819 */ /* 0x000fe200000006ff */
[----:B------:R-:W-:-:S02]  /*3470*/  IMAD.SHL.U32 R125, R6, 0x2, RZ ;  /* 0x00000002067d7824 */ /* 0x000fc400078e00ff */
[----:B------:R-:W-:Y:S02]  /*3480*/  IMAD.SHL.U32 R123, R7, 0x2, RZ ;  /* 0x00000002077b7824 */ /* 0x000fe400078e00ff */
[----:B------:R-:W-:Y:S02]  /*3490*/  IMAD.SHL.U32 R121, R3, 0x2, RZ ;  /* 0x0000000203797824 */ /* 0x000fe400078e00ff */
.L_x_839:
[----:B------:R-:W-:Y:S01]  /*34a0*/  SHF.R.S32.HI R90, RZ, 0x1f, R36 ;  /* 0x0000001fff5a7819 */ /* 0x000fe20000011424 */
[-C--:B-1----:R-:W-:Y:S01]  /*34b0*/  IMAD R2, R166, R36.reuse, RZ ;  /* 0x00000024a6027224 */ /* 0x082fe200078e02ff */
[----:B------:R-:W-:Y:S01]  /*34c0*/  ISETP.GE.AND P2, PT, R190, 0x1, PT ;  /* 0x00000001be00780c */ /* 0x000fe20003f46270 */
[----:B------:R-:W-:Y:S01]  /*34d0*/  IMAD.WIDE.U32 R68, R142, R36, RZ ;  /* 0x000000248e447225 */ /* 0x000fe200078e00ff */
[----:B------:R-:W-:Y:S04]  /*34e0*/  DEPBAR.LE SB0, 0x0 ;  /* 0x000080000000791a */ /* 0x000fe80000000000 */
[----:B------:R-:W-:Y:S01]  /*34f0*/  IADD3 R3, P1, P0, R112, R68, R179 ;  /* 0x0000004470037210 */ /* 0x000fe2000783e0b3 */
[----:B------:R-:W-:Y:S01]  /*3500*/  IMAD R2, R90, R142, R2 ;  /* 0x0000008e5a027224 */ /* 0x000fe200078e0202 */
[----:B------:R-:W-:Y:S01]  /*3510*/  WARPSYNC 0xffffffff ;  /* 0xffffffff00007948 */ /* 0x000fe20003800000 */
[----:B------:R-:W-:Y:S02]  /*3520*/  BAR.SYNC.DEFER_BLOCKING 0x0 ;  /* 0x0000000000007b1d */ /* 0x000fe40000010000 */
[----:B------:R-:W-:Y:S05]  /*3530*/  IMAD.IADD R70, R69, 0x1, R2 ;  /* 0x0000000145467824 */ /* 0x000fea00078e0202 */
[----:B------:R-:W-:Y:S02]  /*3540*/  IADD3.X R6, R108, R70, R170, P1, P0 ;  /* 0x000000466c067210 */ /* 0x000fe40000fe04aa */
[----:B------:R-:W-:Y:S04]  /*3550*/  IADD3 R4, P1, P0, R112, R68, R186 ;  /* 0x0000004470047210 */ /* 0x000fe8000783e0ba */
[----:B------:R-:W-:Y:S02]  /*3560*/  IADD3.X R7, R108, R70, R169, P1, P0 ;  /* 0x000000466c077210 */ /* 0x000fe40000fe04a9 */
[----:B------:R-:W-:Y:S05]  /*3570*/  IADD3 R2, P0, R112, R68, RZ ;  /* 0x0000004470027210 */ /* 0x000fea0007f1e0ff */
[----:B------:R-:W-:Y:S01]  /*3580*/  IMAD.X R5, R70, 0x1, R108, P0 ;  /* 0x0000000146057824 */ /* 0x000fe200000e066c */
[C---:B------:R-:W-:Y:S04]  /*3590*/  LEA R56, P0, R2.reuse, c[0x0][0x1c8], 0x1 ;  /* 0x0000720002387a11 */ /* 0x040fe800078008ff */
[----:B------:R-:W-:Y:S01]  /*35a0*/  LEA.HI.X R57, R2, c[0x0][0x1cc], R5, 0x1, P0 ;  /* 0x0000730002397a11 */ /* 0x000fe200000f0c05 */
[----:B------:R-:W-:Y:S01]  /*35b0*/  BSSY B2, `(.L_x_805) ;  /* 0x00003a2000027945 */ /* 0x000fe20003800000 */
[C---:B------:R-:W-:Y:S04]  /*35c0*/  LEA R60, P0, R3.reuse, c[0x0][0x1c8], 0x1 ;  /* 0x00007200033c7a11 */ /* 0x040fe800078008ff */
[----:B------:R-:W-:Y:S02]  /*35d0*/  LEA.HI.X R61, R3, c[0x0][0x1cc], R6, 0x1, P0 ;  /* 0x00007300033d7a11 */ /* 0x000fe400000f0c06 */
[C---:B------:R-:W-:Y:S04]  /*35e0*/  LEA R64, P0, R4.reuse, c[0x0][0x1c8], 0x1 ;  /* 0x0000720004407a11 */ /* 0x040fe800078008ff */
        /* <DEDUP_REMOVED lines=42> */
.L_x_809:
[----:B------:R-:W-:Y:S05]  /*3890*/  BSYNC B0 ;  /* 0x0000000000007941 */ /* 0x000fea0003800000 */
.L_x_808:
        /* <DEDUP_REMOVED lines=38> */
.L_x_811:
[----:B------:R-:W-:Y:S05]  /*3b00*/  BSYNC B0 ;  /* 0x0000000000007941 */ /* 0x000fea0003800000 */
.L_x_810:
        /* <DEDUP_REMOVED lines=37> */
.L_x_813:
[----:B------:R-:W-:Y:S05]  /*3d60*/  BSYNC B0 ;  /* 0x0000000000007941 */ /* 0x000fea0003800000 */
.L_x_812:
        /* <DEDUP_REMOVED lines=68> */
.L_x_817:
[----:B------:R-:W-:Y:S05]  /*41b0*/  BSYNC B0 ;  /* 0x0000000000007941 */ /* 0x000fea0003800000 */
.L_x_816:
        /* <DEDUP_REMOVED lines=55> */
.L_x_815:
[----:B------:R-:W-:Y:S05]  /*4530*/  BSYNC B1 ;  /* 0x0000000000017941 */ /* 0x000fea0003800000 */
.L_x_814:
        /* <DEDUP_REMOVED lines=56> */
.L_x_821:
[----:B------:R-:W-:Y:S05]  /*48c0*/  BSYNC B0 ;  /* 0x0000000000007941 */ /* 0x000fea0003800000 */
.L_x_820:
        /* <DEDUP_REMOVED lines=55> */
.L_x_819:
[----:B------:R-:W-:Y:S05]  /*4c40*/  BSYNC B1 ;  /* 0x0000000000017941 */ /* 0x000fea0003800000 */
.L_x_818:
        /* <DEDUP_REMOVED lines=55> */
.L_x_824:
[----:B------:R-:W-:Y:S05]  /*4fc0*/  BSYNC B0 ;  /* 0x0000000000007941 */ /* 0x000fea0003800000 */
.L_x_823:
        /* <DEDUP_REMOVED lines=56> */
.L_x_807:
        /* <DEDUP_REMOVED lines=11> */
[----:B------:R-:W-:Y:S01]  /*5400*/  CS2R R40, SRZ ;  /* 0x0000000000287805 */ /* 0x000fe2000001ff00 */
[----:B------:R-:W-:Y:S05]  /*5410*/  BSSY B0, `(.L_x_825) ;  /* 0x00000b7000007945 */ /* 0x000fea0003800000 */
        /* <DEDUP_REMOVED lines=23> */
[----:B------:R-:W-:Y:S05]  /*5590*/  ISETP.GE.OR P0, PT, R32, c[0x0][0x27c], P0 ;  /* 0x00009f0020007a0c */ /* 0x000fea0000706670 */
[----:B------:R1:W4:Y:S08]  /*55a0*/  @!P1 LDG.E.128 R24, [R6.64] ;  /* 0x0000000806189981 */ /* 0x000330000c1e1d00 */
[----:B---3--:R-:W-:Y:S05]  /*55b0*/  @!P0 IADD3 R2, P1, R98, R10, RZ ;  /* 0x0000000a62028210 */ /* 0x008fea0007f3e0ff */
[----:B------:R-:W-:Y:S01]  /*55c0*/  @!P0 IMAD.X R3, R31, 0x1, R110, P1 ;  /* 0x000000011f038824 */ /* 0x000fe200008e066e */
[C---:B------:R-:W-:Y:S04]  /*55d0*/  @!P0 LEA R10, P1, R2.reuse, c[0x0][0x270], 0x1 ;  /* 0x00009c00020a8a11 */ /* 0x040fe800078208ff */
[----:B------:R-:W-:Y:S02]  /*55e0*/  @!P0 LEA.HI.X R11, R2, c[0x0][0x274], R3, 0x1, P1 ;  /* 0x00009d00020b8a11 */ /* 0x000fe400008f0c03 */
[----:B------:R-:W-:Y:S03]  /*55f0*/  @!P0 IADD3 R3, P1, R96, R8, RZ ;  /* 0x0000000860038210 */ /* 0x000fe60007f3e0ff */
[----:B------:R3:W5:Y:S01]  /*5600*/  @!P0 LDG.E.128 R40, [R10.64] ;  /* 0x000000080a288981 */ /* 0x000762000c1e1d00 */
[----:B-1----:R-:W-:Y:S01]  /*5610*/  CS2R R6, SRZ ;  /* 0x0000000000067805 */ /* 0x002fe2000001ff00 */
[----:B------:R-:W-:Y:S01]  /*5620*/  @!P0 IMAD.X R4, R37, 0x1, R109, P1 ;  /* 0x0000000125048824 */ /* 0x000fe200008e066d */
[C---:B------:R-:W-:Y:S04]  /*5630*/  @!P0 LEA R2, P1, R3.reuse, c[0x0][0x288], 0x1 ;  /* 0x0000a20003028a11 */ /* 0x040fe800078208ff */
[----:B------:R-:W-:Y:S02]  /*5640*/  @!P0 LEA.HI.X R3, R3, c[0x0][0x28c], R4, 0x1, P1 ;  /* 0x0000a30003038a11 */ /* 0x000fe400008f0c04 */
[----:B------:R-:W-:Y:S01]  /*5650*/  CS2R R4, SRZ ;  /* 0x0000000000047805 */ /* 0x000fe2000001ff00 */
[----:B------:R-:W-:Y:S05]  /*5660*/  ISETP.GE.AND P1, PT, R32, c[0x0][0x27c], PT ;  /* 0x00009f0020007a0c */ /* 0x000fea0003f26270 */
[----:B------:R1:W5:Y:S01]  /*5670*/  @!P0 LDG.E.128 R4, [R2.64] ;  /* 0x0000000802048981 */ /* 0x000362000c1e1d00 */
[----:B------:R-:W-:Y:S01]  /*5680*/  ISETP.GE.OR P0, PT, R83, R67, P6 ;  /* 0x000000435300720c */ /* 0x000fe20003706670 */
        /* <DEDUP_REMOVED lines=24> */
[----:B------:R-:W-:-:S05]  /*5810*/  @P0 BRA `(.L_x_826) ;  /* 0x0000076000000947 */ /* 0x000fca0003800000 */
[--C-:B---3-5:R-:W-:Y:S01]  /*5820*/  IMAD.MOV.U32 R49, RZ, RZ, R43.reuse ;  /* 0x000000ffff317224 */ /* 0x128fe200078e002b */
        /* <DEDUP_REMOVED lines=8> */
[C---:B------:R-:W-:Y:S02]  /*58b0*/  IADD3.X R9, R87.reuse, R3, R107, P2, P0 ;  /* 0x0000000357097210 */ /* 0x040fe400017e046b */
[----:B------:R-:W-:Y:S02]  /*58c0*/  ISETP.GE.AND P0, PT, R86, c[0x0][0x1d4], PT ;  /* 0x0000750056007a0c */ /* 0x000fe40003f06270 */
[--C-:B------:R-:W-:Y:S02]  /*58d0*/  @!P1 SHF.R.U32.HI R11, RZ, 0x10, R5.reuse ;  /* 0x00000010ff0b9819 */ /* 0x100fe40000011605 */
[----:B------:R-:W-:Y:S02]  /*58e0*/  @!P1 SHF.R.U64 R10, R4, 0x10, R5 ;  /* 0x00000010040a9819 */ /* 0x000fe40000001205 */
[----:B------:R-:W-:Y:S02]  /*58f0*/  MOV R44, R41 ;  /* 0x00000029002c7202 */ /* 0x000fe40000000f00 */
[--C-:B------:R-:W-:Y:S02]  /*5900*/  @!P1 SHF.R.U32.HI R14, RZ, 0x10, R7.reuse ;  /* 0x00000010ff0e9819 */ /* 0x100fe40000011607 */
[----:B------:R-:W-:Y:S01]  /*5910*/  @!P1 SHF.R.U64 R12, R6, 0x10, R7 ;  /* 0x00000010060c9819 */ /* 0x000fe20000001207 */
[----:B------:R-:W-:Y:S01]  /*5920*/  @!P1 HADD2.F32 R6, -RZ, R6.H0_H0 ;  /* 0x20000006ff069230 */ /* 0x000fe20000004100 */
[--C-:B------:R-:W-:Y:S02]  /*5930*/  @!P1 SHF.R.U64 R46, R40, 0x10, R41.reuse ;  /* 0x00000010282e9819 */ /* 0x100fe40000001229 */
        /* <DEDUP_REMOVED lines=100> */
.L_x_826:
[----:B---3--:R-:W-:Y:S05]  /*5f80*/  BSYNC B0 ;  /* 0x0000000000007941 */ /* 0x008fea0003800000 */
.L_x_825:
[----:B------:R-:W-:Y:S01]  /*5f90*/  ISETP.GE.OR P0, PT, R140, R67, P6 ;  /* 0x000000438c00720c */ /* 0x000fe20003706670 */
[----:B------:R-:W-:Y:S01]  /*5fa0*/  @!UPT UIADD3 URZ, URZ, URZ, URZ ;  /* 0x0000003f3f3ff290 */ /* 0x000fe2000fffe03f */
[----:B------:R-:W-:Y:S11]  /*5fb0*/  BSSY B0, `(.L_x_827) ;  /* 0x0000071000007945 */ /* 0x000ff60003800000 */
[----:B------:R-:W-:-:S05]  /*5fc0*/  @P0 BRA `(.L_x_828) ;  /* 0x000006f000000947 */ /* 0x000fca0003800000 */
[----:B------:R-:W-:Y:S01]  /*5fd0*/  IADD3 R2, P0, R182, R68, RZ ;  /* 0x00000044b6027210 */ /* 0x000fe20007f1e0ff */
[----:B------:R-:W-:Y:S01]  /*5fe0*/  LDS.128 R44, [R121+0x2900] ;  /* 0x00290000792c7984 */ /* 0x000fe20000000c00 */
[----:B------:R-:W-:Y:S01]  /*5ff0*/  @!P1 SHF.R.U32.HI R10, RZ, 0x10, R23 ;  /* 0x00000010ff0a9819 */ /* 0x000fe20000011617 */
[--C-:B------:R-:W-:Y:S01]  /*6000*/  @!P1 HADD2.F32 R13, -RZ, R51.reuse.H0_H0 ;  /* 0x20000033ff0d9230 */ /* 0x100fe20000004100 */
[----:B------:R-:W-:Y:S01]  /*6010*/  IADD3.X R3, R70, R128, RZ, P0, !PT ;  /* 0x0000008046037210 */ /* 0x000fe200007fe4ff */
[----:B-----5:R-:W-:Y:S01]  /*6020*/  @!P1 HADD2.F32 R40, -RZ, R64.H0_H0 ;  /* 0x20000040ff289230 */ /* 0x020fe20000004100 */
[-C--:B------:R-:W-:Y:S02]  /*6030*/  IADD3 R4, P2, P0, R84, R2.reuse, R105 ;  /* 0x0000000254047210 */ /* 0x080fe4000785e069 */
[----:B------:R-:W-:Y:S01]  /*6040*/  @!P1 SHF.R.U64 R11, R22, 0x10, R23 ;  /* 0x00000010160b9819 */ /* 0x000fe20000001217 */
[----:B-1----:R-:W1:Y:S01]  /*6050*/  LDS.128 R16, [R125+0x2900] ;  /* 0x002900007d107984 */ /* 0x002e620000000c00 */
[CC--:B------:R-:W-:Y:S02]  /*6060*/  IADD3.X R5, R87.reuse, R3.reuse, R107, P2, P0 ;  /* 0x0000000357057210 */ /* 0x0c0fe400017e046b */
        /* <DEDUP_REMOVED lines=101> */
.L_x_828:
[----:B------:R-:W-:Y:S05]  /*66c0*/  BSYNC B0 ;  /* 0x0000000000007941 */ /* 0x000fea0003800000 */
.L_x_827:
[----:B------:R-:W-:Y:S05]  /*66d0*/  IADD3 R50, P0, R180, R68, RZ ;  /* 0x00000044b4327210 */ /* 0x000fea0007f1e0ff */
[----:B------:R-:W-:Y:S01]  /*66e0*/  IMAD.X R49, R70, 0x1, R127, P0 ;  /* 0x0000000146317824 */ /* 0x000fe200000e067f */
[----:B------:R-:W-:Y:S11]  /*66f0*/  ISETP.GE.OR P0, PT, R141, R67, P6 ;  /* 0x000000438d00720c */ /* 0x000ff60003706670 */
[----:B------:R-:W-:Y:S02]  /*6700*/  @!UPT UIADD3 URZ, URZ, URZ, URZ ;  /* 0x0000003f3f3ff290 */ /* 0x000fe4000fffe03f */
[----:B------:R-:W-:-:S05]  /*6710*/  @P0 BRA `(.L_x_822) ;  /* 0x000008b000000947 */ /* 0x000fca0003800000 */
[----:B------:R-:W-:Y:S01]  /*6720*/  IADD3 R2, P2, P0, R84, R50, R105 ;  /* 0x0000003254027210 */ /* 0x000fe2000785e069 */
[----:B-----5:R-:W-:Y:S01]  /*6730*/  LDS.128 R40, [R119+0x2900] ;  /* 0x0029000077287984 */ /* 0x020fe20000000c00 */
[----:B------:R-:W-:Y:S01]  /*6740*/  @!P1 SHF.R.U32.HI R6, RZ, 0x10, R25 ;  /* 0x00000010ff069819 */ /* 0x000fe20000011619 */
[--C-:B------:R-:W-:Y:S01]  /*6750*/  @!P1 HADD2.F32 R13, -RZ, R65.reuse.H0_H0 ;  /* 0x20000041ff0d9230 */ /* 0x100fe20000004100 */
[----:B------:R-:W-:Y:S01]  /*6760*/  IADD3.X R3, R87, R49, R107, P2, P0 ;  /* 0x0000003157037210 */ /* 0x000fe200017e046b */
[----:B------:R-:W-:Y:S01]  /*6770*/  @!P1 HADD2.F32 R20, -RZ, R65.H1_H1 ;  /* 0x30000041ff149230 */ /* 0x000fe20000004100 */
[----:B-1----:R-:W-:Y:S01]  /*6780*/  LEA R46, P0, R2, c[0x0][0x1c8], 0x1 ;  /* 0x00007200022e7a11 */ /* 0x002fe200078008ff */
[----:B------:R-:W-:Y:S01]  /*6790*/  @!P1 HADD2.F32 R31, -RZ, R66.H0_H0 ;  /* 0x20000042ff1f9230 */ /* 0x000fe20000004100 */
[----:B------:R-:W-:Y:S01]  /*67a0*/  @!P1 SHF.R.U64 R11, R26, 0x10, R27 ;  /* 0x000000101a0b9819 */ /* 0x000fe2000000121b */
[----:B------:R-:W1:Y:S01]  /*67b0*/  LDS.128 R16, [R123+0x2900] ;  /* 0x002900007b107984 */ /* 0x000e620000000c00 */
[----:B------:R-:W-:Y:S01]  /*67c0*/  LEA.HI.X R47, R2, c[0x0][0x1cc], R3, 0x1, P0 ;  /* 0x00007300022f7a11 */ /* 0x000fe200000f0c03 */
[--C-:B------:R-:W-:Y:S01]  /*67d0*/  @!P1 HADD2.F32 R2, -RZ, R34.reuse.H0_H0 ;  /* 0x20000022ff029230 */ /* 0x100fe20000004100 */
[----:B------:R-:W-:Y:S01]  /*67e0*/  @!P1 SHF.R.U32.HI R10, RZ, 0x10, R27 ;  /* 0x00000010ff0a9819 */ /* 0x000fe2000001161b */
[----:B------:R-:W-:Y:S01]  /*67f0*/  @!P1 HADD2.F32 R3, -RZ, R34.H1_H1 ;  /* 0x30000022ff039230 */ /* 0x000fe20000004100 */
[----:B------:R-:W-:Y:S02]  /*6800*/  @!P1 SHF.R.U32.HI R22, RZ, 0x10, R61 ;  /* 0x00000010ff169819 */ /* 0x000fe4000001163d */
[----:B------:R-:W-:Y:S02]  /*6810*/  @!P1 SHF.R.U64 R9, R24, 0x10, R25 ;  /* 0x0000001018099819 */ /* 0x000fe40000001219 */
[----:B------:R-:W-:Y:S01]  /*6820*/  @!P1 SHF.R.U64 R24, R60, 0x10, R61 ;  /* 0x000000103c189819 */ /* 0x000fe2000000123d */
[----:B------:R-:W-:Y:S01]  /*6830*/  @!P1 HADD2.F32 R22, -RZ, R22.H0_H0 ;  /* 0x20000016ff169230 */ /* 0x000fe20000004100 */
[--C-:B------:R-:W-:Y:S02]  /*6840*/  @!P1 SHF.R.U32.HI R25, RZ, 0x10, R63.reuse ;  /* 0x00000010ff199819 */ /* 0x100fe4000001163f */
[----:B------:R-:W-:Y:S02]  /*6850*/  @!P1 SHF.R.U64 R26, R62, 0x10, R63 ;  /* 0x000000103e1a9819 */ /* 0x000fe4000000123f */
[----:B------:R-:W-:Y:S01]  /*6860*/  ISETP.GE.AND P0, PT, R86, c[0x0][0x1d4], PT ;  /* 0x0000750056007a0c */ /* 0x000fe20003f06270 */
[----:B------:R-:W-:Y:S02]  /*6870*/  @!P1 HADD2.F32 R37, -RZ, R25.H0_H0 ;  /* 0x20000019ff259230 */ /* 0x000fe40000004100 */
[----:B------:R-:W-:Y:S01]  /*6880*/  @!P1 HADD2.F32 R26, -RZ, R26.H0_H0 ;  /* 0x2000001aff1a9230 */ /* 0x000fe20000004100 */
[----:B-1----:R-:W-:Y:S02]  /*6890*/  @!P1 MOV R8, R16 ;  /* 0x0000001000089202 */ /* 0x002fe40000000f00 */
[----:B------:R-:W-:Y:S02]  /*68a0*/  @!P1 MOV R23, R40 ;  /* 0x0000002800179202 */ /* 0x000fe40000000f00 */
[----:B------:R-:W-:Y:S01]  /*68b0*/  @!P1 MOV R14, R41 ;  /* 0x00000029000e9202 */ /* 0x000fe20000000f00 */
[----:B------:R-:W-:Y:S01]  /*68c0*/  @!P1 HADD2.F32 R4, -RZ, R8.H0_H0 ;  /* 0x20000008ff049230 */ /* 0x000fe20000004100 */
[----:B------:R-:W-:Y:S01]  /*68d0*/  @!P1 MOV R7, R17 ;  /* 0x0000001100079202 */ /* 0x000fe20000000f00 */
[----:B------:R-:W-:Y:S02]  /*68e0*/  @!P1 HADD2.F32 R12, -RZ, R23.H0_H0 ;  /* 0x20000017ff0c9230 */ /* 0x000fe40000004100 */
[----:B------:R-:W-:Y:S02]  /*68f0*/  @!P1 HADD2.F32 R15, -RZ, R14.H0_H0 ;  /* 0x2000000eff0f9230 */ /* 0x000fe40000004100 */
[--C-:B------:R-:W-:Y:S01]  /*6900*/  @!P1 HADD2.F32 R5, -RZ, R7.reuse.H0_H0 ;  /* 0x20000007ff059230 */ /* 0x100fe20000004100 */
[-C--:B------:R-:W-:Y:S01]  /*6910*/  @!P1 FMUL.FTZ R27, R12, R2.reuse ;  /* 0x000000020c1b9220 */ /* 0x080fe20000410000 */
[----:B------:R-:W-:Y:S01]  /*6920*/  @!P1 HADD2.F32 R7, -RZ, R7.H1_H1 ;  /* 0x30000007ff079230 */ /* 0x000fe20000004100 */
[----:B------:R-:W-:Y:S01]  /*6930*/  @!P1 FMUL.FTZ R21, R15, R3 ;  /* 0x000000030f159220 */ /* 0x000fe20000410000 */
[----:B------:R-:W-:Y:S01]  /*6940*/  @!P1 HADD2.F32 R8, -RZ, R8.H1_H1 ;  /* 0x30000008ff089230 */ /* 0x000fe20000004100 */
[C---:B------:R-:W-:Y:S02]  /*6950*/  @!P1 FMUL.FTZ R2, R4.reuse, R2 ;  /* 0x0000000204029220 */ /* 0x040fe40000410000 */
[----:B------:R-:W-:Y:S02]  /*6960*/  @!P1 FFMA.FTZ R52, R4, R13, -R27 ;  /* 0x0000000d04349223 */ /* 0x000fe4000001081b */
[C---:B------:R-:W-:Y:S01]  /*6970*/  @!P1 FMUL.FTZ R4, R5.reuse, R3 ;  /* 0x0000000305049220 */ /* 0x040fe20000410000 */
[----:B------:R-:W-:Y:S01]  /*6980*/  @!P1 HADD2.F32 R3, -RZ, R6.H0_H0 ;  /* 0x20000006ff039230 */ /* 0x000fe20000004100 */
[----:B------:R-:W-:Y:S01]  /*6990*/  @!P1 FFMA.FTZ R51, R5, R20, -R21 ;  /* 0x0000001405339223 */ /* 0x000fe20000010815 */
[----:B------:R-:W-:Y:S01]  /*69a0*/  @!P1 HADD2.F32 R21, -RZ, R14.H1_H1 ;  /* 0x3000000eff159230 */ /* 0x000fe20000004100 */
[----:B------:R-:W-:Y:S01]  /*69b0*/  @!P1 FFMA.FTZ R2, R12, R13, R2 ;  /* 0x0000000d0c029223 */ /* 0x000fe20000010002 */
[----:B------:R-:W-:Y:S01]  /*69c0*/  @!P1 HADD2.F32 R13, -RZ, R23.H1_H1 ;  /* 0x30000017ff0d9230 */ /* 0x000fe20000004100 */
[-C--:B------:R-:W-:Y:S01]  /*69d0*/  @!P1 FMUL.FTZ R5, R7, R3.reuse ;  /* 0x0000000307059220 */ /* 0x080fe20000410000 */
[----:B------:R-:W-:Y:S01]  /*69e0*/  @!P1 HADD2.F32 R6, -RZ, R9.H0_H0 ;  /* 0x20000009ff069230 */ /* 0x000fe20000004100 */
[----:B------:R-:W-:Y:S01]  /*69f0*/  @!P1 FMUL.FTZ R9, R21, R3 ;  /* 0x0000000315099220 */ /* 0x000fe20000410000 */
[----:B------:R-:W-:Y:S01]  /*6a00*/  @!P1 MOV R12, R43 ;  /* 0x0000002b000c9202 */ /* 0x000fe20000000f00 */
[----:B------:R-:W-:Y:S02]  /*6a10*/  @!P1 HADD2.F32 R14, -RZ, R24.H0_H0 ;  /* 0x20000018ff0e9230 */ /* 0x000fe40000004100 */
        /* <DEDUP_REMOVED lines=9> */
[--C-:B------:R-:W-:Y:S01]  /*6ab0*/  @!P1 HADD2.F32 R10, -RZ, R7.reuse.H0_H0 ;  /* 0x20000007ff0a9230 */ /* 0x100fe20000004100 */
[----:B------:R-:W-:Y:S01]  /*6ac0*/  @!P1 FFMA.FTZ R4, R15, R20, R4 ;  /* 0x000000140f049223 */ /* 0x000fe20000010004 */
[----:B------:R-:W-:Y:S01]  /*6ad0*/  @!P1 HADD2.F32 R34, -RZ, R12.H1_H1 ;  /* 0x3000000cff229230 */ /* 0x000fe20000004100 */
[-C--:B------:R-:W-:Y:S01]  /*6ae0*/  @!P1 FMUL.FTZ R12, R27, R6.reuse ;  /* 0x000000061b0c9220 */ /* 0x080fe20000410000 */
[----:B------:R-:W-:Y:S01]  /*6af0*/  @!P1 HADD2.F32 R7, -RZ, R7.H1_H1 ;  /* 0x30000007ff079230 */ /* 0x000fe20000004100 */
[----:B------:R-:W-:Y:S01]  /*6b00*/  @!P1 FMUL.FTZ R8, R10, R6 ;  /* 0x000000060a089220 */ /* 0x000fe20000410000 */
[----:B------:R-:W-:Y:S01]  /*6b10*/  @!P1 F2FP.PACK_AB R14, R48, R51 ;  /* 0x00000033300e923e */ /* 0x000fe200000000ff */
[----:B------:R-:W-:Y:S01]  /*6b20*/  @!P1 FMUL.FTZ R6, R34, R9 ;  /* 0x0000000922069220 */ /* 0x000fe20000410000 */
[----:B------:R-:W-:Y:S01]  /*6b30*/  @!P1 F2FP.PACK_AB R13, R45, R52 ;  /* 0x000000342d0d923e */ /* 0x000fe200000000ff */
[----:B------:R-:W-:Y:S01]  /*6b40*/  @!P1 FFMA.FTZ R44, R10, R31, -R12 ;  /* 0x0000001f0a2c9223 */ /* 0x000fe2000001080c */
[----:B------:R-:W-:Y:S01]  /*6b50*/  @!P1 MOV R12, R42 ;  /* 0x0000002a000c9202 */ /* 0x000fe20000000f00 */
[C---:B------:R-:W-:Y:S01]  /*6b60*/  @!P1 FMUL.FTZ R9, R7.reuse, R9 ;  /* 0x0000000907099220 */ /* 0x040fe20000410000 */
[----:B------:R-:W-:Y:S01]  /*6b70*/  @!P1 MOV R16, R13 ;  /* 0x0000000d00109202 */ /* 0x000fe20000000f00 */
[----:B------:R-:W-:Y:S01]  /*6b80*/  @!P1 FFMA.FTZ R39, R7, R37, -R6 ;  /* 0x0000002507279223 */ /* 0x000fe20000010806 */
[----:B------:R-:W-:Y:S01]  /*6b90*/  @!P1 MOV R17, R14 ;  /* 0x0000000e00119202 */ /* 0x000fe20000000f00 */
[----:B------:R-:W-:Y:S01]  /*6ba0*/  @!P1 IMAD.MOV.U32 R7, RZ, RZ, R18 ;  /* 0x000000ffff079224 */ /* 0x000fe200078e0012 */
[----:B------:R-:W-:Y:S01]  /*6bb0*/  @!P1 HADD2.F32 R6, -RZ, R35.H1_H1 ;  /* 0x30000023ff069230 */ /* 0x000fe20000004100 */
[----:B------:R-:W-:Y:S01]  /*6bc0*/  @!P1 FFMA.FTZ R5, R21, R22, R5 ;  /* 0x0000001615059223 */ /* 0x000fe20000010005 */
[--C-:B------:R-:W-:Y:S02]  /*6bd0*/  @!P1 HADD2.F32 R23, -RZ, R12.reuse.H0_H0 ;  /* 0x2000000cff179230 */ /* 0x100fe40000004100 */
[----:B------:R-:W-:Y:S02]  /*6be0*/  @!P1 HADD2.F32 R10, -RZ, R11.H0_H0 ;  /* 0x2000000bff0a9230 */ /* 0x000fe40000004100 */
[----:B------:R-:W-:Y:S01]  /*6bf0*/  @!P1 F2FP.PACK_AB R4, R5, R4 ;  /* 0x000000040504923e */ /* 0x000fe200000000ff */
[----:B------:R-:W-:Y:S02]  /*6c00*/  @!P1 HADD2.F32 R25, -RZ, R12.H1_H1 ;  /* 0x3000000cff199230 */ /* 0x000fe40000004100 */
[--C-:B------:R-:W-:Y:S01]  /*6c10*/  @!P1 HADD2.F32 R12, -RZ, R7.reuse.H0_H0 ;  /* 0x20000007ff0c9230 */ /* 0x100fe20000004100 */
[----:B------:R-:W-:Y:S01]  /*6c20*/  @!P1 MOV R41, R4 ;  /* 0x0000000400299202 */ /* 0x000fe20000000f00 */
[----:B------:R-:W-:Y:S01]  /*6c30*/  @!P1 HADD2.F32 R11, -RZ, R7.H1_H1 ;  /* 0x30000007ff0b9230 */ /* 0x000fe20000004100 */
[----:B------:R-:W-:Y:S01]  /*6c40*/  @!P1 FMUL.FTZ R7, R23, R6 ;  /* 0x0000000617079220 */ /* 0x000fe20000410000 */
[----:B------:R-:W-:Y:S01]  /*6c50*/  @!P1 HADD2.F32 R24, -RZ, R66.H1_H1 ;  /* 0x30000042ff189230 */ /* 0x000fe20000004100 */
[----:B------:R-:W-:Y:S02]  /*6c60*/  @!P1 FMUL.FTZ R35, R25, R10 ;  /* 0x0000000a19239220 */ /* 0x000fe40000410000 */
[C---:B------:R-:W-:Y:S02]  /*6c70*/  @!P1 FMUL.FTZ R6, R12.reuse, R6 ;  /* 0x000000060c069220 */ /* 0x040fe40000410000 */
[----:B------:R-:W-:Y:S01]  /*6c80*/  @!P1 FFMA.FTZ R38, R12, R24, -R7 ;  /* 0x000000180c269223 */ /* 0x000fe20000010807 */
[----:B------:R-:W-:Y:S01]  /*6c90*/  @!P1 F2FP.PACK_AB R12, R39, R44 ;  /* 0x0000002c270c923e */ /* 0x000fe200000000ff */
[C---:B------:R-:W-:Y:S02]  /*6ca0*/  @!P1 FFMA.FTZ R35, R11.reuse, R26, -R35 ;  /* 0x0000001a0b239223 */ /* 0x040fe40000010823 */
[----:B------:R-:W-:Y:S01]  /*6cb0*/  @!P1 FMUL.FTZ R7, R11, R10 ;  /* 0x0000000a0b079220 */ /* 0x000fe20000410000 */
[----:B------:R-:W-:Y:S01]  /*6cc0*/  @!P1 F2FP.PACK_AB R10, R3, R2 ;  /* 0x00000002030a923e */ /* 0x000fe200000000ff */
[----:B------:R-:W-:Y:S01]  /*6cd0*/  @!P1 IMAD.MOV.U32 R19, RZ, RZ, R12 ;  /* 0x000000ffff139224 */ /* 0x000fe200078e000c */
[----:B------:R-:W-:Y:S01]  /*6ce0*/  @!P1 F2FP.PACK_AB R11, R35, R38 ;  /* 0x00000026230b923e */ /* 0x000fe200000000ff */
[----:B------:R-:W-:Y:S01]  /*6cf0*/  @!P1 FFMA.FTZ R6, R23, R24, R6 ;  /* 0x0000001817069223 */ /* 0x000fe20000010006 */
[----:B------:R-:W-:Y:S01]  /*6d00*/  @!P1 MOV R40, R10 ;  /* 0x0000000a00289202 */ /* 0x000fe20000000f00 */
[----:B------:R-:W-:Y:S01]  /*6d10*/  @!P1 FFMA.FTZ R7, R25, R26, R7 ;  /* 0x0000001a19079223 */ /* 0x000fe20000010007 */
[----:B------:R-:W-:Y:S01]  /*6d20*/  @!P1 MOV R18, R11 ;  /* 0x0000000b00129202 */ /* 0x000fe20000000f00 */
[----:B------:R-:W-:Y:S02]  /*6d30*/  @!P1 FFMA.FTZ R8, R27, R31, R8 ;  /* 0x0000001f1b089223 */ /* 0x000fe40000010008 */
[----:B------:R-:W-:Y:S01]  /*6d40*/  @!P1 FFMA.FTZ R9, R34, R37, R9 ;  /* 0x0000002522099223 */ /* 0x000fe20000010009 */
[----:B------:R-:W-:Y:S01]  /*6d50*/  @!P1 F2FP.PACK_AB R3, R7, R6 ;  /* 0x000000060703923e */ /* 0x000fe200000000ff */
[----:B------:R1:W-:Y:S03]  /*6d60*/  STG.E.128 [R46.64], R16 ;  /* 0x000000102e007986 */ /* 0x0003e6000c101d08 */
        /* <DEDUP_REMOVED lines=10> */
.L_x_806:
        /* <DEDUP_REMOVED lines=11> */
.L_x_830:
[----:B------:R-:W-:Y:S05]  /*6ec0*/  BSYNC B0 ;  /* 0x0000000000007941 */ /* 0x000fea0003800000 */
.L_x_829:
        /* <DEDUP_REMOVED lines=8> */
.L_x_832:
[----:B------:R-:W-:Y:S05]  /*6f50*/  BSYNC B0 ;  /* 0x0000000000007941 */ /* 0x000fea0003800000 */
.L_x_831:
[----:B------:R-:W-:Y:S11]  /*6f60*/  ISETP.GE.AND P0, PT, R141, R2, PT ;  /* 0x000000028d00720c */ /* 0x000ff60003f06270 */
[----:B------:R-:W-:Y:S02]  /*6f70*/  @!UPT UIADD3 URZ, URZ, URZ, URZ ;  /* 0x0000003f3f3ff290 */ /* 0x000fe4000fffe03f */
[----:B------:R-:W-:-:S05]  /*6f80*/  @P0 BRA `(.L_x_822) ;  /* 0x0000004000000947 */ /* 0x000fca0003800000 */
[----:B-1----:R-:W1:Y:S04]  /*6f90*/  @!P6 LDS.128 R8, [R81+0x4800] ;  /* 0x004800005108e984 */ /* 0x002e680000000c00 */
[----:B------:R-:W2:Y:S04]  /*6fa0*/  @!P1 LDS.128 R4, [R82+0x4800] ;  /* 0x0048000052049984 */ /* 0x000ea80000000c00 */
[----:B-1----:R1:W-:Y:S04]  /*6fb0*/  @!P6 STG.E.128 [R64.64], R8 ;  /* 0x000000084000e986 */ /* 0x0023e8000c101d08 */
[----:B--2---:R1:W-:Y:S02]  /*6fc0*/  @!P1 STG.E.128 [R64.64+0x40], R4 ;  /* 0x0000400440009986 */ /* 0x0043e4000c101d08 */
.L_x_822:
[----:B------:R-:W-:Y:S05]  /*6fd0*/  BSYNC B2 ;  /* 0x0000000000027941 */ /* 0x000fea0003800000 */
.L_x_805:
[----:B--2---:R-:W-:Y:S01]  /*6fe0*/  IMAD R2, R90, 0x50, RZ ;  /* 0x000000505a027824 */ /* 0x004fe200078e02ff */
[----:B------:R-:W-:Y:S01]  /*6ff0*/  BSSY B0, `(.L_x_833) ;  /* 0x000005e000007945 */ /* 0x000fe20003800000 */
[----:B-1----:R-:W-:Y:S04]  /*7000*/  IMAD.WIDE.U32 R16, R36, 0x50, RZ ;  /* 0x0000005024107825 */ /* 0x002fe800078e00ff */
[----:B------:R-:W-:Y:S01]  /*7010*/  IMAD.IADD R18, R17, 0x1, R2 ;  /* 0x0000000111127824 */ /* 0x000fe200078e0202 */
[----:B------:R-:W-:Y:S01]  /*7020*/  IADD3 R2, P0, R124, R16, RZ ;  /* 0x000000107c027210 */ /* 0x000fe20007f1e0ff */
[----:B------:R-:W-:Y:S04]  /*7030*/  IMAD R17, R36, -0x50, RZ ;  /* 0xffffffb024117824 */ /* 0x000fe800078e02ff */
[----:B------:R-:W-:Y:S01]  /*7040*/  IMAD.X R3, R18, 0x1, R133, P0 ;  /* 0x0000000112037824 */ /* 0x000fe200000e0685 */
[----:B-----5:R-:W-:Y:S04]  /*7050*/  IADD3 R4, R118, R17, RZ ;  /* 0x0000001176047210 */ /* 0x020fe80007ffe0ff */
[C---:B------:R-:W-:Y:S02]  /*7060*/  ISETP.GE.AND P3, PT, R4.reuse, 0x11, PT ;  /* 0x000000110400780c */ /* 0x040fe40003f66270 */
[C---:B------:R-:W-:Y:S02]  /*7070*/  ISETP.GE.AND P4, PT, R4.reuse, 0x1, PT ;  /* 0x000000010400780c */ /* 0x040fe40003f86270 */
[C---:B------:R-:W-:Y:S02]  /*7080*/  ISETP.GE.AND P2, PT, R4.reuse, 0x21, PT ;  /* 0x000000210400780c */ /* 0x040fe40003f46270 */
[----:B------:R-:W-:Y:S07]  /*7090*/  ISETP.GE.AND P1, PT, R4, 0x31, PT ;  /* 0x000000310400780c */ /* 0x000fee0003f26270 */
        /* <DEDUP_REMOVED lines=22> */
[-C--:B------:R-:W-:Y:S03]  /*7200*/  @P2 MOV R6, R88.reuse ;  /* 0x0000005800062202 */ /* 0x080fe60000000f00 */
        /* <DEDUP_REMOVED lines=15> */
[C---:B------:R-:W-:Y:S03]  /*7300*/  @P1 LEA R8, P5, R2.reuse, c[0x0][0x250], 0x1 ;  /* 0x0000940002081a11 */ /* 0x040fe600078a08ff */
        /* <DEDUP_REMOVED lines=9> */
[----:B------:R-:W-:Y:S02]  /*73a0*/  @P0 LEA.HI.X R5, R2, c[0x0][0x254], R3, 0x1, P5 ;  /* 0x0000950002050a11 */ /* 0x000fe400028f0c03 */
[----:B------:R-:W-:Y:S02]  /*73b0*/  ISETP.NE.AND P5, PT, R134, RZ, PT ;  /* 0x000000ff8600720c */ /* 0x000fe40003fa5270 */
[----:B------:R-:W-:Y:S04]  /*73c0*/  IADD3 R2, R17, R0, RZ ;  /* 0x0000000011027210 */ /* 0x000fe80007ffe0ff */
[----:B------:R-:W-:Y:S07]  /*73d0*/  IMNMX R7, R2, 0x50, PT ;  /* 0x0000005002077817 */ /* 0x000fee0003800200 */
[----:B------:R-:W-:Y:S01]  /*73e0*/  @!PT LDS RZ, [RZ] ;  /* 0x00000000fffff984 */ /* 0x000fe20000000800 */
[----:B------:R-:W-:Y:S01]  /*73f0*/  @!PT LDS RZ, [RZ] ;  /* 0x00000000fffff984 */ /* 0x000fe20000000800 */
[----:B------:R-:W-:Y:S01]  /*7400*/  @!PT LDS RZ, [RZ] ;  /* 0x00000000fffff984 */ /* 0x000fe20000000800 */
[----:B------:R1:W-:Y:S08]  /*7410*/  @P4 LDGSTS.E.BYPASS.LTC128B.128 [R219+0x100], [R14.64], !P5 ;  /* 0x001000000edb4fae */ /* 0x0003f0000e901d48 */
[----:B------:R2:W-:Y:S08]  /*7420*/  @P3 LDGSTS.E.BYPASS.LTC128B.128 [R219+0x900], [R12.64], !P5 ;  /* 0x009000000cdb3fae */ /* 0x0005f0000e901d48 */
[----:B------:R1:W-:Y:S01]  /*7430*/  @P2 LDGSTS.E.BYPASS.LTC128B.128 [R219+0x1100], [R10.64], !P5 ;  /* 0x011000000adb2fae */ /* 0x0003e2000e901d48 */
[----:B------:R-:W-:Y:S07]  /*7440*/  IADD3 R6, P2, R132, R16, RZ ;  /* 0x0000001084067210 */ /* 0x000fee0007f5e0ff */
[----:B------:R1:W-:Y:S08]  /*7450*/  @P1 LDGSTS.E.BYPASS.LTC128B.128 [R219+0x1900], [R8.64], !P5 ;  /* 0x0190000008db1fae */ /* 0x0003f0000e901d48 */
[----:B------:R1:W-:Y:S01]  /*7460*/  @P0 LDGSTS.E.BYPASS.LTC128B.128 [R219+0x2100], [R4.64], !P5 ;  /* 0x0210000004db0fae */ /* 0x0003e2000e901d48 */
[----:B------:R-:W-:Y:S01]  /*7470*/  ISETP.GE.AND P0, PT, R83, R7, PT ;  /* 0x000000075300720c */ /* 0x000fe20003f06270 */
[----:B--2---:R-:W-:Y:S06]  /*7480*/  IMAD.X R12, R18, 0x1, R131, P2 ;  /* 0x00000001120c7824 */ /* 0x004fec00010e0683 */
[----:B------:R-:W0:Y:S01]  /*7490*/  LDGDEPBAR ;  /* 0x00000000000079af */ /* 0x000e220000000000 */
[----:B------:R-:W-:Y:S07]  /*74a0*/  DEPBAR.LE SB0, 0x0 ;  /* 0x000080000000791a */ /* 0x000fee0000000000 */
[----:B------:R-:W-:Y:S06]  /*74b0*/  BAR.SYNC.DEFER_BLOCKING 0x0 ;  /* 0x0000000000007b1d */ /* 0x000fec0000010000 */
[----:B------:R-:W-:-:S05]  /*74c0*/  @P0 BRA `(.L_x_834) ;  /* 0x0000010000000947 */ /* 0x000fca0003800000 */
[----:B-1----:R-:W-:Y:S01]  /*74d0*/  MOV R5, R104 ;  /* 0x0000006800057202 */ /* 0x002fe20000000f00 */
[----:B------:R-:W-:Y:S02]  /*74e0*/  IMAD R2, R12, c[0x0][0x208], RZ ;  /* 0x000082000c027a24 */ /* 0x000fe400078e02ff */
[----:B------:R-:W-:Y:S02]  /*74f0*/  IMAD.MOV.U32 R4, RZ, RZ, R94 ;  /* 0x000000ffff047224 */ /* 0x000fe400078e005e */
[C---:B------:R-:W-:Y:S02]  /*7500*/  IMAD R2, R6.reuse, c[0x0][0x20c], R2 ;  /* 0x0000830006027a24 */ /* 0x040fe400078e0202 */
[----:B------:R-:W-:Y:S04]  /*7510*/  IMAD.WIDE.U32 R4, R6, c[0x0][0x208], R4 ;  /* 0x0000820006047a25 */ /* 0x000fe800078e0004 */
[----:B------:R-:W-:Y:S01]  /*7520*/  IMAD.IADD R3, R5, 0x1, R2 ;  /* 0x0000000105037824 */ /* 0x000fe200078e0202 */
[C---:B------:R-:W-:Y:S04]  /*7530*/  LEA R2, P0, R4.reuse, c[0x0][0x1f8], 0x1 ;  /* 0x00007e0004027a11 */ /* 0x040fe800078008ff */
[----:B------:R-:W-:Y:S02]  /*7540*/  LEA.HI.X R3, R4, c[0x0][0x1fc], R3, 0x1, P0 ;  /* 0x00007f0004037a11 */ /* 0x000fe400000f0c03 */
[----:B------:R-:W-:Y:S11]  /*7550*/  ISETP.GE.AND P0, PT, R32, c[0x0][0x1d4], PT ;  /* 0x0000750020007a0c */ /* 0x000ff60003f06270 */
[----:B------:R-:W-:Y:S02]  /*7560*/  @!UPT UIADD3 URZ, URZ, URZ, URZ ;  /* 0x0000003f3f3ff290 */ /* 0x000fe4000fffe03f */
[----:B------:R-:W1:Y:S04]  /*7570*/  @!P0 LDS.128 R8, [R81] ;  /* 0x0000000051088984 */ /* 0x000e680000000c00 */
[----:B-1----:R-:W-:Y:S01]  /*7580*/  @!P0 STG.E.128 [R2.64], R8 ;  /* 0x0000000802008986 */ /* 0x002fe2000c101d08 */
[----:B------:R-:W-:Y:S11]  /*7590*/  ISETP.GE.AND P0, PT, R93, c[0x0][0x1d4], PT ;  /* 0x000075005d007a0c */ /* 0x000ff60003f06270 */
[----:B------:R-:W-:Y:S02]  /*75a0*/  @!UPT UIADD3 URZ, URZ, URZ, URZ ;  /* 0x0000003f3f3ff290 */ /* 0x000fe4000fffe03f */
[----:B------:R-:W1:Y:S04]  /*75b0*/  @!P0 LDS.128 R8, [R82] ;  /* 0x0000000052088984 */ /* 0x000e680000000c00 */
[----:B-1----:R1:W-:Y:S02]  /*75c0*/  @!P0 STG.E.128 [R2.64+0x40], R8 ;  /* 0x0000400802008986 */ /* 0x0023e4000c101d08 */
.L_x_834:
[----:B-1----:R-:W-:Y:S05]  /*75d0*/  BSYNC B0 ;  /* 0x0000000000007941 */ /* 0x002fea0003800000 */
.L_x_833:
[----:B------:R-:W-:Y:S01]  /*75e0*/  ISETP.GE.AND P0, PT, R140, R7, PT ;  /* 0x000000078c00720c */ /* 0x000fe20003f06270 */
[----:B------:R-:W-:Y:S01]  /*75f0*/  @!UPT UIADD3 URZ, URZ, URZ, URZ ;  /* 0x0000003f3f3ff290 */ /* 0x000fe2000fffe03f */
[----:B------:R-:W-:Y:S11]  /*7600*/  BSSY B0, `(.L_x_835) ;  /* 0x0000014000007945 */ /* 0x000ff60003800000 */
[----:B------:R-:W-:-:S05]  /*7610*/  @P0 BRA `(.L_x_836) ;  /* 0x0000012000000947 */ /* 0x000fca0003800000 */
[----:B------:R-:W-:Y:S01]  /*7620*/  IADD3 R2, P0, R6, 0x20, RZ ;  /* 0x0000002006027810 */ /* 0x000fe20007f1e0ff */
[----:B------:R-:W-:Y:S01]  /*7630*/  IMAD.MOV.U32 R4, RZ, RZ, R94 ;  /* 0x000000ffff047224 */ /* 0x000fe200078e005e */
[----:B------:R-:W-:Y:S03]  /*7640*/  MOV R5, R104 ;  /* 0x0000006800057202 */ /* 0x000fe60000000f00 */
[----:B------:R-:W-:Y:S02]  /*7650*/  IMAD.X R3, RZ, RZ, R12, P0 ;  /* 0x000000ffff037224 */ /* 0x000fe400000e060c */
[C---:B------:R-:W-:Y:S04]  /*7660*/  IMAD.WIDE.U32 R4, R2.reuse, c[0x0][0x208], R4 ;  /* 0x0000820002047a25 */ /* 0x040fe800078e0004 */
[----:B------:R-:W-:Y:S04]  /*7670*/  IMAD R3, R3, c[0x0][0x208], RZ ;  /* 0x0000820003037a24 */ /* 0x000fe800078e02ff */
[----:B------:R-:W-:Y:S01]  /*7680*/  IMAD R3, R2, c[0x0][0x20c], R3 ;  /* 0x0000830002037a24 */ /* 0x000fe200078e0203 */
[C---:B------:R-:W-:Y:S03]  /*7690*/  LEA R2, P0, R4.reuse, c[0x0][0x1f8], 0x1 ;  /* 0x00007e0004027a11 */ /* 0x040fe600078008ff */
[----:B------:R-:W-:Y:S05]  /*76a0*/  IMAD.IADD R3, R5, 0x1, R3 ;  /* 0x0000000105037824 */ /* 0x000fea00078e0203 */
[----:B------:R-:W-:Y:S02]  /*76b0*/  LEA.HI.X R3, R4, c[0x0][0x1fc], R3, 0x1, P0 ;  /* 0x00007f0004037a11 */ /* 0x000fe400000f0c03 */
[----:B------:R-:W-:Y:S11]  /*76c0*/  ISETP.GE.AND P0, PT, R32, c[0x0][0x1d4], PT ;  /* 0x0000750020007a0c */ /* 0x000ff60003f06270 */
[----:B------:R-:W-:Y:S02]  /*76d0*/  @!UPT UIADD3 URZ, URZ, URZ, URZ ;  /* 0x0000003f3f3ff290 */ /* 0x000fe4000fffe03f */
[----:B------:R-:W1:Y:S04]  /*76e0*/  @!P0 LDS.128 R8, [R81+0x1000] ;  /* 0x0010000051088984 */ /* 0x000e680000000c00 */
[----:B-1----:R-:W-:Y:S01]  /*76f0*/  @!P0 STG.E.128 [R2.64], R8 ;  /* 0x0000000802008986 */ /* 0x002fe2000c101d08 */
[----:B------:R-:W-:Y:S11]  /*7700*/  ISETP.GE.AND P0, PT, R93, c[0x0][0x1d4], PT ;  /* 0x000075005d007a0c */ /* 0x000ff60003f06270 */
[----:B------:R-:W-:Y:S02]  /*7710*/  @!UPT UIADD3 URZ, URZ, URZ, URZ ;  /* 0x0000003f3f3ff290 */ /* 0x000fe4000fffe03f */
[----:B------:R-:W1:Y:S04]  /*7720*/  @!P0 LDS.128 R8, [R82+0x1000] ;  /* 0x0010000052088984 */ /* 0x000e680000000c00 */
[----:B-1----:R1:W-:Y:S02]  /*7730*/  @!P0 STG.E.128 [R2.64+0x40], R8 ;  /* 0x0000400802008986 */ /* 0x0023e4000c101d08 */
.L_x_836:
[----:B------:R-:W-:Y:S05]  /*7740*/  BSYNC B0 ;  /* 0x0000000000007941 */ /* 0x000fea0003800000 */
.L_x_835:
[----:B------:R-:W-:Y:S01]  /*7750*/  ISETP.GE.AND P0, PT, R141, R7, PT ;  /* 0x000000078d00720c */ /* 0x000fe20003f06270 */
[----:B------:R-:W-:Y:S01]  /*7760*/  @!UPT UIADD3 URZ, URZ, URZ, URZ ;  /* 0x0000003f3f3ff290 */ /* 0x000fe2000fffe03f */
[----:B------:R-:W-:Y:S11]  /*7770*/  BSSY B0, `(.L_x_837) ;  /* 0x0000014000007945 */ /* 0x000ff60003800000 */
[----:B------:R-:W-:-:S05]  /*7780*/  @P0 BRA `(.L_x_838) ;  /* 0x0000012000000947 */ /* 0x000fca0003800000 */
[----:B-1----:R-:W-:Y:S01]  /*7790*/  IADD3 R2, P0, R6, 0x40, RZ ;  /* 0x0000004006027810 */ /* 0x002fe20007f1e0ff */
        /* <DEDUP_REMOVED lines=17> */
.L_x_838:
[----:B------:R-:W-:Y:S05]  /*78b0*/  BSYNC B0 ;  /* 0x0000000000007941 */ /* 0x000fea0003800000 */
.L_x_837:
[C---:B------:R-:W-:Y:S02]  /*78c0*/  ISETP.GT.AND P0, PT, R36.reuse, R130, PT ;  /* 0x000000822400720c */ /* 0x040fe40003f04270 */
[----:B------:R-:W-:Y:S11]  /*78d0*/  IADD3 R36, R36, -0x1, RZ ;  /* 0xffffffff24247810 */ /* 0x000ff60007ffe0ff */
[----:B-1----:R-:W-:Y:S01]  /*78e0*/  @P0 SHF.R.S32.HI R5, RZ, 0x1f, R36 ;  /* 0x0000001fff050819 */ /* 0x002fe20000011424 */
[----:B------:R-:W-:Y:S01]  /*78f0*/  @P0 IMAD R4, R172, R36, RZ ;  /* 0x00000024ac040224 */ /* 0x000fe200078e02ff */
[----:B------:R-:W-:Y:S01]  /*7900*/  @P0 SHF.L.U64.HI R10, R178, 0x1, R173 ;  /* 0x00000001b20a0819 */ /* 0x000fe200000102ad */
[----:B------:R-:W-:Y:S02]  /*7910*/  @P0 IMAD.MOV.U32 R2, RZ, RZ, R116 ;  /* 0x000000ffff020224 */ /* 0x000fe400078e0074 */
[----:B------:R-:W-:Y:S02]  /*7920*/  @P0 IMAD.MOV.U32 R3, RZ, RZ, R115 ;  /* 0x000000ffff030224 */ /* 0x000fe400078e0073 */
[-C--:B------:R-:W-:Y:S02]  /*7930*/  @P0 IMAD R4, R5, R148.reuse, R4 ;  /* 0x0000009405040224 */ /* 0x080fe400078e0204 */
[----:B------:R-:W-:Y:S04]  /*7940*/  @P0 IMAD.WIDE.U32 R2, R36, R148, R2 ;  /* 0x0000009424020225 */ /* 0x000fe800078e0002 */
[----:B------:R-:W-:Y:S01]  /*7950*/  @P0 IMAD.IADD R3, R3, 0x1, R4 ;  /* 0x0000000103030824 */ /* 0x000fe200078e0204 */
[----:B------:R-:W-:Y:S01]  /*7960*/  @P0 LEA R8, P1, R2, c[0x0][0x220], 0x1 ;  /* 0x0000880002080a11 */ /* 0x000fe200078208ff */
[----:B------:R-:W-:Y:S03]  /*7970*/  @P0 IMAD.SHL.U32 R11, R178, 0x2, RZ ;  /* 0x00000002b20b0824 */ /* 0x000fe600078e00ff */
        /* <DEDUP_REMOVED lines=21> */
.L_x_804:
[----:B------:R-:W2:Y:S01]  /*7ad0*/  LDL R18, [R1+0x48] ;  /* 0x0000480001127983 */ /* 0x000ea20000100800 */
[----:B------:R-:W-:-:S03]  /*7ae0*/  IMAD.MOV.U32 R0, RZ, RZ, c[0x0][0x2c4] ;  /* 0x0000b100ff007624 */ /* 0x000fc600078e00ff */
[----:B-1----:R-:W3:Y:S04]  /*7af0*/  LDL R5, [R1+0x1c] ;  /* 0x00001c0001057983 */ /* 0x002ee80000100800 */
[----:B------:R-:W3:Y:S01]  /*7b00*/  LDL R2, [R1+0x20] ;  /* 0x0000200001027983 */ /* 0x000ee20000100800 */
[----:B------:R-:W-:Y:S01]  /*7b10*/  ISETP.NE.AND P3, PT, R0, 0x1, PT ;  /* 0x000000010000780c */ /* 0x000fe20003f65270 */
[----:B------:R-:W-:-:S05]  /*7b20*/  IMAD.MOV.U32 R4, RZ, RZ, c[0x0][0x32c] ;  /* 0x0000cb00ff047624 */ /* 0x000fca00078e00ff */
[----:B------:R-:W-:Y:S01]  /*7b30*/  ISETP.GE.AND P1, PT, R4, 0x1, PT ;  /* 0x000000010400780c */ /* 0x000fe20003f26270 */
[----:B------:R-:W-:Y:S01]  /*7b40*/  IMAD.IADD R11, R160, 0x1, R161 ;  /* 0x00000001a00b7824 */ /* 0x000fe200078e02a1 */
[----:B--2---:R-:W-:-:S05]  /*7b50*/  IADD3 R0, R18, 0x7f, RZ ;  /* 0x0000007f12007810 */ /* 0x004fca0007ffe0ff */
[----:B------:R-:W-:Y:S01]  /*7b60*/  @P3 IMAD.HI.U32 R3, R0, c[0x0][0x2c8], RZ ;  /* 0x0000b20000033a27 */ /* 0x000fe200078e00ff */
[----:B---3--:R-:W-:-:S04]  /*7b70*/  IADD3 R2, R2, 0x1, -R5 ;  /* 0x0000000102027810 */ /* 0x008fc80007ffe805 */
[----:B------:R-:W-:-:S05]  /*7b80*/  @P3 SHF.R.U32.HI R0, RZ, c[0x0][0x2cc], R3 ;  /* 0x0000b300ff003a19 */ /* 0x000fca0000011603 */
[----:B------:R-:W-:-:S05]  /*7b90*/  IMAD.IADD R0, R2, 0x1, R0 ;  /* 0x0000000102007824 */ /* 0x000fca00078e0200 */
[----:B------:R-:W-:Y:S01]  /*7ba0*/  IADD3 R3, R0, c[0x0][0x328], RZ ;  /* 0x0000ca0000037a10 */ /* 0x000fe20007ffe0ff */
[----:B------:R-:W-:Y:S05]  /*7bb0*/  @!P1 BRA `(.L_x_840) ;  /* 0x0000011000009947 */ /* 0x000fea0003800000 */
[C---:B------:R-:W-:Y:S01]  /*7bc0*/  ISETP.GT.AND P0, PT, R0.reuse, RZ, PT ;  /* 0x000000ff0000720c */ /* 0x040fe20003f04270 */
[----:B------:R-:W-:Y:S01]  /*7bd0*/  BSSY B0, `(.L_x_841) ;  /* 0x000000d000007945 */ /* 0x000fe20003800000 */
[----:B------:R-:W-:Y:S01]  /*7be0*/  IADD3 R2, R0, -0x1, RZ ;  /* 0xffffffff00027810 */ /* 0x000fe20007ffe0ff */
        /* <DEDUP_REMOVED lines=8> */
.L_x_842:
[----:B------:R-:W-:-:S13]  /*7c70*/  ISETP.NE.AND P0, PT, R4, 0x1, PT ;  /* 0x000000010400780c */ /* 0x000fda0003f05270 */
[----:B------:R-:W-:-:S05]  /*7c80*/  @P0 IMAD.HI.U32 R0, R2, c[0x0][0x330], RZ ;  /* 0x0000cc0002000a27 */ /* 0x000fca00078e00ff */
[----:B------:R-:W-:Y:S02]  /*7c90*/  @P0 SHF.R.U32.HI R2, RZ, c[0x0][0x334], R0 ;  /* 0x0000cd00ff020a19 */ /* 0x000fe40000011600 */
.L_x_843:
[----:B------:R-:W-:Y:S05]  /*7ca0*/  BSYNC B0 ;  /* 0x0000000000007941 */ /* 0x000fea0003800000 */
.L_x_841:
[----:B------:R-:W-:-:S05]  /*7cb0*/  IMAD R2, R2, R4, c[0x0][0x32c] ;  /* 0x0000cb0002027624 */ /* 0x000fca00078e0204 */
[----:B------:R-:W-:-:S03]  /*7cc0*/  IMNMX R3, R3, R2, PT ;  /* 0x0000000203037217 */ /* 0x000fc60003800200 */
.L_x_840:
[----:B------:R-:W2:Y:S01]  /*7cd0*/  LDL R4, [R1+0x4] ;  /* 0x0000040001047983 */ /* 0x000ea20000100800 */
[----:B------:R-:W-:Y:S01]  /*7ce0*/  IADD3 R3, R3, 0x4f, RZ ;  /* 0x0000004f03037810 */ /* 0x000fe20007ffe0ff */
[----:B------:R-:W-:-:S04]  /*7cf0*/  @P3 IMAD.HI.U32 R2, R18, c[0x0][0x2c8], RZ ;  /* 0x0000b20012023a27 */ /* 0x000fc800078e00ff */
[----:B------:R-:W-:-:S04]  /*7d00*/  IMAD.HI R3, R3, 0x66666667, RZ ;  /* 0x6666666703037827 */ /* 0x000fc800078e02ff */
[----:B------:R-:W-:Y:S01]  /*7d10*/  IMAD.MOV.U32 R0, RZ, RZ, R18 ;  /* 0x000000ffff007224 */ /* 0x000fe200078e0012 */
[----:B------:R-:W-:Y:S02]  /*7d20*/  @P3 SHF.R.U32.HI R0, RZ, c[0x0][0x2cc], R2 ;  /* 0x0000b300ff003a19 */ /* 0x000fe40000011602 */
[----:B------:R-:W-:-:S04]  /*7d30*/  SHF.R.U32.HI R2, RZ, 0x1f, R3 ;  /* 0x0000001fff027819 */ /* 0x000fc80000011603 */
[----:B------:R-:W-:-:S04]  /*7d40*/  LEA.HI.SX32 R3, R3, R2, 0x1b ;  /* 0x0000000203037211 */ /* 0x000fc800078fdaff */
[----:B------:R-:W-:Y:S01]  /*7d50*/  IMNMX R7, R171, R3, PT ;  /* 0x00000003ab077217 */ /* 0x000fe20003800200 */
[----:B--2---:R-:W-:-:S05]  /*7d60*/  IMAD.IADD R0, R4, 0x1, R0 ;  /* 0x0000000104007824 */ /* 0x004fca00078e0200 */
        /* <DEDUP_REMOVED lines=12> */
.L_x_846:
[----:B------:R-:W-:-:S04]  /*7e30*/  MOV R3, c[0x0][0x32c] ;  /* 0x0000cb0000037a02 */ /* 0x000fc80000000f00 */
[----:B------:R-:W-:-:S13]  /*7e40*/  ISETP.NE.AND P0, PT, R3, 0x1, PT ;  /* 0x000000010300780c */ /* 0x000fda0003f05270 */
[----:B------:R-:W-:-:S05]  /*7e50*/  @P0 IMAD.HI.U32 R3, R0, c[0x0][0x330], RZ ;  /* 0x0000cc0000030a27 */ /* 0x000fca00078e00ff */
[----:B------:R-:W-:Y:S02]  /*7e60*/  @P0 SHF.R.U32.HI R0, RZ, c[0x0][0x334], R3 ;  /* 0x0000cd00ff000a19 */ /* 0x000fe40000011603 */
.L_x_847:
[----:B------:R-:W-:Y:S05]  /*7e70*/  BSYNC B0 ;  /* 0x0000000000007941 */ /* 0x000fea0003800000 */
.L_x_845:
[----:B------:R-:W-:-:S05]  /*7e80*/  IMAD R0, R0, c[0x0][0x32c], RZ ;  /* 0x0000cb0000007a24 */ /* 0x000fca00078e02ff */
[----:B------:R-:W-:-:S05]  /*7e90*/  IMNMX R2, R2, R0, !PT ;  /* 0x0000000002027217 */ /* 0x000fca0007800200 */
.L_x_844:
[----:B------:R-:W-:Y:S01]  /*7ea0*/  IMAD.HI R2, R2, 0x66666667, RZ ;  /* 0x6666666702027827 */ /* 0x000fe200078e02ff */
[----:B------:R-:W-:Y:S04]  /*7eb0*/  BSSY B0, `(.L_x_848) ;  /* 0x0000024000007945 */ /* 0x000fe80003800000 */
[----:B------:R-:W-:-:S04]  /*7ec0*/  SHF.R.U32.HI R0, RZ, 0x1f, R2 ;  /* 0x0000001fff007819 */ /* 0x000fc80000011602 */
[----:B------:R-:W-:Y:S01]  /*7ed0*/  LEA.HI.SX32 R2, R2, R0, 0x1b ;  /* 0x0000000002027211 */ /* 0x000fe200078fdaff */
[----:B------:R-:W-:-:S03]  /*7ee0*/  IMAD.MOV.U32 R0, RZ, RZ, RZ ;  /* 0x000000ffff007224 */ /* 0x000fc600078e00ff */
[----:B------:R-:W-:-:S04]  /*7ef0*/  IMNMX R6, RZ, R2, !PT ;  /* 0x00000002ff067217 */ /* 0x000fc80007800200 */
[----:B------:R-:W-:-:S13]  /*7f00*/  ISETP.GT.AND P0, PT, R7, R6, PT ;  /* 0x000000060700720c */ /* 0x000fda0003f04270 */
[----:B------:R-:W-:Y:S05]  /*7f10*/  @!P0 BRA `(.L_x_849) ;  /* 0x000001d000008947 */ /* 0x000fea0003800000 */
[----:B------:R-:W-:Y:S02]  /*7f20*/  IABS R2, R135 ;  /* 0x0000008700027213 */ /* 0x000fe40000000000 */
[----:B------:R-:W-:Y:S02]  /*7f30*/  IADD3 R3, R135, -0x1, R7 ;  /* 0xffffffff87037810 */ /* 0x000fe40007ffe007 */
        /* <DEDUP_REMOVED lines=27> */
.L_x_849:
[----:B------:R-:W-:Y:S05]  /*80f0*/  BSYNC B0 ;  /* 0x0000000000007941 */ /* 0x000fea0003800000 */
.L_x_848:
[----:B------:R-:W2:Y:S01]  /*8100*/  LDL R3, [R1+0x60] ;  /* 0x0000600001037983 */ /* 0x000ea20000100800 */
[----:B------:R-:W-:Y:S01]  /*8110*/  PRMT R2, RZ, 0x7610, R2 ;  /* 0x00007610ff027816 */ /* 0x000fe20000000002 */
[----:B------:R-:W-:Y:S01]  /*8120*/  IMAD.MOV.U32 R24, RZ, RZ, RZ ;  /* 0x000000ffff187224 */ /* 0x000fe200078e00ff */
[----:B------:R-:W-:Y:S01]  /*8130*/  MOV R19, RZ ;  /* 0x000000ff00137202 */ /* 0x000fe20000000f00 */
        /* <DEDUP_REMOVED lines=33> */
[----:B--2---:R-:W-:-:S04]  /*8350*/  IMAD R3, R3, R0, R6 ;  /* 0x0000000003037224 */ /* 0x004fc800078e0206 */
[----:B------:R-:W-:Y:S01]  /*8360*/  IMAD.IADD R0, R3, 0x1, R0 ;  /* 0x0000000103007824 */ /* 0x000fe200078e0200 */
[----:B------:R1:W-:Y:S04]  /*8370*/  STL [R1+0x8], R3 ;  /* 0x0000080301007387 */ /* 0x0003e80000100800 */
[----:B------:R-:W-:-:S04]  /*8380*/  IMNMX R229, R7, R0, PT ;  /* 0x0000000007e57217 */ /* 0x000fc80003800200 */
[----:B------:R-:W-:-:S13]  /*8390*/  ISETP.GT.AND P0, PT, R229, R3, PT ;  /* 0x00000003e500720c */ /* 0x000fda0003f04270 */
[----:B------:R-:W-:Y:S05]  /*83a0*/  @!P0 BRA `(.L_x_850) ;  /* 0x0001a10000008947 */ /* 0x000fea0003800000 */
[----:B------:R-:W2:Y:S01]  /*83b0*/  LDL R17, [R1+0x64] ;  /* 0x0000640001117983 */ /* 0x000ea20000100800 */
[----:B------:R-:W-:-:S03]  /*83c0*/  ISETP.NE.U32.AND P0, PT, RZ, c[0x0][0x340], PT ;  /* 0x0000d000ff007a0c */ /* 0x000fc60003f05070 */
[----:B------:R-:W3:Y:S01]  /*83d0*/  LDL R20, [R1+0x50] ;  /* 0x0000500001147983 */ /* 0x000ee20000100800 */
[----:B------:R-:W-:-:S13]  /*83e0*/  ISETP.NE.AND.EX P1, PT, RZ, c[0x0][0x344], PT, P0 ;  /* 0x0000d100ff007a0c */ /* 0x000fda0003f25300 */
[----:B------:R-:W-:Y:S02]  /*83f0*/  @P1 MOV R2, 0x4 ;  /* 0x0000000400021802 */ /* 0x000fe40000000f00 */
[----:B------:R-:W-:Y:S01]  /*8400*/  SHF.R.S32.HI R0, RZ, 0x1f, R159 ;  /* 0x0000001fff007819 */ /* 0x000fe2000001149f */
[----:B------:R-:W-:-:S04]  /*8410*/  IMAD.WIDE.U32 R4, R159, c[0x0][0x178], RZ ;  /* 0x00005e009f047a25 */ /* 0x000fc800078e00ff */
[----:B------:R-:W-:Y:S02]  /*8420*/  IMAD R0, R0, c[0x0][0x178], RZ ;  /* 0x00005e0000007a24 */ /* 0x000fe400078e02ff */
[----:B------:R-:W-:Y:S02]  /*8430*/  IMAD.MOV.U32 R7, RZ, RZ, R137 ;  /* 0x000000ffff077224 */ /* 0x000fe400078e0089 */
[----:B-12---:R-:W-:-:S05]  /*8440*/  @P1 IMAD.WIDE R2, R17, R2, c[0x0][0x340] ;  /* 0x0000d00011021625 */ /* 0x006fca00078e0202 */
[----:B------:R1:W2:Y:S01]  /*8450*/  @P1 LDG.E R16, [R2.64] ;  /* 0x0000000802101981 */ /* 0x0002a2000c1e1900 */
[----:B------:R-:W-:Y:S02]  /*8460*/  SHF.R.S32.HI R15, RZ, 0x1f, R17 ;  /* 0x0000001fff0f7819 */ /* 0x000fe40000011411 */
[----:B-1----:R-:W-:Y:S01]  /*8470*/  LEA R2, R165, R139, 0x4 ;  /* 0x0000008ba5027211 */ /* 0x002fe200078e20ff */
[----:B------:R-:W-:-:S03]  /*8480*/  IMAD R3, R159, c[0x0][0x17c], R0 ;  /* 0x00005f009f037a24 */ /* 0x000fc600078e0200 */
[----:B------:R-:W-:Y:S02]  /*8490*/  IADD3 R12, R2, R18, RZ ;  /* 0x00000012020c7210 */ /* 0x000fe40007ffe0ff */
[----:B------:R-:W-:-:S03]  /*84a0*/  IADD3 R2, P0, R139, R11, RZ ;  /* 0x0000000b8b027210 */ /* 0x000fc60007f1e0ff */
[----:B------:R-:W-:Y:S01]  /*84b0*/  @P3 IMAD.HI.U32 R6, R12, c[0x0][0x2c8], RZ ;  /* 0x0000b2000c063a27 */ /* 0x000fe200078e00ff */
[----:B------:R-:W-:Y:S02]  /*84c0*/  IADD3 R5, R5, R3, RZ ;  /* 0x0000000305057210 */ /* 0x000fe40007ffe0ff */
[----:B------:R-:W-:Y:S01]  /*84d0*/  LEA.HI.X.SX32 R3, R11, R187, 0x1, P0 ;  /* 0x000000bb0b037211 */ /* 0x000fe200000f0eff */
[----:B------:R-:W-:Y:S01]  /*84e0*/  IMAD.MOV.U32 R0, RZ, RZ, R12 ;  /* 0x000000ffff007224 */ /* 0x000fe200078e000c */
[----:B------:R-:W-:Y:S02]  /*84f0*/  @P3 SHF.R.U32.HI R0, RZ, c[0x0][0x2cc], R6 ;  /* 0x0000b300ff003a19 */ /* 0x000fe40000011606 */
[----:B------:R-:W-:Y:S02]  /*8500*/  ISETP.NE.U32.AND P0, PT, RZ, c[0x0][0x348], PT ;  /* 0x0000d200ff007a0c */ /* 0x000fe40003f05070 */
[----:B------:R-:W-:Y:S02]  /*8510*/  MOV R6, R136 ;  /* 0x0000008800067202 */ /* 0x000fe40000000f00 */
[----:B------:R-:W-:Y:S01]  /*8520*/  ISETP.NE.AND.EX P0, PT, RZ, c[0x0][0x34c], PT, P0 ;  /* 0x0000d300ff007a0c */ /* 0x000fe20003f05300 */
[----:B------:R-:W-:-:S02]  /*8530*/  IMAD R13, R3, c[0x0][0x1e0], RZ ;  /* 0x00007800030d7a24 */ /* 0x000fc400078e02ff */
[----:B------:R-:W-:-:S04]  /*8540*/  IMAD.WIDE.U32 R10, R2, c[0x0][0x1e0], R6 ;  /* 0x00007800020a7a25 */ /* 0x000fc800078e0006 */
[----:B------:R-:W-:Y:S01]  /*8550*/  IMAD.WIDE.U32 R8, R2, c[0x0][0x208], R6 ;  /* 0x0000820002087a25 */ /* 0x000fe200078e0006 */
[----:B------:R-:W-:-:S03]  /*8560*/  SEL R6, R15, RZ, !P0 ;  /* 0x000000ff0f067207 */ /* 0x000fc60004000000 */
[----:B---3--:R-:W-:-:S04]  /*8570*/  IMAD.WIDE.U32 R4, R20, c[0x0][0x1b8], R4 ;  /* 0x00006e0014047a25 */ /* 0x008fc800078e0004 */
[----:B------:R-:W-:Y:S02]  /*8580*/  IMAD R7, R3, c[0x0][0x208], RZ ;  /* 0x0000820003077a24 */ /* 0x000fe400078e02ff */
[----:B------:R-:W-:Y:S02]  /*8590*/  IMAD R14, R2, c[0x0][0x1e4], R13 ;  /* 0x00007900020e7a24 */ /* 0x000fe400078e020d */
[----:B------:R-:W-:Y:S01]  /*85a0*/  IMAD R3, R20, c[0x0][0x1bc], R5 ;  /* 0x00006f0014037a24 */ /* 0x000fe200078e0205 */
[----:B------:R-:W-:Y:S01]  /*85b0*/  SEL R5, R17, RZ, !P0 ;  /* 0x000000ff11057207 */ /* 0x000fe20004000000 */
[----:B------:R-:W-:Y:S01]  /*85c0*/  IMAD R13, R2, c[0x0][0x20c], R7 ;  /* 0x00008300020d7a24 */ /* 0x000fe200078e0207 */
[----:B------:R-:W-:Y:S01]  /*85d0*/  MOV R2, R4 ;  /* 0x0000000400027202 */ /* 0x000fe20000000f00 */
[----:B------:R-:W-:-:S04]  /*85e0*/  IMAD R6, R6, c[0x0][0x1c0], RZ ;  /* 0x0000700006067a24 */ /* 0x000fc800078e02ff */
[C---:B------:R-:W-:Y:S02]  /*85f0*/  IMAD R6, R5.reuse, c[0x0][0x1c4], R6 ;  /* 0x0000710005067a24 */ /* 0x040fe400078e0206 */
[----:B------:R-:W-:-:S04]  /*8600*/  IMAD.WIDE.U32 R2, R5, c[0x0][0x1c0], R2 ;  /* 0x0000700005027a25 */ /* 0x000fc800078e0002 */
[----:B------:R-:W-:Y:S01]  /*8610*/  IMAD.IADD R5, R9, 0x1, R13 ;  /* 0x0000000109057824 */ /* 0x000fe200078e020d */
[----:B------:R-:W-:Y:S01]  /*8620*/  SHF.R.S32.HI R9, RZ, 0x1f, R0 ;  /* 0x0000001fff097819 */ /* 0x000fe20000011400 */
[----:B------:R-:W-:Y:S01]  /*8630*/  IMAD.MOV.U32 R4, RZ, RZ, R8 ;  /* 0x000000ffff047224 */ /* 0x000fe200078e0008 */
[----:B------:R-:W-:-:S03]  /*8640*/  IADD3 R3, R3, R6, RZ ;  /* 0x0000000603037210 */ /* 0x000fc60007ffe0ff */
[----:B------:R-:W-:Y:S01]  /*8650*/  IMAD R8, R9, c[0x0][0x1b0], RZ ;  /* 0x00006c0009087a24 */ /* 0x000fe200078e02ff */
[C---:B------:R-:W-:Y:S02]  /*8660*/  IADD3 R9, -R0.reuse, RZ, RZ ;  /* 0x000000ff00097210 */ /* 0x040fe40007ffe1ff */
[----:B------:R-:W-:Y:S01]  /*8670*/  IADD3 R7, R11, R14, RZ ;  /* 0x0000000e0b077210 */ /* 0x000fe20007ffe0ff */
[C---:B------:R-:W-:Y:S01]  /*8680*/  IMAD R8, R0.reuse, c[0x0][0x1b4], R8 ;  /* 0x00006d0000087a24 */ /* 0x040fe200078e0208 */
[----:B------:R-:W-:Y:S01]  /*8690*/  MOV R6, R10 ;  /* 0x0000000a00067202 */ /* 0x000fe20000000f00 */
[----:B------:R-:W-:Y:S01]  /*86a0*/  IMAD.WIDE.U32 R10, R0, c[0x0][0x1b0], R2 ;  /* 0x00006c00000a7a25 */ /* 0x000fe200078e0002 */
[----:B------:R-:W-:-:S03]  /*86b0*/  ISETP.NE.U32.AND P0, PT, RZ, c[0x0][0x350], PT ;  /* 0x0000d400ff007a0c */ /* 0x000fc60003f05070 */
[----:B------:R-:W-:-:S04]  /*86c0*/  IMAD.WIDE.U32 R2, R20, c[0x0][0x210], R4 ;  /* 0x0000840014027a25 */ /* 0x000fc800078e0004 */
[----:B------:R-:W-:Y:S01]  /*86d0*/  IMAD R0, R9, c[0x0][0x2c4], R12 ;  /* 0x0000b10009007a24 */ /* 0x000fe200078e020c */
[----:B------:R-:W-:Y:S01]  /*86e0*/  IADD3 R5, R11, R8, RZ ;  /* 0x000000080b057210 */ /* 0x000fe20007ffe0ff */
[----:B------:R-:W-:Y:S01]  /*86f0*/  IMAD R9, R20, c[0x0][0x214], R3 ;  /* 0x0000850014097a24 */ /* 0x000fe200078e0203 */
[----:B------:R-:W-:Y:S02]  /*8700*/  ISETP.NE.AND.EX P0, PT, RZ, c[0x0][0x354], PT, P0 ;  /* 0x0000d500ff007a0c */ /* 0x000fe40003f05300 */
[----:B------:R-:W-:Y:S02]  /*8710*/  SHF.R.S32.HI R11, RZ, 0x1f, R0 ;  /* 0x0000001fff0b7819 */ /* 0x000fe40000011400 */
[----:B------:R-:W-:Y:S01]  /*8720*/  MOV R8, R2 ;  /* 0x0000000200087202 */ /* 0x000fe20000000f00 */
[----:B------:R-:W-:Y:S02]  /*8730*/  IMAD.MOV.U32 R4, RZ, RZ, R10 ;  /* 0x000000ffff047224 */ /* 0x000fe400078e000a */
[----:B------:R-:W-:-:S02]  /*8740*/  IMAD R12, R11, c[0x0][0x1a8], RZ ;  /* 0x00006a000b0c7a24 */ /* 0x000fc400078e02ff */
[----:B------:R-:W-:-:S04]  /*8750*/  IMAD.WIDE.U32 R6, R20, c[0x0][0x1e8], R6 ;  /* 0x00007a0014067a25 */ /* 0x000fc800078e0006 */
[----:B------:R-:W-:Y:S02]  /*8760*/  IMAD R12, R0, c[0x0][0x1ac], R12 ;  /* 0x00006b00000c7a24 */ /* 0x000fe400078e020c */
[----:B------:R-:W-:Y:S01]  /*8770*/  IMAD R7, R20, c[0x0][0x1ec], R7 ;  /* 0x00007b0014077a24 */ /* 0x000fe200078e0207 */
[----:B------:R-:W-:Y:S02]  /*8780*/  ISETP.GE.AND P2, PT, R136, c[0x0][0x198], PT ;  /* 0x0000660088007a0c */ /* 0x000fe40003f46270 */
[----:B------:R-:W-:Y:S02]  /*8790*/  IADD3 R114, R229, -0x1, RZ ;  /* 0xffffffffe5727810 */ /* 0x000fe40007ffe0ff */
[----:B--2---:R-:W-:Y:S02]  /*87a0*/  @P1 SHF.R.S32.HI R3, RZ, 0x1f, R16 ;  /* 0x0000001fff031819 */ /* 0x004fe40000011410 */
[----:B------:R-:W-:Y:S02]  /*87b0*/  @!P1 MOV R3, R15 ;  /* 0x0000000f00039202 */ /* 0x000fe40000000f00 */
[----:B------:R-:W-:-:S02]  /*87c0*/  @P1 MOV R2, R16 ;  /* 0x0000001000021202 */ /* 0x000fc40000000f00 */
[----:B------:R-:W-:Y:S02]  /*87d0*/  @!P1 MOV R2, R17 ;  /* 0x0000001100029202 */ /* 0x000fe40000000f00 */
[----:B------:R-:W-:Y:S02]  /*87e0*/  SEL R10, R3, RZ, !P0 ;  /* 0x000000ff030a7207 */ /* 0x000fe40004000000 */
[----:B------:R-:W-:Y:S01]  /*87f0*/  SEL R11, R2, RZ, !P0 ;  /* 0x000000ff020b7207 */ /* 0x000fe20004000000 */
[----:B------:R-:W-:-:S04]  /*8800*/  IMAD.WIDE.U32 R2, R0, c[0x0][0x1a8], R4 ;  /* 0x00006a0000027a25 */ /* 0x000fc800078e0004 */
[C---:B------:R-:W-:Y:S02]  /*8810*/  IMAD R0, R10.reuse, c[0x0][0x218], RZ ;  /* 0x000086000a007a24 */ /* 0x040fe400078e02ff */
[----:B------:R-:W-:Y:S02]  /*8820*/  IMAD R4, R10, c[0x0][0x1f0], RZ ;  /* 0x00007c000a047a24 */ /* 0x000fe400078e02ff */
[----:B------:R-:W-:Y:S01]  /*8830*/  IMAD.WIDE.U32 R16, R11, c[0x0][0x1f0], R6 ;  /* 0x00007c000b107a25 */ /* 0x000fe200078e0006 */
[----:B------:R-:W-:-:S03]  /*8840*/  LEA R6, P0, R2, c[0x0][0x160], 0x1 ;  /* 0x0000580002067a11 */ /* 0x000fc600078008ff */
[----:B------:R-:W-:Y:S02]  /*8850*/  IMAD.IADD R5, R3, 0x1, R12 ;  /* 0x0000000103057824 */ /* 0x000fe400078e020c */
        /* <DEDUP_REMOVED lines=10> */
[----:B------:R-:W-:Y:S01]  /*8900*/  IADD3 R4, R139, R18, RZ ;  /* 0x000000128b047210 */ /* 0x000fe20007ffe0ff */
[----:B------:R-:W-:Y:S05]  /*8910*/  BRA.DIV ~URZ, `(.L_x_851) ;  /* 0x0001df627f007947 */ /* 0x000fea000b800000 */
[----:B------:R2:W3:Y:S02]  /*8920*/  SHFL.IDX PT, R7, R5, RZ, 0x181f ;  /* 0x00181fff05077589 */ /* 0x0004e400000e0000 */
.L_x_1053:
[----:B------:R-:W-:Y:S05]  /*8930*/  BRA.DIV ~URZ, `(.L_x_852) ;  /* 0x0001dfb27f007947 */ /* 0x000fea000b800000 */
[----:B-1----:R1:W4:Y:S02]  /*8940*/  SHFL.IDX PT, R2, R6, RZ, 0x181f ;  /* 0x00181fff06027589 */ /* 0x00232400000e0000 */
.L_x_1054:
[----:B--2---:R-:W2:Y:S01]  /*8950*/  LDL R0, [R1+0x1c] ;  /* 0x00001c0001007983 */ /* 0x004ea20000100800 */
[----:B------:R-:W-:Y:S01]  /*8960*/  BSSY B0, `(.L_x_853) ;  /* 0x000000a000007945 */ /* 0x000fe20003800000 */
[----:B--2---:R-:W-:-:S05]  /*8970*/  IMAD R0, R0, c[0x0][0x2c4], RZ ;  /* 0x0000b10000007a24 */ /* 0x004fca00078e02ff */
        /* <DEDUP_REMOVED lines=8> */
.L_x_854:
[----:B------:R-:W-:Y:S05]  /*8a00*/  BSYNC B0 ;  /* 0x0000000000007941 */ /* 0x000fea0003800000 */
.L_x_853:
[----:B------:R-:W-:Y:S05]  /*8a10*/  BRA.DIV ~URZ, `(.L_x_855) ;  /* 0x0001df427f007947 */ /* 0x000fea000b800000 */
[----:B---3--:R3:W1:Y:S04]  /*8a20*/  SHFL.IDX PT, R7, R5, 0x1, 0x181f ;  /* 0x00381f0005077f89 */ /* 0x00866800000e0000 */
[----:B--2-4-:R3:W2:Y:S02]  /*8a30*/  SHFL.IDX PT, R2, R6, 0x1, 0x181f ;  /* 0x00381f0006027f89 */ /* 0x0146a400000e0000 */
.L_x_1055:
[----:B------:R-:W-:Y:S01]  /*8a40*/  IADD3 R3, R4, 0x10, RZ ;  /* 0x0000001004037810 */ /* 0x000fe20007ffe0ff */
[----:B------:R-:W-:Y:S03]  /*8a50*/  BSSY B0, `(.L_x_856) ;  /* 0x0000009000007945 */ /* 0x000fe60003800000 */
[----:B------:R-:W-:-:S13]  /*8a60*/  ISETP.GE.AND P0, PT, R3, R0, PT ;  /* 0x000000000300720c */ /* 0x000fda0003f06270 */
[----:B------:R-:W-:Y:S05]  /*8a70*/  @P0 BRA `(.L_x_857) ;  /* 0x0000006000000947 */ /* 0x000fea0003800000 */
[----:B--2---:R-:W-:-:S04]  /*8a80*/  LEA R2, P0, R136, R2, 0x1 ;  /* 0x0000000288027211 */ /* 0x004fc800078008ff */
[----:B-1----:R-:W-:-:S05]  /*8a90*/  LEA.HI.X R3, R136, R7, R137, 0x1, P0 ;  /* 0x0000000788037211 */ /* 0x002fca00000f0c89 */
[----:B------:R-:W-:Y:S01]  /*8aa0*/  @!PT LDS RZ, [RZ] ;  /* 0x00000000fffff984 */ /* 0x000fe20000000800 */
[----:B------:R-:W-:Y:S01]  /*8ab0*/  @!PT LDS RZ, [RZ] ;  /* 0x00000000fffff984 */ /* 0x000fe20000000800 */
[----:B------:R-:W-:Y:S01]  /*8ac0*/  @!PT LDS RZ, [RZ] ;  /* 0x00000000fffff984 */ /* 0x000fe20000000800 */
[----:B------:R1:W-:Y:S04]  /*8ad0*/  LDGSTS.E.BYPASS.LTC128B.128 [R219+0x5900], [R2.64], !P2 ;  /* 0x0590000002db7fae */ /* 0x0003e8000d101d48 */
.L_x_857:
[----:B------:R-:W-:Y:S05]  /*8ae0*/  BSYNC B0 ;  /* 0x0000000000007941 */ /* 0x000fea0003800000 */
.L_x_856:
[----:B------:R-:W-:Y:S05]  /*8af0*/  BRA.DIV ~URZ, `(.L_x_858) ;  /* 0x0001df327f007947 */ /* 0x000fea000b800000 */
[----:B-1----:R1:W4:Y:S02]  /*8b00*/  SHFL.IDX PT, R7, R5, 0x2, 0x181f ;  /* 0x00581f0005077f89 */ /* 0x00232400000e0000 */
.L_x_1056:
[----:B------:R-:W-:Y:S05]  /*8b10*/  BRA.DIV ~URZ, `(.L_x_859) ;  /* 0x0001df827f007947 */ /* 0x000fea000b800000 */
[----:B--2---:R2:W1:Y:S02]  /*8b20*/  SHFL.IDX PT, R2, R6, 0x2, 0x181f ;  /* 0x00581f0006027f89 */ /* 0x00446400000e0000 */
.L_x_1057:
[----:B------:R-:W-:Y:S01]  /*8b30*/  IADD3 R3, R4, 0x20, RZ ;  /* 0x0000002004037810 */ /* 0x000fe20007ffe0ff */
[----:B------:R-:W-:Y:S03]  /*8b40*/  BSSY B0, `(.L_x_860) ;  /* 0x0000009000007945 */ /* 0x000fe60003800000 */
[----:B------:R-:W-:-:S13]  /*8b50*/  ISETP.GE.AND P0, PT, R3, R0, PT ;  /* 0x000000000300720c */ /* 0x000fda0003f06270 */
[----:B------:R-:W-:Y:S05]  /*8b60*/  @P0 BRA `(.L_x_861) ;  /* 0x0000006000000947 */ /* 0x000fea0003800000 */
[----:B-1----:R-:W-:-:S04]  /*8b70*/  LEA R2, P0, R136, R2, 0x1 ;  /* 0x0000000288027211 */ /* 0x002fc800078008ff */
[----:B----4-:R-:W-:-:S05]  /*8b80*/  LEA.HI.X R3, R136, R7, R137, 0x1, P0 ;  /* 0x0000000788037211 */ /* 0x010fca00000f0c89 */
[----:B------:R-:W-:Y:S01]  /*8b90*/  @!PT LDS RZ, [RZ] ;  /* 0x00000000fffff984 */ /* 0x000fe20000000800 */
[----:B------:R-:W-:Y:S01]  /*8ba0*/  @!PT LDS RZ, [RZ] ;  /* 0x00000000fffff984 */ /* 0x000fe20000000800 */
[----:B------:R-:W-:Y:S01]  /*8bb0*/  @!PT LDS RZ, [RZ] ;  /* 0x00000000fffff984 */ /* 0x000fe20000000800 */
[----:B------:R1:W-:Y:S04]  /*8bc0*/  LDGSTS.E.BYPASS.LTC128B.128 [R219+0x6100], [R2.64], !P2 ;  /* 0x0610000002db7fae */ /* 0x0003e8000d101d48 */
.L_x_861:
[----:B------:R-:W-:Y:S05]  /*8bd0*/  BSYNC B0 ;  /* 0x0000000000007941 */ /* 0x000fea0003800000 */
.L_x_860:
[----:B------:R-:W-:Y:S05]  /*8be0*/  BRA.DIV ~URZ, `(.L_x_862) ;  /* 0x0001df227f007947 */ /* 0x000fea000b800000 */
[----:B----4-:R4:W2:Y:S04]  /*8bf0*/  SHFL.IDX PT, R7, R5, 0x3, 0x181f ;  /* 0x00781f0005077f89 */ /* 0x0108a800000e0000 */
[----:B-1----:R4:W1:Y:S02]  /*8c00*/  SHFL.IDX PT, R2, R6, 0x3, 0x181f ;  /* 0x00781f0006027f89 */ /* 0x00286400000e0000 */
.L_x_1058:
        /* <DEDUP_REMOVED lines=10> */
.L_x_864:
[----:B------:R-:W-:Y:S05]  /*8cb0*/  BSYNC B0 ;  /* 0x0000000000007941 */ /* 0x000fea0003800000 */
.L_x_863:
[----:B------:R-:W-:Y:S05]  /*8cc0*/  BRA.DIV ~URZ, `(.L_x_865) ;  /* 0x0001df127f007947 */ /* 0x000fea000b800000 */
[----:B--2---:R2:W3:Y:S02]  /*8cd0*/  SHFL.IDX PT, R7, R5, 0x4, 0x181f ;  /* 0x00981f0005077f89 */ /* 0x0044e400000e0000 */
.L_x_1059:
[----:B------:R-:W-:Y:S05]  /*8ce0*/  BRA.DIV ~URZ, `(.L_x_866) ;  /* 0x0001df627f007947 */ /* 0x000fea000b800000 */
[----:B-1----:R1:W2:Y:S02]  /*8cf0*/  SHFL.IDX PT, R2, R6, 0x4, 0x181f ;  /* 0x00981f0006027f89 */ /* 0x0022a400000e0000 */
.L_x_1060:
[----:B------:R-:W-:Y:S01]  /*8d00*/  IADD3 R3, R4, 0x40, RZ ;  /* 0x0000004004037810 */ /* 0x000fe20007ffe0ff */
[----:B------:R-:W-:Y:S03]  /*8d10*/  BSSY B0, `(.L_x_867) ;  /* 0x0000009000007945 */ /* 0x000fe60003800000 */
[----:B------:R-:W-:-:S13]  /*8d20*/  ISETP.GE.AND P0, PT, R3, R0, PT ;  /* 0x000000000300720c */ /* 0x000fda0003f06270 */
[----:B------:R-:W-:Y:S05]  /*8d30*/  @P0 BRA `(.L_x_868) ;  /* 0x0000006000000947 */ /* 0x000fea0003800000 */
[----:B--2---:R-:W-:-:S04]  /*8d40*/  LEA R2, P0, R136, R2, 0x1 ;  /* 0x0000000288027211 */ /* 0x004fc800078008ff */
[----:B---3--:R-:W-:-:S05]  /*8d50*/  LEA.HI.X R3, R136, R7, R137, 0x1, P0 ;  /* 0x0000000788037211 */ /* 0x008fca00000f0c89 */
[----:B------:R-:W-:Y:S01]  /*8d60*/  @!PT LDS RZ, [RZ] ;  /* 0x00000000fffff984 */ /* 0x000fe20000000800 */
[----:B------:R-:W-:Y:S01]  /*8d70*/  @!PT LDS RZ, [RZ] ;  /* 0x00000000fffff984 */ /* 0x000fe20000000800 */
[----:B------:R-:W-:Y:S01]  /*8d80*/  @!PT LDS RZ, [RZ] ;  /* 0x00000000fffff984 */ /* 0x000fe20000000800 */
[----:B------:R2:W-:Y:S04]  /*8d90*/  LDGSTS.E.BYPASS.LTC128B.128 [R219+0x7100], [R2.64], !P2 ;  /* 0x0710000002db7fae */ /* 0x0005e8000d101d48 */
.L_x_868:
[----:B------:R-:W-:Y:S05]  /*8da0*/  BSYNC B0 ;  /* 0x0000000000007941 */ /* 0x000fea0003800000 */
.L_x_867:
[----:B------:R-:W-:Y:S05]  /*8db0*/  BRA.DIV ~URZ, `(.L_x_869) ;  /* 0x0001df027f007947 */ /* 0x000fea000b800000 */
[----:B---3--:R3:W1:Y:S04]  /*8dc0*/  SHFL.IDX PT, R7, R5, 0x5, 0x181f ;  /* 0x00b81f0005077f89 */ /* 0x00866800000e0000 */
[----:B--2---:R3:W2:Y:S02]  /*8dd0*/  SHFL.IDX PT, R2, R6, 0x5, 0x181f ;  /* 0x00b81f0006027f89 */ /* 0x0046a400000e0000 */
.L_x_1061:
        /* <DEDUP_REMOVED lines=10> */
.L_x_871:
[----:B------:R-:W-:Y:S05]  /*8e80*/  BSYNC B0 ;  /* 0x0000000000007941 */ /* 0x000fea0003800000 */
.L_x_870:
[----:B------:R-:W-:Y:S05]  /*8e90*/  BRA.DIV ~URZ, `(.L_x_872) ;  /* 0x0001def27f007947 */ /* 0x000fea000b800000 */
[----:B-1----:R1:W3:Y:S02]  /*8ea0*/  SHFL.IDX PT, R7, R5, 0x6, 0x181f ;  /* 0x00d81f0005077f89 */ /* 0x0022e400000e0000 */
.L_x_1062:
[----:B------:R-:W-:Y:S05]  /*8eb0*/  BRA.DIV ~URZ, `(.L_x_873) ;  /* 0x0001df427f007947 */ /* 0x000fea000b800000 */
[----:B--2---:R2:W1:Y:S02]  /*8ec0*/  SHFL.IDX PT, R2, R6, 0x6, 0x181f ;  /* 0x00d81f0006027f89 */ /* 0x00446400000e0000 */
.L_x_1063:
        /* <DEDUP_REMOVED lines=10> */
.L_x_875:
[----:B------:R-:W-:Y:S05]  /*8f70*/  BSYNC B0 ;  /* 0x0000000000007941 */ /* 0x000fea0003800000 */
.L_x_874:
[----:B------:R-:W-:Y:S05]  /*8f80*/  BRA.DIV ~URZ, `(.L_x_876) ;  /* 0x0001dee27f007947 */ /* 0x000fea000b800000 */
[----:B-1-34-:R-:W1:Y:S04]  /*8f90*/  SHFL.IDX PT, R5, R5, 0x7, 0x181f ;  /* 0x00f81f0005057f89 */ /* 0x01ae6800000e0000 */
[----:B------:R3:W4:Y:S02]  /*8fa0*/  SHFL.IDX PT, R3, R6, 0x7, 0x181f ;  /* 0x00f81f0006037f89 */ /* 0x00072400000e0000 */
.L_x_1064:
[----:B------:R-:W-:Y:S02]  /*8fb0*/  IADD3 R2, R4, 0x70, RZ ;  /* 0x0000007004027810 */ /* 0x000fe40007ffe0ff */
[----:B------:R-:W-:Y:S02]  /*8fc0*/  ISETP.GE.AND P4, PT, R136, c[0x0][0x1d4], PT ;  /* 0x0000750088007a0c */ /* 0x000fe40003f86270 */
[----:B------:R-:W-:-:S13]  /*8fd0*/  ISETP.GE.AND P0, PT, R2, R0, PT ;  /* 0x000000000200720c */ /* 0x000fda0003f06270 */
[----:B----4-:R-:W-:-:S04]  /*8fe0*/  @!P0 LEA R2, P1, R136, R3, 0x1 ;  /* 0x0000000388028211 */ /* 0x010fc800078208ff */
[----:B-1----:R-:W-:-:S05]  /*8ff0*/  @!P0 LEA.HI.X R3, R136, R5, R137, 0x1, P1 ;  /* 0x0000000588038211 */ /* 0x002fca00008f0c89 */
[----:B------:R-:W-:Y:S01]  /*9000*/  @!PT LDS RZ, [RZ] ;  /* 0x00000000fffff984 */ /* 0x000fe20000000800 */
[----:B------:R-:W-:Y:S01]  /*9010*/  @!PT LDS RZ, [RZ] ;  /* 0x00000000fffff984 */ /* 0x000fe20000000800 */
[----:B------:R-:W-:Y:S01]  /*9020*/  @!PT LDS RZ, [RZ] ;  /* 0x00000000fffff984 */ /* 0x000fe20000000800 */
[----:B------:R1:W-:Y:S04]  /*9030*/  @!P0 LDGSTS.E.BYPASS.LTC128B.128 [R219+0x8900], [R2.64], !P2 ;  /* 0x0890000002db8fae */ /* 0x0003e8000d101d48 */
[----:B------:R-:W0:Y:S01]  /*9040*/  LDGDEPBAR ;  /* 0x00000000000079af */ /* 0x000e220000000000 */
[----:B------:R-:W-:Y:S02]  /*9050*/  WARPSYNC 0xffffffff ;  /* 0xffffffff00007948 */ /* 0x000fe40003800000 */
[----:B------:R-:W4:Y:S04]  /*9060*/  LDL R153, [R1+0x20] ;  /* 0x0000200001997983 */ /* 0x000f280000100800 */
[----:B--2---:R-:W2:Y:S04]  /*9070*/  LDL R8, [R1+0x44] ;  /* 0x0000440001087983 */ /* 0x004ea80000100800 */
[----:B---3--:R-:W3:Y:S01]  /*9080*/  LDL.64 R6, [R1+0x38] ;  /* 0x0000380001067983 */ /* 0x008ee20000100a00 */
[----:B------:R-:W-:Y:S01]  /*9090*/  IMAD.MOV.U32 R84, RZ, RZ, -0x50 ;  /* 0xffffffb0ff547424 */ /* 0x000fe200078e00ff */
[----:B------:R-:W-:-:S03]  /*90a0*/  SHF.R.S32.HI R85, RZ, 0x1f, R114 ;  /* 0x0000001fff557819 */ /* 0x000fc60000011472 */
[----:B------:R-:W-:Y:S02]  /*90b0*/  IMAD R84, R229, R84, 0x50 ;  /* 0x00000050e5547424 */ /* 0x000fe400078e0254 */
[----:B------:R-:W-:Y:S02]  /*90c0*/  IMAD R4, R85, c[0x0][0x1e0], RZ ;  /* 0x0000780055047a24 */ /* 0x000fe400078e02ff */
[----:B-1----:R-:W-:-:S04]  /*90d0*/  IMAD.WIDE.U32 R2, R114, c[0x0][0x1e0], RZ ;  /* 0x0000780072027a25 */ /* 0x002fc800078e00ff */
[----:B------:R-:W-:-:S04]  /*90e0*/  IMAD R4, R114, c[0x0][0x1e4], R4 ;  /* 0x0000790072047a24 */ /* 0x000fc800078e0204 */
[----:B------:R-:W-:Y:S02]  /*90f0*/  IMAD.IADD R3, R3, 0x1, R4 ;  /* 0x0000000103037824 */ /* 0x000fe400078e0204 */
[----:B------:R-:W-:Y:S02]  /*9100*/  IMAD.MOV.U32 R143, RZ, RZ, c[0x0][0x1e0] ;  /* 0x00007800ff8f7624 */ /* 0x000fe400078e00ff */
[----:B------:R-:W-:Y:S01]  /*9110*/  IMAD.MOV.U32 R146, RZ, RZ, c[0x0][0x1e4] ;  /* 0x00007900ff927624 */ /* 0x000fe200078e00ff */
[----:B------:R-:W-:Y:S01]  /*9120*/  BSSY B0, `(.L_x_877) ;  /* 0x000002c000007945 */ /* 0x000fe20003800000 */
[----:B------:R-:W-:Y:S01]  /*9130*/  BAR.SYNC.DEFER_BLOCKING 0x0 ;  /* 0x0000000000007b1d */ /* 0x000fe20000010000 */
[----:B----4-:R-:W-:-:S04]  /*9140*/  IADD3 R72, R84, R153, -R139 ;  /* 0x0000009954487210 */ /* 0x010fc80007ffe88b */
[C---:B------:R-:W-:Y:S01]  /*9150*/  ISETP.GE.AND P0, PT, R72.reuse, 0x1, PT ;  /* 0x000000014800780c */ /* 0x040fe20003f06270 */
[----:B--2---:R-:W-:Y:S02]  /*9160*/  IMAD.MOV.U32 R145, RZ, RZ, R8 ;  /* 0x000000ffff917224 */ /* 0x004fe400078e0008 */
[----:B---3--:R-:W-:Y:S01]  /*9170*/  IMAD.MOV.U32 R144, RZ, RZ, R6 ;  /* 0x000000ffff907224 */ /* 0x008fe200078e0006 */
[----:B------:R-:W-:-:S03]  /*9180*/  ISETP.GE.AND P3, PT, R72, 0x11, PT ;  /* 0x000000114800780c */ /* 0x000fc60003f66270 */
[----:B------:R-:W-:-:S04]  /*9190*/  IMAD.WIDE.U32 R4, R2, 0x50, R144 ;  /* 0x0000005002047825 */ /* 0x000fc800078e0090 */
[----:B------:R-:W-:Y:S02]  /*91a0*/  IMAD R2, R3, 0x50, RZ ;  /* 0x0000005003027824 */ /* 0x000fe400078e02ff */
[----:B------:R-:W-:Y:S02]  /*91b0*/  @P0 LEA R6, P1, R4, c[0x0][0x1c8], 0x1 ;  /* 0x0000720004060a11 */ /* 0x000fe400078208ff */
[----:B------:R-:W-:Y:S01]  /*91c0*/  IMAD.IADD R3, R5, 0x1, R2 ;  /* 0x0000000105037824 */ /* 0x000fe200078e0202 */
[----:B------:R-:W-:Y:S02]  /*91d0*/  ISETP.GE.AND P2, PT, R72, 0x21, PT ;  /* 0x000000214800780c */ /* 0x000fe40003f46270 */
[C---:B------:R-:W-:Y:S02]  /*91e0*/  @P3 LEA R2, P5, R143.reuse, R4, 0x4 ;  /* 0x000000048f023211 */ /* 0x040fe400078a20ff */
[----:B------:R-:W-:Y:S02]  /*91f0*/  @P0 LEA.HI.X R7, R4, c[0x0][0x1cc], R3, 0x1, P1 ;  /* 0x0000730004070a11 */ /* 0x000fe400008f0c03 */
[----:B------:R-:W-:Y:S01]  /*9200*/  ISETP.GE.AND P1, PT, R72, 0x31, PT ;  /* 0x000000314800780c */ /* 0x000fe20003f26270 */
[----:B------:R-:W-:-:S02]  /*9210*/  IMAD.WIDE.U32 R8, R143, 0x20, RZ ;  /* 0x000000208f087825 */ /* 0x000fc400078e00ff */
[----:B------:R-:W-:Y:S01]  /*9220*/  @!PT LDS RZ, [RZ] ;  /* 0x00000000fffff984 */ /* 0x000fe20000000800 */
[----:B------:R-:W-:Y:S01]  /*9230*/  @!PT LDS RZ, [RZ] ;  /* 0x00000000fffff984 */ /* 0x000fe20000000800 */
[----:B------:R-:W-:Y:S01]  /*9240*/  @!PT LDS RZ, [RZ] ;  /* 0x00000000fffff984 */ /* 0x000fe20000000800 */
[----:B------:R1:W-:Y:S01]  /*9250*/  @P0 LDGSTS.E.BYPASS.LTC128B.128 [R219+0x2900], [R6.64], !P4 ;  /* 0x0290000006db0fae */ /* 0x0003e2000e101d48 */
[----:B------:R-:W-:-:S09]  /*9260*/  @P3 LEA R12, P0, R2, c[0x0][0x1c8], 0x1 ;  /* 0x00007200020c3a11 */ /* 0x000fd200078008ff */
[----:B------:R-:W-:Y:S01]  /*9270*/  @P1 IMAD R14, R146, 0x30, RZ ;  /* 0x00000030920e1824 */ /* 0x000fe200078e02ff */
[----:B-1----:R-:W-:-:S04]  /*9280*/  @P3 LEA.HI.X R6, R143, R3, R146, 0x4, P5 ;  /* 0x000000038f063211 */ /* 0x002fc800028f2492 */
[----:B------:R-:W-:Y:S01]  /*9290*/  @P3 LEA.HI.X R13, R2, c[0x0][0x1cc], R6, 0x1, P0 ;  /* 0x00007300020d3a11 */ /* 0x000fe200000f0c06 */
[----:B------:R-:W-:Y:S01]  /*92a0*/  IMAD.SHL.U32 R2, R146, 0x20, RZ ;  /* 0x0000002092027824 */ /* 0x000fe200078e00ff */
[----:B------:R-:W-:-:S03]  /*92b0*/  @P2 IADD3 R8, P0, R4, R8, RZ ;  /* 0x0000000804082210 */ /* 0x000fc60007f1e0ff */
[----:B------:R1:W-:Y:S01]  /*92c0*/  @P3 LDGSTS.E.BYPASS.LTC128B.128 [R219+0x3100], [R12.64], !P4 ;  /* 0x031000000cdb3fae */ /* 0x0003e2000e101d48 */
[----:B------:R-:W-:Y:S01]  /*92d0*/  @P2 IADD3.X R9, R3, R9, R2, P0, !PT ;  /* 0x0000000903092210 */ /* 0x000fe200007fe402 */
[----:B------:R-:W-:Y:S01]  /*92e0*/  @P1 IMAD.MOV.U32 R2, RZ, RZ, R4 ;  /* 0x000000ffff021224 */ /* 0x000fe200078e0004 */
[----:B------:R-:W-:-:S03]  /*92f0*/  @P2 LEA R10, P0, R8, c[0x0][0x1c8], 0x1 ;  /* 0x00007200080a2a11 */ /* 0x000fc600078008ff */
[----:B------:R-:W-:Y:S01]  /*9300*/  @P1 IMAD.WIDE.U32 R6, R143, 0x30, R2 ;  /* 0x000000308f061825 */ /* 0x000fe200078e0002 */
[----:B------:R-:W-:-:S03]  /*9310*/  @P2 LEA.HI.X R11, R8, c[0x0][0x1cc], R9, 0x1, P0 ;  /* 0x00007300080b2a11 */ /* 0x000fc600000f0c09 */
[----:B------:R-:W-:Y:S01]  /*9320*/  @P1 IMAD.IADD R7, R7, 0x1, R14 ;  /* 0x0000000107071824 */ /* 0x000fe200078e020e */
[C---:B------:R-:W-:Y:S01]  /*9330*/  @P1 LEA R8, P0, R6.reuse, c[0x0][0x1c8], 0x1 ;  /* 0x0000720006081a11 */ /* 0x040fe200078008ff */
[----:B------:R1:W-:Y:S03]  /*9340*/  @P2 LDGSTS.E.BYPASS.LTC128B.128 [R219+0x3900], [R10.64], !P4 ;  /* 0x039000000adb2fae */ /* 0x0003e6000e101d48 */
[----:B------:R-:W-:-:S05]  /*9350*/  @P1 LEA.HI.X R9, R6, c[0x0][0x1cc], R7, 0x1, P0 ;  /* 0x0000730006091a11 */ /* 0x000fca00000f0c07 */
        /* <DEDUP_REMOVED lines=8> */
.L_x_878:
[----:B------:R-:W-:Y:S05]  /*93e0*/  BSYNC B0 ;  /* 0x0000000000007941 */ /* 0x000fea0003800000 */
.L_x_877:
[----:B------:R3:W5:Y:S01]  /*93f0*/  LDL R147, [R1+0x48] ;  /* 0x0000480001937983 */ /* 0x0007620000100800 */
[----:B------:R-:W-:Y:S01]  /*9400*/  ISETP.LT.AND P0, PT, RZ, c[0x0][0x27c], PT ;  /* 0x00009f00ff007a0c */ /* 0x000fe20003f01270 */
[----:B--2---:R-:W-:Y:S02]  /*9410*/  IMAD.MOV.U32 R2, RZ, RZ, c[0x0][0x2c4] ;  /* 0x0000b100ff027624 */ /* 0x004fe400078e00ff */
[----:B------:R-:W0:Y:S03]  /*9420*/  LDGDEPBAR ;  /* 0x00000000000079af */ /* 0x000e260000000000 */
[----:B------:R-:W-:-:S07]  /*9430*/  ISETP.NE.AND P6, PT, R2, 0x1, PT ;  /* 0x000000010200780c */ /* 0x000fce0003fc5270 */
[----:B------:R-:W-:Y:S05]  /*9440*/  @P0 BRA `(.L_x_879) ;  /* 0x0000002000000947 */ /* 0x000fea0003800000 */
[----:B------:R-:W-:-:S04]  /*9450*/  DEPBAR.LE SB0, 0x1 ;  /* 0x000080400000791a */ /* 0x000fc80000000000 */
[----:B------:R-:W-:Y:S05]  /*9460*/  BRA `(.L_x_880) ;  /* 0x0000497000007947 */ /* 0x000fea0003800000 */
.L_x_879:
[----:B------:R-:W-:Y:S01]  /*9470*/  ULDC.U8 UR4, c[0x0][0x298] ;  /* 0x0000a60000047ab9 */ /* 0x000fe20000000000 */
[----:B-----5:R-:W-:Y:S01]  /*9480*/  SHF.R.S32.HI R2, RZ, 0x1f, R138 ;  /* 0x0000001fff027819 */ /* 0x020fe2000001148a */
[----:B------:R-:W-:Y:S01]  /*9490*/  IMAD.WIDE.U32 R6, R138, c[0x0][0x280], RZ ;  /* 0x0000a0008a067a25 */ /* 0x000fe200078e00ff */
[----:B------:R-:W-:Y:S01]  /*94a0*/  ISETP.NE.AND P0, PT, RZ, UR4, PT ;  /* 0x00000004ff007c0c */ /* 0x000fe2000bf05270 */
[----:B------:R-:W-:Y:S01]  /*94b0*/  BSSY B2, `(.L_x_880) ;  /* 0x0000492000027945 */ /* 0x000fe20003800000 */
[C---:B------:R-:W-:Y:S01]  /*94c0*/  IADD3 R20, R83.reuse, R147, RZ ;  /* 0x0000009353147210 */ /* 0x040fe20007ffe0ff */
[C---:B------:R-:W-:Y:S01]  /*94d0*/  IMAD R3, R2.reuse, c[0x0][0x280], RZ ;  /* 0x0000a00002037a24 */ /* 0x040fe200078e02ff */
[----:B------:R-:W-:Y:S01]  /*94e0*/  IADD3 R73, R83, 0x60, RZ ;  /* 0x0000006053497810 */ /* 0x000fe20007ffe0ff */
[----:B------:R-:W-:Y:S02]  /*94f0*/  IMAD R2, R2, c[0x0][0x290], RZ ;  /* 0x0000a40002027a24 */ /* 0x000fe400078e02ff */
[----:B-1----:R-:W-:-:S02]  /*9500*/  IMAD R8, R138, c[0x0][0x284], R3 ;  /* 0x0000a1008a087a24 */ /* 0x002fc400078e0203 */
[----:B------:R-:W-:Y:S01]  /*9510*/  IMAD R3, R138, c[0x0][0x294], R2 ;  /* 0x0000a5008a037a24 */ /* 0x000fe200078e0202 */
[----:B------:R-:W-:Y:S01]  /*9520*/  LEA R2, R164, R20, 0x5 ;  /* 0x00000014a4027211 */ /* 0x000fe200078e28ff */
[----:B------:R-:W-:Y:S01]  /*9530*/  IMAD.WIDE.U32 R4, R138, c[0x0][0x290], RZ ;  /* 0x0000a4008a047a25 */ /* 0x000fe200078e00ff */
[----:B------:R-:W-:-:S04]  /*9540*/  IADD3 R8, R8, R7, RZ ;  /* 0x0000000708087210 */ /* 0x000fc80007ffe0ff */
[----:B------:R-:W-:Y:S01]  /*9550*/  IADD3 R9, R3, R5, RZ ;  /* 0x0000000503097210 */ /* 0x000fe20007ffe0ff */
[----:B------:R-:W-:Y:S05]  /*9560*/  @!P0 BRA `(.L_x_881) ;  /* 0x0000257000008947 */ /* 0x000fea0003800000 */
[----:B------:R-:W-:Y:S01]  /*9570*/  @P6 IMAD.HI.U32 R3, R2, c[0x0][0x2c8], RZ ;  /* 0x0000b20002036a27 */ /* 0x000fe200078e00ff */
[----:B------:R-:W-:Y:S01]  /*9580*/  BSSY B0, `(.L_x_882) ;  /* 0x0000033000007945 */ /* 0x000fe20003800000 */
[----:B------:R-:W-:Y:S01]  /*9590*/  SHF.R.S32.HI R21, RZ, 0x1f, R30 ;  /* 0x0000001fff157819 */ /* 0x000fe2000001141e */
[----:B------:R-:W-:Y:S01]  /*95a0*/  CS2R R42, SRZ ;  /* 0x00000000002a7805 */ /* 0x000fe2000001ff00 */
[----:B------:R-:W-:Y:S01]  /*95b0*/  IMAD.MOV.U32 R5, RZ, RZ, R9 ;  /* 0x000000ffff057224 */ /* 0x000fe200078e0009 */
[----:B------:R-:W-:Y:S01]  /*95c0*/  @P6 SHF.R.U32.HI R2, RZ, c[0x0][0x2cc], R3 ;  /* 0x0000b300ff026a19 */ /* 0x000fe20000011603 */
[----:B------:R-:W-:Y:S01]  /*95d0*/  IMAD.MOV.U32 R7, RZ, RZ, R8 ;  /* 0x000000ffff077224 */ /* 0x000fe200078e0008 */
[----:B------:R-:W-:Y:S01]  /*95e0*/  CS2R R12, SRZ ;  /* 0x00000000000c7805 */ /* 0x000fe2000001ff00 */
[----:B------:R-:W-:Y:S01]  /*95f0*/  CS2R R10, SRZ ;  /* 0x00000000000a7805 */ /* 0x000fe2000001ff00 */
[----:B------:R-:W-:Y:S01]  /*9600*/  SHF.R.S32.HI R3, RZ, 0x1f, R2 ;  /* 0x0000001fff037819 */ /* 0x000fe20000011402 */
[----:B------:R-:W-:-:S04]  /*9610*/  IMAD.WIDE.U32 R6, R2, c[0x0][0x280], R6 ;  /* 0x0000a00002067a25 */ /* 0x000fc800078e0006 */
[C---:B------:R-:W-:Y:S01]  /*9620*/  IMAD R9, R3.reuse, c[0x0][0x280], RZ ;  /* 0x0000a00003097a24 */ /* 0x040fe200078e02ff */
[----:B------:R-:W-:Y:S01]  /*9630*/  LEA R33, P1, R6, c[0x0][0x270], 0x1 ;  /* 0x00009c0006217a11 */ /* 0x000fe200078208ff */
[----:B------:R-:W-:Y:S02]  /*9640*/  IMAD R8, R3, c[0x0][0x290], RZ ;  /* 0x0000a40003087a24 */ /* 0x000fe400078e02ff */
[C---:B------:R-:W-:Y:S02]  /*9650*/  IMAD.WIDE.U32 R4, R2.reuse, c[0x0][0x290], R4 ;  /* 0x0000a40002047a25 */ /* 0x040fe400078e0004 */
[----:B------:R1:W2:Y:S02]  /*9660*/  SHFL.IDX PT, R15, R33, RZ, 0x1c1f ;  /* 0x001c1fff210f7589 */ /* 0x0002a400000e0000 */
[----:B------:R-:W-:Y:S01]  /*9670*/  IMAD R3, R2, c[0x0][0x284], R9 ;  /* 0x0000a10002037a24 */ /* 0x000fe200078e0209 */
[----:B------:R-:W-:Y:S01]  /*9680*/  LEA R34, P0, R4, c[0x0][0x288], 0x1 ;  /* 0x0000a20004227a11 */ /* 0x000fe200078008ff */
[----:B------:R-:W-:-:S02]  /*9690*/  IMAD R2, R2, c[0x0][0x294], R8 ;  /* 0x0000a50002027a24 */ /* 0x000fc400078e0208 */
[----:B------:R-:W-:Y:S01]  /*96a0*/  CS2R R8, SRZ ;  /* 0x0000000000087805 */ /* 0x000fe2000001ff00 */
[----:B------:R-:W-:Y:S01]  /*96b0*/  IADD3 R3, R7, R3, RZ ;  /* 0x0000000307037210 */ /* 0x000fe20007ffe0ff */
[----:B------:R1:W4:Y:S01]  /*96c0*/  SHFL.IDX PT, R18, R34, RZ, 0x1c1f ;  /* 0x001c1fff22127589 */ /* 0x00032200000e0000 */
[----:B------:R-:W-:Y:S02]  /*96d0*/  IADD3 R2, R5, R2, RZ ;  /* 0x0000000205027210 */ /* 0x000fe40007ffe0ff */
[----:B------:R-:W-:Y:S02]  /*96e0*/  LEA.HI.X R25, R6, c[0x0][0x274], R3, 0x1, P1 ;  /* 0x00009d0006197a11 */ /* 0x000fe400008f0c03 */
[----:B------:R-:W-:Y:S01]  /*96f0*/  LEA.HI.X R24, R4, c[0x0][0x28c], R2, 0x1, P0 ;  /* 0x0000a30004187a11 */ /* 0x000fe200000f0c02 */
[----:B------:R-:W-:Y:S01]  /*9700*/  CS2R R6, SRZ ;  /* 0x0000000000067805 */ /* 0x000fe2000001ff00 */
[----:B------:R-:W-:Y:S01]  /*9710*/  ISETP.GE.AND P0, PT, R20, R0, PT ;  /* 0x000000001400720c */ /* 0x000fe20003f06270 */
[----:B------:R1:W3:Y:S04]  /*9720*/  SHFL.IDX PT, R22, R25, RZ, 0x1c1f ;  /* 0x001c1fff19167589 */ /* 0x0002e800000e0000 */
[----:B------:R1:W1:Y:S08]  /*9730*/  SHFL.IDX PT, R19, R24, RZ, 0x1c1f ;  /* 0x001c1fff18137589 */ /* 0x00027000000e0000 */
[----:B------:R-:W-:Y:S05]  /*9740*/  @P0 BRA `(.L_x_883) ;  /* 0x0000016000000947 */ /* 0x000fea0003800000 */
[----:B--2---:R-:W-:Y:S01]  /*9750*/  ISETP.GE.AND P1, PT, R28, c[0x0][0x27c], PT ;  /* 0x00009f001c007a0c */ /* 0x004fe20003f26270 */
[----:B------:R-:W-:Y:S01]  /*9760*/  CS2R R12, SRZ ;  /* 0x00000000000c7805 */ /* 0x000fe2000001ff00 */
[----:B------:R-:W-:Y:S01]  /*9770*/  ISETP.GE.AND P0, PT, R30, c[0x0][0x27c], PT ;  /* 0x00009f001e007a0c */ /* 0x000fe20003f06270 */
[----:B------:R-:W-:-:S10]  /*9780*/  CS2R R10, SRZ ;  /* 0x00000000000a7805 */ /* 0x000fd4000001ff00 */
[C---:B------:R-:W-:Y:S01]  /*9790*/  @!P1 IMAD.SHL.U32 R2, R28.reuse, 0x2, RZ ;  /* 0x000000021c029824 */ /* 0x040fe200078e00ff */
[----:B------:R-:W-:Y:S01]  /*97a0*/  @!P1 SHF.L.U64.HI R3, R28, 0x1, R29 ;  /* 0x000000011c039819 */ /* 0x000fe2000001021d */
[C---:B------:R-:W-:Y:S01]  /*97b0*/  @!P0 IMAD.SHL.U32 R4, R30.reuse, 0x2, RZ ;  /* 0x000000021e048824 */ /* 0x040fe200078e00ff */
[----:B------:R-:W-:Y:S02]  /*97c0*/  @!P0 SHF.L.U64.HI R5, R30, 0x1, R21 ;  /* 0x000000011e058819 */ /* 0x000fe40000010215 */
[CC--:B------:R-:W-:Y:S02]  /*97d0*/  @!P1 IADD3 R16, P2, R15.reuse, R2.reuse, RZ ;  /* 0x000000020f109210 */ /* 0x0c0fe40007f5e0ff */
[----:B----4-:R-:W-:Y:S02]  /*97e0*/  @!P1 IADD3 R14, P5, R18, R2, RZ ;  /* 0x00000002120e9210 */ /* 0x010fe40007fbe0ff */
[-C--:B------:R-:W-:Y:S01]  /*97f0*/  @!P0 IADD3 R2, P3, R15, R4.reuse, RZ ;  /* 0x000000040f028210 */ /* 0x080fe20007f7e0ff */
[--C-:B---3--:R-:W-:Y:S01]  /*9800*/  @!P1 IMAD.X R17, R22, 0x1, R3.reuse, P2 ;  /* 0x0000000116119824 */ /* 0x108fe200010e0603 */
[----:B------:R-:W-:Y:S01]  /*9810*/  @!P0 IADD3 R4, P2, R18, R4, RZ ;  /* 0x0000000412048210 */ /* 0x000fe20007f5e0ff */
[C---:B-1----:R-:W-:Y:S01]  /*9820*/  @!P1 IMAD.X R15, R19.reuse, 0x1, R3, P5 ;  /* 0x00000001130f9824 */ /* 0x042fe200028e0603 */
[----:B------:R-:W-:Y:S01]  /*9830*/  CS2R R6, SRZ ;  /* 0x0000000000067805 */ /* 0x000fe2000001ff00 */
[--C-:B------:R-:W-:Y:S01]  /*9840*/  @!P0 IMAD.X R3, R22, 0x1, R5.reuse, P3 ;  /* 0x0000000116038824 */ /* 0x100fe200018e0605 */
[----:B------:R-:W-:Y:S01]  /*9850*/  CS2R R8, SRZ ;  /* 0x0000000000087805 */ /* 0x000fe2000001ff00 */
[----:B------:R-:W-:Y:S01]  /*9860*/  @!P0 IMAD.X R5, R19, 0x1, R5, P2 ;  /* 0x0000000113058824 */ /* 0x000fe200010e0605 */
[----:B------:R1:W5:Y:S04]  /*9870*/  @!P1 LD.E.64 R10, [R16.64] ;  /* 0x00000008100a9980 */ /* 0x000368000c101b00 */
[----:B------:R1:W5:Y:S04]  /*9880*/  @!P0 LD.E.64 R12, [R2.64] ;  /* 0x00000008020c8980 */ /* 0x000368000c101b00 */
[----:B------:R1:W5:Y:S04]  /*9890*/  @!P1 LD.E.64 R6, [R14.64] ;  /* 0x000000080e069980 */ /* 0x000368000c101b00 */
[----:B------:R1:W5:Y:S02]  /*98a0*/  @!P0 LD.E.64 R8, [R4.64] ;  /* 0x0000000804088980 */ /* 0x000364000c101b00 */
.L_x_883:
[----:B--2---:R-:W-:Y:S05]  /*98b0*/  BSYNC B0 ;  /* 0x0000000000007941 */ /* 0x004fea0003800000 */
.L_x_882:
[----:B-1----:R-:W-:Y:S01]  /*98c0*/  IADD3 R2, R20, 0x20, RZ ;  /* 0x0000002014027810 */ /* 0x002fe20007ffe0ff */
[----:B-----5:R-:W-:Y:S01]  /*98d0*/  IMAD.MOV.U32 R5, RZ, RZ, R12 ;  /* 0x000000ffff057224 */ /* 0x020fe200078e000c */
[----:B------:R1:W2:Y:S01]  /*98e0*/  SHFL.IDX PT, R23, R25, 0x1, 0x1c1f ;  /* 0x003c1f0019177f89 */ /* 0x0002a200000e0000 */
[----:B------:R-:W-:Y:S01]  /*98f0*/  IMAD.MOV.U32 R4, RZ, RZ, R13 ;  /* 0x000000ffff047224 */ /* 0x000fe200078e000d */
[----:B------:R-:W-:Y:S01]  /*9900*/  ISETP.GE.AND P0, PT, R2, R0, PT ;  /* 0x000000000200720c */ /* 0x000fe20003f06270 */
[----:B------:R-:W-:Y:S01]  /*9910*/  IMAD.MOV.U32 R3, RZ, RZ, R10 ;  /* 0x000000ffff037224 */ /* 0x000fe200078e000a */
[----:B------:R-:W-:Y:S01]  /*9920*/  PRMT R52, R52, 0x5410, R5 ;  /* 0x0000541034347816 */ /* 0x000fe20000000005 */
[----:B------:R-:W-:Y:S01]  /*9930*/  IMAD.MOV.U32 R2, RZ, RZ, R11 ;  /* 0x000000ffff027224 */ /* 0x000fe200078e000b */
[----:B------:R-:W-:Y:S01]  /*9940*/  PRMT R53, R53, 0x5410, R4 ;  /* 0x0000541035357816 */ /* 0x000fe20000000004 */
[----:B------:R-:W-:Y:S01]  /*9950*/  IMAD.MOV.U32 R5, RZ, RZ, R8 ;  /* 0x000000ffff057224 */ /* 0x000fe200078e0008 */
[----:B------:R-:W-:Y:S01]  /*9960*/  PRMT R50, R50, 0x5410, R3 ;  /* 0x0000541032327816 */ /* 0x000fe20000000003 */
[----:B------:R-:W-:Y:S01]  /*9970*/  IMAD.MOV.U32 R4, RZ, RZ, R9 ;  /* 0x000000ffff047224 */ /* 0x000fe200078e0009 */
[----:B------:R-:W-:Y:S01]  /*9980*/  PRMT R51, R51, 0x5410, R2 ;  /* 0x0000541033337816 */ /* 0x000fe20000000002 */
[----:B------:R-:W-:Y:S01]  /*9990*/  IMAD.MOV.U32 R3, RZ, RZ, R6 ;  /* 0x000000ffff037224 */ /* 0x000fe200078e0006 */
[----:B------:R1:W4:Y:S01]  /*99a0*/  SHFL.IDX PT, R14, R33, 0x1, 0x1c1f ;  /* 0x003c1f00210e7f89 */ /* 0x00032200000e0000 */
[----:B------:R-:W-:Y:S01]  /*99b0*/  IMAD.MOV.U32 R2, RZ, RZ, R7 ;  /* 0x000000ffff027224 */ /* 0x000fe200078e0007 */
[----:B------:R-:W-:Y:S01]  /*99c0*/  BSSY B0, `(.L_x_884) ;  /* 0x0000021000007945 */ /* 0x000fe20003800000 */
[----:B------:R-:W-:Y:S01]  /*99d0*/  PRMT R52, R5, 0x7610, R52 ;  /* 0x0000761005347816 */ /* 0x000fe20000000034 */
[----:B---3--:R1:W3:Y:S01]  /*99e0*/  SHFL.IDX PT, R22, R24, 0x1, 0x1c1f ;  /* 0x003c1f0018167f89 */ /* 0x0082e200000e0000 */
[----:B------:R-:W-:Y:S01]  /*99f0*/  PRMT R53, R4, 0x7610, R53 ;  /* 0x0000761004357816 */ /* 0x000fe20000000035 */
[----:B------:R-:W-:Y:S01]  /*9a00*/  CS2R R36, SRZ ;  /* 0x0000000000247805 */ /* 0x000fe2000001ff00 */
[----:B------:R-:W-:Y:S01]  /*9a10*/  PRMT R50, R3, 0x7610, R50 ;  /* 0x0000761003327816 */ /* 0x000fe20000000032 */
[----:B------:R1:W1:Y:S01]  /*9a20*/  SHFL.IDX PT, R15, R34, 0x1, 0x1c1f ;  /* 0x003c1f00220f7f89 */ /* 0x00026200000e0000 */
[----:B------:R-:W-:Y:S01]  /*9a30*/  PRMT R51, R2, 0x7610, R51 ;  /* 0x0000761002337816 */ /* 0x000fe20000000033 */
[----:B------:R-:W-:Y:S01]  /*9a40*/  CS2R R4, SRZ ;  /* 0x0000000000047805 */ /* 0x000fe2000001ff00 */
[----:B------:R-:W-:Y:S01]  /*9a50*/  CS2R R2, SRZ ;  /* 0x0000000000027805 */ /* 0x000fe2000001ff00 */
[----:B------:R-:W-:Y:S05]  /*9a60*/  @P0 BRA `(.L_x_885) ;  /* 0x0000016000000947 */ /* 0x000fea0003800000 */
[----:B--2---:R-:W-:Y:S01]  /*9a70*/  ISETP.GE.AND P1, PT, R28, c[0x0][0x27c], PT ;  /* 0x00009f001c007a0c */ /* 0x004fe20003f26270 */
[----:B------:R-:W-:Y:S01]  /*9a80*/  CS2R R42, SRZ ;  /* 0x00000000002a7805 */ /* 0x000fe2000001ff00 */
[----:B------:R-:W-:-:S11]  /*9a90*/  ISETP.GE.AND P0, PT, R30, c[0x0][0x27c], PT ;  /* 0x00009f001e007a0c */ /* 0x000fd60003f06270 */
[C---:B------:R-:W-:Y:S01]  /*9aa0*/  @!P1 IMAD.SHL.U32 R2, R28.reuse, 0x2, RZ ;  /* 0x000000021c029824 */ /* 0x040fe200078e00ff */
[----:B------:R-:W-:Y:S01]  /*9ab0*/  @!P1 SHF.L.U64.HI R4, R28, 0x1, R29 ;  /* 0x000000011c049819 */ /* 0x000fe2000001021d */
[C---:B------:R-:W-:Y:S01]  /*9ac0*/  @!P0 IMAD.SHL.U32 R3, R30.reuse, 0x2, RZ ;  /* 0x000000021e038824 */ /* 0x040fe200078e00ff */
[----:B------:R-:W-:Y:S02]  /*9ad0*/  @!P0 SHF.L.U64.HI R5, R30, 0x1, R21 ;  /* 0x000000011e058819 */ /* 0x000fe40000010215 */
[CC--:B----4-:R-:W-:Y:S02]  /*9ae0*/  @!P1 IADD3 R18, P2, R14.reuse, R2.reuse, RZ ;  /* 0x000000020e129210 */ /* 0x0d0fe40007f5e0ff */
[----:B-1----:R-:W-:Y:S02]  /*9af0*/  @!P1 IADD3 R16, P5, R15, R2, RZ ;  /* 0x000000020f109210 */ /* 0x002fe40007fbe0ff */
[-C--:B------:R-:W-:Y:S01]  /*9b00*/  @!P0 IADD3 R2, P3, R14, R3.reuse, RZ ;  /* 0x000000030e028210 */ /* 0x080fe20007f7e0ff */
[--C-:B------:R-:W-:Y:S01]  /*9b10*/  @!P1 IMAD.X R19, R23, 0x1, R4.reuse, P2 ;  /* 0x0000000117139824 */ /* 0x100fe200010e0604 */
[----:B------:R-:W-:Y:S01]  /*9b20*/  @!P0 IADD3 R14, P2, R15, R3, RZ ;  /* 0x000000030f0e8210 */ /* 0x000fe20007f5e0ff */
[----:B---3--:R-:W-:-:S02]  /*9b30*/  @!P1 IMAD.X R17, R22, 0x1, R4, P5 ;  /* 0x0000000116119824 */ /* 0x008fc400028e0604 */
[--C-:B------:R-:W-:Y:S01]  /*9b40*/  @!P0 IMAD.X R3, R23, 0x1, R5.reuse, P3 ;  /* 0x0000000117038824 */ /* 0x100fe200018e0605 */
[----:B------:R-:W-:Y:S01]  /*9b50*/  CS2R R36, SRZ ;  /* 0x0000000000247805 */ /* 0x000fe2000001ff00 */
[----:B------:R-:W-:Y:S02]  /*9b60*/  @!P0 IMAD.X R15, R22, 0x1, R5, P2 ;  /* 0x00000001160f8824 */ /* 0x000fe400010e0605 */
[----:B------:R-:W-:Y:S01]  /*9b70*/  CS2R R4, SRZ ;  /* 0x0000000000047805 */ /* 0x000fe2000001ff00 */
[----:B------:R1:W5:Y:S04]  /*9b80*/  @!P0 LD.E.64 R42, [R2.64] ;  /* 0x00000008022a8980 */ /* 0x000368000c101b00 */
[----:B------:R2:W5:Y:S04]  /*9b90*/  @!P0 LD.E.64 R36, [R14.64] ;  /* 0x000000080e248980 */ /* 0x000568000c101b00 */
[----:B------:R2:W5:Y:S01]  /*9ba0*/  @!P1 LD.E.64 R4, [R18.64] ;  /* 0x0000000812049980 */ /* 0x000562000c101b00 */
[----:B-1----:R-:W-:-:S06]  /*9bb0*/  CS2R R2, SRZ ;  /* 0x0000000000027805 */ /* 0x002fcc000001ff00 */
[----:B------:R2:W5:Y:S02]  /*9bc0*/  @!P1 LD.E.64 R2, [R16.64] ;  /* 0x0000000810029980 */ /* 0x000564000c101b00 */
.L_x_885:
[----:B--2---:R-:W-:Y:S05]  /*9bd0*/  BSYNC B0 ;  /* 0x0000000000007941 */ /* 0x004fea0003800000 */
.L_x_884:
[----:B----4-:R-:W-:Y:S01]  /*9be0*/  IADD3 R14, R20, 0x40, RZ ;  /* 0x00000040140e7810 */ /* 0x010fe20007ffe0ff */
[----:B-----5:R-:W-:Y:S01]  /*9bf0*/  IMAD.MOV.U32 R18, RZ, RZ, R42 ;  /* 0x000000ffff127224 */ /* 0x020fe200078e002a */
[----:B------:R2:W4:Y:S01]  /*9c00*/  SHFL.IDX PT, R32, R25, 0x2, 0x1c1f ;  /* 0x005c1f0019207f89 */ /* 0x00052200000e0000 */
        /* <DEDUP_REMOVED lines=11> */
[----:B-1----:R2:W1:Y:S01]  /*9cc0*/  SHFL.IDX PT, R15, R33, 0x2, 0x1c1f ;  /* 0x005c1f00210f7f89 */ /* 0x00246200000e0000 */
[----:B------:R-:W-:Y:S01]  /*9cd0*/  IMAD.MOV.U32 R14, RZ, RZ, R3 ;  /* 0x000000ffff0e7224 */ /* 0x000fe200078e0003 */
[----:B------:R-:W-:Y:S01]  /*9ce0*/  BSSY B0, `(.L_x_886) ;  /* 0x0000023000007945 */ /* 0x000fe20003800000 */
[----:B------:R-:W-:Y:S01]  /*9cf0*/  PRMT R56, R18, 0x7610, R56 ;  /* 0x0000761012387816 */ /* 0x000fe20000000038 */
[----:B------:R2:W3:Y:S01]  /*9d00*/  SHFL.IDX PT, R31, R24, 0x2, 0x1c1f ;  /* 0x005c1f00181f7f89 */ /* 0x0004e200000e0000 */
[----:B------:R-:W-:Y:S01]  /*9d10*/  PRMT R57, R17, 0x7610, R57 ;  /* 0x0000761011397816 */ /* 0x000fe20000000039 */
[----:B------:R-:W-:Y:S01]  /*9d20*/  CS2R R48, SRZ ;  /* 0x0000000000307805 */ /* 0x000fe2000001ff00 */
[----:B------:R-:W-:Y:S01]  /*9d30*/  PRMT R54, R16, 0x7610, R54 ;  /* 0x0000761010367816 */ /* 0x000fe20000000036 */
[----:B------:R2:W1:Y:S01]  /*9d40*/  SHFL.IDX PT, R26, R34, 0x2, 0x1c1f ;  /* 0x005c1f00221a7f89 */ /* 0x00046200000e0000 */
[----:B------:R-:W-:Y:S01]  /*9d50*/  PRMT R55, R14, 0x7610, R55 ;  /* 0x000076100e377816 */ /* 0x000fe20000000037 */
[----:B------:R-:W-:Y:S01]  /*9d60*/  CS2R R46, SRZ ;  /* 0x00000000002e7805 */ /* 0x000fe2000001ff00 */
[----:B------:R-:W-:Y:S01]  /*9d70*/  CS2R R38, SRZ ;  /* 0x0000000000267805 */ /* 0x000fe2000001ff00 */
[----:B------:R-:W-:Y:S01]  /*9d80*/  CS2R R44, SRZ ;  /* 0x00000000002c7805 */ /* 0x000fe2000001ff00 */
[----:B------:R-:W-:Y:S01]  /*9d90*/  CS2R R40, SRZ ;  /* 0x0000000000287805 */ /* 0x000fe2000001ff00 */
[----:B------:R-:W-:Y:S05]  /*9da0*/  @P0 BRA `(.L_x_887) ;  /* 0x0000016000000947 */ /* 0x000fea0003800000 */
[----:B----4-:R-:W-:Y:S01]  /*9db0*/  ISETP.GE.AND P1, PT, R28, c[0x0][0x27c], PT ;  /* 0x00009f001c007a0c */ /* 0x010fe20003f26270 */
[----:B------:R-:W-:Y:S01]  /*9dc0*/  CS2R R46, SRZ ;  /* 0x00000000002e7805 */ /* 0x000fe2000001ff00 */
[----:B------:R-:W-:Y:S01]  /*9dd0*/  ISETP.GE.AND P0, PT, R30, c[0x0][0x27c], PT ;  /* 0x00009f001e007a0c */ /* 0x000fe20003f06270 */
[----:B------:R-:W-:-:S10]  /*9de0*/  CS2R R38, SRZ ;  /* 0x0000000000267805 */ /* 0x000fd4000001ff00 */
[C---:B------:R-:W-:Y:S01]  /*9df0*/  @!P1 IMAD.SHL.U32 R14, R28.reuse, 0x2, RZ ;  /* 0x000000021c0e9824 */ /* 0x040fe200078e00ff */
[----:B------:R-:W-:Y:S01]  /*9e00*/  @!P1 SHF.L.U64.HI R19, R28, 0x1, R29 ;  /* 0x000000011c139819 */ /* 0x000fe2000001021d */
[C---:B------:R-:W-:Y:S01]  /*9e10*/  @!P0 IMAD.SHL.U32 R17, R30.reuse, 0x2, RZ ;  /* 0x000000021e118824 */ /* 0x040fe200078e00ff */
[----:B------:R-:W-:Y:S02]  /*9e20*/  @!P0 SHF.L.U64.HI R27, R30, 0x1, R21 ;  /* 0x000000011e1b8819 */ /* 0x000fe40000010215 */
[CC--:B-1-3--:R-:W-:Y:S02]  /*9e30*/  @!P1 IADD3 R22, P2, R15.reuse, R14.reuse, RZ ;  /* 0x0000000e0f169210 */ /* 0x0cafe40007f5e0ff */
[----:B------:R-:W-:Y:S02]  /*9e40*/  @!P1 IADD3 R18, P5, R26, R14, RZ ;  /* 0x0000000e1a129210 */ /* 0x000fe40007fbe0ff */
[-C--:B------:R-:W-:Y:S01]  /*9e50*/  @!P0 IADD3 R16, P3, R15, R17.reuse, RZ ;  /* 0x000000110f108210 */ /* 0x080fe20007f7e0ff */
[--C-:B------:R-:W-:Y:S01]  /*9e60*/  @!P1 IMAD.X R23, R32, 0x1, R19.reuse, P2 ;  /* 0x0000000120179824 */ /* 0x100fe200010e0613 */
[----:B------:R-:W-:Y:S01]  /*9e70*/  @!P0 IADD3 R14, P2, R26, R17, RZ ;  /* 0x000000111a0e8210 */ /* 0x000fe20007f5e0ff */
[----:B------:R-:W-:Y:S01]  /*9e80*/  CS2R R40, SRZ ;  /* 0x0000000000287805 */ /* 0x000fe2000001ff00 */
[----:B------:R-:W-:Y:S01]  /*9e90*/  CS2R R44, SRZ ;  /* 0x00000000002c7805 */ /* 0x000fe2000001ff00 */
[----:B------:R-:W-:Y:S01]  /*9ea0*/  @!P1 IMAD.X R19, R31, 0x1, R19, P5 ;  /* 0x000000011f139824 */ /* 0x000fe200028e0613 */
[----:B------:R1:W5:Y:S01]  /*9eb0*/  @!P1 LD.E.64 R38, [R22.64] ;  /* 0x0000000816269980 */ /* 0x000362000c101b00 */
[----:B------:R-:W-:-:S02]  /*9ec0*/  @!P0 IMAD.X R17, R32, 0x1, R27, P3 ;  /* 0x0000000120118824 */ /* 0x000fc400018e061b */
[----:B------:R-:W-:Y:S01]  /*9ed0*/  @!P0 IMAD.X R15, R31, 0x1, R27, P2 ;  /* 0x000000011f0f8824 */ /* 0x000fe200010e061b */
[----:B------:R1:W5:Y:S04]  /*9ee0*/  @!P1 LD.E.64 R40, [R18.64] ;  /* 0x0000000812289980 */ /* 0x000368000c101b00 */
[----:B------:R1:W5:Y:S04]  /*9ef0*/  @!P0 LD.E.64 R46, [R16.64] ;  /* 0x00000008102e8980 */ /* 0x000368000c101b00 */
[----:B------:R1:W5:Y:S02]  /*9f00*/  @!P0 LD.E.64 R44, [R14.64] ;  /* 0x000000080e2c8980 */ /* 0x000364000c101b00 */
.L_x_887:
[----:B----4-:R-:W-:Y:S05]  /*9f10*/  BSYNC B0 ;  /* 0x0000000000007941 */ /* 0x010fea0003800000 */
.L_x_886:
[----:B-1----:R-:W-:Y:S01]  /*9f20*/  IADD3 R14, R20, 0x60, RZ ;  /* 0x00000060140e7810 */ /* 0x002fe20007ffe0ff */
[----:B-----5:R-:W-:Y:S01]  /*9f30*/  IMAD.MOV.U32 R18, RZ, RZ, R46 ;  /* 0x000000ffff127224 */ /* 0x020fe200078e002e */
[----:B--2---:R-:W1:Y:S01]  /*9f40*/  SHFL.IDX PT, R25, R25, 0x3, 0x1c1f ;  /* 0x007c1f0019197f89 */ /* 0x004e6200000e0000 */
        /* <DEDUP_REMOVED lines=15> */
[----:B------:R-:W3:Y:S01]  /*a040*/  SHFL.IDX PT, R24, R24, 0x3, 0x1c1f ;  /* 0x007c1f0018187f89 */ /* 0x000ee200000e0000 */
[----:B------:R-:W-:Y:S01]  /*a050*/  PRMT R61, R17, 0x7610, R61 ;  /* 0x00007610113d7816 */ /* 0x000fe2000000003d */
[----:B------:R-:W-:Y:S01]  /*a060*/  CS2R R26, SRZ ;  /* 0x00000000001a7805 */ /* 0x000fe2000001ff00 */
[----:B------:R-:W-:Y:S01]  /*a070*/  PRMT R57, R57, 0x5410, R16 ;  /* 0x0000541039397816 */ /* 0x000fe20000000010 */
[----:B---3--:R3:W1:Y:S01]  /*a080*/  SHFL.IDX PT, R22, R34, 0x3, 0x1c1f ;  /* 0x007c1f0022167f89 */ /* 0x00866200000e0000 */
[----:B------:R-:W-:Y:S01]  /*a090*/  PRMT R59, R14, 0x7610, R59 ;  /* 0x000076100e3b7816 */ /* 0x000fe2000000003b */
[----:B--2---:R-:W-:Y:S01]  /*a0a0*/  CS2R R32, SRZ ;  /* 0x0000000000207805 */ /* 0x004fe2000001ff00 */
[----:B---3--:R-:W-:Y:S01]  /*a0b0*/  CS2R R34, SRZ ;  /* 0x0000000000227805 */ /* 0x008fe2000001ff00 */
[----:B------:R-:W-:Y:S05]  /*a0c0*/  @P0 BRA `(.L_x_889) ;  /* 0x0000016000000947 */ /* 0x000fea0003800000 */
[----:B-1--4-:R-:W-:Y:S01]  /*a0d0*/  ISETP.GE.AND P1, PT, R28, c[0x0][0x27c], PT ;  /* 0x00009f001c007a0c */ /* 0x012fe20003f26270 */
        /* <DEDUP_REMOVED lines=8> */
[C---:B------:R-:W-:Y:S02]  /*a160*/  @!P1 IADD3 R18, P5, R22.reuse, R14, RZ ;  /* 0x0000000e16129210 */ /* 0x040fe40007fbe0ff */
[-C--:B------:R-:W-:Y:S01]  /*a170*/  @!P0 IADD3 R16, P3, R15, R17.reuse, RZ ;  /* 0x000000110f108210 */ /* 0x080fe20007f7e0ff */
[C-C-:B------:R-:W-:Y:S01]  /*a180*/  @!P1 IMAD.X R21, R25.reuse, 0x1, R19.reuse, P2 ;  /* 0x0000000119159824 */ /* 0x140fe200010e0613 */
        /* <DEDUP_REMOVED lines=10> */
.L_x_889:
[----:B-1--4-:R-:W-:Y:S05]  /*a230*/  BSYNC B0 ;  /* 0x0000000000007941 */ /* 0x012fea0003800000 */
.L_x_888:
[----:B------:R-:W-:Y:S01]  /*a240*/  IMAD.IADD R16, R0, 0x1, -R147 ;  /* 0x0000000100107824 */ /* 0x000fe200078e0a93 */
[----:B------:R-:W-:-:S04]  /*a250*/  DEPBAR.LE SB0, 0x1 ;  /* 0x000080400000791a */ /* 0x000fc80000000000 */
[----:B------:R-:W-:Y:S01]  /*a260*/  IMNMX R31, R16, 0x80, PT ;  /* 0x00000080101f7817 */ /* 0x000fe20003800200 */
[----:B-----5:R-:W-:Y:S01]  /*a270*/  IMAD.MOV.U32 R14, RZ, RZ, R48 ;  /* 0x000000ffff0e7224 */ /* 0x020fe200078e0030 */
[----:B------:R-:W-:Y:S01]  /*a280*/  BSSY B1, `(.L_x_890) ;  /* 0x000006c000017945 */ /* 0x000fe20003800000 */
[----:B------:R-:W-:Y:S01]  /*a290*/  IMAD.MOV.U32 R15, RZ, RZ, R49 ;  /* 0x000000ffff0f7224 */ /* 0x000fe200078e0031 */
[----:B------:R-:W-:Y:S01]  /*a2a0*/  BAR.SYNC.DEFER_BLOCKING 0x0 ;  /* 0x0000000000007b1d */ /* 0x000fe20000010000 */
[----:B------:R-:W-:Y:S01]  /*a2b0*/  ISETP.GE.AND P0, PT, R83, R31, PT ;  /* 0x0000001f5300720c */ /* 0x000fe20003f06270 */
[----:B------:R-:W-:Y:S01]  /*a2c0*/  IMAD.MOV.U32 R0, RZ, RZ, R27 ;  /* 0x000000ffff007224 */ /* 0x000fe200078e001b */
[----:B------:R-:W-:Y:S01]  /*a2d0*/  PRMT R65, R14, 0x7610, R65 ;  /* 0x000076100e417816 */ /* 0x000fe20000000041 */
[----:B------:R-:W-:Y:S02]  /*a2e0*/  IMAD.MOV.U32 R14, RZ, RZ, R26 ;  /* 0x000000ffff0e7224 */ /* 0x000fe400078e001a */
[----:B------:R-:W-:Y:S01]  /*a2f0*/  IMAD.MOV.U32 R16, RZ, RZ, R34 ;  /* 0x000000ffff107224 */ /* 0x000fe200078e0022 */
[----:B------:R-:W-:Y:S01]  /*a300*/  PRMT R65, R65, 0x5410, R15 ;  /* 0x0000541041417816 */ /* 0x000fe2000000000f */
[----:B------:R-:W-:Y:S01]  /*a310*/  IMAD.MOV.U32 R15, RZ, RZ, R35 ;  /* 0x000000ffff0f7224 */ /* 0x000fe200078e0023 */
[----:B------:R-:W-:Y:S01]  /*a320*/  PRMT R62, R62, 0x5410, R14 ;  /* 0x000054103e3e7816 */ /* 0x000fe2000000000e */
[----:B------:R-:W-:Y:S01]  /*a330*/  IMAD.MOV.U32 R14, RZ, RZ, R32 ;  /* 0x000000ffff0e7224 */ /* 0x000fe200078e0020 */
[----:B------:R-:W-:Y:S01]  /*a340*/  PRMT R63, R63, 0x5410, R0 ;  /* 0x000054103f3f7816 */ /* 0x000fe20000000000 */
[----:B------:R-:W-:Y:S01]  /*a350*/  IMAD.MOV.U32 R0, RZ, RZ, R33 ;  /* 0x000000ffff007224 */ /* 0x000fe200078e0021 */
[----:B------:R-:W-:-:S02]  /*a360*/  PRMT R64, R16, 0x5410, R15 ;  /* 0x0000541010407816 */ /* 0x000fc4000000000f */
[----:B------:R-:W-:Y:S02]  /*a370*/  PRMT R61, R61, 0x5410, R14 ;  /* 0x000054103d3d7816 */ /* 0x000fe4000000000e */
[----:B------:R-:W-:Y:S01]  /*a380*/  PRMT R63, R0, 0x7610, R63 ;  /* 0x00007610003f7816 */ /* 0x000fe2000000003f */
[----:B------:R-:W-:Y:S05]  /*a390*/  @P0 BRA `(.L_x_891) ;  /* 0x000005a000000947 */ /* 0x000fea0003800000 */
[----:B------:R-:W-:Y:S01]  /*a3a0*/  ISETP.GE.AND P0, PT, R28, c[0x0][0x27c], PT ;  /* 0x00009f001c007a0c */ /* 0x000fe20003f06270 */
[----:B------:R-:W-:-:S12]  /*a3b0*/  BSSY B0, `(.L_x_892) ;  /* 0x000002c000007945 */ /* 0x000fd80003800000 */
[----:B------:R-:W-:Y:S05]  /*a3c0*/  @P0 BRA `(.L_x_893) ;  /* 0x000002a000000947 */ /* 0x000fea0003800000 */
[----:B------:R-:W1:Y:S01]  /*a3d0*/  LDS.128 R16, [R81+0x5000] ;  /* 0x0050000051107984 */ /* 0x000e620000000c00 */
[--C-:B------:R-:W-:Y:S02]  /*a3e0*/  SHF.R.U32.HI R0, RZ, 0x10, R7.reuse ;  /* 0x00000010ff007819 */ /* 0x100fe40000011607 */
[----:B------:R-:W-:Y:S01]  /*a3f0*/  SHF.R.U64 R24, R6, 0x10, R7 ;  /* 0x0000001006187819 */ /* 0x000fe20000001207 */
[----:B------:R-:W-:Y:S01]  /*a400*/  HADD2.F32 R7, -RZ, R50.H1_H1 ;  /* 0x30000032ff077230 */ /* 0x000fe20000004100 */
[--C-:B------:R-:W-:Y:S02]  /*a410*/  SHF.R.U64 R25, R10, 0x10, R11.reuse ;  /* 0x000000100a197819 */ /* 0x100fe4000000120b */
[----:B------:R-:W-:-:S05]  /*a420*/  SHF.R.U32.HI R21, RZ, 0x10, R11 ;  /* 0x00000010ff157819 */ /* 0x000fca000001160b */
[----:B------:R-:W-:Y:S02]  /*a430*/  HADD2.F32 R22, -RZ, R21.H0_H0 ;  /* 0x20000015ff167230 */ /* 0x000fe40000004100 */
[--C-:B-1----:R-:W-:Y:S02]  /*a440*/  HADD2.F32 R20, -RZ, R19.reuse.H0_H0 ;  /* 0x20000013ff147230 */ /* 0x102fe40000004100 */
[----:B------:R-:W-:Y:S02]  /*a450*/  HADD2.F32 R6, -RZ, R19.H1_H1 ;  /* 0x30000013ff067230 */ /* 0x000fe40000004100 */
[--C-:B------:R-:W-:Y:S02]  /*a460*/  HADD2.F32 R19, -RZ, R16.reuse.H0_H0 ;  /* 0x20000010ff137230 */ /* 0x100fe40000004100 */
[----:B------:R-:W-:Y:S02]  /*a470*/  HADD2.F32 R15, -RZ, R16.H1_H1 ;  /* 0x30000010ff0f7230 */ /* 0x000fe40000004100 */
[----:B------:R-:W-:-:S02]  /*a480*/  HADD2.F32 R16, -RZ, R18.H0_H0 ;  /* 0x20000012ff107230 */ /* 0x000fc40000004100 */
[----:B------:R-:W-:Y:S02]  /*a490*/  HADD2.F32 R10, -RZ, R18.H1_H1 ;  /* 0x30000012ff0a7230 */ /* 0x000fe40000004100 */
[----:B------:R-:W-:Y:S02]  /*a4a0*/  HADD2.F32 R18, -RZ, R0.H0_H0 ;  /* 0x20000000ff127230 */ /* 0x000fe40000004100 */
[--C-:B------:R-:W-:Y:S02]  /*a4b0*/  HADD2.F32 R14, -RZ, R17.reuse.H0_H0 ;  /* 0x20000011ff0e7230 */ /* 0x100fe40000004100 */
[----:B------:R-:W-:Y:S01]  /*a4c0*/  HADD2.F32 R11, -RZ, R17.H1_H1 ;  /* 0x30000011ff0b7230 */ /* 0x000fe20000004100 */
[-C--:B------:R-:W-:Y:S01]  /*a4d0*/  FMUL.FTZ R17, R6, R18.reuse ;  /* 0x0000001206117220 */ /* 0x080fe20000410000 */
[----:B------:R-:W-:Y:S01]  /*a4e0*/  HADD2.F32 R0, -RZ, R50.H0_H0 ;  /* 0x20000032ff007230 */ /* 0x000fe20000004100 */
[C---:B------:R-:W-:Y:S02]  /*a4f0*/  FMUL.FTZ R18, R20.reuse, R18 ;  /* 0x0000001214127220 */ /* 0x040fe40000410000 */
[----:B------:R-:W-:-:S02]  /*a500*/  FFMA.FTZ R23, R20, R22, -R17 ;  /* 0x0000001614177223 */ /* 0x000fc40000010811 */
[-C--:B------:R-:W-:Y:S02]  /*a510*/  FMUL.FTZ R17, R19, R0.reuse ;  /* 0x0000000013117220 */ /* 0x080fe40000410000 */
[C---:B------:R-:W-:Y:S01]  /*a520*/  FMUL.FTZ R21, R15.reuse, R0 ;  /* 0x000000000f157220 */ /* 0x040fe20000410000 */
[--C-:B------:R-:W-:Y:S01]  /*a530*/  HADD2.F32 R0, -RZ, R51.reuse.H0_H0 ;  /* 0x20000033ff007230 */ /* 0x100fe20000004100 */
[-C--:B------:R-:W-:Y:S01]  /*a540*/  FFMA.FTZ R20, R15, R7.reuse, R17 ;  /* 0x000000070f147223 */ /* 0x080fe20000010011 */
[----:B------:R-:W-:Y:S01]  /*a550*/  HADD2.F32 R17, -RZ, R24.H0_H0 ;  /* 0x20000018ff117230 */ /* 0x000fe20000004100 */
[----:B------:R-:W-:Y:S01]  /*a560*/  FFMA.FTZ R22, R6, R22, R18 ;  /* 0x0000001606167223 */ /* 0x000fe20000010012 */
[----:B------:R-:W-:Y:S01]  /*a570*/  HADD2.F32 R6, -RZ, R51.H1_H1 ;  /* 0x30000033ff067230 */ /* 0x000fe20000004100 */
[----:B------:R-:W-:Y:S01]  /*a580*/  FFMA.FTZ R21, R19, R7, -R21 ;  /* 0x0000000713157223 */ /* 0x000fe20000010815 */
[----:B------:R-:W-:Y:S01]  /*a590*/  HADD2.F32 R19, -RZ, R25.H0_H0 ;  /* 0x20000019ff137230 */ /* 0x000fe20000004100 */
[----:B------:R-:W-:-:S02]  /*a5a0*/  FMUL.FTZ R7, R10, R0 ;  /* 0x000000000a077220 */ /* 0x000fc40000410000 */
[----:B------:R-:W-:Y:S02]  /*a5b0*/  FMUL.FTZ R0, R16, R0 ;  /* 0x0000000010007220 */ /* 0x000fe40000410000 */
[-C--:B------:R-:W-:Y:S02]  /*a5c0*/  FMUL.FTZ R15, R11, R17.reuse ;  /* 0x000000110b0f7220 */ /* 0x080fe40000410000 */
[----:B------:R-:W-:Y:S02]  /*a5d0*/  FMUL.FTZ R17, R14, R17 ;  /* 0x000000110e117220 */ /* 0x000fe40000410000 */
[-C--:B------:R-:W-:Y:S01]  /*a5e0*/  FFMA.FTZ R18, R16, R6.reuse, -R7 ;  /* 0x0000000610127223 */ /* 0x080fe20000010807 */
[----:B------:R-:W-:Y:S01]  /*a5f0*/  F2FP.PACK_AB R16, R20, R21 ;  /* 0x000000151410723e */ /* 0x000fe200000000ff */
[----:B------:R-:W-:Y:S02]  /*a600*/  FFMA.FTZ R0, R10, R6, R0 ;  /* 0x000000060a007223 */ /* 0x000fe40000010000 */
[----:B------:R-:W-:-:S02]  /*a610*/  FFMA.FTZ R7, R14, R19, -R15 ;  /* 0x000000130e077223 */ /* 0x000fc4000001080f */
[----:B------:R-:W-:Y:S01]  /*a620*/  FFMA.FTZ R6, R11, R19, R17 ;  /* 0x000000130b067223 */ /* 0x000fe20000010011 */
[----:B------:R-:W-:Y:S02]  /*a630*/  F2FP.PACK_AB R19, R22, R23 ;  /* 0x000000171613723e */ /* 0x000fe400000000ff */
[----:B------:R-:W-:Y:S02]  /*a640*/  F2FP.PACK_AB R18, R0, R18 ;  /* 0x000000120012723e */ /* 0x000fe400000000ff */
[----:B------:R-:W-:-:S05]  /*a650*/  F2FP.PACK_AB R17, R6, R7 ;  /* 0x000000070611723e */ /* 0x000fca00000000ff */
[----:B------:R1:W-:Y:S02]  /*a660*/  STS.128 [R81+0x5000], R16 ;  /* 0x0050001051007388 */ /* 0x0003e40000000c00 */
.L_x_893:
[----:B------:R-:W-:Y:S05]  /*a670*/  BSYNC B0 ;  /* 0x0000000000007941 */ /* 0x000fea0003800000 */
.L_x_892:
[----:B------:R-:W-:-:S13]  /*a680*/  ISETP.GE.AND P0, PT, R30, c[0x0][0x27c], PT ;  /* 0x00009f001e007a0c */ /* 0x000fda0003f06270 */
[----:B------:R-:W-:Y:S05]  /*a690*/  @P0 BRA `(.L_x_891) ;  /* 0x000002a000000947 */ /* 0x000fea0003800000 */
[----:B-1----:R-:W1:Y:S01]  /*a6a0*/  LDS.128 R16, [R82+0x5000] ;  /* 0x0050000052107984 */ /* 0x002e620000000c00 */
[----:B------:R-:W-:Y:S02]  /*a6b0*/  SHF.R.U32.HI R0, RZ, 0x10, R9 ;  /* 0x00000010ff007819 */ /* 0x000fe40000011609 */
[--C-:B------:R-:W-:Y:S02]  /*a6c0*/  SHF.R.U64 R21, R12, 0x10, R13.reuse ;  /* 0x000000100c157819 */ /* 0x100fe4000000120d */
[----:B------:R-:W-:Y:S02]  /*a6d0*/  SHF.R.U32.HI R7, RZ, 0x10, R13 ;  /* 0x00000010ff077819 */ /* 0x000fe4000001160d */
[----:B------:R-:W-:Y:S01]  /*a6e0*/  SHF.R.U64 R20, R8, 0x10, R9 ;  /* 0x0000001008147819 */ /* 0x000fe20000001209 */
[--C-:B-1----:R-:W-:Y:S02]  /*a6f0*/  HADD2.F32 R12, -RZ, R16.reuse.H0_H0 ;  /* 0x20000010ff0c7230 */ /* 0x102fe40000004100 */
[----:B------:R-:W-:-:S02]  /*a700*/  HADD2.F32 R11, -RZ, R16.H1_H1 ;  /* 0x30000010ff0b7230 */ /* 0x000fc40000004100 */
[--C-:B------:R-:W-:Y:S02]  /*a710*/  HADD2.F32 R6, -RZ, R19.reuse.H1_H1 ;  /* 0x30000013ff067230 */ /* 0x100fe40000004100 */
[----:B------:R-:W-:Y:S02]  /*a720*/  HADD2.F32 R16, -RZ, R0.H0_H0 ;  /* 0x20000000ff107230 */ /* 0x000fe40000004100 */
[--C-:B------:R-:W-:Y:S02]  /*a730*/  HADD2.F32 R0, -RZ, R52.reuse.H0_H0 ;  /* 0x20000034ff007230 */ /* 0x100fe40000004100 */
[----:B------:R-:W-:Y:S01]  /*a740*/  HADD2.F32 R13, -RZ, R19.H0_H0 ;  /* 0x20000013ff0d7230 */ /* 0x000fe20000004100 */
[-C--:B------:R-:W-:Y:S01]  /*a750*/  FMUL.FTZ R15, R6, R16.reuse ;  /* 0x00000010060f7220 */ /* 0x080fe20000410000 */
[----:B------:R-:W-:Y:S02]  /*a760*/  HADD2.F32 R19, -RZ, R7.H0_H0 ;  /* 0x20000007ff137230 */ /* 0x000fe40000004100 */
[--C-:B------:R-:W-:Y:S01]  /*a770*/  HADD2.F32 R10, -RZ, R17.reuse.H0_H0 ;  /* 0x20000011ff0a7230 */ /* 0x100fe20000004100 */
[----:B------:R-:W-:Y:S01]  /*a780*/  FMUL.FTZ R16, R13, R16 ;  /* 0x000000100d107220 */ /* 0x000fe20000410000 */
[----:B------:R-:W-:Y:S01]  /*a790*/  HADD2.F32 R9, -RZ, R17.H1_H1 ;  /* 0x30000011ff097230 */ /* 0x000fe20000004100 */
[----:B------:R-:W-:Y:S01]  /*a7a0*/  FMUL.FTZ R17, R11, R0 ;  /* 0x000000000b117220 */ /* 0x000fe20000410000 */
[----:B------:R-:W-:-:S02]  /*a7b0*/  HADD2.F32 R7, -RZ, R52.H1_H1 ;  /* 0x30000034ff077230 */ /* 0x000fc40000004100 */
[--C-:B------:R-:W-:Y:S02]  /*a7c0*/  HADD2.F32 R14, -RZ, R18.reuse.H0_H0 ;  /* 0x20000012ff0e7230 */ /* 0x100fe40000004100 */
[----:B------:R-:W-:Y:S01]  /*a7d0*/  HADD2.F32 R8, -RZ, R18.H1_H1 ;  /* 0x30000012ff087230 */ /* 0x000fe20000004100 */
[----:B------:R-:W-:Y:S02]  /*a7e0*/  FFMA.FTZ R18, R13, R19, -R15 ;  /* 0x000000130d127223 */ /* 0x000fe4000001080f */
[C---:B------:R-:W-:Y:S01]  /*a7f0*/  FMUL.FTZ R13, R12.reuse, R0 ;  /* 0x000000000c0d7220 */ /* 0x040fe20000410000 */
[--C-:B------:R-:W-:Y:S01]  /*a800*/  HADD2.F32 R0, -RZ, R53.reuse.H0_H0 ;  /* 0x20000035ff007230 */ /* 0x100fe20000004100 */
[----:B------:R-:W-:Y:S01]  /*a810*/  FFMA.FTZ R17, R12, R7, -R17 ;  /* 0x000000070c117223 */ /* 0x000fe20000010811 */
[----:B------:R-:W-:Y:S01]  /*a820*/  HADD2.F32 R12, -RZ, R20.H0_H0 ;  /* 0x20000014ff0c7230 */ /* 0x000fe20000004100 */
[----:B------:R-:W-:Y:S01]  /*a830*/  FFMA.FTZ R15, R6, R19, R16 ;  /* 0x00000013060f7223 */ /* 0x000fe20000010010 */
[----:B------:R-:W-:Y:S01]  /*a840*/  HADD2.F32 R6, -RZ, R53.H1_H1 ;  /* 0x30000035ff067230 */ /* 0x000fe20000004100 */
[----:B------:R-:W-:Y:S01]  /*a850*/  FFMA.FTZ R13, R11, R7, R13 ;  /* 0x000000070b0d7223 */ /* 0x000fe2000001000d */
[----:B------:R-:W-:Y:S01]  /*a860*/  HADD2.F32 R16, -RZ, R21.H0_H0 ;  /* 0x20000015ff107230 */ /* 0x000fe20000004100 */
[----:B------:R-:W-:-:S02]  /*a870*/  FMUL.FTZ R7, R8, R0 ;  /* 0x0000000008077220 */ /* 0x000fc40000410000 */
[----:B------:R-:W-:Y:S02]  /*a880*/  FMUL.FTZ R0, R14, R0 ;  /* 0x000000000e007220 */ /* 0x000fe40000410000 */
[-C--:B------:R-:W-:Y:S02]  /*a890*/  FMUL.FTZ R11, R9, R12.reuse ;  /* 0x0000000c090b7220 */ /* 0x080fe40000410000 */
[----:B------:R-:W-:Y:S02]  /*a8a0*/  FMUL.FTZ R12, R10, R12 ;  /* 0x0000000c0a0c7220 */ /* 0x000fe40000410000 */
[-C--:B------:R-:W-:Y:S02]  /*a8b0*/  FFMA.FTZ R14, R14, R6.reuse, -R7 ;  /* 0x000000060e0e7223 */ /* 0x080fe40000010807 */
[----:B------:R-:W-:Y:S01]  /*a8c0*/  FFMA.FTZ R0, R8, R6, R0 ;  /* 0x0000000608007223 */ /* 0x000fe20000010000 */
[----:B------:R-:W-:Y:S01]  /*a8d0*/  F2FP.PACK_AB R8, R13, R17 ;  /* 0x000000110d08723e */ /* 0x000fe200000000ff */
[----:B------:R-:W-:Y:S01]  /*a8e0*/  FFMA.FTZ R7, R10, R16, -R11 ;  /* 0x000000100a077223 */ /* 0x000fe2000001080b */
[----:B------:R-:W-:Y:S01]  /*a8f0*/  F2FP.PACK_AB R11, R15, R18 ;  /* 0x000000120f0b723e */ /* 0x000fe200000000ff */
[----:B------:R-:W-:Y:S01]  /*a900*/  FFMA.FTZ R6, R9, R16, R12 ;  /* 0x0000001009067223 */ /* 0x000fe2000001000c */
[----:B------:R-:W-:-:S04]  /*a910*/  F2FP.PACK_AB R10, R0, R14 ;  /* 0x0000000e000a723e */ /* 0x000fc800000000ff */
[----:B------:R-:W-:-:S05]  /*a920*/  F2FP.PACK_AB R9, R6, R7 ;  /* 0x000000070609723e */ /* 0x000fca00000000ff */
[----:B------:R1:W-:Y:S02]  /*a930*/  STS.128 [R82+0x5000], R8 ;  /* 0x0050000852007388 */ /* 0x0003e40000000c00 */
.L_x_891:
[----:B------:R-:W-:Y:S05]  /*a940*/  BSYNC B1 ;  /* 0x0000000000017941 */ /* 0x000fea0003800000 */
.L_x_890:
[----:B------:R-:W-:Y:S01]  /*a950*/  ISETP.GE.AND P0, PT, R140, R31, PT ;  /* 0x0000001f8c00720c */ /* 0x000fe20003f06270 */
[----:B------:R-:W-:-:S12]  /*a960*/  BSSY B1, `(.L_x_894) ;  /* 0x000005c000017945 */ /* 0x000fd80003800000 */
[----:B------:R-:W-:Y:S05]  /*a970*/  @P0 BRA `(.L_x_895) ;  /* 0x000005a000000947 */ /* 0x000fea0003800000 */
[----:B------:R-:W-:Y:S01]  /*a980*/  ISETP.GE.AND P0, PT, R28, c[0x0][0x27c], PT ;  /* 0x00009f001c007a0c */ /* 0x000fe20003f06270 */
[----:B------:R-:W-:-:S12]  /*a990*/  BSSY B0, `(.L_x_896) ;  /* 0x000002c000007945 */ /* 0x000fd80003800000 */
[----:B------:R-:W-:Y:S05]  /*a9a0*/  @P0 BRA `(.L_x_897) ;  /* 0x000002a000000947 */ /* 0x000fea0003800000 */
[----:B-1----:R-:W1:Y:S01]  /*a9b0*/  LDS.128 R8, [R81+0x6000] ;  /* 0x0060000051087984 */ /* 0x002e620000000c00 */
[--C-:B------:R-:W-:Y:S01]  /*a9c0*/  SHF.R.U64 R15, R2, 0x10, R3.reuse ;  /* 0x00000010020f7819 */ /* 0x100fe20000001203 */
[----:B------:R-:W-:Y:S01]  /*a9d0*/  HADD2.F32 R0, -RZ, R54.H0_H0 ;  /* 0x20000036ff007230 */ /* 0x000fe20000004100 */
[----:B------:R-:W-:Y:S02]  /*a9e0*/  SHF.R.U32.HI R3, RZ, 0x10, R3 ;  /* 0x00000010ff037819 */ /* 0x000fe40000011603 */
        /* <DEDUP_REMOVED lines=8> */
[----:B------:R-:W-:Y:S01]  /*aa70*/  HADD2.F32 R4, -RZ, R10.H1_H1 ;  /* 0x3000000aff047230 */ /* 0x000fe20000004100 */
[----:B------:R-:W-:Y:S01]  /*aa80*/  FMUL.FTZ R13, R7, R0 ;  /* 0x00000000070d7220 */ /* 0x000fe20000410000 */
[----:B------:R-:W-:Y:S02]  /*aa90*/  HADD2.F32 R10, -RZ, R3.H0_H0 ;  /* 0x20000003ff0a7230 */ /* 0x000fe40000004100 */
[--C-:B------:R-:W-:Y:S02]  /*aaa0*/  HADD2.F32 R6, -RZ, R9.reuse.H0_H0 ;  /* 0x20000009ff067230 */ /* 0x100fe40000004100 */
[----:B------:R-:W-:Y:S01]  /*aab0*/  HADD2.F32 R5, -RZ, R9.H1_H1 ;  /* 0x30000009ff057230 */ /* 0x000fe20000004100 */
[-C--:B------:R-:W-:Y:S01]  /*aac0*/  FMUL.FTZ R9, R2, R10.reuse ;  /* 0x0000000a02097220 */ /* 0x080fe20000410000 */
[----:B------:R-:W-:Y:S01]  /*aad0*/  HADD2.F32 R3, -RZ, R54.H1_H1 ;  /* 0x30000036ff037230 */ /* 0x000fe20000004100 */
[C---:B------:R-:W-:Y:S02]  /*aae0*/  FMUL.FTZ R10, R12.reuse, R10 ;  /* 0x0000000a0c0a7220 */ /* 0x040fe40000410000 */
[----:B------:R-:W-:-:S02]  /*aaf0*/  FFMA.FTZ R14, R12, R17, -R9 ;  /* 0x000000110c0e7223 */ /* 0x000fc40000010809 */
[----:B------:R-:W-:Y:S01]  /*ab00*/  FMUL.FTZ R9, R11, R0 ;  /* 0x000000000b097220 */ /* 0x000fe20000410000 */
[--C-:B------:R-:W-:Y:S01]  /*ab10*/  HADD2.F32 R0, -RZ, R55.reuse.H0_H0 ;  /* 0x20000037ff007230 */ /* 0x100fe20000004100 */
[----:B------:R-:W-:Y:S01]  /*ab20*/  FFMA.FTZ R12, R2, R17, R10 ;  /* 0x00000011020c7223 */ /* 0x000fe2000001000a */
[----:B------:R-:W-:Y:S01]  /*ab30*/  HADD2.F32 R2, -RZ, R55.H1_H1 ;  /* 0x30000037ff027230 */ /* 0x000fe20000004100 */
[-C--:B------:R-:W-:Y:S01]  /*ab40*/  FFMA.FTZ R10, R7, R3.reuse, R9 ;  /* 0x00000003070a7223 */ /* 0x080fe20000010009 */
[----:B------:R-:W-:Y:S01]  /*ab50*/  HADD2.F32 R9, -RZ, R15.H0_H0 ;  /* 0x2000000fff097230 */ /* 0x000fe20000004100 */
[----:B------:R-:W-:Y:S01]  /*ab60*/  FFMA.FTZ R11, R11, R3, -R13 ;  /* 0x000000030b0b7223 */ /* 0x000fe2000001080d */
[----:B------:R-:W-:Y:S01]  /*ab70*/  HADD2.F32 R13, -RZ, R16.H0_H0 ;  /* 0x20000010ff0d7230 */ /* 0x000fe20000004100 */
[-C--:B------:R-:W-:Y:S02]  /*ab80*/  FMUL.FTZ R3, R4, R0.reuse ;  /* 0x0000000004037220 */ /* 0x080fe40000410000 */
[----:B------:R-:W-:-:S02]  /*ab90*/  FMUL.FTZ R0, R8, R0 ;  /* 0x0000000008007220 */ /* 0x000fc40000410000 */
[CC--:B------:R-:W-:Y:S02]  /*aba0*/  FMUL.FTZ R7, R5.reuse, R9.reuse ;  /* 0x0000000905077220 */ /* 0x0c0fe40000410000 */
[----:B------:R-:W-:Y:S02]  /*abb0*/  FMUL.FTZ R9, R6, R9 ;  /* 0x0000000906097220 */ /* 0x000fe40000410000 */
[-C--:B------:R-:W-:Y:S02]  /*abc0*/  FFMA.FTZ R8, R8, R2.reuse, -R3 ;  /* 0x0000000208087223 */ /* 0x080fe40000010803 */
[----:B------:R-:W-:Y:S01]  /*abd0*/  FFMA.FTZ R2, R4, R2, R0 ;  /* 0x0000000204027223 */ /* 0x000fe20000010000 */
[----:B------:R-:W-:Y:S01]  /*abe0*/  F2FP.PACK_AB R4, R10, R11 ;  /* 0x0000000b0a04723e */ /* 0x000fe200000000ff */
[-C--:B------:R-:W-:Y:S01]  /*abf0*/  FFMA.FTZ R3, R6, R13.reuse, -R7 ;  /* 0x0000000d06037223 */ /* 0x080fe20000010807 */
[----:B------:R-:W-:Y:S01]  /*ac00*/  F2FP.PACK_AB R7, R12, R14 ;  /* 0x0000000e0c07723e */ /* 0x000fe200000000ff */
[----:B------:R-:W-:Y:S01]  /*ac10*/  FFMA.FTZ R0, R5, R13, R9 ;  /* 0x0000000d05007223 */ /* 0x000fe20000010009 */
[----:B------:R-:W-:-:S04]  /*ac20*/  F2FP.PACK_AB R6, R2, R8 ;  /* 0x000000080206723e */ /* 0x000fc800000000ff */
[----:B------:R-:W-:-:S05]  /*ac30*/  F2FP.PACK_AB R5, R0, R3 ;  /* 0x000000030005723e */ /* 0x000fca00000000ff */
[----:B------:R1:W-:Y:S02]  /*ac40*/  STS.128 [R81+0x6000], R4 ;  /* 0x0060000451007388 */ /* 0x0003e40000000c00 */
.L_x_897:
[----:B------:R-:W-:Y:S05]  /*ac50*/  BSYNC B0 ;  /* 0x0000000000007941 */ /* 0x000fea0003800000 */
.L_x_896:
[----:B------:R-:W-:-:S13]  /*ac60*/  ISETP.GE.AND P0, PT, R30, c[0x0][0x27c], PT ;  /* 0x00009f001e007a0c */ /* 0x000fda0003f06270 */
[----:B------:R-:W-:Y:S05]  /*ac70*/  @P0 BRA `(.L_x_895) ;  /* 0x000002a000000947 */ /* 0x000fea0003800000 */
[----:B-1----:R-:W1:Y:S01]  /*ac80*/  LDS.128 R4, [R82+0x6000] ;  /* 0x0060000052047984 */ /* 0x002e620000000c00 */
[----:B------:R-:W-:Y:S02]  /*ac90*/  SHF.R.U32.HI R0, RZ, 0x10, R37 ;  /* 0x00000010ff007819 */ /* 0x000fe40000011625 */
[----:B------:R-:W-:Y:S02]  /*aca0*/  SHF.R.U32.HI R2, RZ, 0x10, R43 ;  /* 0x00000010ff027819 */ /* 0x000fe4000001162b */
[----:B------:R-:W-:Y:S01]  /*acb0*/  SHF.R.U64 R14, R36, 0x10, R37 ;  /* 0x00000010240e7819 */ /* 0x000fe20000001225 */
[----:B------:R-:W-:Y:S01]  /*acc0*/  HADD2.F32 R12, -RZ, R0.H0_H0 ;  /* 0x20000000ff0c7230 */ /* 0x000fe20000004100 */
[----:B------:R-:W-:Y:S01]  /*acd0*/  SHF.R.U64 R15, R42, 0x10, R43 ;  /* 0x000000102a0f7819 */ /* 0x000fe2000000122b */
[----:B------:R-:W-:Y:S02]  /*ace0*/  HADD2.F32 R0, -RZ, R56.H0_H0 ;  /* 0x20000038ff007230 */ /* 0x000fe40000004100 */
[----:B------:R-:W-:-:S02]  /*acf0*/  HADD2.F32 R17, -RZ, R2.H0_H0 ;  /* 0x20000002ff117230 */ /* 0x000fc40000004100 */
[----:B------:R-:W-:Y:S02]  /*ad00*/  HADD2.F32 R2, -RZ, R56.H1_H1 ;  /* 0x30000038ff027230 */ /* 0x000fe40000004100 */
[----:B------:R-:W-:Y:S02]  /*ad10*/  HADD2.F32 R15, -RZ, R15.H0_H0 ;  /* 0x2000000fff0f7230 */ /* 0x000fe40000004100 */
[--C-:B-1----:R-:W-:Y:S02]  /*ad20*/  HADD2.F32 R10, -RZ, R7.reuse.H0_H0 ;  /* 0x20000007ff0a7230 */ /* 0x102fe40000004100 */
[----:B------:R-:W-:Y:S02]  /*ad30*/  HADD2.F32 R7, -RZ, R7.H1_H1 ;  /* 0x30000007ff077230 */ /* 0x000fe40000004100 */
[--C-:B------:R-:W-:Y:S02]  /*ad40*/  HADD2.F32 R9, -RZ, R4.reuse.H0_H0 ;  /* 0x20000004ff097230 */ /* 0x100fe40000004100 */
[----:B------:R-:W-:-:S02]  /*ad50*/  HADD2.F32 R8, -RZ, R4.H1_H1 ;  /* 0x30000004ff087230 */ /* 0x000fc40000004100 */
[--C-:B------:R-:W-:Y:S02]  /*ad60*/  HADD2.F32 R4, -RZ, R5.reuse.H0_H0 ;  /* 0x20000005ff047230 */ /* 0x100fe40000004100 */
[----:B------:R-:W-:Y:S01]  /*ad70*/  HADD2.F32 R3, -RZ, R5.H1_H1 ;  /* 0x30000005ff037230 */ /* 0x000fe20000004100 */
[----:B------:R-:W-:Y:S01]  /*ad80*/  FMUL.FTZ R5, R7, R12 ;  /* 0x0000000c07057220 */ /* 0x000fe20000410000 */
[--C-:B------:R-:W-:Y:S01]  /*ad90*/  HADD2.F32 R11, -RZ, R6.reuse.H0_H0 ;  /* 0x20000006ff0b7230 */ /* 0x100fe20000004100 */
[-C--:B------:R-:W-:Y:S01]  /*ada0*/  FMUL.FTZ R13, R8, R0.reuse ;  /* 0x00000000080d7220 */ /* 0x080fe20000410000 */
[----:B------:R-:W-:Y:S01]  /*adb0*/  HADD2.F32 R6, -RZ, R6.H1_H1 ;  /* 0x30000006ff067230 */ /* 0x000fe20000004100 */
[----:B------:R-:W-:Y:S02]  /*adc0*/  FFMA.FTZ R16, R10, R17, -R5 ;  /* 0x000000110a107223 */ /* 0x000fe40000010805 */
[C---:B------:R-:W-:Y:S01]  /*add0*/  FMUL.FTZ R5, R9.reuse, R0 ;  /* 0x0000000009057220 */ /* 0x040fe20000410000 */
[----:B------:R-:W-:Y:S01]  /*ade0*/  HADD2.F32 R0, -RZ, R57.H0_H0 ;  /* 0x20000039ff007230 */ /* 0x000fe20000004100 */
[----:B------:R-:W-:-:S02]  /*adf0*/  FFMA.FTZ R13, R9, R2, -R13 ;  /* 0x00000002090d7223 */ /* 0x000fc4000001080d */
[----:B------:R-:W-:Y:S01]  /*ae00*/  FFMA.FTZ R9, R8, R2, R5 ;  /* 0x0000000208097223 */ /* 0x000fe20000010005 */
[----:B------:R-:W-:Y:S01]  /*ae10*/  HADD2.F32 R8, -RZ, R14.H0_H0 ;  /* 0x2000000eff087230 */ /* 0x000fe20000004100 */
[----:B------:R-:W-:Y:S01]  /*ae20*/  FMUL.FTZ R12, R10, R12 ;  /* 0x0000000c0a0c7220 */ /* 0x000fe20000410000 */
[----:B------:R-:W-:Y:S01]  /*ae30*/  HADD2.F32 R2, -RZ, R58.H0_H0 ;  /* 0x2000003aff027230 */ /* 0x000fe20000004100 */
[-C--:B------:R-:W-:Y:S02]  /*ae40*/  FMUL.FTZ R5, R6, R0.reuse ;  /* 0x0000000006057220 */ /* 0x080fe40000410000 */
[----:B------:R-:W-:Y:S02]  /*ae50*/  FFMA.FTZ R10, R7, R17, R12 ;  /* 0x00000011070a7223 */ /* 0x000fe4000001000c */
[----:B------:R-:W-:Y:S02]  /*ae60*/  FMUL.FTZ R0, R11, R0 ;  /* 0x000000000b007220 */ /* 0x000fe40000410000 */
[----:B------:R-:W-:-:S02]  /*ae70*/  FMUL.FTZ R7, R3, R8 ;  /* 0x0000000803077220 */ /* 0x000fc40000410000 */
[----:B------:R-:W-:Y:S02]  /*ae80*/  FMUL.FTZ R8, R4, R8 ;  /* 0x0000000804087220 */ /* 0x000fe40000410000 */
[-C--:B------:R-:W-:Y:S02]  /*ae90*/  FFMA.FTZ R5, R11, R2.reuse, -R5 ;  /* 0x000000020b057223 */ /* 0x080fe40000010805 */
[----:B------:R-:W-:Y:S02]  /*aea0*/  FFMA.FTZ R2, R6, R2, R0 ;  /* 0x0000000206027223 */ /* 0x000fe40000010000 */
[-C--:B------:R-:W-:Y:S01]  /*aeb0*/  FFMA.FTZ R0, R4, R15.reuse, -R7 ;  /* 0x0000000f04007223 */ /* 0x080fe20000010807 */
[----:B------:R-:W-:Y:S01]  /*aec0*/  F2FP.PACK_AB R7, R10, R16 ;  /* 0x000000100a07723e */ /* 0x000fe200000000ff */
[----:B------:R-:W-:Y:S01]  /*aed0*/  FFMA.FTZ R3, R3, R15, R8 ;  /* 0x0000000f03037223 */ /* 0x000fe20000010008 */
[----:B------:R-:W-:Y:S02]  /*aee0*/  F2FP.PACK_AB R6, R2, R5 ;  /* 0x000000050206723e */ /* 0x000fe400000000ff */
[----:B------:R-:W-:-:S02]  /*aef0*/  F2FP.PACK_AB R4, R9, R13 ;  /* 0x0000000d0904723e */ /* 0x000fc400000000ff */
[----:B------:R-:W-:-:S05]  /*af00*/  F2FP.PACK_AB R5, R3, R0 ;  /* 0x000000000305723e */ /* 0x000fca00000000ff */
[----:B------:R1:W-:Y:S02]  /*af10*/  STS.128 [R82+0x6000], R4 ;  /* 0x0060000452007388 */ /* 0x0003e40000000c00 */
.L_x_895:
[----:B------:R-:W-:Y:S05]  /*af20*/  BSYNC B1 ;  /* 0x0000000000017941 */ /* 0x000fea0003800000 */
.L_x_894:
[----:B------:R-:W-:Y:S01]  /*af30*/  ISETP.GE.AND P0, PT, R141, R31, PT ;  /* 0x0000001f8d00720c */ /* 0x000fe20003f06270 */
[----:B------:R-:W-:-:S12]  /*af40*/  BSSY B1, `(.L_x_898) ;  /* 0x000005c000017945 */ /* 0x000fd80003800000 */
[----:B------:R-:W-:Y:S05]  /*af50*/  @P0 BRA `(.L_x_899) ;  /* 0x000005a000000947 */ /* 0x000fea0003800000 */
[----:B------:R-:W-:Y:S01]  /*af60*/  ISETP.GE.AND P0, PT, R28, c[0x0][0x27c], PT ;  /* 0x00009f001c007a0c */ /* 0x000fe20003f06270 */
[----:B------:R-:W-:-:S12]  /*af70*/  BSSY B0, `(.L_x_900) ;  /* 0x000002c000007945 */ /* 0x000fd80003800000 */
[----:B------:R-:W-:Y:S05]  /*af80*/  @P0 BRA `(.L_x_901) ;  /* 0x000002a000000947 */ /* 0x000fea0003800000 */
[----:B-1----:R-:W1:Y:S01]  /*af90*/  LDS.128 R4, [R81+0x7000] ;  /* 0x0070000051047984 */ /* 0x002e620000000c00 */
[----:B------:R-:W-:Y:S02]  /*afa0*/  SHF.R.U32.HI R0, RZ, 0x10, R41 ;  /* 0x00000010ff007819 */ /* 0x000fe40000011629 */
[----:B------:R-:W-:Y:S02]  /*afb0*/  SHF.R.U32.HI R2, RZ, 0x10, R39 ;  /* 0x00000010ff027819 */ /* 0x000fe40000011627 */
[----:B------:R-:W-:Y:S01]  /*afc0*/  SHF.R.U64 R14, R40, 0x10, R41 ;  /* 0x00000010280e7819 */ /* 0x000fe20000001229 */
[----:B------:R-:W-:Y:S01]  /*afd0*/  HADD2.F32 R12, -RZ, R0.H0_H0 ;  /* 0x20000000ff0c7230 */ /* 0x000fe20000004100 */
[----:B------:R-:W-:Y:S01]  /*afe0*/  SHF.R.U64 R15, R38, 0x10, R39 ;  /* 0x00000010260f7819 */ /* 0x000fe20000001227 */
[----:B------:R-:W-:Y:S02]  /*aff0*/  HADD2.F32 R0, -RZ, R57.H1_H1 ;  /* 0x30000039ff007230 */ /* 0x000fe40000004100 */
        /* <DEDUP_REMOVED lines=20> */
[----:B------:R-:W-:Y:S01]  /*b140*/  HADD2.F32 R2, -RZ, R59.H1_H1 ;  /* 0x3000003bff027230 */ /* 0x000fe20000004100 */
        /* <DEDUP_REMOVED lines=14> */
.L_x_901:
[----:B------:R-:W-:Y:S05]  /*b230*/  BSYNC B0 ;  /* 0x0000000000007941 */ /* 0x000fea0003800000 */
.L_x_900:
        /* <DEDUP_REMOVED lines=44> */
.L_x_899:
[----:B------:R-:W-:Y:S05]  /*b500*/  BSYNC B1 ;  /* 0x0000000000017941 */ /* 0x000fea0003800000 */
.L_x_898:
[----:B------:R-:W-:-:S13]  /*b510*/  ISETP.GE.AND P0, PT, R73, R31, PT ;  /* 0x0000001f4900720c */ /* 0x000fda0003f06270 */
        /* <DEDUP_REMOVED lines=46> */
.L_x_904:
[----:B------:R-:W-:Y:S05]  /*b800*/  BSYNC B0 ;  /* 0x0000000000007941 */ /* 0x000fea0003800000 */
.L_x_903:
        /* <DEDUP_REMOVED lines=10> */
[----:B------:R-:W-:Y:S02]  /*b8b0*/  HADD2.F32 R2, -RZ, R65.H0_H0 ;  /* 0x20000041ff027230 */ /* 0x000fe40000004100 */
        /* <DEDUP_REMOVED lines=13> */
[----:B------:R-:W-:Y:S01]  /*b990*/  HADD2.F32 R0, -RZ, R64.H1_H1 ;  /* 0x30000040ff007230 */ /* 0x000fe20000004100 */
        /* <DEDUP_REMOVED lines=18> */
[----:B------:R1:W-:Y:S01]  /*bac0*/  STS.128 [R82+0x8000], R4 ;  /* 0x0080000452007388 */ /* 0x0003e20000000c00 */
[----:B------:R-:W-:Y:S05]  /*bad0*/  BRA `(.L_x_902) ;  /* 0x000022f000007947 */ /* 0x000fea0003800000 */
.L_x_881:
[----:B------:R-:W-:Y:S01]  /*bae0*/  @P6 IMAD.HI.U32 R3, R2, c[0x0][0x2c8], RZ ;  /* 0x0000b20002036a27 */ /* 0x000fe200078e00ff */
[----:B------:R-:W-:Y:S01]  /*baf0*/  ISETP.GE.AND P2, PT, R32, c[0x0][0x27c], PT ;  /* 0x00009f0020007a0c */ /* 0x000fe20003f46270 */
[----:B------:R-:W-:Y:S01]  /*bb00*/  CS2R R18, SRZ ;  /* 0x0000000000127805 */ /* 0x000fe2000001ff00 */
[----:B------:R-:W-:Y:S01]  /*bb10*/  CS2R R16, SRZ ;  /* 0x0000000000107805 */ /* 0x000fe2000001ff00 */
[----:B------:R-:W-:Y:S01]  /*bb20*/  IMAD.MOV.U32 R7, RZ, RZ, R8 ;  /* 0x000000ffff077224 */ /* 0x000fe200078e0008 */
[----:B------:R-:W-:-:S04]  /*bb30*/  @P6 SHF.R.U32.HI R2, RZ, c[0x0][0x2cc], R3 ;  /* 0x0000b300ff026a19 */ /* 0x000fc80000011603 */
[----:B------:R-:W-:Y:S01]  /*bb40*/  SHF.R.S32.HI R3, RZ, 0x1f, R2 ;  /* 0x0000001fff037819 */ /* 0x000fe20000011402 */
[----:B------:R-:W-:-:S04]  /*bb50*/  IMAD.WIDE.U32 R6, R2, c[0x0][0x280], R6 ;  /* 0x0000a00002067a25 */ /* 0x000fc800078e0006 */
[C---:B------:R-:W-:Y:S01]  /*bb60*/  IMAD R5, R3.reuse, c[0x0][0x280], RZ ;  /* 0x0000a00003057a24 */ /* 0x040fe200078e02ff */
[----:B------:R-:W-:Y:S01]  /*bb70*/  LEA R26, P0, R6, c[0x0][0x270], 0x1 ;  /* 0x00009c00061a7a11 */ /* 0x000fe200078008ff */
[----:B------:R-:W-:Y:S02]  /*bb80*/  IMAD R3, R3, c[0x0][0x290], RZ ;  /* 0x0000a40003037a24 */ /* 0x000fe400078e02ff */
[C---:B------:R-:W-:Y:S02]  /*bb90*/  IMAD R8, R2.reuse, c[0x0][0x284], R5 ;  /* 0x0000a10002087a24 */ /* 0x040fe400078e0205 */
[----:B------:R-:W-:Y:S02]  /*bba0*/  IMAD.MOV.U32 R5, RZ, RZ, R9 ;  /* 0x000000ffff057224 */ /* 0x000fe400078e0009 */
[----:B------:R-:W-:Y:S02]  /*bbb0*/  IMAD.IADD R7, R7, 0x1, R8 ;  /* 0x0000000107077824 */ /* 0x000fe400078e0208 */
[----:B------:R-:W-:Y:S01]  /*bbc0*/  IMAD.WIDE.U32 R4, R2, c[0x0][0x290], R4 ;  /* 0x0000a40002047a25 */ /* 0x000fe200078e0004 */
[----:B------:R-:W1:Y:S02]  /*bbd0*/  SHFL.IDX PT, R8, R26, RZ, 0x1c1f ;  /* 0x001c1fff1a087589 */ /* 0x000e6400000e0000 */
[----:B------:R-:W-:Y:S01]  /*bbe0*/  LEA.HI.X R21, R6, c[0x0][0x274], R7, 0x1, P0 ;  /* 0x00009d0006157a11 */ /* 0x000fe200000f0c07 */
[----:B------:R-:W-:Y:S01]  /*bbf0*/  IMAD R2, R2, c[0x0][0x294], R3 ;  /* 0x0000a50002027a24 */ /* 0x000fe200078e0203 */
[----:B------:R-:W-:-:S03]  /*bc00*/  LEA R3, P0, R4, c[0x0][0x288], 0x1 ;  /* 0x0000a20004037a11 */ /* 0x000fc600078008ff */
[----:B------:R-:W-:Y:S02]  /*bc10*/  IMAD.IADD R2, R5, 0x1, R2 ;  /* 0x0000000105027824 */ /* 0x000fe400078e0202 */
[----:B------:R-:W2:Y:S03]  /*bc20*/  SHFL.IDX PT, R5, R21, RZ, 0x1c1f ;  /* 0x001c1fff15057589 */ /* 0x000ea600000e0000 */
[----:B------:R-:W-:Y:S01]  /*bc30*/  LEA.HI.X R2, R4, c[0x0][0x28c], R2, 0x1, P0 ;  /* 0x0000a30004027a11 */ /* 0x000fe200000f0c02 */
[----:B------:R-:W4:Y:S01]  /*bc40*/  SHFL.IDX PT, R9, R3, RZ, 0x1c1f ;  /* 0x001c1fff03097589 */ /* 0x000f2200000e0000 */
[----:B------:R-:W-:-:S03]  /*bc50*/  ISETP.GE.OR P0, PT, R20, R0, P2 ;  /* 0x000000001400720c */ /* 0x000fc60001706670 */
[----:B------:R-:W5:Y:S10]  /*bc60*/  SHFL.IDX PT, R10, R2, RZ, 0x1c1f ;  /* 0x001c1fff020a7589 */ /* 0x000f7400000e0000 */
[C---:B------:R-:W-:Y:S01]  /*bc70*/  @!P0 IMAD.SHL.U32 R6, R32.reuse, 0x2, RZ ;  /* 0x0000000220068824 */ /* 0x040fe200078e00ff */
[----:B------:R-:W-:-:S04]  /*bc80*/  @!P0 SHF.L.U64.HI R7, R32, 0x1, R33 ;  /* 0x0000000120078819 */ /* 0x000fc80000010221 */
[----:B-1----:R-:W-:-:S05]  /*bc90*/  @!P0 IADD3 R4, P1, R8, R6, RZ ;  /* 0x0000000608048210 */ /* 0x002fca0007f3e0ff */
[--C-:B--2---:R-:W-:Y:S01]  /*bca0*/  @!P0 IMAD.X R5, R5, 0x1, R7.reuse, P1 ;  /* 0x0000000105058824 */ /* 0x104fe200008e0607 */
[----:B----4-:R-:W-:Y:S01]  /*bcb0*/  @!P0 IADD3 R6, P1, R9, R6, RZ ;  /* 0x0000000609068210 */ /* 0x010fe20007f3e0ff */
[----:B------:R-:W-:Y:S01]  /*bcc0*/  CS2R R14, SRZ ;  /* 0x00000000000e7805 */ /* 0x000fe2000001ff00 */
[----:B------:R-:W-:Y:S02]  /*bcd0*/  CS2R R12, SRZ ;  /* 0x00000000000c7805 */ /* 0x000fe4000001ff00 */
[----:B------:R1:W2:Y:S01]  /*bce0*/  @!P0 LD.E.128 R16, [R4.64] ;  /* 0x0000000804108980 */ /* 0x0002a2000c101d00 */
[----:B-----5:R-:W-:-:S05]  /*bcf0*/  @!P0 IMAD.X R7, R10, 0x1, R7, P1 ;  /* 0x000000010a078824 */ /* 0x020fca00008e0607 */
[----:B------:R4:W5:Y:S01]  /*bd00*/  @!P0 LD.E.128 R12, [R6.64] ;  /* 0x00000008060c8980 */ /* 0x000962000c101d00 */
[----:B------:R-:W-:Y:S01]  /*bd10*/  BSSY B0, `(.L_x_905) ;  /* 0x0000028000007945 */ /* 0x000fe20003800000 */
[----:B------:R-:W-:Y:S01]  /*bd20*/  CS2R R10, SRZ ;  /* 0x00000000000a7805 */ /* 0x000fe2000001ff00 */
[----:B------:R-:W-:Y:S01]  /*bd30*/  CS2R R8, SRZ ;  /* 0x0000000000087805 */ /* 0x000fe2000001ff00 */
[----:B------:R3:W2:Y:S04]  /*bd40*/  SHFL.IDX PT, R22, R26, 0x1, 0x1c1f ;  /* 0x003c1f001a167f89 */ /* 0x0006a800000e0000 */
[----:B------:R3:W2:Y:S04]  /*bd50*/  SHFL.IDX PT, R23, R3, 0x1, 0x1c1f ;  /* 0x003c1f0003177f89 */ /* 0x0006a800000e0000 */
[----:B------:R3:W2:Y:S04]  /*bd60*/  SHFL.IDX PT, R25, R21, 0x1, 0x1c1f ;  /* 0x003c1f0015197f89 */ /* 0x0006a800000e0000 */
[----:B------:R3:W2:Y:S01]  /*bd70*/  SHFL.IDX PT, R24, R2, 0x1, 0x1c1f ;  /* 0x003c1f0002187f89 */ /* 0x0006a200000e0000 */
[----:B-1----:R-:W-:-:S04]  /*bd80*/  IADD3 R4, R20, 0x20, RZ ;  /* 0x0000002014047810 */ /* 0x002fc80007ffe0ff */
[----:B------:R-:W-:Y:S01]  /*bd90*/  ISETP.GE.AND P0, PT, R4, R0, PT ;  /* 0x000000000400720c */ /* 0x000fe20003f06270 */
[----:B--2---:R-:W-:Y:S01]  /*bda0*/  IMAD.MOV.U32 R5, RZ, RZ, R16 ;  /* 0x000000ffff057224 */ /* 0x004fe200078e0010 */
[----:B----4-:R-:W-:Y:S01]  /*bdb0*/  MOV R7, R18 ;  /* 0x0000001200077202 */ /* 0x010fe20000000f00 */
[----:B------:R-:W-:Y:S02]  /*bdc0*/  IMAD.MOV.U32 R4, RZ, RZ, R17 ;  /* 0x000000ffff047224 */ /* 0x000fe400078e0011 */
[----:B------:R-:W-:Y:S01]  /*bdd0*/  IMAD.MOV.U32 R6, RZ, RZ, R19 ;  /* 0x000000ffff067224 */ /* 0x000fe200078e0013 */
[----:B------:R-:W-:Y:S01]  /*bde0*/  PRMT R67, R67, 0x5410, R7 ;  /* 0x0000541043437816 */ /* 0x000fe20000000007 */
[----:B-----5:R-:W-:Y:S01]  /*bdf0*/  IMAD.MOV.U32 R7, RZ, RZ, R14 ;  /* 0x000000ffff077224 */ /* 0x020fe200078e000e */
[----:B------:R-:W-:Y:S01]  /*be00*/  PRMT R65, R65, 0x5410, R5 ;  /* 0x0000541041417816 */ /* 0x000fe20000000005 */
[----:B------:R-:W-:Y:S01]  /*be10*/  IMAD.MOV.U32 R5, RZ, RZ, R12 ;  /* 0x000000ffff057224 */ /* 0x000fe200078e000c */
[----:B------:R-:W-:Y:S01]  /*be20*/  PRMT R39, R39, 0x5410, R4 ;  /* 0x0000541027277816 */ /* 0x000fe20000000004 */
[----:B------:R-:W-:Y:S01]  /*be30*/  IMAD.MOV.U32 R4, RZ, RZ, R13 ;  /* 0x000000ffff047224 */ /* 0x000fe200078e000d */
[----:B------:R-:W-:-:S02]  /*be40*/  PRMT R41, R41, 0x5410, R6 ;  /* 0x0000541029297816 */ /* 0x000fc40000000006 */
[----:B------:R-:W-:Y:S02]  /*be50*/  MOV R6, R15 ;  /* 0x0000000f00067202 */ /* 0x000fe40000000f00 */
[----:B------:R-:W-:Y:S02]  /*be60*/  PRMT R67, R7, 0x7610, R67 ;  /* 0x0000761007437816 */ /* 0x000fe40000000043 */
[----:B------:R-:W-:Y:S02]  /*be70*/  PRMT R41, R6, 0x7610, R41 ;  /* 0x0000761006297816 */ /* 0x000fe40000000029 */
[----:B------:R-:W-:Y:S01]  /*be80*/  PRMT R65, R5, 0x7610, R65 ;  /* 0x0000761005417816 */ /* 0x000fe20000000041 */
[----:B------:R-:W-:Y:S01]  /*be90*/  CS2R R6, SRZ ;  /* 0x0000000000067805 */ /* 0x000fe2000001ff00 */
[----:B------:R-:W-:Y:S02]  /*bea0*/  PRMT R39, R4, 0x7610, R39 ;  /* 0x0000761004277816 */ /* 0x000fe40000000027 */
[----:B------:R-:W-:Y:S01]  /*beb0*/  CS2R R4, SRZ ;  /* 0x0000000000047805 */ /* 0x000fe2000001ff00 */
[----:B------:R-:W-:Y:S05]  /*bec0*/  @P0 BRA `(.L_x_906) ;  /* 0x000000c000000947 */ /* 0x000fea0003800000 */
[----:B---3--:R-:W-:Y:S01]  /*bed0*/  CS2R R8, SRZ ;  /* 0x0000000000087805 */ /* 0x008fe2000001ff00 */
[----:B------:R-:W-:Y:S01]  /*bee0*/  CS2R R6, SRZ ;  /* 0x0000000000067805 */ /* 0x000fe2000001ff00 */
[----:B------:R-:W-:Y:S01]  /*bef0*/  CS2R R4, SRZ ;  /* 0x0000000000047805 */ /* 0x000fe2000001ff00 */
[----:B------:R-:W-:Y:S05]  /*bf00*/  @P2 BRA `(.L_x_906) ;  /* 0x0000008000002947 */ /* 0x000fea0003800000 */
[C---:B------:R-:W-:Y:S01]  /*bf10*/  IMAD.SHL.U32 R6, R32.reuse, 0x2, RZ ;  /* 0x0000000220067824 */ /* 0x040fe200078e00ff */
[----:B------:R-:W-:-:S04]  /*bf20*/  SHF.L.U64.HI R7, R32, 0x1, R33 ;  /* 0x0000000120077819 */ /* 0x000fc80000010221 */
[-C--:B------:R-:W-:Y:S02]  /*bf30*/  IADD3 R4, P1, R22, R6.reuse, RZ ;  /* 0x0000000616047210 */ /* 0x080fe40007f3e0ff */
[----:B------:R-:W-:-:S03]  /*bf40*/  IADD3 R6, P0, R23, R6, RZ ;  /* 0x0000000617067210 */ /* 0x000fc60007f1e0ff */
[--C-:B------:R-:W-:Y:S02]  /*bf50*/  IMAD.X R5, R25, 0x1, R7.reuse, P1 ;  /* 0x0000000119057824 */ /* 0x100fe400008e0607 */
[----:B------:R-:W-:-:S03]  /*bf60*/  IMAD.X R7, R24, 0x1, R7, P0 ;  /* 0x0000000118077824 */ /* 0x000fc600000e0607 */
[----:B------:R1:W5:Y:S04]  /*bf70*/  LD.E.128 R8, [R4.64] ;  /* 0x0000000804087980 */ /* 0x000368000c101d00 */
[----:B-1----:R-:W5:Y:S02]  /*bf80*/  LD.E.128 R4, [R6.64] ;  /* 0x0000000806047980 */ /* 0x002f64000c101d00 */
.L_x_906:
[----:B---3--:R-:W-:Y:S05]  /*bf90*/  BSYNC B0 ;  /* 0x0000000000007941 */ /* 0x008fea0003800000 */
.L_x_905:
[----:B------:R-:W1:Y:S01]  /*bfa0*/  SHFL.IDX PT, R24, R26, 0x2, 0x1c1f ;  /* 0x005c1f001a187f89 */ /* 0x000e6200000e0000 */
[----:B------:R-:W-:Y:S01]  /*bfb0*/  IADD3 R22, R20, 0x40, RZ ;  /* 0x0000004014167810 */ /* 0x000fe20007ffe0ff */
[----:B------:R-:W-:Y:S01]  /*bfc0*/  CS2R R50, SRZ ;  /* 0x0000000000327805 */ /* 0x000fe2000001ff00 */
[----:B------:R-:W-:Y:S01]  /*bfd0*/  CS2R R48, SRZ ;  /* 0x0000000000307805 */ /* 0x000fe2000001ff00 */
[----:B------:R-:W2:Y:S01]  /*bfe0*/  SHFL.IDX PT, R25, R21, 0x2, 0x1c1f ;  /* 0x005c1f0015197f89 */ /* 0x000ea200000e0000 */
[----:B------:R-:W-:-:S03]  /*bff0*/  ISETP.GE.OR P0, PT, R22, R0, P2 ;  /* 0x000000001600720c */ /* 0x000fc60001706670 */
[----:B------:R-:W3:Y:S04]  /*c000*/  SHFL.IDX PT, R27, R3, 0x2, 0x1c1f ;  /* 0x005c1f00031b7f89 */ /* 0x000ee800000e0000 */
[----:B------:R-:W4:Y:S06]  /*c010*/  SHFL.IDX PT, R28, R2, 0x2, 0x1c1f ;  /* 0x005c1f00021c7f89 */ /* 0x000f2c00000e0000 */
[C---:B------:R-:W-:Y:S01]  /*c020*/  @!P0 IMAD.SHL.U32 R22, R32.reuse, 0x2, RZ ;  /* 0x0000000220168824 */ /* 0x040fe200078e00ff */
[----:B------:R-:W-:-:S04]  /*c030*/  @!P0 SHF.L.U64.HI R23, R32, 0x1, R33 ;  /* 0x0000000120178819 */ /* 0x000fc80000010221 */
[----:B-1----:R-:W-:-:S05]  /*c040*/  @!P0 IADD3 R24, P1, R24, R22, RZ ;  /* 0x0000001618188210 */ /* 0x002fca0007f3e0ff */
[----:B--2---:R-:W-:Y:S01]  /*c050*/  @!P0 IMAD.X R25, R25, 0x1, R23, P1 ;  /* 0x0000000119198824 */ /* 0x004fe200008e0617 */
[----:B---3--:R-:W-:Y:S01]  /*c060*/  @!P0 IADD3 R22, P1, R27, R22, RZ ;  /* 0x000000161b168210 */ /* 0x008fe20007f3e0ff */
[----:B------:R-:W-:-:S03]  /*c070*/  CS2R R46, SRZ ;  /* 0x00000000002e7805 */ /* 0x000fc6000001ff00 */
[----:B------:R1:W2:Y:S01]  /*c080*/  @!P0 LD.E.128 R48, [R24.64] ;  /* 0x0000000818308980 */ /* 0x0002a2000c101d00 */
[----:B------:R-:W-:Y:S01]  /*c090*/  CS2R R44, SRZ ;  /* 0x00000000002c7805 */ /* 0x000fe2000001ff00 */
[----:B----4-:R-:W-:-:S05]  /*c0a0*/  @!P0 IMAD.X R23, R28, 0x1, R23, P1 ;  /* 0x000000011c178824 */ /* 0x010fca00008e0617 */
[----:B------:R3:W4:Y:S01]  /*c0b0*/  @!P0 LD.E.128 R44, [R22.64] ;  /* 0x00000008162c8980 */ /* 0x000722000c101d00 */
[----:B------:R-:W-:Y:S01]  /*c0c0*/  IADD3 R20, R20, 0x60, RZ ;  /* 0x0000006014147810 */ /* 0x000fe20007ffe0ff */
[----:B------:R-:W-:Y:S01]  /*c0d0*/  BSSY B0, `(.L_x_907) ;  /* 0x0000037000007945 */ /* 0x000fe20003800000 */
[----:B------:R-:W-:Y:S01]  /*c0e0*/  CS2R R58, SRZ ;  /* 0x00000000003a7805 */ /* 0x000fe2000001ff00 */
[----:B------:R-:W-:Y:S01]  /*c0f0*/  CS2R R56, SRZ ;  /* 0x0000000000387805 */ /* 0x000fe2000001ff00 */
[----:B------:R-:W-:Y:S01]  /*c100*/  ISETP.GE.AND P0, PT, R20, R0, PT ;  /* 0x000000001400720c */ /* 0x000fe20003f06270 */
[----:B-----5:R-:W-:Y:S01]  /*c110*/  IMAD.MOV.U32 R20, RZ, RZ, R9 ;  /* 0x000000ffff147224 */ /* 0x020fe200078e0009 */
[----:B------:R-:W-:Y:S01]  /*c120*/  CS2R R54, SRZ ;  /* 0x0000000000367805 */ /* 0x000fe2000001ff00 */
[----:B------:R-:W-:-:S03]  /*c130*/  CS2R R52, SRZ ;  /* 0x0000000000347805 */ /* 0x000fc6000001ff00 */
[----:B------:R-:W-:Y:S01]  /*c140*/  PRMT R68, R68, 0x5410, R20 ;  /* 0x0000541044447816 */ /* 0x000fe20000000014 */
[----:B------:R-:W-:Y:S02]  /*c150*/  IMAD.MOV.U32 R20, RZ, RZ, R5 ;  /* 0x000000ffff147224 */ /* 0x000fe400078e0005 */
[----:B-1----:R-:W-:-:S03]  /*c160*/  IMAD.MOV.U32 R24, RZ, RZ, R10 ;  /* 0x000000ffff187224 */ /* 0x002fc600078e000a */
[----:B------:R-:W-:Y:S01]  /*c170*/  PRMT R68, R20, 0x7610, R68 ;  /* 0x0000761014447816 */ /* 0x000fe20000000044 */
[----:B------:R2:W1:Y:S01]  /*c180*/  SHFL.IDX PT, R25, R21, 0x3, 0x1c1f ;  /* 0x007c1f0015197f89 */ /* 0x00046200000e0000 */
[----:B------:R-:W-:Y:S01]  /*c190*/  PRMT R71, R71, 0x5410, R24 ;  /* 0x0000541047477816 */ /* 0x000fe20000000018 */
[----:B------:R-:W-:Y:S02]  /*c1a0*/  IMAD.MOV.U32 R24, RZ, RZ, R6 ;  /* 0x000000ffff187224 */ /* 0x000fe400078e0006 */
[----:B---3--:R-:W-:Y:S02]  /*c1b0*/  IMAD.MOV.U32 R23, RZ, RZ, R11 ;  /* 0x000000ffff177224 */ /* 0x008fe400078e000b */
[----:B------:R-:W-:Y:S01]  /*c1c0*/  IMAD.MOV.U32 R22, RZ, RZ, R8 ;  /* 0x000000ffff167224 */ /* 0x000fe200078e0008 */
[----:B------:R-:W-:Y:S02]  /*c1d0*/  PRMT R71, R24, 0x7610, R71 ;  /* 0x0000761018477816 */ /* 0x000fe40000000047 */
[----:B------:R-:W-:Y:S01]  /*c1e0*/  PRMT R69, R69, 0x5410, R23 ;  /* 0x0000541045457816 */ /* 0x000fe20000000017 */
[----:B------:R-:W-:Y:S01]  /*c1f0*/  IMAD.MOV.U32 R23, RZ, RZ, R7 ;  /* 0x000000ffff177224 */ /* 0x000fe200078e0007 */
[----:B------:R-:W3:Y:S01]  /*c200*/  SHFL.IDX PT, R24, R2, 0x3, 0x1c1f ;  /* 0x007c1f0002187f89 */ /* 0x000ee200000e0000 */
[----:B------:R-:W-:Y:S01]  /*c210*/  PRMT R70, R70, 0x5410, R22 ;  /* 0x0000541046467816 */ /* 0x000fe20000000016 */
[----:B------:R-:W-:-:S02]  /*c220*/  IMAD.MOV.U32 R22, RZ, RZ, R4 ;  /* 0x000000ffff167224 */ /* 0x000fc400078e0004 */
[----:B------:R-:W-:Y:S02]  /*c230*/  PRMT R69, R23, 0x7610, R69 ;  /* 0x0000761017457816 */ /* 0x000fe40000000045 */
[----:B------:R1:W1:Y:S01]  /*c240*/  SHFL.IDX PT, R23, R3, 0x3, 0x1c1f ;  /* 0x007c1f0003177f89 */ /* 0x00026200000e0000 */
[----:B------:R-:W-:-:S03]  /*c250*/  PRMT R70, R22, 0x7610, R70 ;  /* 0x0000761016467816 */ /* 0x000fc60000000046 */
[----:B------:R1:W1:Y:S01]  /*c260*/  SHFL.IDX PT, R22, R26, 0x3, 0x1c1f ;  /* 0x007c1f001a167f89 */ /* 0x00026200000e0000 */
[----:B--2---:R-:W-:Y:S02]  /*c270*/  IMAD.MOV.U32 R21, RZ, RZ, R50 ;  /* 0x000000ffff157224 */ /* 0x004fe400078e0032 */
[----:B------:R-:W-:Y:S02]  /*c280*/  IMAD.MOV.U32 R20, RZ, RZ, R51 ;  /* 0x000000ffff147224 */ /* 0x000fe400078e0033 */
[----:B-1----:R-:W-:Y:S01]  /*c290*/  IMAD.MOV.U32 R3, RZ, RZ, R48 ;  /* 0x000000ffff037224 */ /* 0x002fe200078e0030 */
[----:B------:R-:W-:Y:S01]  /*c2a0*/  PRMT R77, R77, 0x5410, R21 ;  /* 0x000054104d4d7816 */ /* 0x000fe20000000015 */
[----:B------:R-:W-:Y:S01]  /*c2b0*/  IMAD.MOV.U32 R2, RZ, RZ, R49 ;  /* 0x000000ffff027224 */ /* 0x000fe200078e0031 */
[----:B------:R-:W-:Y:S01]  /*c2c0*/  PRMT R75, R75, 0x5410, R20 ;  /* 0x000054104b4b7816 */ /* 0x000fe20000000014 */
[----:B----4-:R-:W-:Y:S01]  /*c2d0*/  IMAD.MOV.U32 R21, RZ, RZ, R46 ;  /* 0x000000ffff157224 */ /* 0x010fe200078e002e */
        /* <DEDUP_REMOVED lines=21> */
[----:B------:R1:W5:Y:S02]  /*c430*/  LD.E.128 R52, [R2.64] ;  /* 0x0000000802347980 */ /* 0x000364000c101d00 */
.L_x_908:
[----:B---3--:R-:W-:Y:S05]  /*c440*/  BSYNC B0 ;  /* 0x0000000000007941 */ /* 0x008fea0003800000 */
.L_x_907:
[----:B-1----:R-:W-:Y:S01]  /*c450*/  IMAD.IADD R20, R0, 0x1, -R147 ;  /* 0x0000000100147824 */ /* 0x002fe200078e0a93 */
[----:B------:R-:W-:-:S04]  /*c460*/  DEPBAR.LE SB0, 0x1 ;  /* 0x000080400000791a */ /* 0x000fc80000000000 */
[----:B------:R-:W-:Y:S01]  /*c470*/  IMNMX R64, R20, 0x80, PT ;  /* 0x0000008014407817 */ /* 0x000fe20003800200 */
[----:B-----5:R-:W-:Y:S01]  /*c480*/  IMAD.MOV.U32 R2, RZ, RZ, R58 ;  /* 0x000000ffff027224 */ /* 0x020fe200078e003a */
[----:B------:R-:W-:Y:S01]  /*c490*/  BSSY B0, `(.L_x_909) ;  /* 0x000006e000007945 */ /* 0x000fe20003800000 */
[----:B------:R-:W-:Y:S01]  /*c4a0*/  IMAD.MOV.U32 R3, RZ, RZ, R59 ;  /* 0x000000ffff037224 */ /* 0x000fe200078e003b */
[----:B------:R-:W-:Y:S01]  /*c4b0*/  BAR.SYNC.DEFER_BLOCKING 0x0 ;  /* 0x0000000000007b1d */ /* 0x000fe20000010000 */
[----:B------:R-:W-:Y:S01]  /*c4c0*/  ISETP.GE.OR P0, PT, R83, R64, P2 ;  /* 0x000000405300720c */ /* 0x000fe20001706670 */
        /* <DEDUP_REMOVED lines=8> */
[----:B------:R-:W-:-:S02]  /*c550*/  IMAD.MOV.U32 R2, RZ, RZ, R52 ;  /* 0x000000ffff027224 */ /* 0x000fc400078e0034 */
[----:B------:R-:W-:Y:S01]  /*c560*/  IMAD.MOV.U32 R0, RZ, RZ, R53 ;  /* 0x000000ffff007224 */ /* 0x000fe200078e0035 */
[----:B------:R-:W-:Y:S02]  /*c570*/  PRMT R79, R3, 0x7610, R79 ;  /* 0x00007610034f7816 */ /* 0x000fe4000000004f */
[----:B------:R-:W-:Y:S02]  /*c580*/  PRMT R80, R2, 0x5410, R20 ;  /* 0x0000541002507816 */ /* 0x000fe40000000014 */
[----:B------:R-:W-:Y:S01]  /*c590*/  PRMT R78, R0, 0x7610, R78 ;  /* 0x00007610004e7816 */ /* 0x000fe2000000004e */
[----:B------:R-:W-:Y:S05]  /*c5a0*/  @P0 BRA `(.L_x_910) ;  /* 0x000005c000000947 */ /* 0x000fea0003800000 */
[----:B------:R-:W-:Y:S02]  /*c5b0*/  IADD3 R2, R32, c[0x0][0x27c], RZ ;  /* 0x00009f0020027a10 */ /* 0x000fe40007ffe0ff */
[C---:B------:R-:W-:Y:S02]  /*c5c0*/  LOP3.LUT R0, R150.reuse, 0x38, R32, 0xf8, !PT ;  /* 0x0000003896007812 */ /* 0x040fe400078ef820 */
[----:B------:R-:W-:-:S02]  /*c5d0*/  LOP3.LUT R2, R150, 0x38, R2, 0xf8, !PT ;  /* 0x0000003896027812 */ /* 0x000fc400078ef802 */
[----:B------:R-:W-:Y:S02]  /*c5e0*/  LOP3.LUT R0, R158, R0, R157, 0xf6, !PT ;  /* 0x000000009e007212 */ /* 0x000fe400078ef69d */
[----:B------:R-:W-:Y:S02]  /*c5f0*/  LOP3.LUT R2, R2, R157, RZ, 0x3c, !PT ;  /* 0x0000009d02027212 */ /* 0x000fe400078e3cff */
[----:B------:R-:W-:Y:S02]  /*c600*/  LEA R40, R0, 0x5100, 0x1 ;  /* 0x0000510000287811 */ /* 0x000fe400078e08ff */
[----:B------:R-:W-:Y:S02]  /*c610*/  IADD3 R2, R158, R2, RZ ;  /* 0x000000029e027210 */ /* 0x000fe40007ffe0ff */
[----:B------:R-:W-:Y:S01]  /*c620*/  SHF.R.U32.HI R0, RZ, 0x10, R13 ;  /* 0x00000010ff007819 */ /* 0x000fe2000001160d */
[----:B------:R-:W1:Y:S01]  /*c630*/  LDS.128 R20, [R40] ;  /* 0x0000000028147984 */ /* 0x000e620000000c00 */
[----:B------:R-:W-:Y:S01]  /*c640*/  SHF.L.U32 R38, R2, 0x1, RZ ;  /* 0x0000000102267819 */ /* 0x000fe200000006ff */
[--C-:B------:R-:W-:Y:S01]  /*c650*/  HADD2.F32 R2, -RZ, R39.reuse.H0_H0 ;  /* 0x20000027ff027230 */ /* 0x100fe20000004100 */
[----:B------:R-:W-:Y:S01]  /*c660*/  SHF.R.U64 R63, R16, 0x10, R17 ;  /* 0x00000010103f7819 */ /* 0x000fe20000001211 */
[----:B------:R-:W-:Y:S01]  /*c670*/  HADD2.F32 R16, -RZ, R39.H1_H1 ;  /* 0x30000027ff107230 */ /* 0x000fe20000004100 */
[----:B------:R-:W-:Y:S01]  /*c680*/  SHF.R.U64 R61, R12, 0x10, R13 ;  /* 0x000000100c3d7819 */ /* 0x000fe2000000120d */
[----:B------:R-:W2:Y:S01]  /*c690*/  LDS.128 R24, [R38+0x5100] ;  /* 0x0051000026187984 */ /* 0x000ea20000000c00 */
[--C-:B------:R-:W-:Y:S01]  /*c6a0*/  SHF.R.U64 R62, R18, 0x10, R19.reuse ;  /* 0x00000010123e7819 */ /* 0x100fe20000001213 */
[----:B------:R-:W-:Y:S01]  /*c6b0*/  HADD2.F32 R63, -RZ, R63.H0_H0 ;  /* 0x2000003fff3f7230 */ /* 0x000fe20000004100 */
[----:B------:R-:W-:-:S02]  /*c6c0*/  SHF.R.U32.HI R36, RZ, 0x10, R19 ;  /* 0x00000010ff247819 */ /* 0x000fc40000011613 */
[--C-:B------:R-:W-:Y:S01]  /*c6d0*/  SHF.R.U64 R37, R14, 0x10, R15.reuse ;  /* 0x000000100e257819 */ /* 0x100fe2000000120f */
[----:B------:R-:W-:Y:S01]  /*c6e0*/  HADD2.F32 R62, -RZ, R62.H0_H0 ;  /* 0x2000003eff3e7230 */ /* 0x000fe20000004100 */
[----:B------:R-:W-:Y:S02]  /*c6f0*/  SHF.R.U32.HI R34, RZ, 0x10, R15 ;  /* 0x00000010ff227819 */ /* 0x000fe4000001160f */
[----:B------:R-:W-:-:S05]  /*c700*/  SHF.R.U32.HI R35, RZ, 0x10, R17 ;  /* 0x00000010ff237819 */ /* 0x000fca0000011611 */
[----:B------:R-:W-:Y:S02]  /*c710*/  HADD2.F32 R66, -RZ, R35.H0_H0 ;  /* 0x20000023ff427230 */ /* 0x000fe40000004100 */
[----:B-1----:R-:W-:Y:S02]  /*c720*/  HADD2.F32 R31, -RZ, R21.H0_H0 ;  /* 0x20000015ff1f7230 */ /* 0x002fe40000004100 */
[----:B------:R-:W-:Y:S02]  /*c730*/  HADD2.F32 R29, -RZ, R23.H0_H0 ;  /* 0x20000017ff1d7230 */ /* 0x000fe40000004100 */
[----:B------:R-:W-:Y:S02]  /*c740*/  HADD2.F32 R30, -RZ, R21.H1_H1 ;  /* 0x30000015ff1e7230 */ /* 0x000fe40000004100 */
[--C-:B--2---:R-:W-:Y:S02]  /*c750*/  HADD2.F32 R13, -RZ, R25.reuse.H0_H0 ;  /* 0x20000019ff0d7230 */ /* 0x104fe40000004100 */
[----:B------:R-:W-:-:S02]  /*c760*/  HADD2.F32 R12, -RZ, R25.H1_H1 ;  /* 0x30000019ff0c7230 */ /* 0x000fc40000004100 */
[--C-:B------:R-:W-:Y:S01]  /*c770*/  HADD2.F32 R15, -RZ, R24.reuse.H0_H0 ;  /* 0x20000018ff0f7230 */ /* 0x100fe20000004100 */
[-C--:B------:R-:W-:Y:S01]  /*c780*/  FMUL.FTZ R42, R13, R2.reuse ;  /* 0x000000020d2a7220 */ /* 0x080fe20000410000 */
[----:B------:R-:W-:Y:S01]  /*c790*/  HADD2.F32 R19, -RZ, R24.H1_H1 ;  /* 0x30000018ff137230 */ /* 0x000fe20000004100 */
[----:B------:R-:W-:Y:S01]  /*c7a0*/  FMUL.FTZ R24, R31, R2 ;  /* 0x000000021f187220 */ /* 0x000fe20000410000 */
[----:B------:R-:W-:Y:S02]  /*c7b0*/  HADD2.F32 R25, -RZ, R0.H0_H0 ;  /* 0x20000000ff197230 */ /* 0x000fe40000004100 */
[----:B------:R-:W-:Y:S01]  /*c7c0*/  HADD2.F32 R0, -RZ, R41.H0_H0 ;  /* 0x20000029ff007230 */ /* 0x000fe20000004100 */
[----:B------:R-:W-:Y:S01]  /*c7d0*/  FFMA.FTZ R60, R13, R16, R24 ;  /* 0x000000100d3c7223 */ /* 0x000fe20000010018 */
[----:B------:R-:W-:Y:S01]  /*c7e0*/  HADD2.F32 R3, -RZ, R27.H0_H0 ;  /* 0x2000001bff037230 */ /* 0x000fe20000004100 */
[-C--:B------:R-:W-:Y:S01]  /*c7f0*/  FMUL.FTZ R24, R30, R25.reuse ;  /* 0x000000191e187220 */ /* 0x080fe20000410000 */
[----:B------:R-:W-:Y:S01]  /*c800*/  HADD2.F32 R13, -RZ, R41.H1_H1 ;  /* 0x30000029ff0d7230 */ /* 0x000fe20000004100 */
[----:B------:R-:W-:Y:S01]  /*c810*/  FMUL.FTZ R2, R29, R0 ;  /* 0x000000001d027220 */ /* 0x000fe20000410000 */
[--C-:B------:R-:W-:Y:S01]  /*c820*/  HADD2.F32 R18, -RZ, R26.reuse.H0_H0 ;  /* 0x2000001aff127230 */ /* 0x100fe20000004100 */
[C---:B------:R-:W-:Y:S01]  /*c830*/  FMUL.FTZ R39, R12.reuse, R25 ;  /* 0x000000190c277220 */ /* 0x040fe20000410000 */
[----:B------:R-:W-:Y:S01]  /*c840*/  HADD2.F32 R17, -RZ, R26.H1_H1 ;  /* 0x3000001aff117230 */ /* 0x000fe20000004100 */
[C---:B------:R-:W-:Y:S01]  /*c850*/  FFMA.FTZ R41, R3.reuse, R13, R2 ;  /* 0x0000000d03297223 */ /* 0x040fe20000010002 */
[----:B------:R-:W-:Y:S01]  /*c860*/  HADD2.F32 R23, -RZ, R23.H1_H1 ;  /* 0x30000017ff177230 */ /* 0x000fe20000004100 */
[----:B------:R-:W-:Y:S01]  /*c870*/  FFMA.FTZ R43, R12, R66, R24 ;  /* 0x000000420c2b7223 */ /* 0x000fe20000010018 */
[----:B------:R-:W-:Y:S01]  /*c880*/  HADD2.F32 R26, -RZ, R34.H0_H0 ;  /* 0x20000022ff1a7230 */ /* 0x000fe20000004100 */
[----:B------:R-:W-:Y:S01]  /*c890*/  FMUL.FTZ R34, R3, R0 ;  /* 0x0000000003227220 */ /* 0x000fe20000410000 */
[----:B------:R-:W-:-:S02]  /*c8a0*/  HADD2.F32 R28, -RZ, R20.H0_H0 ;  /* 0x20000014ff1c7230 */ /* 0x000fc40000004100 */
[--C-:B------:R-:W-:Y:S01]  /*c8b0*/  HADD2.F32 R0, -RZ, R65.reuse.H0_H0 ;  /* 0x20000041ff007230 */ /* 0x100fe20000004100 */
[----:B------:R-:W-:Y:S01]  /*c8c0*/  FMUL.FTZ R12, R23, R26 ;  /* 0x0000001a170c7220 */ /* 0x000fe20000410000 */
[----:B------:R-:W-:Y:S02]  /*c8d0*/  HADD2.F32 R3, -RZ, R65.H1_H1 ;  /* 0x30000041ff037230 */ /* 0x000fe40000004100 */
[----:B------:R-:W-:Y:S01]  /*c8e0*/  HADD2.F32 R14, -RZ, R27.H1_H1 ;  /* 0x3000001bff0e7230 */ /* 0x000fe20000004100 */
[----:B------:R-:W-:Y:S01]  /*c8f0*/  FMUL.FTZ R24, R28, R0 ;  /* 0x000000001c187220 */ /* 0x000fe20000410000 */
[----:B------:R-:W-:Y:S02]  /*c900*/  HADD2.F32 R65, -RZ, R36.H0_H0 ;  /* 0x20000024ff417230 */ /* 0x000fe40000004100 */
[----:B------:R-:W-:Y:S01]  /*c910*/  HADD2.F32 R21, -RZ, R20.H1_H1 ;  /* 0x30000014ff157230 */ /* 0x000fe20000004100 */
[C---:B------:R-:W-:Y:S01]  /*c920*/  FMUL.FTZ R26, R14.reuse, R26 ;  /* 0x0000001a0e1a7220 */ /* 0x040fe20000410000 */
[--C-:B------:R-:W-:Y:S01]  /*c930*/  HADD2.F32 R20, -RZ, R22.reuse.H0_H0 ;  /* 0x20000016ff147230 */ /* 0x100fe20000004100 */
[----:B------:R-:W-:Y:S01]  /*c940*/  FFMA.FTZ R36, R14, R65, R12 ;  /* 0x000000410e247223 */ /* 0x000fe2000001000c */
[--C-:B------:R-:W-:Y:S01]  /*c950*/  HADD2.F32 R2, -RZ, R67.reuse.H0_H0 ;  /* 0x20000043ff027230 */ /* 0x100fe20000004100 */
[C---:B------:R-:W-:Y:S01]  /*c960*/  FMUL.FTZ R14, R15.reuse, R0 ;  /* 0x000000000f0e7220 */ /* 0x040fe20000410000 */
[----:B------:R-:W-:Y:S01]  /*c970*/  HADD2.F32 R0, -RZ, R67.H1_H1 ;  /* 0x30000043ff007230 */ /* 0x000fe20000004100 */
[----:B------:R-:W-:Y:S01]  /*c980*/  FFMA.FTZ R35, R15, R3, R24 ;  /* 0x000000030f237223 */ /* 0x000fe20000010018 */
[----:B------:R-:W-:Y:S01]  /*c990*/  HADD2.F32 R15, -RZ, R61.H0_H0 ;  /* 0x2000003dff0f7230 */ /* 0x000fe20000004100 */
[-C--:B------:R-:W-:Y:S01]  /*c9a0*/  FMUL.FTZ R12, R20, R2.reuse ;  /* 0x00000002140c7220 */ /* 0x080fe20000410000 */
[----:B------:R-:W-:Y:S01]  /*c9b0*/  HADD2.F32 R22, -RZ, R22.H1_H1 ;  /* 0x30000016ff167230 */ /* 0x000fe20000004100 */
[C---:B------:R-:W-:Y:S01]  /*c9c0*/  FMUL.FTZ R24, R18.reuse, R2 ;  /* 0x0000000212187220 */ /* 0x040fe20000410000 */
[----:B------:R-:W-:Y:S01]  /*c9d0*/  HADD2.F32 R27, -RZ, R37.H0_H0 ;  /* 0x20000025ff1b7230 */ /* 0x000fe20000004100 */
[----:B------:R-:W-:-:S02]  /*c9e0*/  FFMA.FTZ R37, R18, R0, R12 ;  /* 0x0000000012257223 */ /* 0x000fc4000001000c */
[----:B------:R-:W-:Y:S02]  /*c9f0*/  FMUL.FTZ R12, R21, R15 ;  /* 0x0000000f150c7220 */ /* 0x000fe40000410000 */
[----:B------:R-:W-:Y:S02]  /*ca00*/  FMUL.FTZ R2, R22, R27 ;  /* 0x0000001b16027220 */ /* 0x000fe40000410000 */
[C---:B------:R-:W-:Y:S02]  /*ca10*/  FFMA.FTZ R25, R19.reuse, R63, R12 ;  /* 0x0000003f13197223 */ /* 0x040fe4000001000c */
[----:B------:R-:W-:Y:S02]  /*ca20*/  FMUL.FTZ R15, R19, R15 ;  /* 0x0000000f130f7220 */ /* 0x000fe40000410000 */
[C---:B------:R-:W-:Y:S02]  /*ca30*/  FMUL.FTZ R12, R17.reuse, R27 ;  /* 0x0000001b110c7220 */ /* 0x040fe40000410000 */
[----:B------:R-:W-:-:S02]  /*ca40*/  FFMA.FTZ R27, R17, R62, R2 ;  /* 0x0000003e111b7223 */ /* 0x000fc40000010002 */
[----:B------:R-:W-:Y:S02]  /*ca50*/  FFMA.FTZ R18, R31, R16, -R42 ;  /* 0x000000101f127223 */ /* 0x000fe4000001082a */
[----:B------:R-:W-:Y:S02]  /*ca60*/  FFMA.FTZ R14, R28, R3, -R14 ;  /* 0x000000031c0e7223 */ /* 0x000fe4000001080e */
[----:B------:R-:W-:Y:S02]  /*ca70*/  FFMA.FTZ R17, R30, R66, -R39 ;  /* 0x000000421e117223 */ /* 0x000fe40000010827 */
[----:B------:R-:W-:Y:S01]  /*ca80*/  FFMA.FTZ R16, R29, R13, -R34 ;  /* 0x0000000d1d107223 */ /* 0x000fe20000010822 */
[----:B------:R-:W-:Y:S01]  /*ca90*/  F2FP.PACK_AB R13, R43, R60 ;  /* 0x0000003c2b0d723e */ /* 0x000fe200000000ff */
[----:B------:R-:W-:Y:S01]  /*caa0*/  FFMA.FTZ R19, R23, R65, -R26 ;  /* 0x0000004117137223 */ /* 0x000fe2000001081a */
[----:B------:R-:W-:Y:S01]  /*cab0*/  F2FP.PACK_AB R17, R17, R18 ;  /* 0x000000121111723e */ /* 0x000fe200000000ff */
[----:B------:R-:W-:-:S02]  /*cac0*/  FFMA.FTZ R3, R20, R0, -R24 ;  /* 0x0000000014037223 */ /* 0x000fc40000010818 */
[----:B------:R-:W-:Y:S01]  /*cad0*/  FFMA.FTZ R2, R21, R63, -R15 ;  /* 0x0000003f15027223 */ /* 0x000fe2000001080f */
[----:B------:R-:W-:Y:S01]  /*cae0*/  F2FP.PACK_AB R19, R19, R16 ;  /* 0x000000101313723e */ /* 0x000fe200000000ff */
[----:B------:R-:W-:Y:S01]  /*caf0*/  FFMA.FTZ R0, R22, R62, -R12 ;  /* 0x0000003e16007223 */ /* 0x000fe2000001080c */
[----:B------:R-:W-:Y:S02]  /*cb00*/  F2FP.PACK_AB R15, R36, R41 ;  /* 0x00000029240f723e */ /* 0x000fe400000000ff */
[----:B------:R-:W-:Y:S02]  /*cb10*/  F2FP.PACK_AB R16, R2, R14 ;  /* 0x0000000e0210723e */ /* 0x000fe400000000ff */
[----:B------:R-:W-:Y:S02]  /*cb20*/  F2FP.PACK_AB R18, R0, R3 ;  /* 0x000000030012723e */ /* 0x000fe400000000ff */
[----:B------:R-:W-:Y:S02]  /*cb30*/  F2FP.PACK_AB R12, R25, R35 ;  /* 0x00000023190c723e */ /* 0x000fe400000000ff */
[----:B------:R-:W-:Y:S01]  /*cb40*/  F2FP.PACK_AB R14, R27, R37 ;  /* 0x000000251b0e723e */ /* 0x000fe200000000ff */
[----:B------:R1:W-:Y:S04]  /*cb50*/  STS.128 [R40], R16 ;  /* 0x0000001028007388 */ /* 0x0003e80000000c00 */
[----:B------:R1:W-:Y:S02]  /*cb60*/  STS.128 [R38+0x5100], R12 ;  /* 0x0051000c26007388 */ /* 0x0003e40000000c00 */
.L_x_910:
[----:B------:R-:W-:Y:S05]  /*cb70*/  BSYNC B0 ;  /* 0x0000000000007941 */ /* 0x000fea0003800000 */
.L_x_909:
[----:B------:R-:W-:Y:S01]  /*cb80*/  ISETP.GE.OR P0, PT, R140, R64, P2 ;  /* 0x000000408c00720c */ /* 0x000fe20001706670 */
[----:B------:R-:W-:-:S12]  /*cb90*/  BSSY B0, `(.L_x_911) ;  /* 0x000005e000007945 */ /* 0x000fd80003800000 */
[----:B------:R-:W-:Y:S05]  /*cba0*/  @P0 BRA `(.L_x_912) ;  /* 0x000005c000000947 */ /* 0x000fea0003800000 */
[----:B------:R-:W-:Y:S02]  /*cbb0*/  IADD3 R2, R32, c[0x0][0x27c], RZ ;  /* 0x00009f0020027a10 */ /* 0x000fe40007ffe0ff */
[C---:B------:R-:W-:Y:S02]  /*cbc0*/  LOP3.LUT R0, R151.reuse, 0x38, R32, 0xf8, !PT ;  /* 0x0000003897007812 */ /* 0x040fe400078ef820 */
[----:B------:R-:W-:Y:S02]  /*cbd0*/  LOP3.LUT R2, R151, 0x38, R2, 0xf8, !PT ;  /* 0x0000003897027812 */ /* 0x000fe400078ef802 */
[----:B------:R-:W-:Y:S02]  /*cbe0*/  LOP3.LUT R0, R162, R0, R188, 0xf6, !PT ;  /* 0x00000000a2007212 */ /* 0x000fe400078ef6bc */
[----:B------:R-:W-:Y:S02]  /*cbf0*/  LOP3.LUT R2, R2, R188, RZ, 0x3c, !PT ;  /* 0x000000bc02027212 */ /* 0x000fe400078e3cff */
[----:B------:R-:W-:-:S02]  /*cc00*/  LEA R35, R0, 0x5100, 0x1 ;  /* 0x0000510000237811 */ /* 0x000fc400078e08ff */
[----:B------:R-:W-:Y:S02]  /*cc10*/  IADD3 R2, R162, R2, RZ ;  /* 0x00000002a2027210 */ /* 0x000fe40007ffe0ff */
[----:B------:R-:W-:Y:S01]  /*cc20*/  SHF.R.U32.HI R0, RZ, 0x10, R5 ;  /* 0x00000010ff007819 */ /* 0x000fe20000011605 */
[----:B-1----:R-:W1:Y:S01]  /*cc30*/  LDS.128 R12, [R35] ;  /* 0x00000000230c7984 */ /* 0x002e620000000c00 */
[----:B------:R-:W-:Y:S01]  /*cc40*/  SHF.L.U32 R34, R2, 0x1, RZ ;  /* 0x0000000102227819 */ /* 0x000fe200000006ff */
[--C-:B------:R-:W-:Y:S01]  /*cc50*/  HADD2.F32 R2, -RZ, R68.reuse.H0_H0 ;  /* 0x20000044ff027230 */ /* 0x100fe20000004100 */
[----:B------:R-:W-:Y:S01]  /*cc60*/  SHF.R.U64 R40, R8, 0x10, R9 ;  /* 0x0000001008287819 */ /* 0x000fe20000001209 */
[----:B------:R-:W-:Y:S01]  /*cc70*/  HADD2.F32 R8, -RZ, R68.H1_H1 ;  /* 0x30000044ff087230 */ /* 0x000fe20000004100 */
[----:B------:R-:W-:Y:S01]  /*cc80*/  SHF.R.U64 R38, R4, 0x10, R5 ;  /* 0x0000001004267819 */ /* 0x000fe20000001205 */
[----:B------:R-:W2:Y:S01]  /*cc90*/  LDS.128 R16, [R34+0x5100] ;  /* 0x0051000022107984 */ /* 0x000ea20000000c00 */
[----:B------:R-:W-:-:S02]  /*cca0*/  SHF.R.U64 R39, R10, 0x10, R11 ;  /* 0x000000100a277819 */ /* 0x000fc4000000120b */
[----:B------:R-:W-:Y:S02]  /*ccb0*/  SHF.R.U32.HI R27, RZ, 0x10, R11 ;  /* 0x00000010ff1b7819 */ /* 0x000fe4000001160b */
[--C-:B------:R-:W-:Y:S01]  /*ccc0*/  SHF.R.U64 R28, R6, 0x10, R7.reuse ;  /* 0x00000010061c7819 */ /* 0x100fe20000001207 */
[----:B------:R-:W-:Y:S01]  /*ccd0*/  HADD2.F32 R39, -RZ, R39.H0_H0 ;  /* 0x20000027ff277230 */ /* 0x000fe20000004100 */
[----:B------:R-:W-:Y:S01]  /*cce0*/  SHF.R.U32.HI R25, RZ, 0x10, R7 ;  /* 0x00000010ff197819 */ /* 0x000fe20000011607 */
[----:B------:R-:W-:Y:S01]  /*ccf0*/  HADD2.F32 R41, -RZ, R27.H0_H0 ;  /* 0x2000001bff297230 */ /* 0x000fe20000004100 */
[----:B------:R-:W-:-:S05]  /*cd00*/  SHF.R.U32.HI R26, RZ, 0x10, R9 ;  /* 0x00000010ff1a7819 */ /* 0x000fca0000011609 */
[----:B------:R-:W-:Y:S02]  /*cd10*/  HADD2.F32 R42, -RZ, R26.H0_H0 ;  /* 0x2000001aff2a7230 */ /* 0x000fe40000004100 */
[----:B-1----:R-:W-:Y:S02]  /*cd20*/  HADD2.F32 R20, -RZ, R13.H0_H0 ;  /* 0x2000000dff147230 */ /* 0x002fe40000004100 */
[--C-:B------:R-:W-:Y:S02]  /*cd30*/  HADD2.F32 R23, -RZ, R12.reuse.H0_H0 ;  /* 0x2000000cff177230 */ /* 0x100fe40000004100 */
[----:B------:R-:W-:Y:S01]  /*cd40*/  HADD2.F32 R24, -RZ, R12.H1_H1 ;  /* 0x3000000cff187230 */ /* 0x000fe20000004100 */
[----:B------:R-:W-:Y:S01]  /*cd50*/  FMUL.FTZ R12, R20, R2 ;  /* 0x00000002140c7220 */ /* 0x000fe20000410000 */
[----:B--2---:R-:W-:Y:S02]  /*cd60*/  HADD2.F32 R5, -RZ, R17.H0_H0 ;  /* 0x20000011ff057230 */ /* 0x004fe40000004100 */
[----:B------:R-:W-:-:S02]  /*cd70*/  HADD2.F32 R7, -RZ, R16.H0_H0 ;  /* 0x20000010ff077230 */ /* 0x000fc40000004100 */
[----:B------:R-:W-:Y:S01]  /*cd80*/  HADD2.F32 R11, -RZ, R16.H1_H1 ;  /* 0x30000010ff0b7230 */ /* 0x000fe20000004100 */
[C---:B------:R-:W-:Y:S01]  /*cd90*/  FMUL.FTZ R31, R5.reuse, R2 ;  /* 0x00000002051f7220 */ /* 0x040fe20000410000 */
[----:B------:R-:W-:Y:S01]  /*cda0*/  HADD2.F32 R16, -RZ, R0.H0_H0 ;  /* 0x20000000ff107230 */ /* 0x000fe20000004100 */
[-C--:B------:R-:W-:Y:S01]  /*cdb0*/  FFMA.FTZ R37, R5, R8.reuse, R12 ;  /* 0x0000000805257223 */ /* 0x080fe2000001000c */
[----:B------:R-:W-:Y:S01]  /*cdc0*/  HADD2.F32 R21, -RZ, R15.H0_H0 ;  /* 0x2000000fff157230 */ /* 0x000fe20000004100 */
[----:B------:R-:W-:Y:S01]  /*cdd0*/  FFMA.FTZ R8, R20, R8, -R31 ;  /* 0x0000000814087223 */ /* 0x000fe2000001081f */
[----:B------:R-:W-:Y:S02]  /*cde0*/  HADD2.F32 R3, -RZ, R19.H0_H0 ;  /* 0x20000013ff037230 */ /* 0x000fe40000004100 */
[----:B------:R-:W-:Y:S02]  /*cdf0*/  HADD2.F32 R0, -RZ, R69.H0_H0 ;  /* 0x20000045ff007230 */ /* 0x000fe40000004100 */
[----:B------:R-:W-:-:S02]  /*ce00*/  HADD2.F32 R13, -RZ, R13.H1_H1 ;  /* 0x3000000dff0d7230 */ /* 0x000fc40000004100 */
[--C-:B------:R-:W-:Y:S01]  /*ce10*/  HADD2.F32 R10, -RZ, R18.reuse.H0_H0 ;  /* 0x20000012ff0a7230 */ /* 0x100fe20000004100 */
[----:B------:R-:W-:Y:S01]  /*ce20*/  FMUL.FTZ R2, R21, R0 ;  /* 0x0000000015027220 */ /* 0x000fe20000410000 */
[----:B------:R-:W-:Y:S01]  /*ce30*/  HADD2.F32 R9, -RZ, R18.H1_H1 ;  /* 0x30000012ff097230 */ /* 0x000fe20000004100 */
[----:B------:R-:W-:Y:S01]  /*ce40*/  FMUL.FTZ R12, R13, R16 ;  /* 0x000000100d0c7220 */ /* 0x000fe20000410000 */
[----:B------:R-:W-:Y:S02]  /*ce50*/  HADD2.F32 R5, -RZ, R69.H1_H1 ;  /* 0x30000045ff057230 */ /* 0x000fe40000004100 */
[----:B------:R-:W-:Y:S01]  /*ce60*/  HADD2.F32 R18, -RZ, R25.H0_H0 ;  /* 0x20000019ff127230 */ /* 0x000fe20000004100 */
[C---:B------:R-:W-:Y:S01]  /*ce70*/  FMUL.FTZ R25, R3.reuse, R0 ;  /* 0x0000000003197220 */ /* 0x040fe20000410000 */
[----:B------:R-:W-:Y:S01]  /*ce80*/  HADD2.F32 R4, -RZ, R17.H1_H1 ;  /* 0x30000011ff047230 */ /* 0x000fe20000004100 */
[----:B------:R-:W-:Y:S01]  /*ce90*/  FFMA.FTZ R30, R3, R5, R2 ;  /* 0x00000005031e7223 */ /* 0x000fe20000010002 */
[----:B------:R-:W-:-:S02]  /*cea0*/  HADD2.F32 R0, -RZ, R70.H0_H0 ;  /* 0x20000046ff007230 */ /* 0x000fc40000004100 */
[----:B------:R-:W-:Y:S01]  /*ceb0*/  HADD2.F32 R15, -RZ, R15.H1_H1 ;  /* 0x3000000fff0f7230 */ /* 0x000fe20000004100 */
[C---:B------:R-:W-:Y:S01]  /*cec0*/  FFMA.FTZ R36, R4.reuse, R42, R12 ;  /* 0x0000002a04247223 */ /* 0x040fe2000001000c */
[----:B------:R-:W-:Y:S01]  /*ced0*/  HADD2.F32 R3, -RZ, R70.H1_H1 ;  /* 0x30000046ff037230 */ /* 0x000fe20000004100 */
[----:B------:R-:W-:Y:S01]  /*cee0*/  FMUL.FTZ R12, R23, R0 ;  /* 0x00000000170c7220 */ /* 0x000fe20000410000 */
[----:B------:R-:W-:Y:S01]  /*cef0*/  HADD2.F32 R6, -RZ, R19.H1_H1 ;  /* 0x30000013ff067230 */ /* 0x000fe20000004100 */
[----:B------:R-:W-:Y:S01]  /*cf00*/  FMUL.FTZ R29, R4, R16 ;  /* 0x00000010041d7220 */ /* 0x000fe20000410000 */
[----:B------:R-:W-:Y:S01]  /*cf10*/  HADD2.F32 R22, -RZ, R14.H0_H0 ;  /* 0x2000000eff167230 */ /* 0x000fe20000004100 */
[----:B------:R-:W-:Y:S01]  /*cf20*/  FMUL.FTZ R4, R15, R18 ;  /* 0x000000120f047220 */ /* 0x000fe20000410000 */
[--C-:B------:R-:W-:Y:S01]  /*cf30*/  HADD2.F32 R2, -RZ, R71.reuse.H0_H0 ;  /* 0x20000047ff027230 */ /* 0x100fe20000004100 */
[C---:B------:R-:W-:Y:S01]  /*cf40*/  FMUL.FTZ R17, R7.reuse, R0 ;  /* 0x0000000007117220 */ /* 0x040fe20000410000 */
[----:B------:R-:W-:Y:S01]  /*cf50*/  HADD2.F32 R0, -RZ, R71.H1_H1 ;  /* 0x30000047ff007230 */ /* 0x000fe20000004100 */
[----:B------:R-:W-:Y:S01]  /*cf60*/  FFMA.FTZ R26, R7, R3, R12 ;  /* 0x00000003071a7223 */ /* 0x000fe2000001000c */
[----:B------:R-:W-:Y:S01]  /*cf70*/  HADD2.F32 R7, -RZ, R38.H0_H0 ;  /* 0x20000026ff077230 */ /* 0x000fe20000004100 */
[C---:B------:R-:W-:Y:S01]  /*cf80*/  FMUL.FTZ R18, R6.reuse, R18 ;  /* 0x0000001206127220 */ /* 0x040fe20000410000 */
[----:B------:R-:W-:Y:S01]  /*cf90*/  HADD2.F32 R14, -RZ, R14.H1_H1 ;  /* 0x3000000eff0e7230 */ /* 0x000fe20000004100 */
[----:B------:R-:W-:Y:S01]  /*cfa0*/  FFMA.FTZ R27, R6, R41, R4 ;  /* 0x00000029061b7223 */ /* 0x000fe20000010004 */
[----:B------:R-:W-:Y:S01]  /*cfb0*/  HADD2.F32 R6, -RZ, R28.H0_H0 ;  /* 0x2000001cff067230 */ /* 0x000fe20000004100 */
[-C--:B------:R-:W-:Y:S01]  /*cfc0*/  FMUL.FTZ R4, R22, R2.reuse ;  /* 0x0000000216047220 */ /* 0x080fe20000410000 */
[----:B------:R-:W-:Y:S01]  /*cfd0*/  HADD2.F32 R38, -RZ, R40.H0_H0 ;  /* 0x20000028ff267230 */ /* 0x000fe20000004100 */
[----:B------:R-:W-:-:S02]  /*cfe0*/  FMUL.FTZ R12, R10, R2 ;  /* 0x000000020a0c7220 */ /* 0x000fc40000410000 */
[-C--:B------:R-:W-:Y:S02]  /*cff0*/  FMUL.FTZ R2, R24, R7.reuse ;  /* 0x0000000718027220 */ /* 0x080fe40000410000 */
[----:B------:R-:W-:Y:S02]  /*d000*/  FFMA.FTZ R28, R10, R0, R4 ;  /* 0x000000000a1c7223 */ /* 0x000fe40000010004 */
[----:B------:R-:W-:Y:S02]  /*d010*/  FMUL.FTZ R4, R14, R6 ;  /* 0x000000060e047220 */ /* 0x000fe40000410000 */
[C---:B------:R-:W-:Y:S02]  /*d020*/  FMUL.FTZ R7, R11.reuse, R7 ;  /* 0x000000070b077220 */ /* 0x040fe40000410000 */
[----:B------:R-:W-:Y:S02]  /*d030*/  FFMA.FTZ R16, R11, R38, R2 ;  /* 0x000000260b107223 */ /* 0x000fe40000010002 */
[----:B------:R-:W-:-:S02]  /*d040*/  FMUL.FTZ R2, R9, R6 ;  /* 0x0000000609027220 */ /* 0x000fc40000410000 */
[----:B------:R-:W-:Y:S01]  /*d050*/  FFMA.FTZ R19, R9, R39, R4 ;  /* 0x0000002709137223 */ /* 0x000fe20000010004 */
[----:B------:R-:W-:Y:S01]  /*d060*/  F2FP.PACK_AB R4, R16, R26 ;  /* 0x0000001a1004723e */ /* 0x000fe200000000ff */
[----:B------:R-:W-:Y:S02]  /*d070*/  FFMA.FTZ R10, R23, R3, -R17 ;  /* 0x00000003170a7223 */ /* 0x000fe40000010811 */
        /* <DEDUP_REMOVED lines=15> */
.L_x_912:
[----:B------:R-:W-:Y:S05]  /*d170*/  BSYNC B0 ;  /* 0x0000000000007941 */ /* 0x000fea0003800000 */
.L_x_911:
        /* <DEDUP_REMOVED lines=13> */
[----:B------:R-:W-:Y:S01]  /*d250*/  HADD2.F32 R2, -RZ, R74.H0_H0 ;  /* 0x2000004aff027230 */ /* 0x000fe20000004100 */
[----:B------:R-:W-:Y:S01]  /*d260*/  SHF.R.U32.HI R21, RZ, 0x10, R49 ;  /* 0x00000010ff157819 */ /* 0x000fe20000011631 */
[----:B------:R-:W-:Y:S01]  /*d270*/  HADD2.F32 R24, -RZ, R0.H0_H0 ;  /* 0x20000000ff187230 */ /* 0x000fe20000004100 */
[----:B------:R-:W-:Y:S01]  /*d280*/  SHF.R.U32.HI R22, RZ, 0x10, R47 ;  /* 0x00000010ff167819 */ /* 0x000fe2000001162f */
[----:B------:R-:W2:Y:S01]  /*d290*/  LDS.128 R8, [R29+0x5100] ;  /* 0x005100001d087984 */ /* 0x000ea20000000c00 */
[----:B------:R-:W-:Y:S01]  /*d2a0*/  HADD2.F32 R0, -RZ, R75.H0_H0 ;  /* 0x2000004bff007230 */ /* 0x000fe20000004100 */
[----:B------:R-:W-:Y:S01]  /*d2b0*/  SHF.R.U32.HI R23, RZ, 0x10, R51 ;  /* 0x00000010ff177819 */ /* 0x000fe20000011633 */
[----:B------:R-:W-:Y:S01]  /*d2c0*/  HADD2.F32 R42, -RZ, R21.H0_H0 ;  /* 0x20000015ff2a7230 */ /* 0x000fe20000004100 */
[----:B------:R-:W-:Y:S01]  /*d2d0*/  SHF.R.U64 R25, R44, 0x10, R45 ;  /* 0x000000102c197819 */ /* 0x000fe2000000122d */
[----:B------:R-:W-:Y:S01]  /*d2e0*/  HADD2.F32 R22, -RZ, R22.H0_H0 ;  /* 0x20000016ff167230 */ /* 0x000fe20000004100 */
[----:B------:R-:W-:Y:S01]  /*d2f0*/  SHF.R.U64 R40, R48, 0x10, R49 ;  /* 0x0000001030287819 */ /* 0x000fe20000001231 */
[----:B------:R-:W-:Y:S01]  /*d300*/  HADD2.F32 R41, -RZ, R23.H0_H0 ;  /* 0x20000017ff297230 */ /* 0x000fe20000004100 */
[----:B------:R-:W-:-:S02]  /*d310*/  SHF.R.U64 R31, R46, 0x10, R47 ;  /* 0x000000102e1f7819 */ /* 0x000fc4000000122f */
[----:B------:R-:W-:Y:S01]  /*d320*/  SHF.R.U64 R38, R50, 0x10, R51 ;  /* 0x0000001032267819 */ /* 0x000fe20000001233 */
[----:B------:R-:W-:-:S04]  /*d330*/  HADD2.F32 R40, -RZ, R40.H0_H0 ;  /* 0x20000028ff287230 */ /* 0x000fc80000004100 */
[----:B------:R-:W-:Y:S02]  /*d340*/  HADD2.F32 R38, -RZ, R38.H0_H0 ;  /* 0x20000026ff267230 */ /* 0x000fe40000004100 */
[--C-:B-1----:R-:W-:Y:S02]  /*d350*/  HADD2.F32 R14, -RZ, R5.reuse.H0_H0 ;  /* 0x20000005ff0e7230 */ /* 0x102fe40000004100 */
[----:B------:R-:W-:Y:S02]  /*d360*/  HADD2.F32 R13, -RZ, R5.H1_H1 ;  /* 0x30000005ff0d7230 */ /* 0x000fe40000004100 */
[--C-:B------:R-:W-:Y:S02]  /*d370*/  HADD2.F32 R18, -RZ, R4.reuse.H0_H0 ;  /* 0x20000004ff127230 */ /* 0x100fe40000004100 */
[----:B------:R-:W-:Y:S02]  /*d380*/  HADD2.F32 R20, -RZ, R4.H1_H1 ;  /* 0x30000004ff147230 */ /* 0x000fe40000004100 */
[----:B--2---:R-:W-:-:S02]  /*d390*/  HADD2.F32 R5, -RZ, R9.H0_H0 ;  /* 0x20000009ff057230 */ /* 0x004fc40000004100 */
[----:B------:R-:W-:Y:S02]  /*d3a0*/  HADD2.F32 R4, -RZ, R9.H1_H1 ;  /* 0x30000009ff047230 */ /* 0x000fe40000004100 */
[--C-:B------:R-:W-:Y:S01]  /*d3b0*/  HADD2.F32 R16, -RZ, R7.reuse.H0_H0 ;  /* 0x20000007ff107230 */ /* 0x100fe20000004100 */
[----:B------:R-:W-:Y:S01]  /*d3c0*/  FMUL.FTZ R36, R5, R2 ;  /* 0x0000000205247220 */ /* 0x000fe20000410000 */
[----:B------:R-:W-:Y:S01]  /*d3d0*/  HADD2.F32 R15, -RZ, R7.H1_H1 ;  /* 0x30000007ff0f7230 */ /* 0x000fe20000004100 */
[----:B------:R-:W-:Y:S01]  /*d3e0*/  FMUL.FTZ R34, R4, R24 ;  /* 0x0000001804227220 */ /* 0x000fe20000410000 */
[--C-:B------:R-:W-:Y:S02]  /*d3f0*/  HADD2.F32 R17, -RZ, R6.reuse.H0_H0 ;  /* 0x20000006ff117230 */ /* 0x100fe40000004100 */
[----:B------:R-:W-:Y:S02]  /*d400*/  HADD2.F32 R19, -RZ, R6.H1_H1 ;  /* 0x30000006ff137230 */ /* 0x000fe40000004100 */
[----:B------:R-:W-:-:S02]  /*d410*/  HADD2.F32 R12, -RZ, R8.H0_H0 ;  /* 0x20000008ff0c7230 */ /* 0x000fc40000004100 */
[----:B------:R-:W-:Y:S02]  /*d420*/  HADD2.F32 R9, -RZ, R8.H1_H1 ;  /* 0x30000008ff097230 */ /* 0x000fe40000004100 */
[--C-:B------:R-:W-:Y:S02]  /*d430*/  HADD2.F32 R8, -RZ, R10.reuse.H0_H0 ;  /* 0x2000000aff087230 */ /* 0x100fe40000004100 */
[----:B------:R-:W-:Y:S01]  /*d440*/  HADD2.F32 R7, -RZ, R10.H1_H1 ;  /* 0x3000000aff077230 */ /* 0x000fe20000004100 */
[----:B------:R-:W-:Y:S01]  /*d450*/  FMUL.FTZ R10, R14, R2 ;  /* 0x000000020e0a7220 */ /* 0x000fe20000410000 */
[----:B------:R-:W-:Y:S01]  /*d460*/  HADD2.F32 R6, -RZ, R74.H1_H1 ;  /* 0x3000004aff067230 */ /* 0x000fe20000004100 */
[----:B------:R-:W-:Y:S01]  /*d470*/  FMUL.FTZ R2, R16, R0 ;  /* 0x0000000010027220 */ /* 0x000fe20000410000 */
[--C-:B------:R-:W-:Y:S02]  /*d480*/  HADD2.F32 R3, -RZ, R11.reuse.H0_H0 ;  /* 0x2000000bff037230 */ /* 0x100fe40000004100 */
[----:B------:R-:W-:Y:S01]  /*d490*/  HADD2.F32 R11, -RZ, R11.H1_H1 ;  /* 0x3000000bff0b7230 */ /* 0x000fe20000004100 */
[----:B------:R-:W-:Y:S01]  /*d4a0*/  FFMA.FTZ R39, R5, R6, R10 ;  /* 0x0000000605277223 */ /* 0x000fe2000001000a */
[----:B------:R-:W-:Y:S01]  /*d4b0*/  HADD2.F32 R5, -RZ, R75.H1_H1 ;  /* 0x3000004bff057230 */ /* 0x000fe20000004100 */
[----:B------:R-:W-:Y:S01]  /*d4c0*/  FMUL.FTZ R26, R3, R0 ;  /* 0x00000000031a7220 */ /* 0x000fe20000410000 */
[----:B------:R-:W-:Y:S01]  /*d4d0*/  HADD2.F32 R0, -RZ, R76.H0_H0 ;  /* 0x2000004cff007230 */ /* 0x000fe20000004100 */
[----:B------:R-:W-:-:S02]  /*d4e0*/  FMUL.FTZ R10, R13, R24 ;  /* 0x000000180d0a7220 */ /* 0x000fc40000410000 */
[----:B------:R-:W-:Y:S01]  /*d4f0*/  FFMA.FTZ R35, R3, R5, R2 ;  /* 0x0000000503237223 */ /* 0x000fe20000010002 */
[----:B------:R-:W-:Y:S01]  /*d500*/  HADD2.F32 R3, -RZ, R76.H1_H1 ;  /* 0x3000004cff037230 */ /* 0x000fe20000004100 */
[----:B------:R-:W-:Y:S01]  /*d510*/  FFMA.FTZ R37, R4, R42, R10 ;  /* 0x0000002a04257223 */ /* 0x000fe2000001000a */
[----:B------:R-:W-:Y:S01]  /*d520*/  HADD2.F32 R2, -RZ, R77.H0_H0 ;  /* 0x2000004dff027230 */ /* 0x000fe20000004100 */
[----:B------:R-:W-:Y:S02]  /*d530*/  FMUL.FTZ R10, R18, R0 ;  /* 0x00000000120a7220 */ /* 0x000fe40000410000 */
[----:B------:R-:W-:Y:S02]  /*d540*/  FMUL.FTZ R4, R15, R22 ;  /* 0x000000160f047220 */ /* 0x000fe40000410000 */
[----:B------:R-:W-:Y:S01]  /*d550*/  FFMA.FTZ R27, R12, R3, R10 ;  /* 0x000000030c1b7223 */ /* 0x000fe2000001000a */
[----:B------:R-:W-:Y:S01]  /*d560*/  HADD2.F32 R10, -RZ, R25.H0_H0 ;  /* 0x20000019ff0a7230 */ /* 0x000fe20000004100 */
[----:B------:R-:W-:-:S02]  /*d570*/  FFMA.FTZ R28, R11, R41, R4 ;  /* 0x000000290b1c7223 */ /* 0x000fc40000010004 */
[----:B------:R-:W-:Y:S01]  /*d580*/  FMUL.FTZ R24, R11, R22 ;  /* 0x000000160b187220 */ /* 0x000fe20000410000 */
[----:B------:R-:W-:Y:S01]  /*d590*/  HADD2.F32 R11, -RZ, R31.H0_H0 ;  /* 0x2000001fff0b7230 */ /* 0x000fe20000004100 */
[----:B------:R-:W-:Y:S01]  /*d5a0*/  FMUL.FTZ R23, R12, R0 ;  /* 0x000000000c177220 */ /* 0x000fe20000410000 */
[----:B------:R-:W-:Y:S01]  /*d5b0*/  HADD2.F32 R0, -RZ, R77.H1_H1 ;  /* 0x3000004dff007230 */ /* 0x000fe20000004100 */
[-C--:B------:R-:W-:Y:S02]  /*d5c0*/  FMUL.FTZ R4, R17, R2.reuse ;  /* 0x0000000211047220 */ /* 0x080fe40000410000 */
[----:B------:R-:W-:Y:S02]  /*d5d0*/  FMUL.FTZ R21, R8, R2 ;  /* 0x0000000208157220 */ /* 0x000fe40000410000 */
[-C--:B------:R-:W-:Y:S02]  /*d5e0*/  FMUL.FTZ R2, R20, R10.reuse ;  /* 0x0000000a14027220 */ /* 0x080fe40000410000 */
[----:B------:R-:W-:-:S02]  /*d5f0*/  FMUL.FTZ R12, R9, R10 ;  /* 0x0000000a090c7220 */ /* 0x000fc40000410000 */
[----:B------:R-:W-:Y:S02]  /*d600*/  FFMA.FTZ R22, R9, R40, R2 ;  /* 0x0000002809167223 */ /* 0x000fe40000010002 */
[----:B------:R-:W-:Y:S02]  /*d610*/  FFMA.FTZ R31, R8, R0, R4 ;  /* 0x00000000081f7223 */ /* 0x000fe40000010004 */
[-C--:B------:R-:W-:Y:S02]  /*d620*/  FMUL.FTZ R2, R7, R11.reuse ;  /* 0x0000000b07027220 */ /* 0x080fe40000410000 */
[----:B------:R-:W-:Y:S02]  /*d630*/  FMUL.FTZ R4, R19, R11 ;  /* 0x0000000b13047220 */ /* 0x000fe40000410000 */
[----:B------:R-:W-:Y:S02]  /*d640*/  FFMA.FTZ R10, R18, R3, -R23 ;  /* 0x00000003120a7223 */ /* 0x000fe40000010817 */
[----:B------:R-:W-:-:S02]  /*d650*/  FFMA.FTZ R8, R14, R6, -R36 ;  /* 0x000000060e087223 */ /* 0x000fc40000010824 */
        /* <DEDUP_REMOVED lines=8> */
[----:B------:R-:W-:-:S02]  /*d6e0*/  FFMA.FTZ R2, R19, R38, -R2 ;  /* 0x0000002613027223 */ /* 0x000fc40000010802 */
[----:B------:R-:W-:Y:S01]  /*d6f0*/  FFMA.FTZ R25, R7, R38, R4 ;  /* 0x0000002607197223 */ /* 0x000fe20000010004 */
[----:B------:R-:W-:Y:S02]  /*d700*/  F2FP.PACK_AB R11, R6, R11 ;  /* 0x0000000b060b723e */ /* 0x000fe400000000ff */
[----:B------:R-:W-:Y:S02]  /*d710*/  F2FP.PACK_AB R10, R2, R3 ;  /* 0x00000003020a723e */ /* 0x000fe400000000ff */
[----:B------:R-:W-:Y:S02]  /*d720*/  F2FP.PACK_AB R7, R28, R35 ;  /* 0x000000231c07723e */ /* 0x000fe400000000ff */
[----:B------:R-:W-:Y:S01]  /*d730*/  F2FP.PACK_AB R4, R22, R27 ;  /* 0x0000001b1604723e */ /* 0x000fe200000000ff */
[----:B------:R1:W-:Y:S01]  /*d740*/  STS.128 [R30], R8 ;  /* 0x000000081e007388 */ /* 0x0003e20000000c00 */
[----:B------:R-:W-:-:S05]  /*d750*/  F2FP.PACK_AB R6, R25, R31 ;  /* 0x0000001f1906723e */ /* 0x000fca00000000ff */
[----:B------:R1:W-:Y:S02]  /*d760*/  STS.128 [R29+0x5100], R4 ;  /* 0x005100041d007388 */ /* 0x0003e40000000c00 */
.L_x_914:
[----:B------:R-:W-:Y:S05]  /*d770*/  BSYNC B0 ;  /* 0x0000000000007941 */ /* 0x000fea0003800000 */
.L_x_913:
        /* <DEDUP_REMOVED lines=16> */
[----:B------:R-:W-:Y:S02]  /*d880*/  LEA R26, R3, 0x5100, 0x1 ;  /* 0x00005100031a7811 */ /* 0x000fe400078e08ff */
[----:B------:R-:W-:Y:S01]  /*d890*/  SHF.L.U32 R25, R2, 0x1, RZ ;  /* 0x0000000102197819 */ /* 0x000fe200000006ff */
[----:B------:R-:W-:Y:S01]  /*d8a0*/  HADD2.F32 R2, -RZ, R78.H1_H1 ;  /* 0x3000004eff027230 */ /* 0x000fe20000004100 */
[----:B------:R-:W-:Y:S01]  /*d8b0*/  SHF.R.U32.HI R3, RZ, 0x10, R53 ;  /* 0x00000010ff037819 */ /* 0x000fe20000011635 */
[----:B------:R-:W1:Y:S01]  /*d8c0*/  LDS.128 R4, [R26] ;  /* 0x000000001a047984 */ /* 0x000e620000000c00 */
[----:B------:R-:W-:Y:S02]  /*d8d0*/  SHF.R.U32.HI R22, RZ, 0x10, R57 ;  /* 0x00000010ff167819 */ /* 0x000fe40000011639 */
[----:B------:R-:W-:Y:S01]  /*d8e0*/  SHF.R.U32.HI R23, RZ, 0x10, R55 ;  /* 0x00000010ff177819 */ /* 0x000fe20000011637 */
[----:B------:R-:W2:Y:S01]  /*d8f0*/  LDS.128 R8, [R25+0x5100] ;  /* 0x0051000019087984 */ /* 0x000ea20000000c00 */
[----:B------:R-:W-:Y:S01]  /*d900*/  HADD2.F32 R27, -RZ, R3.H0_H0 ;  /* 0x20000003ff1b7230 */ /* 0x000fe20000004100 */
[----:B------:R-:W-:-:S02]  /*d910*/  SHF.R.U32.HI R24, RZ, 0x10, R59 ;  /* 0x00000010ff187819 */ /* 0x000fc4000001163b */
[----:B------:R-:W-:Y:S02]  /*d920*/  SHF.R.U64 R29, R52, 0x10, R53 ;  /* 0x00000010341d7819 */ /* 0x000fe40000001235 */
[----:B------:R-:W-:Y:S02]  /*d930*/  SHF.R.U64 R31, R54, 0x10, R55 ;  /* 0x00000010361f7819 */ /* 0x000fe40000001237 */
[----:B------:R-:W-:Y:S02]  /*d940*/  SHF.R.U64 R33, R56, 0x10, R57 ;  /* 0x0000001038217819 */ /* 0x000fe40000001239 */
[----:B------:R-:W-:Y:S01]  /*d950*/  SHF.R.U64 R32, R58, 0x10, R59 ;  /* 0x000000103a207819 */ /* 0x000fe2000000123b */
[--C-:B-1----:R-:W-:Y:S02]  /*d960*/  HADD2.F32 R17, -RZ, R4.reuse.H0_H0 ;  /* 0x20000004ff117230 */ /* 0x102fe40000004100 */
[----:B------:R-:W-:Y:S02]  /*d970*/  HADD2.F32 R20, -RZ, R4.H1_H1 ;  /* 0x30000004ff147230 */ /* 0x000fe40000004100 */
[----:B--2---:R-:W-:-:S02]  /*d980*/  HADD2.F32 R3, -RZ, R9.H0_H0 ;  /* 0x20000009ff037230 */ /* 0x004fc40000004100 */
[--C-:B------:R-:W-:Y:S02]  /*d990*/  HADD2.F32 R16, -RZ, R6.reuse.H0_H0 ;  /* 0x20000006ff107230 */ /* 0x100fe40000004100 */
[----:B------:R-:W-:Y:S02]  /*d9a0*/  HADD2.F32 R21, -RZ, R6.H1_H1 ;  /* 0x30000006ff157230 */ /* 0x000fe40000004100 */
[----:B------:R-:W-:Y:S02]  /*d9b0*/  HADD2.F32 R13, -RZ, R5.H0_H0 ;  /* 0x20000005ff0d7230 */ /* 0x000fe40000004100 */
[--C-:B------:R-:W-:Y:S02]  /*d9c0*/  HADD2.F32 R4, -RZ, R11.reuse.H0_H0 ;  /* 0x2000000bff047230 */ /* 0x100fe40000004100 */
[----:B------:R-:W-:Y:S02]  /*d9d0*/  HADD2.F32 R6, -RZ, R11.H1_H1 ;  /* 0x3000000bff067230 */ /* 0x000fe40000004100 */
[----:B------:R-:W-:-:S02]  /*d9e0*/  HADD2.F32 R12, -RZ, R5.H1_H1 ;  /* 0x30000005ff0c7230 */ /* 0x000fc40000004100 */
[--C-:B------:R-:W-:Y:S02]  /*d9f0*/  HADD2.F32 R11, -RZ, R8.reuse.H0_H0 ;  /* 0x20000008ff0b7230 */ /* 0x100fe40000004100 */
[----:B------:R-:W-:Y:S01]  /*da00*/  HADD2.F32 R18, -RZ, R8.H1_H1 ;  /* 0x30000008ff127230 */ /* 0x000fe20000004100 */
[----:B------:R-:W-:Y:S01]  /*da10*/  FMUL.FTZ R8, R3, R0 ;  /* 0x0000000003087220 */ /* 0x000fe20000410000 */
[----:B------:R-:W-:Y:S02]  /*da20*/  HADD2.F32 R5, -RZ, R9.H1_H1 ;  /* 0x30000009ff057230 */ /* 0x000fe40000004100 */
[--C-:B------:R-:W-:Y:S01]  /*da30*/  HADD2.F32 R14, -RZ, R7.reuse.H0_H0 ;  /* 0x20000007ff0e7230 */ /* 0x100fe20000004100 */
[C---:B------:R-:W-:Y:S01]  /*da40*/  FFMA.FTZ R30, R13.reuse, R2, -R8 ;  /* 0x000000020d1e7223 */ /* 0x040fe20000010808 */
[----:B------:R-:W-:Y:S01]  /*da50*/  HADD2.F32 R15, -RZ, R7.H1_H1 ;  /* 0x30000007ff0f7230 */ /* 0x000fe20000004100 */
[----:B------:R-:W-:Y:S01]  /*da60*/  FMUL.FTZ R7, R13, R0 ;  /* 0x000000000d077220 */ /* 0x000fe20000410000 */
[--C-:B------:R-:W-:Y:S01]  /*da70*/  HADD2.F32 R9, -RZ, R10.reuse.H0_H0 ;  /* 0x2000000aff097230 */ /* 0x100fe20000004100 */
[-C--:B------:R-:W-:Y:S01]  /*da80*/  FMUL.FTZ R8, R5, R27.reuse ;  /* 0x0000001b05087220 */ /* 0x080fe20000410000 */
[----:B------:R-:W-:Y:S01]  /*da90*/  HADD2.F32 R19, -RZ, R10.H1_H1 ;  /* 0x3000000aff137230 */ /* 0x000fe20000004100 */
[----:B------:R-:W-:Y:S01]  /*daa0*/  FFMA.FTZ R28, R3, R2, R7 ;  /* 0x00000002031c7223 */ /* 0x000fe20000010007 */
[----:B------:R-:W-:Y:S01]  /*dab0*/  HADD2.F32 R10, -RZ, R22.H0_H0 ;  /* 0x20000016ff0a7230 */ /* 0x000fe20000004100 */
[----:B------:R-:W-:Y:S01]  /*dac0*/  FMUL.FTZ R7, R12, R27 ;  /* 0x0000001b0c077220 */ /* 0x000fe20000410000 */
[----:B------:R-:W-:-:S02]  /*dad0*/  HADD2.F32 R0, -RZ, R79.H0_H0 ;  /* 0x2000004fff007230 */ /* 0x000fc40000004100 */
[----:B------:R-:W-:Y:S01]  /*dae0*/  HADD2.F32 R2, -RZ, R79.H1_H1 ;  /* 0x3000004fff027230 */ /* 0x000fe20000004100 */
[----:B------:R-:W-:Y:S01]  /*daf0*/  FFMA.FTZ R27, R12, R10, -R8 ;  /* 0x0000000a0c1b7223 */ /* 0x000fe20000010808 */
[----:B------:R-:W-:Y:S01]  /*db00*/  HADD2.F32 R8, -RZ, R23.H0_H0 ;  /* 0x20000017ff087230 */ /* 0x000fe20000004100 */
[-C--:B------:R-:W-:Y:S02]  /*db10*/  FMUL.FTZ R3, R4, R0.reuse ;  /* 0x0000000004037220 */ /* 0x080fe40000410000 */
[C---:B------:R-:W-:Y:S02]  /*db20*/  FMUL.FTZ R0, R14.reuse, R0 ;  /* 0x000000000e007220 */ /* 0x040fe40000410000 */
[----:B------:R-:W-:Y:S01]  /*db30*/  FFMA.FTZ R22, R5, R10, R7 ;  /* 0x0000000a05167223 */ /* 0x000fe20000010007 */
[----:B------:R-:W-:Y:S01]  /*db40*/  HADD2.F32 R7, -RZ, R24.H0_H0 ;  /* 0x20000018ff077230 */ /* 0x000fe20000004100 */
[----:B------:R-:W-:Y:S02]  /*db50*/  FFMA.FTZ R14, R14, R2, -R3 ;  /* 0x000000020e0e7223 */ /* 0x000fe40000010803 */
[----:B------:R-:W-:-:S02]  /*db60*/  FMUL.FTZ R5, R6, R8 ;  /* 0x0000000806057220 */ /* 0x000fc40000410000 */
[----:B------:R-:W-:Y:S01]  /*db70*/  FFMA.FTZ R13, R4, R2, R0 ;  /* 0x00000002040d7223 */ /* 0x000fe20000010000 */
[--C-:B------:R-:W-:Y:S01]  /*db80*/  HADD2.F32 R2, -RZ, R80.reuse.H0_H0 ;  /* 0x20000050ff027230 */ /* 0x100fe20000004100 */
[C---:B------:R-:W-:Y:S01]  /*db90*/  FMUL.FTZ R3, R15.reuse, R8 ;  /* 0x000000080f037220 */ /* 0x040fe20000410000 */
[----:B------:R-:W-:Y:S01]  /*dba0*/  HADD2.F32 R0, -RZ, R80.H1_H1 ;  /* 0x30000050ff007230 */ /* 0x000fe20000004100 */
[-C--:B------:R-:W-:Y:S01]  /*dbb0*/  FFMA.FTZ R15, R15, R7.reuse, -R5 ;  /* 0x000000070f0f7223 */ /* 0x080fe20000010805 */
[--C-:B------:R-:W-:Y:S01]  /*dbc0*/  HADD2.F32 R4, -RZ, R81.reuse.H0_H0 ;  /* 0x20000051ff047230 */ /* 0x100fe20000004100 */
[----:B------:R-:W-:Y:S01]  /*dbd0*/  FFMA.FTZ R7, R6, R7, R3 ;  /* 0x0000000706077223 */ /* 0x000fe20000010003 */
[----:B------:R-:W-:Y:S01]  /*dbe0*/  HADD2.F32 R3, -RZ, R81.H1_H1 ;  /* 0x30000051ff037230 */ /* 0x000fe20000004100 */
[-C--:B------:R-:W-:Y:S02]  /*dbf0*/  FMUL.FTZ R6, R11, R2.reuse ;  /* 0x000000020b067220 */ /* 0x080fe40000410000 */
[----:B------:R-:W-:Y:S01]  /*dc00*/  FMUL.FTZ R5, R17, R2 ;  /* 0x0000000211057220 */ /* 0x000fe20000410000 */
[----:B------:R-:W-:Y:S01]  /*dc10*/  F2FP.PACK_AB R7, R7, R13 ;  /* 0x0000000d0707723e */ /* 0x000fe200000000ff */
[----:B------:R-:W-:-:S02]  /*dc20*/  FMUL.FTZ R2, R9, R0 ;  /* 0x0000000009027220 */ /* 0x000fc40000410000 */
[C---:B------:R-:W-:Y:S02]  /*dc30*/  FMUL.FTZ R0, R16.reuse, R0 ;  /* 0x0000000010007220 */ /* 0x040fe40000410000 */
[-C--:B------:R-:W-:Y:S02]  /*dc40*/  FFMA.FTZ R8, R17, R4.reuse, -R6 ;  /* 0x0000000411087223 */ /* 0x080fe40000010806 */
[-C--:B------:R-:W-:Y:S01]  /*dc50*/  FFMA.FTZ R10, R16, R3.reuse, -R2 ;  /* 0x00000003100a7223 */ /* 0x080fe20000010802 */
[----:B------:R-:W-:Y:S01]  /*dc60*/  HADD2.F32 R2, -RZ, R29.H0_H0 ;  /* 0x2000001dff027230 */ /* 0x000fe20000004100 */
[----:B------:R-:W-:Y:S01]  /*dc70*/  FFMA.FTZ R6, R9, R3, R0 ;  /* 0x0000000309067223 */ /* 0x000fe20000010000 */
[----:B------:R-:W-:Y:S01]  /*dc80*/  HADD2.F32 R0, -RZ, R31.H0_H0 ;  /* 0x2000001fff007230 */ /* 0x000fe20000004100 */
[----:B------:R-:W-:Y:S01]  /*dc90*/  FFMA.FTZ R12, R11, R4, R5 ;  /* 0x000000040b0c7223 */ /* 0x000fe20000010005 */
[----:B------:R-:W-:Y:S01]  /*dca0*/  HADD2.F32 R5, -RZ, R33.H0_H0 ;  /* 0x20000021ff057230 */ /* 0x000fe20000004100 */
[-C--:B------:R-:W-:Y:S01]  /*dcb0*/  FMUL.FTZ R4, R18, R2.reuse ;  /* 0x0000000212047220 */ /* 0x080fe20000410000 */
[----:B------:R-:W-:Y:S01]  /*dcc0*/  HADD2.F32 R9, -RZ, R32.H0_H0 ;  /* 0x20000020ff097230 */ /* 0x000fe20000004100 */
[----:B------:R-:W-:Y:S01]  /*dcd0*/  FMUL.FTZ R3, R20, R2 ;  /* 0x0000000214037220 */ /* 0x000fe20000410000 */
[----:B------:R-:W-:Y:S01]  /*dce0*/  F2FP.PACK_AB R11, R15, R14 ;  /* 0x0000000e0f0b723e */ /* 0x000fe200000000ff */
[----:B------:R-:W-:-:S02]  /*dcf0*/  FMUL.FTZ R2, R19, R0 ;  /* 0x0000000013027220 */ /* 0x000fc40000410000 */
[C---:B------:R-:W-:Y:S02]  /*dd00*/  FMUL.FTZ R0, R21.reuse, R0 ;  /* 0x0000000015007220 */ /* 0x040fe40000410000 */
[----:B------:R-:W-:Y:S02]  /*dd10*/  FFMA.FTZ R4, R20, R5, -R4 ;  /* 0x0000000514047223 */ /* 0x000fe40000010804 */
[----:B------:R-:W-:Y:S02]  /*dd20*/  FFMA.FTZ R2, R21, R9, -R2 ;  /* 0x0000000915027223 */ /* 0x000fe40000010802 */
[----:B------:R-:W-:Y:S01]  /*dd30*/  FFMA.FTZ R3, R18, R5, R3 ;  /* 0x0000000512037223 */ /* 0x000fe20000010003 */
[----:B------:R-:W-:Y:S01]  /*dd40*/  F2FP.PACK_AB R8, R4, R8 ;  /* 0x000000080408723e */ /* 0x000fe200000000ff */
[----:B------:R-:W-:Y:S01]  /*dd50*/  FFMA.FTZ R0, R19, R9, R0 ;  /* 0x0000000913007223 */ /* 0x000fe20000010000 */
[----:B------:R-:W-:Y:S02]  /*dd60*/  F2FP.PACK_AB R9, R27, R30 ;  /* 0x0000001e1b09723e */ /* 0x000fe400000000ff */
[----:B------:R-:W-:-:S02]  /*dd70*/  F2FP.PACK_AB R10, R2, R10 ;  /* 0x0000000a020a723e */ /* 0x000fc400000000ff */
[----:B------:R-:W-:Y:S02]  /*dd80*/  F2FP.PACK_AB R5, R22, R28 ;  /* 0x0000001c1605723e */ /* 0x000fe400000000ff */
[----:B------:R-:W-:Y:S01]  /*dd90*/  F2FP.PACK_AB R4, R3, R12 ;  /* 0x0000000c0304723e */ /* 0x000fe200000000ff */
[----:B------:R1:W-:Y:S01]  /*dda0*/  STS.128 [R26], R8 ;  /* 0x000000081a007388 */ /* 0x0003e20000000c00 */
[----:B------:R-:W-:-:S05]  /*ddb0*/  F2FP.PACK_AB R6, R0, R6 ;  /* 0x000000060006723e */ /* 0x000fca00000000ff */
[----:B------:R1:W-:Y:S02]  /*ddc0*/  STS.128 [R25+0x5100], R4 ;  /* 0x0051000419007388 */ /* 0x0003e40000000c00 */
.L_x_902:
[----:B------:R-:W-:Y:S05]  /*ddd0*/  BSYNC B2 ;  /* 0x0000000000027941 */ /* 0x000fea0003800000 */
.L_x_880:
[----:B-1----:R-:W2:Y:S01]  /*dde0*/  LDL R6, [R1+0x40] ;  /* 0x0000400001067983 */ /* 0x002ea20000100800 */
[----:B------:R-:W-:-:S04]  /*ddf0*/  DEPBAR.LE SB0, 0x0 ;  /* 0x000080000000791a */ /* 0x000fc80000000000 */
[----:B------:R-:W2:Y:S01]  /*de00*/  LDL.64 R4, [R1+0x30] ;  /* 0x0000300001047983 */ /* 0x000ea20000100a00 */
[----:B------:R-:W-:Y:S01]  /*de10*/  IMAD R0, R85, c[0x0][0x208], RZ ;  /* 0x0000820055007a24 */ /* 0x000fe200078e02ff */
[----:B------:R-:W-:Y:S01]  /*de20*/  UMOV UR6, 0x5 ;  /* 0x0000000500067882 */ /* 0x000fe20000000000 */
[C---:B------:R-:W-:Y:S01]  /*de30*/  IMAD.WIDE.U32 R2, R114.reuse, c[0x0][0x208], RZ ;  /* 0x0000820072027a25 */ /* 0x040fe200078e00ff */
[----:B------:R-:W-:Y:S03]  /*de40*/  BAR.SYNC.DEFER_BLOCKING 0x0 ;  /* 0x0000000000007b1d */ /* 0x000fe60000010000 */
[----:B------:R-:W-:-:S03]  /*de50*/  IMAD R0, R114, c[0x0][0x20c], R0 ;  /* 0x0000830072007a24 */ /* 0x000fc600078e0200 */
[----:B------:R-:W-:Y:S01]  /*de60*/  ULDC.64 UR4, c[0x0][0x208] ;  /* 0x0000820000047ab9 */ /* 0x000fe20000000a00 */
[----:B------:R-:W4:Y:S01]  /*de70*/  LDL R149, [R1+0x8] ;  /* 0x0000080001957983 */ /* 0x000f220000100800 */
[----:B------:R-:W-:Y:S01]  /*de80*/  IADD3 R0, R3, R0, RZ ;  /* 0x0000000003007210 */ /* 0x000fe20007ffe0ff */
[----:B------:R-:W-:-:S04]  /*de90*/  USHF.L.U64.HI UR5, UR4, UR6, UR5 ;  /* 0x0000000604057299 */ /* 0x000fc80008010205 */
[----:B------:R-:W-:Y:S01]  /*dea0*/  IMAD R0, R0, 0x50, RZ ;  /* 0x0000005000007824 */ /* 0x000fe200078e02ff */
[----:B------:R-:W-:Y:S04]  /*deb0*/  LDSM.16.M88.4 R32, [R207] ;  /* 0x00000000cf20783b */ /* 0x000fe80000000200 */
[----:B------:R-:W1:Y:S01]  /*dec0*/  LDSM.16.M88.4 R44, [R200] ;  /* 0x00000000c82c783b */ /* 0x000e620000000200 */
[----:B------:R-:W-:-:S03]  /*ded0*/  USHF.L.U32 UR4, UR4, 0x5, URZ ;  /* 0x0000000504047899 */ /* 0x000fc6000800063f */
[----:B------:R-:W3:Y:S04]  /*dee0*/  LDSM.16.M88.4 R28, [R207+0x2000] ;  /* 0x00200000cf1c783b */ /* 0x000ee80000000200 */
[----:B------:R-:W-:Y:S04]  /*def0*/  LDSM.16.M88.4 R24, [R210] ;  /* 0x00000000d218783b */ /* 0x000fe80000000200 */
[----:B------:R-:W3:Y:S04]  /*df00*/  LDSM.16.M88.4 R48, [R211] ;  /* 0x00000000d330783b */ /* 0x000ee80000000200 */
[----:B------:R-:W3:Y:S04]  /*df10*/  LDSM.16.M88.4 R20, [R210+0x2000] ;  /* 0x00200000d214783b */ /* 0x000ee80000000200 */
[----:B------:R-:W-:Y:S04]  /*df20*/  LDSM.16.M88.4 R68, [R200+0x800] ;  /* 0x00080000c844783b */ /* 0x000fe80000000200 */
[----:B------:R-:W-:Y:S04]  /*df30*/  LDSM.16.M88.4 R88, [R200+0x1000] ;  /* 0x00100000c858783b */ /* 0x000fe80000000200 */
[----:B------:R-:W-:Y:S04]  /*df40*/  LDSM.16.M88.4 R96, [R200+0x1800] ;  /* 0x00180000c860783b */ /* 0x000fe80000000200 */
[----:B------:R-:W-:Y:S04]  /*df50*/  LDSM.16.M88.4 R104, [R200+0x2000] ;  /* 0x00200000c868783b */ /* 0x000fe80000000200 */
[----:B------:R-:W-:Y:S01]  /*df60*/  LDSM.16.M88.4 R80, [R215] ;  /* 0x00000000d750783b */ /* 0x000fe20000000200 */
[-C--:B-1----:R-:W-:Y:S03]  /*df70*/  HMMA.16816.F32 R12, R32, R44.reuse, RZ ;  /* 0x0000002c200c723c */ /* 0x082fe600000018ff */
[----:B------:R-:W-:Y:S04]  /*df80*/  LDSM.16.M88.4 R92, [R214] ;  /* 0x00000000d65c783b */ /* 0x000fe80000000200 */
[----:B------:R-:W-:Y:S04]  /*df90*/  LDSM.16.M88.4 R100, [R213] ;  /* 0x00000000d564783b */ /* 0x000fe80000000200 */
[----:B------:R-:W-:Y:S01]  /*dfa0*/  LDSM.16.M88.4 R108, [R212] ;  /* 0x00000000d46c783b */ /* 0x000fe20000000200 */
[----:B---3--:R-:W-:Y:S11]  /*dfb0*/  HMMA.16816.F32 R52, R28, R44, RZ ;  /* 0x0000002c1c34723c */ /* 0x008ff600000018ff */
[----:B------:R-:W-:Y:S01]  /*dfc0*/  @!UPT UIADD3 URZ, URZ, URZ, URZ ;  /* 0x0000003f3f3ff290 */ /* 0x000fe2000fffe03f */
[----:B------:R-:W-:Y:S08]  /*dfd0*/  HMMA.16816.F32 R56, R24, R48, R12 ;  /* 0x000000301838723c */ /* 0x000ff0000000180c */
[----:B------:R-:W-:Y:S08]  /*dfe0*/  HMMA.16816.F32 R64, R32, R46, RZ ;  /* 0x0000002e2040723c */ /* 0x000ff000000018ff */
[----:B------:R-:W-:Y:S01]  /*dff0*/  HMMA.16816.F32 R52, R20, R48, R52 ;  /* 0x000000301434723c */ /* 0x000fe20000001834 */
[----:B--2---:R-:W-:-:S05]  /*e000*/  MOV R5, R6 ;  /* 0x0000000600057202 */ /* 0x004fca0000000f00 */
[----:B------:R-:W-:-:S05]  /*e010*/  IMAD.WIDE.U32 R2, R2, 0x50, R4 ;  /* 0x0000005002027825 */ /* 0x000fca00078e0004 */
[----:B------:R-:W-:Y:S02]  /*e020*/  LEA R8, P0, R2, c[0x0][0x1f8], 0x1 ;  /* 0x00007e0002087a11 */ /* 0x000fe400078008ff */
[----:B------:R-:W-:Y:S02]  /*e030*/  IADD3 R0, R3, R0, RZ ;  /* 0x0000000003007210 */ /* 0x000fe40007ffe0ff */
[----:B------:R-:W-:Y:S02]  /*e040*/  IADD3 R6, P1, R8, UR4, RZ ;  /* 0x0000000408067c10 */ /* 0x000fe4000ff3e0ff */
[----:B------:R-:W-:Y:S02]  /*e050*/  LEA.HI.X R9, R2, c[0x0][0x1fc], R0, 0x1, P0 ;  /* 0x00007f0002097a11 */ /* 0x000fe400000f0c00 */
[----:B------:R-:W-:Y:S02]  /*e060*/  IADD3 R4, P0, R6, UR4, RZ ;  /* 0x0000000406047c10 */ /* 0x000fe4000ff1e0ff */
[----:B------:R-:W-:-:S02]  /*e070*/  IADD3.X R7, R9, UR5, RZ, P1, !PT ;  /* 0x0000000509077c10 */ /* 0x000fc40008ffe4ff */
[----:B------:R-:W-:Y:S02]  /*e080*/  IADD3 R2, P2, R4, UR4, RZ ;  /* 0x0000000404027c10 */ /* 0x000fe4000ff5e0ff */
[----:B------:R-:W-:Y:S02]  /*e090*/  IADD3.X R5, R7, UR5, RZ, P0, !PT ;  /* 0x0000000507057c10 */ /* 0x000fe400087fe4ff */
[----:B------:R-:W-:Y:S02]  /*e0a0*/  ISETP.GE.AND P0, PT, R136, c[0x0][0x1d4], PT ;  /* 0x0000750088007a0c */ /* 0x000fe40003f06270 */
[----:B------:R-:W-:Y:S02]  /*e0b0*/  IADD3 R10, P1, R2, UR4, RZ ;  /* 0x00000004020a7c10 */ /* 0x000fe4000ff3e0ff */
[----:B------:R-:W-:Y:S02]  /*e0c0*/  IADD3.X R3, R5, UR5, RZ, P2, !PT ;  /* 0x0000000505037c10 */ /* 0x000fe400097fe4ff */
[----:B------:R-:W-:-:S02]  /*e0d0*/  ISETP.LT.OR P2, PT, R72, 0x1, P0 ;  /* 0x000000014800780c */ /* 0x000fc40000741670 */
[C---:B------:R-:W-:Y:S02]  /*e0e0*/  ISETP.LT.OR P5, PT, R72.reuse, 0x11, P0 ;  /* 0x000000114800780c */ /* 0x040fe400007a1670 */
[----:B------:R-:W-:Y:S02]  /*e0f0*/  IADD3.X R11, R3, UR5, RZ, P1, !PT ;  /* 0x00000005030b7c10 */ /* 0x000fe40008ffe4ff */
[C---:B------:R-:W-:Y:S02]  /*e100*/  ISETP.LT.OR P3, PT, R72.reuse, 0x21, P0 ;  /* 0x000000214800780c */ /* 0x040fe40000761670 */
[C---:B------:R-:W-:Y:S02]  /*e110*/  ISETP.LT.OR P1, PT, R72.reuse, 0x31, P0 ;  /* 0x000000314800780c */ /* 0x040fe40000721670 */
[----:B------:R-:W-:-:S03]  /*e120*/  ISETP.LT.OR P0, PT, R72, 0x41, P0 ;  /* 0x000000414800780c */ /* 0x000fc60000701670 */
        /* <DEDUP_REMOVED lines=9> */
[----:B------:R-:W3:Y:S04]  /*e1c0*/  LDSM.16.M88.4 R16, [R208] ;  /* 0x00000000d010783b */ /* 0x000ee80000000200 */
[----:B------:R-:W4:Y:S04]  /*e1d0*/  LDSM.16.M88.4 R12, [R208+0x2000] ;  /* 0x00200000d00c783b */ /* 0x000f280000000200 */
[----:B------:R-:W-:Y:S04]  /*e1e0*/  LDSM.16.M88.4 R40, [R203] ;  /* 0x00000000cb28783b */ /* 0x000fe80000000200 */
[----:B--2---:R-:W-:Y:S04]  /*e1f0*/  LDSM.16.M88.4 R4, [R209+0x2000] ;  /* 0x00200000d104783b */ /* 0x004fe80000000200 */
[----:B------:R-:W0:Y:S04]  /*e200*/  LDGDEPBAR ;  /* 0x00000000000079af */ /* 0x000e280000000000 */
[----:B-1----:R-:W1:Y:S01]  /*e210*/  LDSM.16.M88.4 R8, [R209] ;  /* 0x00000000d108783b */ /* 0x002e620000000200 */
[----:B---3--:R-:W-:Y:S08]  /*e220*/  HMMA.16816.F32 R60, R16, R36, R56 ;  /* 0x00000024103c723c */ /* 0x008ff00000001838 */
[----:B------:R-:W-:Y:S08]  /*e230*/  HMMA.16816.F32 R56, R28, R46, RZ ;  /* 0x0000002e1c38723c */ /* 0x000ff000000018ff */
[----:B----4-:R-:W-:Y:S08]  /*e240*/  HMMA.16816.F32 R44, R12, R36, R52 ;  /* 0x000000240c2c723c */ /* 0x010ff00000001834 */
[----:B------:R-:W-:Y:S08]  /*e250*/  HMMA.16816.F32 R52, R24, R50, R64 ;  /* 0x000000321834723c */ /* 0x000ff00000001840 */
[----:B-1----:R-:W-:Y:S08]  /*e260*/  HMMA.16816.F32 R64, R8, R40, R60 ;  /* 0x000000280840723c */ /* 0x002ff0000000183c */
        /* <DEDUP_REMOVED lines=24> */
[----:B-----5:R1:W4:Y:S03]  /*e3f0*/  MUFU.TANH R138, R0 ;  /* 0x00000000008a7308 */ /* 0x0203260000002400 */
        /* <DEDUP_REMOVED lines=247> */
.L_x_916:
[----:B--234-:R-:W-:Y:S05]  /*f370*/  BSYNC B0 ;  /* 0x0000000000007941 */ /* 0x01cfea0003800000 */
.L_x_915:
[----:B-1----:R-:W2:Y:S04]  /*f380*/  LDL R0, [R1+0x4c] ;  /* 0x00004c0001007983 */ /* 0x002ea80000100800 */
[----:B------:R-:W3:Y:S04]  /*f390*/  LDL R8, [R1+0x24] ;  /* 0x0000240001087983 */ /* 0x000ee80000100800 */
[----:B------:R-:W4:Y:S01]  /*f3a0*/  LDL R61, [R1+0x1c] ;  /* 0x00001c00013d7983 */ /* 0x000f220000100800 */
[----:B------:R-:W-:Y:S01]  /*f3b0*/  IMAD.MOV.U32 R62, RZ, RZ, c[0x0][0x32c] ;  /* 0x0000cb00ff3e7624 */ /* 0x000fe200078e00ff */
[----:B------:R-:W-:-:S02]  /*f3c0*/  ULDC UR4, c[0x0][0x324] ;  /* 0x0000c90000047ab9 */ /* 0x000fc40000000800 */
[----:B------:R-:W-:Y:S01]  /*f3d0*/  ULOP3.LUT UR4, URZ, UR4, URZ, 0x33, !UPT ;  /* 0x000000043f047292 */ /* 0x000fe2000f8e333f */
[----:B------:R-:W0:Y:S01]  /*f3e0*/  LDGDEPBAR ;  /* 0x00000000000079af */ /* 0x000e220000000000 */
[----:B------:R-:W-:Y:S01]  /*f3f0*/  ISETP.GE.AND P0, PT, R62, 0x1, PT ;  /* 0x000000013e00780c */ /* 0x000fe20003f06270 */
[----:B--2---:R-:W-:-:S04]  /*f400*/  IMAD.IADD R0, R0, 0x1, R147 ;  /* 0x0000000100007824 */ /* 0x004fc800078e0293 */
[----:B------:R-:W-:-:S04]  /*f410*/  @P6 IMAD.HI.U32 R2, R0, c[0x0][0x2c8], RZ ;  /* 0x0000b20000026a27 */ /* 0x000fc800078e00ff */
[----:B------:R-:W-:Y:S01]  /*f420*/  IMAD.MOV.U32 R4, RZ, RZ, R0 ;  /* 0x000000ffff047224 */ /* 0x000fe200078e0000 */
[----:B------:R-:W-:Y:S01]  /*f430*/  @P6 SHF.R.U32.HI R4, RZ, c[0x0][0x2cc], R2 ;  /* 0x0000b300ff046a19 */ /* 0x000fe20000011602 */
[----:B------:R-:W-:-:S04]  /*f440*/  IMAD.IADD R0, R153, 0x1, R84 ;  /* 0x0000000199007824 */ /* 0x000fc800078e0254 */
[----:B------:R-:W1:Y:S01]  /*f450*/  SHFL.IDX PT, R3, R4, RZ, 0x1c1f ;  /* 0x001c1fff04037589 */ /* 0x000e6200000e0000 */
[----:B---3--:R-:W-:Y:S01]  /*f460*/  IADD3 R2, -R8, 0x1, R0 ;  /* 0x0000000108027810 */ /* 0x008fe20007ffe100 */
[--C-:B------:R-:W-:Y:S02]  /*f470*/  IMAD.IADD R7, R0, 0x1, -R8.reuse ;  /* 0x0000000100077824 */ /* 0x100fe400078e0a08 */
[----:B------:R-:W-:Y:S01]  /*f480*/  IMAD.IADD R8, R84, 0x1, -R8 ;  /* 0x0000000154087824 */ /* 0x000fe200078e0a08 */
[----:B----4-:R-:W-:-:S04]  /*f490*/  IADD3 R2, R2, -R61, RZ ;  /* 0x8000003d02027210 */ /* 0x010fc80007ffe0ff */
[C---:B------:R-:W-:Y:S02]  /*f4a0*/  IADD3 R5, R2.reuse, c[0x0][0x328], RZ ;  /* 0x0000ca0002057a10 */ /* 0x040fe40007ffe0ff */
[----:B------:R-:W-:Y:S02]  /*f4b0*/  IADD3 R6, R2, UR4, RZ ;  /* 0x0000000402067c10 */ /* 0x000fe4000fffe0ff */
[-C--:B-1----:R-:W-:Y:S02]  /*f4c0*/  IADD3 R2, R5, R3.reuse, RZ ;  /* 0x0000000305027210 */ /* 0x082fe40007ffe0ff */
[----:B------:R-:W-:Y:S02]  /*f4d0*/  IADD3 R0, R6, R3, RZ ;  /* 0x0000000306007210 */ /* 0x000fe40007ffe0ff */
        /* <DEDUP_REMOVED lines=13> */
.L_x_919:
[----:B------:R-:W-:-:S04]  /*f5b0*/  MOV R9, c[0x0][0x32c] ;  /* 0x0000cb0000097a02 */ /* 0x000fc80000000f00 */
[----:B------:R-:W-:-:S13]  /*f5c0*/  ISETP.NE.AND P0, PT, R9, 0x1, PT ;  /* 0x000000010900780c */ /* 0x000fda0003f05270 */
[----:B------:R-:W-:-:S05]  /*f5d0*/  @P0 IMAD.HI.U32 R9, R3, c[0x0][0x330], RZ ;  /* 0x0000cc0003090a27 */ /* 0x000fca00078e00ff */
[----:B------:R-:W-:Y:S02]  /*f5e0*/  @P0 SHF.R.U32.HI R3, RZ, c[0x0][0x334], R9 ;  /* 0x0000cd00ff030a19 */ /* 0x000fe40000011609 */
.L_x_920:
[----:B------:R-:W-:Y:S05]  /*f5f0*/  BSYNC B0 ;  /* 0x0000000000007941 */ /* 0x000fea0003800000 */
.L_x_918:
[----:B------:R-:W-:-:S05]  /*f600*/  IMAD R3, R3, c[0x0][0x32c], R8 ;  /* 0x0000cb0003037a24 */ /* 0x000fca00078e0208 */
[----:B------:R-:W-:Y:S02]  /*f610*/  IADD3 R9, R3, c[0x0][0x32c], RZ ;  /* 0x0000cb0003097a10 */ /* 0x000fe40007ffe0ff */
[----:B------:R-:W-:Y:S02]  /*f620*/  IMNMX R0, R0, R3, !PT ;  /* 0x0000000300007217 */ /* 0x000fe40007800200 */
[----:B------:R-:W-:Y:S02]  /*f630*/  IMNMX R2, R2, R9, PT ;  /* 0x0000000902027217 */ /* 0x000fe40003800200 */
.L_x_917:
[C---:B------:R-:W-:Y:S01]  /*f640*/  ISETP.GE.AND P0, PT, R84.reuse, 0x9, PT ;  /* 0x000000095400780c */ /* 0x040fe20003f06270 */
        /* <DEDUP_REMOVED lines=52> */
[----:B------:R-:W-:Y:S02]  /*f990*/  ISETP.LT.OR P0, PT, R2, 0x2a, P0 ;  /* 0x0000002a0200780c */ /* 0x000fe40000701670 */
        /* <DEDUP_REMOVED lines=58> */
.L_x_923:
[----:B------:R-:W-:-:S04]  /*fd40*/  MOV R22, c[0x0][0x32c] ;  /* 0x0000cb0000167a02 */ /* 0x000fc80000000f00 */
[----:B------:R-:W-:-:S13]  /*fd50*/  ISETP.NE.AND P0, PT, R22, 0x1, PT ;  /* 0x000000011600780c */ /* 0x000fda0003f05270 */
[----:B------:R-:W-:-:S05]  /*fd60*/  @P0 IMAD.HI.U32 R22, R3, c[0x0][0x330], RZ ;  /* 0x0000cc0003160a27 */ /* 0x000fca00078e00ff */
[----:B------:R-:W-:Y:S02]  /*fd70*/  @P0 SHF.R.U32.HI R3, RZ, c[0x0][0x334], R22 ;  /* 0x0000cd00ff030a19 */ /* 0x000fe40000011616 */
.L_x_924:
[----:B------:R-:W-:Y:S05]  /*fd80*/  BSYNC B0 ;  /* 0x0000000000007941 */ /* 0x000fea0003800000 */
.L_x_922:
[----:B------:R-:W-:-:S05]  /*fd90*/  IMAD R3, R3, c[0x0][0x32c], R8 ;  /* 0x0000cb0003037a24 */ /* 0x000fca00078e0208 */
[----:B------:R-:W-:Y:S02]  /*fda0*/  IADD3 R22, R3, c[0x0][0x32c], RZ ;  /* 0x0000cb0003167a10 */ /* 0x000fe40007ffe0ff */
[----:B------:R-:W-:Y:S02]  /*fdb0*/  IMNMX R0, R0, R3, !PT ;  /* 0x0000000300007217 */ /* 0x000fe40007800200 */
[----:B------:R-:W-:Y:S02]  /*fdc0*/  IMNMX R2, R2, R22, PT ;  /* 0x0000001602027217 */ /* 0x000fe40003800200 */
.L_x_921:
        /* <DEDUP_REMOVED lines=92> */
.L_x_927:
[----:B------:R-:W-:-:S04]  /*10390*/  MOV R22, c[0x0][0x32c] ;  /* 0x0000cb0000167a02 */ /* 0x000fc80000000f00 */
[----:B------:R-:W-:-:S13]  /*103a0*/  ISETP.NE.AND P0, PT, R22, 0x1, PT ;  /* 0x000000011600780c */ /* 0x000fda0003f05270 */
[----:B------:R-:W-:-:S05]  /*103b0*/  @P0 IMAD.HI.U32 R22, R3, c[0x0][0x330], RZ ;  /* 0x0000cc0003160a27 */ /* 0x000fca00078e00ff */
[----:B------:R-:W-:Y:S02]  /*103c0*/  @P0 SHF.R.U32.HI R3, RZ, c[0x0][0x334], R22 ;  /* 0x0000cd00ff030a19 */ /* 0x000fe40000011616 */
.L_x_928:
[----:B------:R-:W-:Y:S05]  /*103d0*/  BSYNC B0 ;  /* 0x0000000000007941 */ /* 0x000fea0003800000 */
.L_x_926:
[----:B------:R-:W-:-:S05]  /*103e0*/  IMAD R3, R3, c[0x0][0x32c], R8 ;  /* 0x0000cb0003037a24 */ /* 0x000fca00078e0208 */
[----:B------:R-:W-:Y:S02]  /*103f0*/  IADD3 R22, R3, c[0x0][0x32c], RZ ;  /* 0x0000cb0003167a10 */ /* 0x000fe40007ffe0ff */
[----:B------:R-:W-:Y:S02]  /*10400*/  IMNMX R0, R0, R3, !PT ;  /* 0x0000000300007217 */ /* 0x000fe40007800200 */
[----:B------:R-:W-:Y:S02]  /*10410*/  IMNMX R2, R2, R22, PT ;  /* 0x0000001602027217 */ /* 0x000fe40003800200 */
.L_x_925:
        /* <DEDUP_REMOVED lines=92> */
.L_x_931:
[----:B------:R-:W-:-:S04]  /*109e0*/  MOV R4, c[0x0][0x32c] ;  /* 0x0000cb0000047a02 */ /* 0x000fc80000000f00 */
[----:B------:R-:W-:-:S13]  /*109f0*/  ISETP.NE.AND P0, PT, R4, 0x1, PT ;  /* 0x000000010400780c */ /* 0x000fda0003f05270 */
[----:B------:R-:W-:-:S05]  /*10a00*/  @P0 IMAD.HI.U32 R4, R3, c[0x0][0x330], RZ ;  /* 0x0000cc0003040a27 */ /* 0x000fca00078e00ff */
[----:B------:R-:W-:Y:S02]  /*10a10*/  @P0 SHF.R.U32.HI R3, RZ, c[0x0][0x334], R4 ;  /* 0x0000cd00ff030a19 */ /* 0x000fe40000011604 */
.L_x_932:
[----:B------:R-:W-:Y:S05]  /*10a20*/  BSYNC B0 ;  /* 0x0000000000007941 */ /* 0x000fea0003800000 */
.L_x_930:
[----:B------:R-:W-:-:S05]  /*10a30*/  IMAD R3, R3, c[0x0][0x32c], R8 ;  /* 0x0000cb0003037a24 */ /* 0x000fca00078e0208 */
[----:B------:R-:W-:Y:S02]  /*10a40*/  IADD3 R4, R3, c[0x0][0x32c], RZ ;  /* 0x0000cb0003047a10 */ /* 0x000fe40007ffe0ff */
[----:B------:R-:W-:Y:S02]  /*10a50*/  IMNMX R0, R0, R3, !PT ;  /* 0x0000000300007217 */ /* 0x000fe40007800200 */
[----:B------:R-:W-:Y:S02]  /*10a60*/  IMNMX R2, R2, R4, PT ;  /* 0x0000000402027217 */ /* 0x000fe40003800200 */
.L_x_929:
[----:B------:R-:W-:Y:S01]  /*10a70*/  ISETP.NE.AND P0, PT, R21, RZ, PT ;  /* 0x000000ff1500720c */ /* 0x000fe20003f05270 */
[----:B------:R-:W-:Y:S01]  /*10a80*/  LDSM.16.MT88.4 R80, [R202] ;  /* 0x00000000ca50783b */ /* 0x000fe20000004200 */
[----:B------:R-:W-:Y:S02]  /*10a90*/  FMNMX.FTZ R3, R26, R30, !PT ;  /* 0x0000001e1a037209 */ /* 0x000fe40007810000 */
[----:B------:R-:W-:Y:S01]  /*10aa0*/  ISETP.GT.AND P0, PT, R0, 0x1, !P0 ;  /* 0x000000010000780c */ /* 0x000fe20004704270 */
[----:B------:R-:W-:Y:S01]  /*10ab0*/  LDSM.16.MT88.4 R84, [R204] ;  /* 0x00000000cc54783b */ /* 0x000fe20000004200 */
[----:B------:R-:W-:-:S02]  /*10ac0*/  FMNMX.FTZ R3, R31, R3, !PT ;  /* 0x000000031f037209 */ /* 0x000fc40007810000 */
[----:B------:R-:W-:Y:S01]  /*10ad0*/  ISETP.LT.OR P0, PT, R2, 0x2, P0 ;  /* 0x000000020200780c */ /* 0x000fe20000701670 */
[----:B------:R-:W-:Y:S01]  /*10ae0*/  LDSM.16.MT88.4 R96, [R201+0x800] ;  /* 0x00080000c960783b */ /* 0x000fe20000004200 */
[----:B------:R-:W-:Y:S02]  /*10af0*/  FMNMX.FTZ R3, R32, R3, !PT ;  /* 0x0000000320037209 */ /* 0x000fe40007810000 */
[----:B------:R-:W-:Y:S01]  /*10b00*/  FSEL R75, R140, -INF , !P0 ;  /* 0xff8000008c4b7808 */ /* 0x000fe20004000000 */
[----:B------:R-:W-:Y:S01]  /*10b10*/  LDSM.16.MT88.4 R88, [R205+0x800] ;  /* 0x00080000cd58783b */ /* 0x000fe20000004200 */
[----:B------:R-:W-:Y:S02]  /*10b20*/  ISETP.NE.AND P0, PT, R20, RZ, PT ;  /* 0x000000ff1400720c */ /* 0x000fe40003f05270 */
[----:B------:R-:W-:Y:S01]  /*10b30*/  FMNMX.FTZ R3, R33, R3, !PT ;  /* 0x0000000321037209 */ /* 0x000fe20007810000 */
[----:B------:R-:W-:Y:S01]  /*10b40*/  LDSM.16.MT88.4 R100, [R204+0x800] ;  /* 0x00080000cc64783b */ /* 0x000fe20000004200 */
[----:B------:R-:W-:-:S02]  /*10b50*/  ISETP.GT.AND P0, PT, R0, 0x8, !P0 ;  /* 0x000000080000780c */ /* 0x000fc40004704270 */
[----:B------:R-:W-:Y:S01]  /*10b60*/  FMNMX.FTZ R3, R34, R3, !PT ;  /* 0x0000000322037209 */ /* 0x000fe20007810000 */
[----:B------:R-:W-:Y:S01]  /*10b70*/  LDSM.16.MT88.4 R160, [R201+0x1000] ;  /* 0x00100000c9a0783b */ /* 0x000fe20000004200 */
[----:B------:R-:W-:Y:S02]  /*10b80*/  ISETP.LT.OR P0, PT, R2, 0x9, P0 ;  /* 0x000000090200780c */ /* 0x000fe40000701670 */
[----:B------:R-:W-:Y:S01]  /*10b90*/  FMNMX.FTZ R3, R35, R3, !PT ;  /* 0x0000000323037209 */ /* 0x000fe20007810000 */
[----:B------:R-:W-:Y:S01]  /*10ba0*/  LDSM.16.MT88.4 R164, [R205+0x1000] ;  /* 0x00100000cda4783b */ /* 0x000fe20000004200 */
[----:B------:R-:W-:Y:S02]  /*10bb0*/  FSEL R109, R135, -INF , !P0 ;  /* 0xff800000876d7808 */ /* 0x000fe40004000000 */
[----:B------:R-:W-:Y:S01]  /*10bc0*/  ISETP.NE.AND P0, PT, R19, RZ, PT ;  /* 0x000000ff1300720c */ /* 0x000fe20003f05270 */
[----:B------:R-:W-:Y:S01]  /*10bd0*/  LDSM.16.MT88.4 R168, [R202+0x1000] ;  /* 0x00100000caa8783b */ /* 0x000fe20000004200 */
[----:B------:R-:W-:-:S02]  /*10be0*/  FMNMX.FTZ R3, R37, R3, !PT ;  /* 0x0000000325037209 */ /* 0x000fc40007810000 */
[----:B------:R-:W-:Y:S01]  /*10bf0*/  ISETP.GT.AND P0, PT, R0, 0x9, !P0 ;  /* 0x000000090000780c */ /* 0x000fe20004704270 */
[----:B------:R-:W-:Y:S01]  /*10c00*/  LDSM.16.MT88.4 R172, [R204+0x1000] ;  /* 0x00100000ccac783b */ /* 0x000fe20000004200 */
[----:B------:R-:W-:Y:S02]  /*10c10*/  FMNMX.FTZ R3, R45, R3, !PT ;  /* 0x000000032d037209 */ /* 0x000fe40007810000 */
[----:B------:R-:W-:Y:S01]  /*10c20*/  ISETP.LT.OR P0, PT, R2, 0xa, P0 ;  /* 0x0000000a0200780c */ /* 0x000fe20000701670 */
[----:B------:R-:W-:Y:S01]  /*10c30*/  LDSM.16.MT88.4 R156, [R201+0x1800] ;  /* 0x00180000c99c783b */ /* 0x000fe20000004200 */
[----:B------:R-:W-:Y:S02]  /*10c40*/  FMNMX.FTZ R3, R46, R3, !PT ;  /* 0x000000032e037209 */ /* 0x000fe40007810000 */
[----:B------:R-:W-:Y:S01]  /*10c50*/  FSEL R110, R134, -INF , !P0 ;  /* 0xff800000866e7808 */ /* 0x000fe20004000000 */
[----:B------:R-:W-:Y:S01]  /*10c60*/  LDSM.16.MT88.4 R152, [R205+0x1800] ;  /* 0x00180000cd98783b */ /* 0x000fe20000004200 */
        /* <DEDUP_REMOVED lines=21> */
[----:B------:R-:W-:Y:S01]  /*10dc0*/  ISETP.NE.AND P0, PT, R15, RZ, PT ;  /* 0x000000ff0f00720c */ /* 0x000fe20003f05270 */
[----:B------:R-:W-:Y:S01]  /*10dd0*/  LDSM.16.MT88.4 R92, [R202+0x800] ;  /* 0x00080000ca5c783b */ /* 0x000fe20000004200 */
[----:B------:R-:W-:Y:S02]  /*10de0*/  FMNMX.FTZ R3, R184, R3, !PT ;  /* 0x00000003b8037209 */ /* 0x000fe40007810000 */
[----:B------:R-:W-:-:S03]  /*10df0*/  ISETP.GT.AND P0, PT, R0, 0x19, !P0 ;  /* 0x000000190000780c */ /* 0x000fc60004704270 */
[----:B------:R-:W1:Y:S01]  /*10e00*/  SHFL.BFLY PT, R4, R3, 0x2, 0x1f ;  /* 0x0c401f0003047f89 */ /* 0x000e6200000e0000 */
[----:B------:R-:W-:-:S04]  /*10e10*/  ISETP.LT.OR P0, PT, R2, 0x1a, P0 ;  /* 0x0000001a0200780c */ /* 0x000fc80000701670 */
[----:B------:R-:W-:Y:S02]  /*10e20*/  FSEL R124, R124, -INF , !P0 ;  /* 0xff8000007c7c7808 */ /* 0x000fe40004000000 */
[----:B------:R-:W-:-:S04]  /*10e30*/  ISETP.NE.AND P0, PT, R14, RZ, PT ;  /* 0x000000ff0e00720c */ /* 0x000fc80003f05270 */
[----:B------:R-:W-:-:S04]  /*10e40*/  ISETP.GT.AND P0, PT, R0, 0x20, !P0 ;  /* 0x000000200000780c */ /* 0x000fc80004704270 */
[----:B------:R-:W-:-:S04]  /*10e50*/  ISETP.LT.OR P0, PT, R2, 0x21, P0 ;  /* 0x000000210200780c */ /* 0x000fc80000701670 */
[----:B------:R-:W-:Y:S02]  /*10e60*/  FSEL R128, R128, -INF , !P0 ;  /* 0xff80000080807808 */ /* 0x000fe40004000000 */
[----:B------:R-:W-:Y:S02]  /*10e70*/  ISETP.NE.AND P0, PT, R13, RZ, PT ;  /* 0x000000ff0d00720c */ /* 0x000fe40003f05270 */
[----:B-1----:R-:W-:Y:S02]  /*10e80*/  FMNMX.FTZ R3, R3, R4, !PT ;  /* 0x0000000403037209 */ /* 0x002fe40007810000 */
        /* <DEDUP_REMOVED lines=11> */
[----:B------:R-:W-:Y:S01]  /*10f40*/  FMUL.FTZ R3, R72, c[0x0][0x2d0] ;  /* 0x0000b40048037a20 */ /* 0x000fe20000410000 */
[----:B------:R-:W-:-:S04]  /*10f50*/  ISETP.LT.OR P0, PT, R2, 0x2a, P0 ;  /* 0x0000002a0200780c */ /* 0x000fc80000701670 */
[----:B------:R-:W-:Y:S02]  /*10f60*/  FSEL R181, R181, -INF , !P0 ;  /* 0xff800000b5b57808 */ /* 0x000fe40004000000 */
[----:B------:R-:W-:Y:S02]  /*10f70*/  ISETP.GT.AND P0, PT, R0, 0x30, !P6 ;  /* 0x000000300000780c */ /* 0x000fe40007704270 */
[----:B------:R-:W-:Y:S02]  /*10f80*/  ISETP.NE.AND P6, PT, R9, RZ, PT ;  /* 0x000000ff0900720c */ /* 0x000fe40003fc5270 */
[----:B------:R-:W-:-:S04]  /*10f90*/  ISETP.LT.OR P0, PT, R2, 0x31, P0 ;  /* 0x000000310200780c */ /* 0x000fc80000701670 */
[----:B------:R-:W-:Y:S02]  /*10fa0*/  FSEL R189, R78, -INF , !P0 ;  /* 0xff8000004ebd7808 */ /* 0x000fe40004000000 */
[----:B------:R-:W-:Y:S02]  /*10fb0*/  ISETP.GT.AND P0, PT, R0, 0x31, !P5 ;  /* 0x000000310000780c */ /* 0x000fe40006f04270 */
[----:B------:R-:W-:Y:S02]  /*10fc0*/  ISETP.NE.AND P5, PT, R10, RZ, PT ;  /* 0x000000ff0a00720c */ /* 0x000fe40003fa5270 */
[----:B------:R-:W-:-:S04]  /*10fd0*/  ISETP.LT.OR P0, PT, R2, 0x32, P0 ;  /* 0x000000320200780c */ /* 0x000fc80000701670 */
[----:B------:R-:W-:Y:S02]  /*10fe0*/  FSEL R188, R76, -INF , !P0 ;  /* 0xff8000004cbc7808 */ /* 0x000fe40004000000 */
[----:B------:R-:W-:Y:S01]  /*10ff0*/  ISETP.GT.AND P0, PT, R0, 0x38, !P3 ;  /* 0x000000380000780c */ /* 0x000fe20005f04270 */
[----:B------:R-:W-:Y:S03]  /*11000*/  LDSM.16.MT88.4 R76, [R205] ;  /* 0x00000000cd4c783b */ /* 0x000fe60000004200 */
[----:B------:R-:W-:-:S04]  /*11010*/  ISETP.LT.OR P0, PT, R2, 0x39, P0 ;  /* 0x000000390200780c */ /* 0x000fc80000701670 */
[----:B------:R-:W-:Y:S02]  /*11020*/  FSEL R190, R60, -INF , !P0 ;  /* 0xff8000003cbe7808 */ /* 0x000fe40004000000 */
[C---:B------:R-:W-:Y:S01]  /*11030*/  ISETP.GT.AND P0, PT, R0.reuse, 0x39, !P2 ;  /* 0x000000390000780c */ /* 0x040fe20005704270 */
[----:B------:R-:W-:Y:S01]  /*11040*/  LDSM.16.MT88.4 R60, [R201] ;  /* 0x00000000c93c783b */ /* 0x000fe20000004200 */
[----:B------:R-:W-:Y:S02]  /*11050*/  ISETP.GT.AND P2, PT, R0, 0x40, !P5 ;  /* 0x000000400000780c */ /* 0x000fe40006f44270 */
[----:B------:R-:W-:Y:S02]  /*11060*/  ISETP.LT.OR P0, PT, R2, 0x3a, P0 ;  /* 0x0000003a0200780c */ /* 0x000fe40000701670 */
[----:B------:R-:W-:Y:S02]  /*11070*/  ISETP.NE.AND P5, PT, R29, RZ, PT ;  /* 0x000000ff1d00720c */ /* 0x000fe40003fa5270 */
[----:B------:R-:W-:-:S02]  /*11080*/  FSEL R191, R53, -INF , !P0 ;  /* 0xff80000035bf7808 */ /* 0x000fc40004000000 */
[C---:B------:R-:W-:Y:S02]  /*11090*/  ISETP.GT.AND P0, PT, R0.reuse, RZ, !P1 ;  /* 0x000000ff0000720c */ /* 0x040fe40004f04270 */
[----:B------:R-:W-:Y:S02]  /*110a0*/  ISETP.GT.AND P1, PT, R0, 0x41, !P6 ;  /* 0x000000410000780c */ /* 0x000fe40007724270 */
[----:B------:R-:W-:Y:S02]  /*110b0*/  ISETP.LT.OR P0, PT, R2, 0x1, P0 ;  /* 0x000000010200780c */ /* 0x000fe40000701670 */
[----:B------:R-:W-:Y:S02]  /*110c0*/  ISETP.NE.AND P6, PT, R28, RZ, PT ;  /* 0x000000ff1c00720c */ /* 0x000fe40003fc5270 */
[----:B------:R-:W-:Y:S02]  /*110d0*/  FSEL R67, R142, -INF , !P0 ;  /* 0xff8000008e437808 */ /* 0x000fe40004000000 */
[----:B------:R-:W-:Y:S01]  /*110e0*/  FSETP.NEU.FTZ.AND P0, PT, R72, -INF , PT ;  /* 0xff8000004800780b */ /* 0x000fe20003f1d000 */
[----:B------:R-:W-:Y:S01]  /*110f0*/  LDSM.16.MT88.4 R140, [R204+0x1800] ;  /* 0x00180000cc8c783b */ /* 0x000fe20000004200 */
[----:B------:R-:W-:-:S02]  /*11100*/  FMNMX.FTZ R7, R67, R75, !PT ;  /* 0x0000004b43077209 */ /* 0x000fc40007810000 */
[----:B------:R-:W-:Y:S02]  /*11110*/  FSEL R5, R3, RZ, P0 ;  /* 0x000000ff03057208 */ /* 0x000fe40000000000 */
[----:B------:R-:W-:Y:S02]  /*11120*/  FMNMX.FTZ R3, R23, R24, !PT ;  /* 0x0000001817037209 */ /* 0x000fe40007810000 */
[----:B------:R-:W-:Y:S02]  /*11130*/  ISETP.GT.AND P3, PT, R0, 0x49, !P6 ;  /* 0x000000490000780c */ /* 0x000fe40007764270 */
[----:B------:R-:W-:-:S04]  /*11140*/  FMNMX.FTZ R3, R25, R3, !PT ;  /* 0x0000000319037209 */ /* 0x000fc80007810000 */
        /* <DEDUP_REMOVED lines=16> */
[----:B------:R-:W-:-:S05]  /*11250*/  FMNMX.FTZ R3, R130, R3, !PT ;  /* 0x0000000382037209 */ /* 0x000fca0007810000 */
[----:B------:R-:W1:Y:S02]  /*11260*/  SHFL.BFLY PT, R4, R3, 0x2, 0x1f ;  /* 0x0c401f0003047f89 */ /* 0x000e6400000e0000 */
[----:B-1----:R-:W-:-:S05]  /*11270*/  FMNMX.FTZ R3, R3, R4, !PT ;  /* 0x0000000403037209 */ /* 0x002fca0007810000 */
[----:B------:R-:W1:Y:S02]  /*11280*/  SHFL.BFLY PT, R4, R3, 0x1, 0x1f ;  /* 0x0c201f0003047f89 */ /* 0x000e6400000e0000 */
[----:B-1----:R-:W-:-:S04]  /*11290*/  FMNMX.FTZ R71, R3, R4, !PT ;  /* 0x0000000403477209 */ /* 0x002fc80007810000 */
[C---:B------:R-:W-:Y:S01]  /*112a0*/  FSETP.NEU.FTZ.AND P0, PT, R71.reuse, -INF , PT ;  /* 0xff8000004700780b */ /* 0x040fe20003f1d000 */
[----:B------:R-:W-:-:S05]  /*112b0*/  FMUL.FTZ R3, R71, c[0x0][0x2d0] ;  /* 0x0000b40047037a20 */ /* 0x000fca0000410000 */
[----:B------:R-:W-:Y:S01]  /*112c0*/  FSEL R4, R3, RZ, P0 ;  /* 0x000000ff03047208 */ /* 0x000fe20000000000 */
[--C-:B------:R-:W-:Y:S01]  /*112d0*/  FFMA.FTZ R3, R26, c[0x0][0x2d0], -R5.reuse ;  /* 0x0000b4001a037a23 */ /* 0x100fe20000010805 */
[----:B------:R-:W-:Y:S01]  /*112e0*/  ISETP.GT.AND P0, PT, R0, 0x48, !P5 ;  /* 0x000000480000780c */ /* 0x000fe20006f04270 */
[----:B------:R-:W-:Y:S01]  /*112f0*/  FFMA.FTZ R0, R57, c[0x0][0x2d0], -R5 ;  /* 0x0000b40039007a23 */ /* 0x000fe20000010805 */
[----:B------:R-:W-:Y:S01]  /*11300*/  ISETP.LT.OR P5, PT, R2, 0x41, P2 ;  /* 0x000000410200780c */ /* 0x000fe200017a1670 */
[----:B------:R1:W-:Y:S01]  /*11310*/  MUFU.EX2 R119, R3 ;  /* 0x0000000300777308 */ /* 0x0003e20000000800 */
[--C-:B------:R-:W-:Y:S01]  /*11320*/  FFMA.FTZ R6, R36, c[0x0][0x2d0], -R4.reuse ;  /* 0x0000b40024067a23 */ /* 0x100fe20000010804 */
[C---:B------:R-:W-:Y:S02]  /*11330*/  ISETP.LT.OR P2, PT, R2.reuse, 0x42, P1 ;  /* 0x000000420200780c */ /* 0x040fe40000f41670 */
[C---:B------:R-:W-:Y:S02]  /*11340*/  ISETP.LT.OR P1, PT, R2.reuse, 0x49, P0 ;  /* 0x000000490200780c */ /* 0x040fe40000721670 */
[----:B------:R-:W-:Y:S01]  /*11350*/  ISETP.LT.OR P0, PT, R2, 0x4a, P3 ;  /* 0x0000004a0200780c */ /* 0x000fe20001f01670 */
[----:B------:R-:W-:Y:S01]  /*11360*/  FFMA.FTZ R2, R59, c[0x0][0x2d0], -R4 ;  /* 0x0000b4003b027a23 */ /* 0x000fe20000010804 */
[----:B------:R2:W-:Y:S01]  /*11370*/  MUFU.EX2 R247, R6 ;  /* 0x0000000600f77308 */ /* 0x0005e20000000800 */
[----:B------:R-:W-:-:S02]  /*11380*/  FSEL R176, R176, -INF , !P5 ;  /* 0xff800000b0b07808 */ /* 0x000fc40006800000 */
[----:B------:R-:W-:Y:S02]  /*11390*/  FSEL R179, R179, -INF , !P2 ;  /* 0xff800000b3b37808 */ /* 0x000fe40005000000 */
[----:B------:R-:W-:Y:S02]  /*113a0*/  FSEL R178, R178, -INF , !P1 ;  /* 0xff800000b2b27808 */ /* 0x000fe40004800000 */
[----:B------:R-:W-:Y:S01]  /*113b0*/  FSEL R177, R177, -INF , !P0 ;  /* 0xff800000b1b17808 */ /* 0x000fe20004000000 */
[----:B-1----:R-:W-:Y:S01]  /*113c0*/  FFMA.FTZ R3, R30, c[0x0][0x2d0], -R5 ;  /* 0x0000b4001e037a23 */ /* 0x002fe20000010805 */
[----:B------:R-:W-:Y:S01]  /*113d0*/  MUFU.EX2 R241, R0 ;  /* 0x0000000000f17308 */ /* 0x000fe20000000800 */
[----:B--2---:R-:W-:-:S07]  /*113e0*/  FFMA.FTZ R6, R38, c[0x0][0x2d0], -R4 ;  /* 0x0000b40026067a23 */ /* 0x004fce0000010804 */
[----:B------:R1:W2:Y:S08]  /*113f0*/  MUFU.EX2 R249, R3 ;  /* 0x0000000300f97308 */ /* 0x0002b00000000800 */
[----:B------:R3:W4:Y:S01]  /*11400*/  MUFU.EX2 R246, R6 ;  /* 0x0000000600f67308 */ /* 0x0007220000000800 */
[----:B-1----:R-:W-:-:S07]  /*11410*/  FFMA.FTZ R3, R31, c[0x0][0x2d0], -R5 ;  /* 0x0000b4001f037a23 */ /* 0x002fce0000010805 */
[----:B------:R-:W-:Y:S01]  /*11420*/  MUFU.EX2 R238, R2 ;  /* 0x0000000200ee7308 */ /* 0x000fe20000000800 */
[----:B--2---:R-:W-:Y:S01]  /*11430*/  F2FP.PACK_AB R12, R249, R119 ;  /* 0x00000077f90c723e */ /* 0x004fe200000000ff */
[----:B---3--:R-:W-:-:S06]  /*11440*/  FFMA.FTZ R6, R39, c[0x0][0x2d0], -R4 ;  /* 0x0000b40027067a23 */ /* 0x008fcc0000010804 */
[----:B------:R1:W-:Y:S01]  /*11450*/  MUFU.EX2 R252, R3 ;  /* 0x0000000300fc7308 */ /* 0x0003e20000000800 */
[----:B----4-:R-:W-:-:S07]  /*11460*/  F2FP.PACK_AB R9, R246, R247 ;  /* 0x000000f7f609723e */ /* 0x010fce00000000ff */
        /* <DEDUP_REMOVED lines=8> */
[----:B--2---:R-:W-:Y:S01]  /*114f0*/  FMNMX.FTZ R6, R109, R7, !PT ;  /* 0x000000076d067209 */ /* 0x004fe20007810000 */
[----:B------:R-:W-:Y:S01]  /*11500*/  FFMA.FTZ R7, R45, c[0x0][0x2d0], -R5 ;  /* 0x0000b4002d077a23 */ /* 0x000fe20000010805 */
[----:B----4-:R-:W-:Y:S02]  /*11510*/  F2FP.PACK_AB R11, R118, R132 ;  /* 0x00000084760b723e */ /* 0x010fe400000000ff */
[----:B------:R-:W-:-:S03]  /*11520*/  FMNMX.FTZ R6, R110, R6, !PT ;  /* 0x000000066e067209 */ /* 0x000fc60007810000 */
[----:B------:R2:W-:Y:S01]  /*11530*/  MUFU.EX2 R251, R7 ;  /* 0x0000000700fb7308 */ /* 0x0005e20000000800 */
[----:B-1----:R-:W-:-:S07]  /*11540*/  FFMA.FTZ R3, R23, c[0x0][0x2d0], -R4 ;  /* 0x0000b40017037a23 */ /* 0x002fce0000010804 */
[----:B------:R1:W-:Y:S01]  /*11550*/  MUFU.EX2 R243, R3 ;  /* 0x0000000300f37308 */ /* 0x0003e20000000800 */
[----:B--2---:R-:W-:Y:S01]  /*11560*/  FMNMX.FTZ R7, R112, R6, !PT ;  /* 0x0000000670077209 */ /* 0x004fe20007810000 */
[----:B------:R-:W-:-:S03]  /*11570*/  FFMA.FTZ R6, R46, c[0x0][0x2d0], -R5 ;  /* 0x0000b4002e067a23 */ /* 0x000fc60000010805 */
[----:B------:R-:W-:-:S03]  /*11580*/  FMNMX.FTZ R7, R113, R7, !PT ;  /* 0x0000000771077209 */ /* 0x000fc60007810000 */
[----:B------:R-:W-:Y:S01]  /*11590*/  MUFU.EX2 R117, R6 ;  /* 0x0000000600757308 */ /* 0x000fe20000000800 */
[----:B-1----:R-:W-:-:S07]  /*115a0*/  FFMA.FTZ R3, R24, c[0x0][0x2d0], -R4 ;  /* 0x0000b40018037a23 */ /* 0x002fce0000010804 */
        /* <DEDUP_REMOVED lines=11> */
[----:B-1----:R-:W-:Y:S01]  /*11660*/  FFMA.FTZ R3, R35, c[0x0][0x2d0], -R5 ;  /* 0x0000b40023037a23 */ /* 0x002fe20000010805 */
[----:B--2---:R-:W-:-:S03]  /*11670*/  F2FP.PACK_AB R8, R127, R126 ;  /* 0x0000007e7f08723e */ /* 0x004fc600000000ff */
[----:B------:R1:W-:Y:S03]  /*11680*/  MUFU.EX2 R121, R3 ;  /* 0x0000000300797308 */ /* 0x0003e60000000800 */
[C---:B------:R-:W-:Y:S08]  /*11690*/  HMMA.16816.F32 R24, R12.reuse, R80, RZ ;  /* 0x000000500c18723c */ /* 0x040ff000000018ff */
[----:B------:R-:W-:Y:S01]  /*116a0*/  HMMA.16816.F32 R32, R12, R84, RZ ;  /* 0x000000540c20723c */ /* 0x000fe200000018ff */
[----:B-1----:R-:W-:-:S07]  /*116b0*/  FFMA.FTZ R3, R37, c[0x0][0x2d0], -R5 ;  /* 0x0000b40025037a23 */ /* 0x002fce0000010805 */
[C---:B------:R-:W-:Y:S01]  /*116c0*/  HMMA.16816.F32 R40, R12.reuse, R78, RZ ;  /* 0x0000004e0c28723c */ /* 0x040fe200000018ff */
[----:B------:R1:W2:Y:S07]  /*116d0*/  MUFU.EX2 R120, R3 ;  /* 0x0000000300787308 */ /* 0x0002ae0000000800 */
[C---:B------:R-:W-:Y:S08]  /*116e0*/  HMMA.16816.F32 R36, R12.reuse, R62, RZ ;  /* 0x0000003e0c24723c */ /* 0x040ff000000018ff */
[----:B------:R-:W-:Y:S01]  /*116f0*/  HMMA.16816.F32 R48, R12, R82, RZ ;  /* 0x000000520c30723c */ /* 0x000fe200000018ff */
[----:B-1----:R-:W-:-:S02]  /*11700*/  FMNMX.FTZ R3, R66, R73, !PT ;  /* 0x0000004942037209 */ /* 0x002fc40007810000 */
[----:B--2---:R-:W-:Y:S02]  /*11710*/  F2FP.PACK_AB R10, R120, R121 ;  /* 0x00000079780a723e */ /* 0x004fe400000000ff */
[----:B------:R-:W-:-:S04]  /*11720*/  FMNMX.FTZ R3, R106, R3, !PT ;  /* 0x000000036a037209 */ /* 0x000fc80007810000 */
[----:B------:R-:W-:Y:S01]  /*11730*/  FMNMX.FTZ R3, R107, R3, !PT ;  /* 0x000000036b037209 */ /* 0x000fe20007810000 */
[----:B------:R-:W-:Y:S03]  /*11740*/  HMMA.16816.F32 R28, R8, R88, R20 ;  /* 0x00000058081c723c */ /* 0x000fe60000001814 */
[----:B------:R-:W-:-:S04]  /*11750*/  FMNMX.FTZ R3, R108, R3, !PT ;  /* 0x000000036c037209 */ /* 0x000fc80007810000 */
[----:B------:R-:W-:Y:S01]  /*11760*/  FMNMX.FTZ R3, R111, R3, !PT ;  /* 0x000000036f037209 */ /* 0x000fe20007810000 */
[----:B------:R-:W-:Y:S03]  /*11770*/  HMMA.16816.F32 R20, R8, R100, R32 ;  /* 0x000000640814723c */ /* 0x000fe60000001820 */
[----:B------:R-:W-:-:S04]  /*11780*/  FMNMX.FTZ R3, R115, R3, !PT ;  /* 0x0000000373037209 */ /* 0x000fc80007810000 */
[----:B------:R-:W-:-:S04]  /*11790*/  FMNMX.FTZ R3, R125, R3, !PT ;  /* 0x000000037d037209 */ /* 0x000fc80007810000 */
[----:B------:R-:W-:-:S04]  /*117a0*/  FMNMX.FTZ R3, R129, R3, !PT ;  /* 0x0000000381037209 */ /* 0x000fc80007810000 */
[----:B------:R-:W-:-:S04]  /*117b0*/  FMNMX.FTZ R3, R131, R3, !PT ;  /* 0x0000000383037209 */ /* 0x000fc80007810000 */
[----:B------:R-:W-:-:S04]  /*117c0*/  FMNMX.FTZ R3, R183, R3, !PT ;  /* 0x00000003b7037209 */ /* 0x000fc80007810000 */
[----:B------:R-:W-:-:S04]  /*117d0*/  FMNMX.FTZ R3, R182, R3, !PT ;  /* 0x00000003b6037209 */ /* 0x000fc80007810000 */
[----:B------:R-:W-:-:S04]  /*117e0*/  FMNMX.FTZ R3, R197, R3, !PT ;  /* 0x00000003c5037209 */ /* 0x000fc80007810000 */
[----:B------:R-:W-:Y:S01]  /*117f0*/  FMNMX.FTZ R6, R196, R3, !PT ;  /* 0x00000003c4067209 */ /* 0x000fe20007810000 */
[----:B------:R-:W-:Y:S02]  /*11800*/  FFMA.FTZ R3, R47, c[0x0][0x2d0], -R5 ;  /* 0x0000b4002f037a23 */ /* 0x000fe40000010805 */
[----:B------:R-:W-:Y:S02]  /*11810*/  HMMA.16816.F32 R44, R12, R86, RZ ;  /* 0x000000560c2c723c */ /* 0x000fe400000018ff */
[----:B------:R1:W-:Y:S06]  /*11820*/  MUFU.EX2 R250, R3 ;  /* 0x0000000300fa7308 */ /* 0x0003ec0000000800 */
[C---:B------:R-:W-:Y:S08]  /*11830*/  HMMA.16816.F32 R12, R8.reuse, R92, R24 ;  /* 0x0000005c080c723c */ /* 0x040ff00000001818 */
[----:B------:R-:W-:Y:S01]  /*11840*/  HMMA.16816.F32 R24, R8, R94, R48 ;  /* 0x0000005e0818723c */ /* 0x000fe20000001830 */
[----:B-1----:R-:W-:-:S02]  /*11850*/  FMNMX.FTZ R3, R195, R6, !PT ;  /* 0x00000006c3037209 */ /* 0x002fc40007810000 */
[----:B------:R-:W-:Y:S01]  /*11860*/  FMNMX.FTZ R6, R114, R7, !PT ;  /* 0x0000000772067209 */ /* 0x000fe20007810000 */
[----:B------:R-:W-:Y:S01]  /*11870*/  FFMA.FTZ R7, R52, c[0x0][0x2d0], -R5 ;  /* 0x0000b40034077a23 */ /* 0x000fe20000010805 */
[----:B------:R-:W-:Y:S02]  /*11880*/  FMNMX.FTZ R3, R194, R3, !PT ;  /* 0x00000003c2037209 */ /* 0x000fe40007810000 */
[----:B------:R-:W-:Y:S01]  /*11890*/  FMNMX.FTZ R6, R124, R6, !PT ;  /* 0x000000067c067209 */ /* 0x000fe20007810000 */
[----:B------:R1:W2:Y:S01]  /*118a0*/  MUFU.EX2 R244, R7 ;  /* 0x0000000700f47308 */ /* 0x0002a20000000800 */
[----:B------:R-:W-:Y:S01]  /*118b0*/  FMNMX.FTZ R3, R193, R3, !PT ;  /* 0x00000003c1037209 */ /* 0x000fe20007810000 */
[----:B------:R-:W-:Y:S01]  /*118c0*/  HMMA.16816.F32 R52, R8, R96, R16 ;  /* 0x000000600834723c */ /* 0x000fe20000001810 */
[----:B------:R-:W-:Y:S02]  /*118d0*/  FMNMX.FTZ R6, R128, R6, !PT ;  /* 0x0000000680067209 */ /* 0x000fe40007810000 */
[----:B------:R-:W-:-:S02]  /*118e0*/  FMNMX.FTZ R3, R192, R3, !PT ;  /* 0x00000003c0037209 */ /* 0x000fc40007810000 */
[----:B------:R-:W-:Y:S02]  /*118f0*/  FMNMX.FTZ R6, R148, R6, !PT ;  /* 0x0000000694067209 */ /* 0x000fe40007810000 */
[----:B------:R-:W-:Y:S01]  /*11900*/  FMNMX.FTZ R0, R199, R3, !PT ;  /* 0x00000003c7007209 */ /* 0x000fe20007810000 */
[----:B------:R-:W-:Y:S01]  /*11910*/  FFMA.FTZ R3, R56, c[0x0][0x2d0], -R4 ;  /* 0x0000b40038037a23 */ /* 0x000fe20000010804 */
[----:B------:R-:W-:Y:S01]  /*11920*/  FMNMX.FTZ R6, R180, R6, !PT ;  /* 0x00000006b4067209 */ /* 0x000fe20007810000 */
[----:B------:R-:W-:Y:S01]  /*11930*/  HMMA.16816.F32 R16, R8, R98, R36 ;  /* 0x000000620810723c */ /* 0x000fe20000001824 */
[----:B------:R-:W-:Y:S01]  /*11940*/  FMNMX.FTZ R0, R198, R0, !PT ;  /* 0x00000000c6007209 */ /* 0x000fe20007810000 */
[----:B------:R3:W-:Y:S01]  /*11950*/  MUFU.EX2 R240, R3 ;  /* 0x0000000300f07308 */ /* 0x0007e20000000800 */
[----:B-1----:R-:W-:-:S03]  /*11960*/  FMNMX.FTZ R7, R181, R6, !PT ;  /* 0x00000006b5077209 */ /* 0x002fc60007810000 */
[----:B------:R-:W1:Y:S01]  /*11970*/  SHFL.BFLY PT, R6, R0, 0x2, 0x1f ;  /* 0x0c401f0000067f89 */ /* 0x000e6200000e0000 */
[----:B------:R-:W-:Y:S01]  /*11980*/  FMNMX.FTZ R7, R189, R7, !PT ;  /* 0x00000007bd077209 */ /* 0x000fe20007810000 */
[C---:B------:R-:W-:Y:S08]  /*11990*/  HMMA.16816.F32 R36, R8.reuse, R90, R40 ;  /* 0x0000005a0824723c */ /* 0x040ff00000001828 */
[----:B------:R-:W-:Y:S01]  /*119a0*/  HMMA.16816.F32 R32, R8, R102, R44 ;  /* 0x000000660820723c */ /* 0x000fe2000000182c */
[----:B---3--:R-:W-:-:S04]  /*119b0*/  FFMA.FTZ R3, R58, c[0x0][0x2d0], -R4 ;  /* 0x0000b4003a037a23 */ /* 0x008fc80000010804 */
[----:B------:R3:W4:Y:S02]  /*119c0*/  MUFU.EX2 R239, R3 ;  /* 0x0000000300ef7308 */ /* 0x0007240000000800 */
[----:B------:R-:W-:Y:S02]  /*119d0*/  F2FP.PACK_AB R8, R117, R251 ;  /* 0x000000fb7508723e */ /* 0x000fe400000000ff */
[----:B--2---:R-:W-:Y:S02]  /*119e0*/  F2FP.PACK_AB R10, R244, R250 ;  /* 0x000000faf40a723e */ /* 0x004fe400000000ff */
[----:B-1----:R-:W-:Y:S02]  /*119f0*/  FMNMX.FTZ R0, R0, R6, !PT ;  /* 0x0000000600007209 */ /* 0x002fe40007810000 */
[----:B---3--:R-:W-:-:S03]  /*11a00*/  FMNMX.FTZ R3, R188, R7, !PT ;  /* 0x00000007bc037209 */ /* 0x008fc60007810000 */
[----:B------:R-:W-:Y:S01]  /*11a10*/  SHFL.BFLY PT, R7, R0, 0x1, 0x1f ;  /* 0x0c201f0000077f89 */ /* 0x000fe200000e0000 */
[----:B----4-:R-:W-:Y:S02]  /*11a20*/  F2FP.PACK_AB R9, R239, R240 ;  /* 0x000000f0ef09723e */ /* 0x010fe400000000ff */
[----:B------:R-:W-:-:S04]  /*11a30*/  FMNMX.FTZ R3, R190, R3, !PT ;  /* 0x00000003be037209 */ /* 0x000fc80007810000 */
[----:B------:R-:W-:Y:S01]  /*11a40*/  FMNMX.FTZ R2, R191, R3, !PT ;  /* 0x00000003bf027209 */ /* 0x000fe20007810000 */
[----:B------:R-:W-:-:S03]  /*11a50*/  FFMA.FTZ R3, R64, c[0x0][0x2d0], -R4 ;  /* 0x0000b40040037a23 */ /* 0x000fc60000010804 */
[----:B------:R-:W-:Y:S01]  /*11a60*/  FMNMX.FTZ R2, R176, R2, !PT ;  /* 0x00000002b0027209 */ /* 0x000fe20007810000 */
[----:B------:R1:W2:Y:S03]  /*11a70*/  MUFU.EX2 R237, R3 ;  /* 0x0000000300ed7308 */ /* 0x0002a60000000800 */
[----:B-1----:R-:W-:Y:S01]  /*11a80*/  FMNMX.FTZ R3, R179, R2, !PT ;  /* 0x00000002b3037209 */ /* 0x002fe20007810000 */
[--C-:B------:R-:W-:Y:S01]  /*11a90*/  FFMA.FTZ R2, R65, c[0x0][0x2d0], -R5.reuse ;  /* 0x0000b40041027a23 */ /* 0x100fe20000010805 */
[----:B--2---:R-:W-:Y:S01]  /*11aa0*/  F2FP.PACK_AB R11, R237, R238 ;  /* 0x000000eeed0b723e */ /* 0x004fe200000000ff */
[----:B------:R-:W-:Y:S01]  /*11ab0*/  IMAD.MOV.U32 R65, RZ, RZ, R132 ;  /* 0x000000ffff417224 */ /* 0x000fe200078e0084 */
[----:B------:R-:W-:Y:S01]  /*11ac0*/  FMNMX.FTZ R3, R178, R3, !PT ;  /* 0x00000003b2037209 */ /* 0x000fe20007810000 */
[----:B------:R1:W2:Y:S03]  /*11ad0*/  MUFU.EX2 R236, R2 ;  /* 0x0000000200ec7308 */ /* 0x0002a60000000800 */
[----:B------:R-:W-:Y:S01]  /*11ae0*/  FMNMX.FTZ R3, R177, R3, !PT ;  /* 0x00000003b1037209 */ /* 0x000fe20007810000 */
[C---:B------:R-:W-:Y:S04]  /*11af0*/  HMMA.16816.F32 R48, R8.reuse, R160, R52 ;  /* 0x000000a00830723c */ /* 0x040fe80000001834 */
[----:B------:R-:W3:Y:S04]  /*11b00*/  SHFL.BFLY PT, R6, R3, 0x2, 0x1f ;  /* 0x0c401f0003067f89 */ /* 0x000ee800000e0000 */
[----:B------:R-:W-:Y:S01]  /*11b10*/  HMMA.16816.F32 R44, R8, R164, R28 ;  /* 0x000000a4082c723c */ /* 0x000fe2000000181c */
[----:B-1----:R-:W-:-:S02]  /*11b20*/  FFMA.FTZ R2, R69, c[0x0][0x2d0], -R5 ;  /* 0x0000b40045027a23 */ /* 0x002fc40000010805 */
[----:B------:R-:W-:Y:S02]  /*11b30*/  IMAD.MOV.U32 R69, RZ, RZ, R121 ;  /* 0x000000ffff457224 */ /* 0x000fe400078e0079 */
[----:B------:R1:W-:Y:S03]  /*11b40*/  MUFU.EX2 R234, R2 ;  /* 0x0000000200ea7308 */ /* 0x0003e60000000800 */
[C---:B------:R-:W-:Y:S08]  /*11b50*/  HMMA.16816.F32 R40, R8.reuse, R168, R12 ;  /* 0x000000a80828723c */ /* 0x040ff0000000180c */
[----:B------:R-:W-:Y:S01]  /*11b60*/  HMMA.16816.F32 R28, R8, R172, R20 ;  /* 0x000000ac081c723c */ /* 0x000fe20000001814 */
[----:B---3--:R-:W-:Y:S01]  /*11b70*/  FMNMX.FTZ R3, R3, R6, !PT ;  /* 0x0000000603037209 */ /* 0x008fe20007810000 */
[----:B-1----:R-:W-:-:S04]  /*11b80*/  FFMA.FTZ R2, R104, c[0x0][0x2d0], -R5 ;  /* 0x0000b40068027a23 */ /* 0x002fc80000010805 */
[----:B------:R-:W1:Y:S02]  /*11b90*/  SHFL.BFLY PT, R6, R3, 0x1, 0x1f ;  /* 0x0c201f0003067f89 */ /* 0x000e6400000e0000 */
[C---:B------:R-:W-:Y:S01]  /*11ba0*/  HMMA.16816.F32 R16, R8.reuse, R162, R16 ;  /* 0x000000a20810723c */ /* 0x040fe20000001810 */
[----:B------:R3:W4:Y:S07]  /*11bb0*/  MUFU.EX2 R235, R2 ;  /* 0x0000000200eb7308 */ /* 0x00072e0000000800 */
[C---:B------:R-:W-:Y:S08]  /*11bc0*/  HMMA.16816.F32 R20, R8.reuse, R166, R36 ;  /* 0x000000a60814723c */ /* 0x040ff00000001824 */
[----:B------:R-:W-:Y:S01]  /*11bd0*/  HMMA.16816.F32 R24, R8, R170, R24 ;  /* 0x000000aa0818723c */ /* 0x000fe20000001818 */
[----:B---3--:R-:W-:-:S02]  /*11be0*/  FFMA.FTZ R2, R68, c[0x0][0x2d0], -R4 ;  /* 0x0000b40044027a23 */ /* 0x008fc40000010804 */
[----:B------:R-:W-:Y:S02]  /*11bf0*/  IMAD.MOV.U32 R68, RZ, RZ, R147 ;  /* 0x000000ffff447224 */ /* 0x000fe400078e0093 */
[----:B------:R3:W-:Y:S01]  /*11c00*/  MUFU.EX2 R233, R2 ;  /* 0x0000000200e97308 */ /* 0x0007e20000000800 */
[----:B-1----:R-:W-:Y:S01]  /*11c10*/  FMNMX.FTZ R3, R3, R6, !PT ;  /* 0x0000000603037209 */ /* 0x002fe20007810000 */
[----:B------:R-:W1:Y:S01]  /*11c20*/  LDSM.16.MT88.4 R144, [R202+0x1800] ;  /* 0x00180000ca90783b */ /* 0x000e620000004200 */
[----:B------:R-:W-:Y:S07]  /*11c30*/  HMMA.16816.F32 R12, R8, R174, R32 ;  /* 0x000000ae080c723c */ /* 0x000fee0000001820 */
[----:B--2---:R-:W-:-:S02]  /*11c40*/  F2FP.PACK_AB R8, R236, R241 ;  /* 0x000000f1ec08723e */ /* 0x004fc400000000ff */
[----:B----4-:R-:W-:Y:S01]  /*11c50*/  F2FP.PACK_AB R10, R235, R234 ;  /* 0x000000eaeb0a723e */ /* 0x010fe200000000ff */
[--C-:B---3--:R-:W-:Y:S01]  /*11c60*/  FFMA.FTZ R2, R70, c[0x0][0x2d0], -R4.reuse ;  /* 0x0000b40046027a23 */ /* 0x108fe20000010804 */
[----:B------:R-:W-:Y:S01]  /*11c70*/  FMNMX.FTZ R70, R0, R7, !PT ;  /* 0x0000000700467209 */ /* 0x000fe20007810000 */
[----:B------:R-:W-:Y:S02]  /*11c80*/  FFMA.FTZ R0, R74, c[0x0][0x2d0], -R4 ;  /* 0x0000b4004a007a23 */ /* 0x000fe40000010804 */
[----:B------:R2:W3:Y:S01]  /*11c90*/  MUFU.EX2 R232, R2 ;  /* 0x0000000200e87308 */ /* 0x0004e20000000800 */
[----:B------:R-:W-:Y:S01]  /*11ca0*/  FSETP.NEU.FTZ.AND P0, PT, R70, -INF , PT ;  /* 0xff8000004600780b */ /* 0x000fe20003f1d000 */
[----:B------:R-:W-:-:S06]  /*11cb0*/  IMAD.MOV.U32 R7, RZ, RZ, R120 ;  /* 0x000000ffff077224 */ /* 0x000fcc00078e0078 */
[----:B------:R4:W-:Y:S01]  /*11cc0*/  MUFU.EX2 R231, R0 ;  /* 0x0000000000e77308 */ /* 0x0009e20000000800 */
[----:B--2---:R-:W-:Y:S01]  /*11cd0*/  FMUL.FTZ R2, R70, c[0x0][0x2d0] ;  /* 0x0000b40046027a20 */ /* 0x004fe20000410000 */
[----:B---3--:R-:W-:-:S04]  /*11ce0*/  F2FP.PACK_AB R9, R232, R233 ;  /* 0x000000e9e809723e */ /* 0x008fc800000000ff */
[----:B------:R-:W-:Y:S02]  /*11cf0*/  FSEL R2, R2, RZ, P0 ;  /* 0x000000ff02027208 */ /* 0x000fe40000000000 */
[----:B------:R-:W-:Y:S01]  /*11d00*/  FSETP.NEU.FTZ.AND P0, PT, R3, -INF , PT ;  /* 0xff8000000300780b */ /* 0x000fe20003f1d000 */
[----:B----4-:R-:W-:Y:S02]  /*11d10*/  FFMA.FTZ R0, R105, c[0x0][0x2d0], -R4 ;  /* 0x0000b40069007a23 */ /* 0x010fe40000010804 */
[--C-:B------:R-:W-:Y:S02]  /*11d20*/  FFMA.FTZ R6, R111, c[0x0][0x2d0], -R2.reuse ;  /* 0x0000b4006f067a23 */ /* 0x100fe40000010802 */
[----:B------:R2:W3:Y:S08]  /*11d30*/  MUFU.EX2 R230, R0 ;  /* 0x0000000000e67308 */ /* 0x0004f00000000800 */
[----:B------:R-:W-:Y:S01]  /*11d40*/  MUFU.EX2 R224, R6 ;  /* 0x0000000600e07308 */ /* 0x000fe20000000800 */
[----:B--2---:R-:W-:Y:S01]  /*11d50*/  FFMA.FTZ R0, R66, c[0x0][0x2d0], -R2 ;  /* 0x0000b40042007a23 */ /* 0x004fe20000010802 */
[----:B---3--:R-:W-:Y:S01]  /*11d60*/  F2FP.PACK_AB R11, R230, R231 ;  /* 0x000000e7e60b723e */ /* 0x008fe200000000ff */
[----:B------:R-:W-:-:S05]  /*11d70*/  IMAD.MOV.U32 R66, RZ, RZ, R119 ;  /* 0x000000ffff427224 */ /* 0x000fca00078e0077 */
[----:B------:R2:W-:Y:S01]  /*11d80*/  MUFU.EX2 R228, R0 ;  /* 0x0000000000e47308 */ /* 0x0005e20000000800 */
[C---:B------:R-:W-:Y:S07]  /*11d90*/  HMMA.16816.F32 R56, R8.reuse, R156, R48 ;  /* 0x0000009c0838723c */ /* 0x040fee0000001830 */
[----:B------:R-:W-:Y:S01]  /*11da0*/  IMAD.MOV.U32 R51, RZ, RZ, R116 ;  /* 0x000000ffff337224 */ /* 0x000fe200078e0074 */
[----:B------:R-:W-:Y:S01]  /*11db0*/  HMMA.16816.F32 R52, R8, R158, R16 ;  /* 0x0000009e0834723c */ /* 0x000fe20000001810 */
[----:B--2---:R-:W-:-:S02]  /*11dc0*/  FFMA.FTZ R0, R73, c[0x0][0x2d0], -R2 ;  /* 0x0000b40049007a23 */ /* 0x004fc40000010802 */
[----:B------:R-:W-:Y:S02]  /*11dd0*/  IMAD.MOV.U32 R73, RZ, RZ, R118 ;  /* 0x000000ffff497224 */ /* 0x000fe400078e0076 */
[----:B------:R2:W3:Y:S03]  /*11de0*/  MUFU.EX2 R226, R0 ;  /* 0x0000000000e27308 */ /* 0x0004e60000000800 */
[C---:B-1----:R-:W-:Y:S08]  /*11df0*/  HMMA.16816.F32 R120, R8.reuse, R144, R40 ;  /* 0x000000900878723c */ /* 0x042ff00000001828 */
[----:B------:R-:W-:Y:S01]  /*11e00*/  HMMA.16816.F32 R132, R8, R146, R24 ;  /* 0x000000920884723c */ /* 0x000fe20000001818 */
[----:B--2---:R-:W-:-:S07]  /*11e10*/  FFMA.FTZ R0, R106, c[0x0][0x2d0], -R2 ;  /* 0x0000b4006a007a23 */ /* 0x004fce0000010802 */
[----:B------:R-:W-:Y:S01]  /*11e20*/  HMMA.16816.F32 R136, R8, R140, R28 ;  /* 0x0000008c0888723c */ /* 0x000fe2000000181c */
[----:B------:R1:W-:Y:S02]  /*11e30*/  MUFU.EX2 R227, R0 ;  /* 0x0000000000e37308 */ /* 0x0003e40000000800 */
[----:B-1----:R-:W-:-:S05]  /*11e40*/  FFMA.FTZ R0, R107, c[0x0][0x2d0], -R2 ;  /* 0x0000b4006b007a23 */ /* 0x002fca0000010802 */
[C---:B------:R-:W-:Y:S01]  /*11e50*/  HMMA.16816.F32 R104, R8.reuse, R152, R44 ;  /* 0x000000980868723c */ /* 0x040fe2000000182c */
[----:B------:R1:W2:Y:S07]  /*11e60*/  MUFU.EX2 R223, R0 ;  /* 0x0000000000df7308 */ /* 0x0002ae0000000800 */
[----:B------:R-:W-:Y:S01]  /*11e70*/  HMMA.16816.F32 R44, R8, R142, R12 ;  /* 0x0000008e082c723c */ /* 0x000fe2000000180c */
[----:B-1----:R-:W-:Y:S02]  /*11e80*/  FFMA.FTZ R0, R108, c[0x0][0x2d0], -R2 ;  /* 0x0000b4006c007a23 */ /* 0x002fe40000010802 */
[----:B------:R-:W-:-:S02]  /*11e90*/  IMAD.MOV.U32 R108, RZ, RZ, R117 ;  /* 0x000000ffff6c7224 */ /* 0x000fc400078e0075 */
[----:B------:R1:W-:Y:S03]  /*11ea0*/  MUFU.EX2 R225, R0 ;  /* 0x0000000000e17308 */ /* 0x0003e60000000800 */
[----:B------:R-:W-:Y:S07]  /*11eb0*/  HMMA.16816.F32 R116, R8, R154, R20 ;  /* 0x0000009a0874723c */ /* 0x000fee0000001814 */
[----:B---3--:R-:W-:-:S02]  /*11ec0*/  F2FP.PACK_AB R8, R226, R228 ;  /* 0x000000e4e208723e */ /* 0x008fc400000000ff */
[----:B--2---:R-:W-:Y:S01]  /*11ed0*/  F2FP.PACK_AB R10, R223, R227 ;  /* 0x000000e3df0a723e */ /* 0x004fe200000000ff */
[----:B-1----:R-:W-:-:S05]  /*11ee0*/  FMUL.FTZ R0, R3, c[0x0][0x2d0] ;  /* 0x0000b40003007a20 */ /* 0x002fca0000410000 */
[----:B------:R-:W-:-:S05]  /*11ef0*/  FSEL R0, R0, RZ, P0 ;  /* 0x000000ff00007208 */ /* 0x000fca0000000000 */
        /* <DEDUP_REMOVED lines=21> */
[----:B------:R-:W-:Y:S01]  /*12050*/  HMMA.16816.F32 R12, R8, R80, RZ ;  /* 0x00000050080c723c */ /* 0x000fe200000018ff */
[----:B------:R-:W-:Y:S02]  /*12060*/  IMAD.MOV.U32 R84, RZ, RZ, R69 ;  /* 0x000000ffff547224 */ /* 0x000fe400078e0045 */
[----:B------:R-:W-:-:S04]  /*12070*/  IMAD.MOV.U32 R85, RZ, RZ, R65 ;  /* 0x000000ffff557224 */ /* 0x000fc800078e0041 */
[----:B------:R-:W-:Y:S01]  /*12080*/  IMAD.MOV.U32 R81, RZ, RZ, R108 ;  /* 0x000000ffff517224 */ /* 0x000fe200078e006c */
[----:B------:R-:W-:Y:S01]  /*12090*/  HMMA.16816.F32 R32, R8, R82, RZ ;  /* 0x000000520820723c */ /* 0x000fe200000018ff */
[----:B-1----:R-:W-:-:S04]  /*120a0*/  FFMA.FTZ R6, R113, c[0x0][0x2d0], -R0 ;  /* 0x0000b40071067a23 */ /* 0x002fc80000010800 */
[----:B------:R1:W3:Y:S03]  /*120b0*/  MUFU.EX2 R74, R6 ;  /* 0x00000006004a7308 */ /* 0x0002e60000000800 */
[----:B------:R-:W-:Y:S01]  /*120c0*/  HMMA.16816.F32 R40, R8, R86, RZ ;  /* 0x000000560828723c */ /* 0x000fe200000018ff */
[----:B------:R-:W-:-:S06]  /*120d0*/  IMAD.MOV.U32 R83, RZ, RZ, R73 ;  /* 0x000000ffff537224 */ /* 0x000fcc00078e0049 */
[----:B------:R-:W-:Y:S01]  /*120e0*/  F2FP.PACK_AB R8, R224, R225 ;  /* 0x000000e1e008723e */ /* 0x000fe200000000ff */
[----:B------:R-:W-:Y:S01]  /*120f0*/  IMAD.MOV.U32 R87, RZ, RZ, R127 ;  /* 0x000000ffff577224 */ /* 0x000fe200078e007f */
[----:B--2---:R-:W-:Y:S01]  /*12100*/  F2FP.PACK_AB R10, R221, R222 ;  /* 0x000000dedd0a723e */ /* 0x004fe200000000ff */
[----:B------:R-:W-:Y:S02]  /*12110*/  IMAD.MOV.U32 R86, RZ, RZ, R126 ;  /* 0x000000ffff567224 */ /* 0x000fe400078e007e */
[--C-:B-1----:R-:W-:Y:S01]  /*12120*/  FFMA.FTZ R6, R114, c[0x0][0x2d0], -R0.reuse ;  /* 0x0000b40072067a23 */ /* 0x102fe20000010800 */
[----:B---3--:R-:W-:Y:S01]  /*12130*/  F2FP.PACK_AB R9, R74, R75 ;  /* 0x0000004b4a09723e */ /* 0x008fe200000000ff */
[----:B------:R-:W-:Y:S02]  /*12140*/  LDSM.16.MT88.4 R112, [R205+0x2000] ;  /* 0x00200000cd70783b */ /* 0x000fe40000004200 */
[----:B------:R1:W-:Y:S02]  /*12150*/  MUFU.EX2 R216, R6 ;  /* 0x0000000600d87308 */ /* 0x0003e40000000800 */
[----:B-1----:R-:W-:-:S06]  /*12160*/  FFMA.FTZ R6, R124, c[0x0][0x2d0], -R0 ;  /* 0x0000b4007c067a23 */ /* 0x002fcc0000010800 */
[----:B------:R1:W2:Y:S02]  /*12170*/  MUFU.EX2 R76, R6 ;  /* 0x00000006004c7308 */ /* 0x0002a40000000800 */
[----:B-1----:R-:W-:Y:S01]  /*12180*/  FFMA.FTZ R6, R187, c[0x0][0x2d0], -R5 ;  /* 0x0000b400bb067a23 */ /* 0x002fe20000010805 */
[----:B--2---:R-:W-:Y:S01]  /*12190*/  F2FP.PACK_AB R11, R76, R216 ;  /* 0x000000d84c0b723e */ /* 0x004fe200000000ff */
[----:B------:R-:W-:-:S04]  /*121a0*/  IMAD.MOV.U32 R187, RZ, RZ, R51 ;  /* 0x000000ffffbb7224 */ /* 0x000fc800078e0033 */
[----:B------:R1:W-:Y:S01]  /*121b0*/  MUFU.EX2 R78, R6 ;  /* 0x00000006004e7308 */ /* 0x0003e20000000800 */
[----:B------:R-:W-:Y:S01]  /*121c0*/  LDSM.16.MT88.4 R48, [R204+0x2000] ;  /* 0x00200000cc30783b */ /* 0x000fe20000004200 */
[C---:B------:R-:W-:Y:S08]  /*121d0*/  HMMA.16816.F32 R20, R8.reuse, R96, R20 ;  /* 0x000000600814723c */ /* 0x040ff00000001814 */
[----:B------:R-:W-:Y:S01]  /*121e0*/  HMMA.16816.F32 R36, R8, R98, R36 ;  /* 0x000000620824723c */ /* 0x000fe20000001824 */
[----:B------:R-:W2:Y:S01]  /*121f0*/  LDSM.16.MT88.4 R96, [R201+0x2000] ;  /* 0x00200000c960783b */ /* 0x000ea20000004200 */
[----:B-1----:R-:W-:-:S03]  /*12200*/  FFMA.FTZ R6, R186, c[0x0][0x2d0], -R5 ;  /* 0x0000b400ba067a23 */ /* 0x002fc60000010805 */
[----:B------:R-:W3:Y:S01]  /*12210*/  LDL.LU R186, [R1+0x4] ;  /* 0x0000040001ba7983 */ /* 0x000ee20000300800 */
[----:B------:R1:W-:Y:S02]  /*12220*/  MUFU.EX2 R79, R6 ;  /* 0x00000006004f7308 */ /* 0x0003e40000000800 */
[C---:B------:R-:W-:Y:S08]  /*12230*/  HMMA.16816.F32 R16, R8.reuse, R88, R16 ;  /* 0x000000580810723c */ /* 0x040ff00000001810 */
[----:B------:R-:W-:Y:S01]  /*12240*/  HMMA.16816.F32 R124, R8, R92, R12 ;  /* 0x0000005c087c723c */ /* 0x000fe2000000180c */
[----:B-1----:R-:W-:-:S02]  /*12250*/  FFMA.FTZ R6, R185, c[0x0][0x2d0], -R5 ;  /* 0x0000b400b9067a23 */ /* 0x002fc40000010805 */
[----:B------:R-:W-:-:S04]  /*12260*/  FFMA.FTZ R5, R184, c[0x0][0x2d0], -R5 ;  /* 0x0000b400b8057a23 */ /* 0x000fc80000010805 */
[----:B------:R1:W-:Y:S01]  /*12270*/  MUFU.EX2 R77, R5 ;  /* 0x00000005004d7308 */ /* 0x0003e20000000800 */
[----:B------:R-:W-:Y:S02]  /*12280*/  IMAD.MOV.U32 R184, RZ, RZ, R68 ;  /* 0x000000ffffb87224 */ /* 0x000fe400078e0044 */
[----:B-1----:R-:W-:-:S05]  /*12290*/  FFMA.FTZ R5, R151, c[0x0][0x2d0], -R4 ;  /* 0x0000b40097057a23 */ /* 0x002fca0000010804 */
[----:B------:R1:W-:Y:S01]  /*122a0*/  MUFU.EX2 R68, R5 ;  /* 0x0000000500447308 */ /* 0x0003e20000000800 */
[----:B------:R-:W-:Y:S02]  /*122b0*/  IMAD.MOV.U32 R185, RZ, RZ, R66 ;  /* 0x000000ffffb97224 */ /* 0x000fe400078e0042 */
[----:B-1----:R-:W-:-:S05]  /*122c0*/  FFMA.FTZ R5, R150, c[0x0][0x2d0], -R4 ;  /* 0x0000b40096057a23 */ /* 0x002fca0000010804 */
[----:B------:R1:W4:Y:S02]  /*122d0*/  MUFU.EX2 R69, R5 ;  /* 0x0000000500457308 */ /* 0x0003240000000800 */
[--C-:B-1----:R-:W-:Y:S02]  /*122e0*/  FFMA.FTZ R5, R149, c[0x0][0x2d0], -R4.reuse ;  /* 0x0000b40095057a23 */ /* 0x102fe40000010804 */
[----:B------:R-:W-:-:S04]  /*122f0*/  FFMA.FTZ R4, R130, c[0x0][0x2d0], -R4 ;  /* 0x0000b40082047a23 */ /* 0x000fc80000010804 */
[----:B------:R1:W-:Y:S02]  /*12300*/  MUFU.EX2 R67, R4 ;  /* 0x0000000400437308 */ /* 0x0003e40000000800 */
[----:B-1----:R-:W-:-:S06]  /*12310*/  FFMA.FTZ R4, R129, c[0x0][0x2d0], -R2 ;  /* 0x0000b40081047a23 */ /* 0x002fcc0000010802 */
[----:B------:R1:W-:Y:S02]  /*12320*/  MUFU.EX2 R66, R4 ;  /* 0x0000000400427308 */ /* 0x0003e40000000800 */
[----:B-1----:R-:W-:-:S06]  /*12330*/  FFMA.FTZ R4, R131, c[0x0][0x2d0], -R2 ;  /* 0x0000b40083047a23 */ /* 0x002fcc0000010802 */
[----:B------:R1:W-:Y:S02]  /*12340*/  MUFU.EX2 R65, R4 ;  /* 0x0000000400417308 */ /* 0x0003e40000000800 */
[----:B-1----:R-:W-:-:S06]  /*12350*/  FFMA.FTZ R4, R183, c[0x0][0x2d0], -R2 ;  /* 0x0000b400b7047a23 */ /* 0x002fcc0000010802 */
[----:B------:R1:W-:Y:S02]  /*12360*/  MUFU.EX2 R62, R4 ;  /* 0x00000004003e7308 */ /* 0x0003e40000000800 */
[----:B-1----:R-:W-:-:S06]  /*12370*/  FFMA.FTZ R4, R182, c[0x0][0x2d0], -R2 ;  /* 0x0000b400b6047a23 */ /* 0x002fcc0000010802 */
[----:B------:R1:W-:Y:S02]  /*12380*/  MUFU.EX2 R63, R4 ;  /* 0x00000004003f7308 */ /* 0x0003e40000000800 */
[----:B-1----:R-:W-:Y:S02]  /*12390*/  FFMA.FTZ R4, R128, c[0x0][0x2d0], -R0 ;  /* 0x0000b40080047a23 */ /* 0x002fe40000010800 */
[----:B------:R-:W1:Y:S04]  /*123a0*/  LDSM.16.MT88.4 R128, [R202+0x2000] ;  /* 0x00200000ca80783b */ /* 0x000e680000004200 */
[----:B------:R-:W5:Y:S08]  /*123b0*/  MUFU.EX2 R80, R6 ;  /* 0x0000000600507308 */ /* 0x000f700000000800 */
[----:B------:R-:W2:Y:S01]  /*123c0*/  MUFU.EX2 R73, R5 ;  /* 0x0000000500497308 */ /* 0x000ea20000000800 */
[----:B----4-:R-:W-:Y:S01]  /*123d0*/  F2FP.PACK_AB R149, R69, R68 ;  /* 0x000000444595723e */ /* 0x010fe200000000ff */
[C---:B------:R-:W-:Y:S06]  /*123e0*/  HMMA.16816.F32 R24, R8.reuse, R100, R24 ;  /* 0x000000640818723c */ /* 0x040fec0000001818 */
[----:B------:R4:W-:Y:S01]  /*123f0*/  MUFU.EX2 R60, R4 ;  /* 0x00000004003c7308 */ /* 0x0009e20000000800 */
[----:B-----5:R-:W-:Y:S01]  /*12400*/  F2FP.PACK_AB R150, R77, R80 ;  /* 0x000000504d96723e */ /* 0x020fe200000000ff */
[----:B------:R-:W-:Y:S01]  /*12410*/  HMMA.16816.F32 R28, R8, R90, R28 ;  /* 0x0000005a081c723c */ /* 0x000fe2000000181c */
[----:B--2---:R-:W-:-:S07]  /*12420*/  F2FP.PACK_AB R151, R67, R73 ;  /* 0x000000494397723e */ /* 0x004fce00000000ff */
[----:B------:R-:W-:Y:S01]  /*12430*/  HMMA.16816.F32 R32, R8, R94, R32 ;  /* 0x0000005e0820723c */ /* 0x000fe20000001820 */
[----:B----4-:R-:W-:Y:S01]  /*12440*/  FFMA.FTZ R4, R148, c[0x0][0x2d0], -R0 ;  /* 0x0000b40094047a23 */ /* 0x010fe20000010800 */
[----:B------:R-:W-:-:S06]  /*12450*/  F2FP.PACK_AB R148, R79, R78 ;  /* 0x0000004e4f94723e */ /* 0x000fcc00000000ff */
[----:B------:R-:W-:Y:S01]  /*12460*/  HMMA.16816.F32 R40, R8, R102, R40 ;  /* 0x000000660828723c */ /* 0x000fe20000001828 */
[----:B------:R2:W4:Y:S06]  /*12470*/  MUFU.EX2 R61, R4 ;  /* 0x00000004003d7308 */ /* 0x00052c0000000800 */
[----:B------:R-:W-:Y:S01]  /*12480*/  FFMA.FTZ R8, R197, c[0x0][0x2d0], -R2 ;  /* 0x0000b400c5087a23 */ /* 0x000fe20000010802 */
[C---:B------:R-:W-:Y:S08]  /*12490*/  HMMA.16816.F32 R88, R148.reuse, R96, R56 ;  /* 0x000000609458723c */ /* 0x040ff00000001838 */
[----:B------:R-:W-:Y:S01]  /*124a0*/  HMMA.16816.F32 R100, R148, R98, R52 ;  /* 0x000000629464723c */ /* 0x000fe20000001834 */
[----:B--2---:R-:W-:-:S04]  /*124b0*/  FFMA.FTZ R4, R180, c[0x0][0x2d0], -R0 ;  /* 0x0000b400b4047a23 */ /* 0x004fc80000010800 */
[----:B------:R2:W-:Y:S03]  /*124c0*/  MUFU.EX2 R56, R4 ;  /* 0x0000000400387308 */ /* 0x0005e60000000800 */
[C---:B------:R-:W-:Y:S08]  /*124d0*/  HMMA.16816.F32 R104, R148.reuse, R112, R104 ;  /* 0x000000709468723c */ /* 0x040ff00000001868 */
[C---:B------:R-:W-:Y:S08]  /*124e0*/  HMMA.16816.F32 R116, R148.reuse, R114, R116 ;  /* 0x000000729474723c */ /* 0x040ff00000001874 */
[----:B-1----:R-:W-:Y:S01]  /*124f0*/  HMMA.16816.F32 R120, R148, R128, R120 ;  /* 0x000000809478723c */ /* 0x002fe20000001878 */
[----:B--2---:R-:W-:-:S07]  /*12500*/  FFMA.FTZ R4, R181, c[0x0][0x2d0], -R0 ;  /* 0x0000b400b5047a23 */ /* 0x004fce0000010800 */
[C---:B------:R-:W-:Y:S01]  /*12510*/  HMMA.16816.F32 R132, R148.reuse, R130, R132 ;  /* 0x000000829484723c */ /* 0x040fe20000001884 */
[----:B------:R-:W1:Y:S07]  /*12520*/  MUFU.EX2 R52, R4 ;  /* 0x0000000400347308 */ /* 0x000e6e0000000800 */
[C---:B------:R-:W-:Y:S08]  /*12530*/  HMMA.16816.F32 R136, R148.reuse, R48, R136 ;  /* 0x000000309488723c */ /* 0x040ff00000001888 */
[----:B------:R-:W-:Y:S01]  /*12540*/  HMMA.16816.F32 R148, R148, R50, R44 ;  /* 0x000000329494723c */ /* 0x000fe2000000182c */
[----:B------:R2:W-:Y:S02]  /*12550*/  MUFU.EX2 R45, R8 ;  /* 0x00000008002d7308 */ /* 0x0005e40000000800 */
[----:B--2---:R-:W-:-:S06]  /*12560*/  FFMA.FTZ R8, R196, c[0x0][0x2d0], -R2 ;  /* 0x0000b400c4087a23 */ /* 0x004fcc0000010802 */
[----:B------:R2:W5:Y:S01]  /*12570*/  MUFU.EX2 R46, R8 ;  /* 0x00000008002e7308 */ /* 0x0005620000000800 */
[----:B------:R-:W-:Y:S02]  /*12580*/  IMAD.MOV.U32 R82, RZ, RZ, R7 ;  /* 0x000000ffff527224 */ /* 0x000fe400078e0007 */
[----:B--2---:R-:W-:-:S05]  /*12590*/  FFMA.FTZ R8, R195, c[0x0][0x2d0], -R2 ;  /* 0x0000b400c3087a23 */ /* 0x004fca0000010802 */
[----:B------:R2:W-:Y:S01]  /*125a0*/  MUFU.EX2 R47, R8 ;  /* 0x00000008002f7308 */ /* 0x0005e20000000800 */
[----:B------:R-:W-:Y:S02]  /*125b0*/  F2FP.PACK_AB R4, R65, R66 ;  /* 0x000000424104723e */ /* 0x000fe400000000ff */
[----:B------:R-:W-:Y:S02]  /*125c0*/  F2FP.PACK_AB R6, R63, R62 ;  /* 0x0000003e3f06723e */ /* 0x000fe400000000ff */
[----:B----4-:R-:W-:Y:S01]  /*125d0*/  F2FP.PACK_AB R5, R61, R60 ;  /* 0x0000003c3d05723e */ /* 0x010fe200000000ff */
[----:B--2---:R-:W-:-:S04]  /*125e0*/  FFMA.FTZ R8, R194, c[0x0][0x2d0], -R2 ;  /* 0x0000b400c2087a23 */ /* 0x004fc80000010802 */
[----:B------:R2:W4:Y:S01]  /*125f0*/  MUFU.EX2 R53, R8 ;  /* 0x0000000800357308 */ /* 0x0005220000000800 */
[----:B-1----:R-:W-:Y:S01]  /*12600*/  F2FP.PACK_AB R7, R52, R56 ;  /* 0x000000383407723e */ /* 0x002fe200000000ff */
[----:B--2---:R-:W-:-:S06]  /*12610*/  FFMA.FTZ R8, R193, c[0x0][0x2d0], -R2 ;  /* 0x0000b400c1087a23 */ /* 0x004fcc0000010802 */
[----:B------:R1:W-:Y:S01]  /*12620*/  MUFU.EX2 R54, R8 ;  /* 0x0000000800367308 */ /* 0x0003e20000000800 */
[----:B------:R-:W-:Y:S01]  /*12630*/  HMMA.16816.F32 R108, R4, R164, R16 ;  /* 0x000000a4046c723c */ /* 0x000fe20000001810 */
[----:B-1----:R-:W-:-:S06]  /*12640*/  FFMA.FTZ R8, R192, c[0x0][0x2d0], -R2 ;  /* 0x0000b400c0087a23 */ /* 0x002fcc0000010802 */
[----:B------:R1:W-:Y:S01]  /*12650*/  MUFU.EX2 R55, R8 ;  /* 0x0000000800377308 */ /* 0x0003e20000000800 */
[----:B------:R-:W-:Y:S01]  /*12660*/  HMMA.16816.F32 R16, R4, R166, R28 ;  /* 0x000000a60410723c */ /* 0x000fe2000000181c */
[----:B-1----:R-:W-:-:S06]  /*12670*/  FFMA.FTZ R8, R189, c[0x0][0x2d0], -R0 ;  /* 0x0000b400bd087a23 */ /* 0x002fcc0000010800 */
[----:B------:R1:W-:Y:S02]  /*12680*/  MUFU.EX2 R28, R8 ;  /* 0x00000008001c7308 */ /* 0x0003e40000000800 */
[----:B-1----:R-:W-:-:S06]  /*12690*/  FFMA.FTZ R8, R188, c[0x0][0x2d0], -R0 ;  /* 0x0000b400bc087a23 */ /* 0x002fcc0000010800 */
[----:B------:R1:W2:Y:S01]  /*126a0*/  MUFU.EX2 R29, R8 ;  /* 0x00000008001d7308 */ /* 0x0002a20000000800 */
[----:B------:R-:W-:Y:S01]  /*126b0*/  HMMA.16816.F32 R92, R4, R160, R20 ;  /* 0x000000a0045c723c */ /* 0x000fe20000001814 */
[----:B-1----:R-:W-:-:S06]  /*126c0*/  FFMA.FTZ R8, R190, c[0x0][0x2d0], -R0 ;  /* 0x0000b400be087a23 */ /* 0x002fcc0000010800 */
[----:B------:R1:W-:Y:S01]  /*126d0*/  MUFU.EX2 R31, R8 ;  /* 0x00000008001f7308 */ /* 0x0003e20000000800 */
[----:B------:R-:W-:Y:S01]  /*126e0*/  HMMA.16816.F32 R12, R4, R162, R36 ;  /* 0x000000a2040c723c */ /* 0x000fe20000001824 */
[----:B------:R-:W-:Y:S02]  /*126f0*/  IMAD.MOV.U32 R183, RZ, RZ, c[0x0][0x2c4] ;  /* 0x0000b100ffb77624 */ /* 0x000fe400078e00ff */
[----:B-1----:R-:W-:-:S04]  /*12700*/  FFMA.FTZ R8, R191, c[0x0][0x2d0], -R0 ;  /* 0x0000b400bf087a23 */ /* 0x002fc80000010800 */
[----:B------:R1:W1:Y:S01]  /*12710*/  MUFU.EX2 R30, R8 ;  /* 0x00000008001e7308 */ /* 0x0002620000000800 */
[----:B------:R-:W-:Y:S01]  /*12720*/  HMMA.16816.F32 R124, R4, R168, R124 ;  /* 0x000000a8047c723c */ /* 0x000fe2000000187c */
[----:B------:R-:W-:-:S07]  /*12730*/  ISETP.NE.AND P6, PT, R183, 0x1, PT ;  /* 0x00000001b700780c */ /* 0x000fce0003fc5270 */
[----:B------:R-:W-:Y:S01]  /*12740*/  HMMA.16816.F32 R32, R4, R170, R32 ;  /* 0x000000aa0420723c */ /* 0x000fe20000001820 */
[----:B-1----:R-:W-:-:S07]  /*12750*/  FFMA.FTZ R8, R199, c[0x0][0x2d0], -R2 ;  /* 0x0000b400c7087a23 */ /* 0x002fce0000010802 */
[C---:B------:R-:W-:Y:S01]  /*12760*/  HMMA.16816.F32 R20, R4.reuse, R172, R24 ;  /* 0x000000ac0414723c */ /* 0x040fe20000001818 */
[----:B------:R-:W-:Y:S01]  /*12770*/  FFMA.FTZ R2, R198, c[0x0][0x2d0], -R2 ;  /* 0x0000b400c6027a23 */ /* 0x000fe20000010802 */
[----:B------:R1:W-:Y:S06]  /*12780*/  MUFU.EX2 R44, R8 ;  /* 0x00000008002c7308 */ /* 0x0003ec0000000800 */
[----:B-1----:R-:W-:Y:S02]  /*12790*/  HMMA.16816.F32 R8, R4, R174, R40 ;  /* 0x000000ae0408723c */ /* 0x002fe40000001828 */
[----:B------:R1:W-:Y:S02]  /*127a0*/  MUFU.EX2 R40, R2 ;  /* 0x0000000200287308 */ /* 0x0003e40000000800 */
[----:B-1----:R-:W-:-:S06]  /*127b0*/  FFMA.FTZ R2, R176, c[0x0][0x2d0], -R0 ;  /* 0x0000b400b0027a23 */ /* 0x002fcc0000010800 */
[----:B------:R1:W1:Y:S01]  /*127c0*/  MUFU.EX2 R27, R2 ;  /* 0x00000002001b7308 */ /* 0x0002620000000800 */
[----:B-----5:R-:W-:Y:S02]  /*127d0*/  F2FP.PACK_AB R4, R46, R45 ;  /* 0x0000002d2e04723e */ /* 0x020fe400000000ff */
[----:B----4-:R-:W-:Y:S02]  /*127e0*/  F2FP.PACK_AB R6, R53, R47 ;  /* 0x0000002f3506723e */ /* 0x010fe400000000ff */
[----:B--2---:R-:W-:Y:S02]  /*127f0*/  F2FP.PACK_AB R5, R29, R28 ;  /* 0x0000001c1d05723e */ /* 0x004fe400000000ff */
[----:B------:R-:W-:Y:S01]  /*12800*/  F2FP.PACK_AB R7, R30, R31 ;  /* 0x0000001f1e07723e */ /* 0x000fe200000000ff */
[----:B-1----:R-:W-:-:S04]  /*12810*/  FFMA.FTZ R2, R179, c[0x0][0x2d0], -R0 ;  /* 0x0000b400b3027a23 */ /* 0x002fc80000010800 */
[----:B------:R1:W2:Y:S02]  /*12820*/  MUFU.EX2 R26, R2 ;  /* 0x00000002001a7308 */ /* 0x0002a40000000800 */
[----:B------:R-:W-:Y:S01]  /*12830*/  HMMA.16816.F32 R92, R4, R156, R92 ;  /* 0x0000009c045c723c */ /* 0x000fe2000000185c */
[--C-:B-1----:R-:W-:Y:S02]  /*12840*/  FFMA.FTZ R2, R178, c[0x0][0x2d0], -R0.reuse ;  /* 0x0000b400b2027a23 */ /* 0x102fe40000010800 */
[----:B------:R-:W-:-:S03]  /*12850*/  FFMA.FTZ R0, R177, c[0x0][0x2d0], -R0 ;  /* 0x0000b400b1007a23 */ /* 0x000fc60000010800 */
[----:B------:R1:W4:Y:S02]  /*12860*/  MUFU.EX2 R25, R2 ;  /* 0x0000000200197308 */ /* 0x0003240000000800 */
[C---:B------:R-:W-:Y:S06]  /*12870*/  HMMA.16816.F32 R12, R4.reuse, R158, R12 ;  /* 0x0000009e040c723c */ /* 0x040fec000000180c */
[----:B------:R5:W2:Y:S02]  /*12880*/  MUFU.EX2 R24, R0 ;  /* 0x0000000000187308 */ /* 0x000aa40000000800 */
[----:B------:R-:W-:Y:S01]  /*12890*/  HMMA.16816.F32 R108, R4, R152, R108 ;  /* 0x00000098046c723c */ /* 0x000fe2000000186c */
[----:B-1----:R-:W-:-:S07]  /*128a0*/  @P6 IMAD.HI.U32 R2, R184, c[0x0][0x2c8], RZ ;  /* 0x0000b200b8026a27 */ /* 0x002fce00078e00ff */
[----:B------:R-:W-:Y:S01]  /*128b0*/  HMMA.16816.F32 R16, R4, R154, R16 ;  /* 0x0000009a0410723c */ /* 0x000fe20000001810 */
[----:B-----5:R-:W-:-:S07]  /*128c0*/  IMAD.MOV.U32 R0, RZ, RZ, R184 ;  /* 0x000000ffff007224 */ /* 0x020fce00078e00b8 */
[----:B------:R-:W-:Y:S01]  /*128d0*/  HMMA.16816.F32 R124, R4, R144, R124 ;  /* 0x00000090047c723c */ /* 0x000fe2000000187c */
[----:B------:R-:W-:-:S07]  /*128e0*/  @P6 SHF.R.U32.HI R0, RZ, c[0x0][0x2cc], R2 ;  /* 0x0000b300ff006a19 */ /* 0x000fce0000011602 */
[----:B------:R-:W-:Y:S01]  /*128f0*/  HMMA.16816.F32 R32, R4, R146, R32 ;  /* 0x000000920420723c */ /* 0x000fe20000001820 */
[----:B---3--:R-:W-:-:S07]  /*12900*/  IMAD.IADD R2, R186, 0x1, R0 ;  /* 0x00000001ba027824 */ /* 0x008fce00078e0200 */
[----:B------:R-:W-:Y:S01]  /*12910*/  HMMA.16816.F32 R20, R4, R140, R20 ;  /* 0x0000008c0414723c */ /* 0x000fe20000001814 */
[----:B------:R-:W-:-:S07]  /*12920*/  FADD.FTZ R0, R64, R218 ;  /* 0x000000da40007221 */ /* 0x000fce0000010000 */
[----:B------:R-:W-:Y:S07]  /*12930*/  HMMA.16816.F32 R36, R4, R142, R8 ;  /* 0x0000008e0424723c */ /* 0x000fee0000001808 */
        /* <DEDUP_REMOVED lines=66> */
[----:B--2---:R-:W-:Y:S02]  /*12d60*/  FADD.FTZ R5, R26, R4 ;  /* 0x000000041a057221 */ /* 0x004fe40000010000 */
[----:B------:R-:W-:Y:S02]  /*12d70*/  FADD.FTZ R4, R80, R0 ;  /* 0x0000000050047221 */ /* 0x000fe40000010000 */
[----:B------:R-:W-:-:S02]  /*12d80*/  FADD.FTZ R0, R73, R6 ;  /* 0x0000000649007221 */ /* 0x000fc40000010000 */
[----:B------:R-:W-:Y:S02]  /*12d90*/  FADD.FTZ R6, R44, R7 ;  /* 0x000000072c067221 */ /* 0x000fe40000010000 */
[----:B------:R-:W-:Y:S02]  /*12da0*/  FADD.FTZ R7, R77, R4 ;  /* 0x000000044d077221 */ /* 0x000fe40000010000 */
[----:B------:R-:W-:Y:S02]  /*12db0*/  FADD.FTZ R0, R67, R0 ;  /* 0x0000000043007221 */ /* 0x000fe40000010000 */
[----:B----4-:R-:W-:Y:S01]  /*12dc0*/  FADD.FTZ R5, R25, R5 ;  /* 0x0000000519057221 */ /* 0x010fe20000010000 */
[----:B------:R-:W-:Y:S01]  /*12dd0*/  STL [R1+0x10], R7 ;  /* 0x0000100701007387 */ /* 0x000fe20000100800 */
[----:B------:R-:W-:-:S03]  /*12de0*/  FADD.FTZ R4, R40, R6 ;  /* 0x0000000628047221 */ /* 0x000fc60000010000 */
[----:B------:R1:W-:Y:S01]  /*12df0*/  STL [R1+0xc], R0 ;  /* 0x00000c0001007387 */ /* 0x0003e20000100800 */
[----:B------:R-:W-:-:S03]  /*12e00*/  IMAD.MOV.U32 R81, RZ, RZ, c[0x0][0x32c] ;  /* 0x0000cb00ff517624 */ /* 0x000fc600078e00ff */
[----:B------:R2:W-:Y:S02]  /*12e10*/  STL [R1+0x14], R4 ;  /* 0x0000140401007387 */ /* 0x0005e40000100800 */
[----:B------:R-:W-:Y:S02]  /*12e20*/  ISETP.GE.AND P6, PT, R81, 0x1, PT ;  /* 0x000000015100780c */ /* 0x000fe40003fc6270 */
[----:B------:R-:W-:Y:S02]  /*12e30*/  F2FP.PACK_AB R144, R55, R54 ;  /* 0x000000363790723e */ /* 0x000fe400000000ff */
[----:B------:R-:W-:Y:S02]  /*12e40*/  F2FP.PACK_AB R146, R40, R44 ;  /* 0x0000002c2892723e */ /* 0x000fe400000000ff */
[----:B------:R-:W-:Y:S01]  /*12e50*/  F2FP.PACK_AB R145, R26, R27 ;  /* 0x0000001b1a91723e */ /* 0x000fe200000000ff */
[----:B-1----:R-:W-:-:S05]  /*12e60*/  FADD.FTZ R0, R24, R5 ;  /* 0x0000000518007221 */ /* 0x002fca0000010000 */
[----:B------:R1:W-:Y:S01]  /*12e70*/  STL [R1+0x18], R0 ;  /* 0x0000180001007387 */ /* 0x0003e20000100800 */
[----:B------:R-:W-:Y:S02]  /*12e80*/  F2FP.PACK_AB R147, R24, R25 ;  /* 0x000000191893723e */ /* 0x000fe400000000ff */
[----:B------:R-:W-:-:S05]  /*12e90*/  IADD3 R216, R229, -0x2, RZ ;  /* 0xfffffffee5d87810 */ /* 0x000fca0007ffe0ff */
[----:B------:R-:W-:Y:S01]  /*12ea0*/  HMMA.16816.F32 R92, R144, R96, R92 ;  /* 0x00000060905c723c */ /* 0x000fe2000000185c */
[----:B--2---:R-:W-:-:S07]  /*12eb0*/  IADD3 R4, R2, c[0x0][0x328], RZ ;  /* 0x0000ca0002047a10 */ /* 0x004fce0007ffe0ff */
[C---:B------:R-:W-:Y:S08]  /*12ec0*/  HMMA.16816.F32 R108, R144.reuse, R112, R108 ;  /* 0x00000070906c723c */ /* 0x040ff0000000186c */
[C---:B------:R-:W-:Y:S08]  /*12ed0*/  HMMA.16816.F32 R124, R144.reuse, R128, R124 ;  /* 0x00000080907c723c */ /* 0x040ff0000000187c */
[C---:B------:R-:W-:Y:S08]  /*12ee0*/  HMMA.16816.F32 R96, R144.reuse, R98, R12 ;  /* 0x000000629060723c */ /* 0x040ff0000000180c */
[C---:B------:R-:W-:Y:S08]  /*12ef0*/  HMMA.16816.F32 R112, R144.reuse, R114, R16 ;  /* 0x000000729070723c */ /* 0x040ff00000001810 */
[C---:B------:R-:W-:Y:S08]  /*12f00*/  HMMA.16816.F32 R128, R144.reuse, R130, R32 ;  /* 0x000000829080723c */ /* 0x040ff00000001820 */
[C---:B------:R-:W-:Y:S08]  /*12f10*/  HMMA.16816.F32 R140, R144.reuse, R48, R20 ;  /* 0x00000030908c723c */ /* 0x040ff00000001814 */
[----:B------:R-:W-:Y:S01]  /*12f20*/  HMMA.16816.F32 R144, R144, R50, R36 ;  /* 0x000000329090723c */ /* 0x000fe20000001824 */
[----:B------:R-:W-:Y:S07]  /*12f30*/  @!P6 BRA `(.L_x_933) ;  /* 0x000001100000e947 */ /* 0x000fee0003800000 */
[C---:B-1----:R-:W-:Y:S01]  /*12f40*/  ISETP.GT.AND P0, PT, R2.reuse, RZ, PT ;  /* 0x000000ff0200720c */ /* 0x042fe20003f04270 */
        /* <DEDUP_REMOVED lines=10> */
.L_x_935:
[----:B------:R-:W-:-:S13]  /*12ff0*/  ISETP.NE.AND P0, PT, R5, 0x1, PT ;  /* 0x000000010500780c */ /* 0x000fda0003f05270 */
[----:B------:R-:W-:-:S05]  /*13000*/  @P0 IMAD.HI.U32 R2, R0, c[0x0][0x330], RZ ;  /* 0x0000cc0000020a27 */ /* 0x000fca00078e00ff */
[----:B------:R-:W-:Y:S02]  /*13010*/  @P0 SHF.R.U32.HI R0, RZ, c[0x0][0x334], R2 ;  /* 0x0000cd00ff000a19 */ /* 0x000fe40000011602 */
.L_x_936:
[----:B------:R-:W-:Y:S05]  /*13020*/  BSYNC B0 ;  /* 0x0000000000007941 */ /* 0x000fea0003800000 */
.L_x_934:
[----:B------:R-:W-:-:S05]  /*13030*/  IMAD R0, R0, R5, c[0x0][0x32c] ;  /* 0x0000cb0000007624 */ /* 0x000fca00078e0205 */
[----:B------:R-:W-:-:S04]  /*13040*/  IMNMX R4, R4, R0, PT ;  /* 0x0000000004047217 */ /* 0x000fc80003800200 */
.L_x_933:
[----:B-1----:R-:W2:Y:S01]  /*13050*/  LDL R5, [R1+0x8] ;  /* 0x0000080001057983 */ /* 0x002ea20000100800 */
[----:B------:R-:W-:-:S05]  /*13060*/  IMAD.HI R0, R4, 0x66666667, RZ ;  /* 0x6666666704007827 */ /* 0x000fca00078e02ff */
[----:B------:R-:W-:-:S04]  /*13070*/  SHF.R.U32.HI R2, RZ, 0x1f, R0 ;  /* 0x0000001fff027819 */ /* 0x000fc80000011600 */
[----:B------:R-:W-:-:S04]  /*13080*/  LEA.HI.SX32 R0, R0, R2, 0x1b ;  /* 0x0000000200007211 */ /* 0x000fc800078fdaff */
[----:B--2---:R-:W-:-:S04]  /*13090*/  IMNMX R5, R5, R0, !PT ;  /* 0x0000000005057217 */ /* 0x004fc80007800200 */
[----:B------:R-:W-:Y:S01]  /*130a0*/  ISETP.GE.AND P0, PT, R216, R5, PT ;  /* 0x00000005d800720c */ /* 0x000fe20003f06270 */
[----:B------:R1:W-:-:S12]  /*130b0*/  STL [R1], R5 ;  /* 0x0000000501007387 */ /* 0x0003d80000100800 */
[----:B------:R-:W-:Y:S05]  /*130c0*/  @!P0 BRA `(.L_x_937) ;  /* 0x0000575000008947 */ /* 0x000fea0003800000 */
[----:B------:R-:W-:Y:S01]  /*130d0*/  IMAD.MOV.U32 R85, RZ, RZ, R71 ;  /* 0x000000ffff557224 */ /* 0x000fe200078e0047 */
[----:B------:R-:W-:Y:S01]  /*130e0*/  MOV R87, R3 ;  /* 0x0000000300577202 */ /* 0x000fe20000000f00 */
[----:B------:R-:W-:Y:S01]  /*130f0*/  IMAD.MOV.U32 R84, RZ, RZ, R72 ;  /* 0x000000ffff547224 */ /* 0x000fe200078e0048 */
[----:B------:R-:W-:Y:S02]  /*13100*/  MOV R86, R70 ;  /* 0x0000004600567202 */ /* 0x000fe40000000f00 */
.L_x_954:
[----:B------:R-:W2:Y:S01]  /*13110*/  LDL R232, [R1+0x8] ;  /* 0x0000080001e87983 */ /* 0x000ea20000100800 */
[----:B------:R-:W-:Y:S04]  /*13120*/  DEPBAR.LE SB0, 0x0 ;  /* 0x000080000000791a */ /* 0x000fe80000000000 */
[----:B------:R-:W2:Y:S01]  /*13130*/  LDL R174, [R1+0x40] ;  /* 0x0000400001ae7983 */ /* 0x000ea20000100800 */
[----:B------:R-:W-:Y:S01]  /*13140*/  WARPSYNC 0xffffffff ;  /* 0xffffffff00007948 */ /* 0x000fe20003800000 */
[----:B------:R-:W-:Y:S02]  /*13150*/  ULDC UR4, c[0x0][0x324] ;  /* 0x0000c90000047ab9 */ /* 0x000fe40000000800 */
[----:B------:R-:W2:Y:S01]  /*13160*/  LDL.64 R172, [R1+0x30] ;  /* 0x0000300001ac7983 */ /* 0x000ea20000100a00 */
[----:B------:R-:W-:Y:S05]  /*13170*/  ULOP3.LUT UR4, URZ, UR4, URZ, 0x33, !UPT ;  /* 0x000000043f047292 */ /* 0x000fea000f8e333f */
[----:B------:R-:W-:Y:S08]  /*13180*/  BAR.SYNC.DEFER_BLOCKING 0x0 ;  /* 0x0000000000007b1d */ /* 0x000ff00000010000 */
[----:B------:R-:W-:Y:S08]  /*13190*/  LDSM.16.M88.4 R80, [R207] ;  /* 0x00000000cf50783b */ /* 0x000ff00000000200 */
[----:B------:R-:W4:Y:S08]  /*131a0*/  LDSM.16.M88.4 R16, [R200] ;  /* 0x00000000c810783b */ /* 0x000f300000000200 */
        /* <DEDUP_REMOVED lines=37> */
[----:B------:R-:W-:Y:S01]  /*13400*/  @!P0 SHF.R.S32.HI R0, RZ, 0x1f, R216 ;  /* 0x0000001fff008819 */ /* 0x000fe200000114d8 */
[----:B------:R-:W-:Y:S01]  /*13410*/  @!P0 IMAD.WIDE.U32 R2, R216, c[0x0][0x208], RZ ;  /* 0x00008200d8028a25 */ /* 0x000fe200078e00ff */
[----:B------:R-:W-:Y:S02]  /*13420*/  @!P0 MOV R173, R174 ;  /* 0x000000ae00ad8202 */ /* 0x000fe40000000f00 */
[-C--:B------:R-:W-:Y:S01]  /*13430*/  HMMA.16816.F32 R12, R164, R162.reuse, R12 ;  /* 0x000000a2a40c723c */ /* 0x080fe2000000180c */
[----:B------:R-:W-:Y:S03]  /*13440*/  @!P0 MOV R174, c[0x0][0x208] ;  /* 0x0000820000ae8a02 */ /* 0x000fe60000000f00 */
[----:B------:R-:W-:Y:S02]  /*13450*/  @!P0 IMAD R0, R0, c[0x0][0x208], RZ ;  /* 0x0000820000008a24 */ /* 0x000fe400078e02ff */
[----:B------:R-:W-:Y:S02]  /*13460*/  @!P0 IMAD.WIDE.U32 R172, R2, 0x50, R172 ;  /* 0x0000005002ac8825 */ /* 0x000fe400078e00ac */
[C---:B------:R-:W-:Y:S01]  /*13470*/  HMMA.16816.F32 R16, R156.reuse, R162, R16 ;  /* 0x000000a29c10723c */ /* 0x040fe20000001810 */
[----:B------:R-:W2:Y:S03]  /*13480*/  LDSM.16.M88.4 R160, [R213] ;  /* 0x00000000d5a0783b */ /* 0x000ea60000000200 */
[----:B------:R-:W-:Y:S01]  /*13490*/  @!P0 IMAD R0, R216, c[0x0][0x20c], R0 ;  /* 0x00008300d8008a24 */ /* 0x000fe200078e0200 */
[----:B------:R-:W-:Y:S03]  /*134a0*/  @!P0 LEA R2, P1, R172, c[0x0][0x1f8], 0x1 ;  /* 0x00007e00ac028a11 */ /* 0x000fe600078208ff */
[-C--:B------:R-:W-:Y:S04]  /*134b0*/  HMMA.16816.F32 R20, R156, R168.reuse, R20 ;  /* 0x000000a89c14723c */ /* 0x080fe80000001814 */
[----:B------:R-:W-:Y:S04]  /*134c0*/  @!P0 IADD3 R0, R3, R0, RZ ;  /* 0x0000000003008210 */ /* 0x000fe80007ffe0ff */
[C---:B------:R-:W-:Y:S04]  /*134d0*/  HMMA.16816.F32 R24, R164.reuse, R168, R24 ;  /* 0x000000a8a418723c */ /* 0x040fe80000001818 */
[----:B------:R-:W-:Y:S03]  /*134e0*/  @!P0 IMAD R0, R0, 0x50, RZ ;  /* 0x0000005000008824 */ /* 0x000fe600078e02ff */
[----:B------:R-:W-:Y:S01]  /*134f0*/  @!P0 MOV R168, 0x5 ;  /* 0x0000000500a88802 */ /* 0x000fe20000000f00 */
[-C--:B------:R-:W-:Y:S04]  /*13500*/  HMMA.16816.F32 R28, R164, R170.reuse, R28 ;  /* 0x000000aaa41c723c */ /* 0x080fe8000000181c */
[----:B------:R-:W-:Y:S02]  /*13510*/  @!P0 IADD3 R3, R173, R0, RZ ;  /* 0x00000000ad038210 */ /* 0x000fe40007ffe0ff */
[----:B------:R-:W-:Y:S02]  /*13520*/  @!P0 SHF.L.U32 R169, R174, 0x5, RZ ;  /* 0x00000005aea98819 */ /* 0x000fe400000006ff */
[----:B------:R-:W-:Y:S01]  /*13530*/  @!P0 LEA.HI.X R3, R172, c[0x0][0x1fc], R3, 0x1, P1 ;  /* 0x00007f00ac038a11 */ /* 0x000fe200008f0c03 */
[C---:B------:R-:W-:Y:S04]  /*13540*/  HMMA.16816.F32 R32, R156.reuse, R170, R32 ;  /* 0x000000aa9c20723c */ /* 0x040fe80000001820 */
[----:B------:R-:W-:Y:S02]  /*13550*/  @!P0 SHF.L.U64.HI R0, R174, R168, c[0x0][0x20c] ;  /* 0x00008300ae008619 */ /* 0x000fe400000102a8 */
[----:B------:R-:W4:Y:S01]  /*13560*/  LDSM.16.M88.4 R172, [R212] ;  /* 0x00000000d4ac783b */ /* 0x000f220000000200 */
[-C--:B------:R-:W-:Y:S01]  /*13570*/  @!P0 IADD3 R178, P2, R2, R169.reuse, RZ ;  /* 0x000000a902b28210 */ /* 0x080fe20007f5e0ff */
[-C--:B-1----:R-:W-:Y:S04]  /*13580*/  HMMA.16816.F32 R36, R156, R152.reuse, R36 ;  /* 0x000000989c24723c */ /* 0x082fe80000001824 */
[-C--:B------:R-:W-:Y:S02]  /*13590*/  @!P0 IADD3.X R179, R3, R0.reuse, RZ, P2, !PT ;  /* 0x0000000003b38210 */ /* 0x080fe400017fe4ff */
[----:B------:R-:W-:Y:S01]  /*135a0*/  @!PT LDS RZ, [RZ] ;  /* 0x00000000fffff984 */ /* 0x000fe20000000800 */
[----:B------:R-:W-:Y:S01]  /*135b0*/  @!PT LDS RZ, [RZ] ;  /* 0x00000000fffff984 */ /* 0x000fe20000000800 */
[----:B------:R-:W-:Y:S01]  /*135c0*/  @!PT LDS RZ, [RZ] ;  /* 0x00000000fffff984 */ /* 0x000fe20000000800 */
[----:B------:R1:W-:Y:S01]  /*135d0*/  @!P0 LDGSTS.E.BYPASS.LTC128B.128 [R219+0x100], [R2.64], !P4 ;  /* 0x0010000002db8fae */ /* 0x0003e2000e101d48 */
[-C--:B------:R-:W-:Y:S01]  /*135e0*/  @!P0 IADD3 R176, P1, R178, R169.reuse, RZ ;  /* 0x000000a9b2b08210 */ /* 0x080fe20007f3e0ff */
[C---:B------:R-:W-:Y:S04]  /*135f0*/  HMMA.16816.F32 R40, R164.reuse, R152, R40 ;  /* 0x00000098a428723c */ /* 0x040fe80000001828 */
[-C--:B------:R-:W-:Y:S02]  /*13600*/  @!P0 IADD3.X R177, R179, R0.reuse, RZ, P1, !PT ;  /* 0x00000000b3b18210 */ /* 0x080fe40000ffe4ff */
[----:B------:R5:W-:Y:S01]  /*13610*/  @!P0 LDGSTS.E.BYPASS.LTC128B.128 [R219+0x900], [R178.64], !P4 ;  /* 0x00900000b2db8fae */ /* 0x000be2000e101d48 */
[-C--:B------:R-:W-:Y:S01]  /*13620*/  @!P0 IADD3 R168, P2, R176, R169.reuse, RZ ;  /* 0x000000a9b0a88210 */ /* 0x080fe20007f5e0ff */
[-C--:B------:R-:W-:Y:S06]  /*13630*/  HMMA.16816.F32 R44, R164, R154.reuse, R44 ;  /* 0x0000009aa42c723c */ /* 0x080fec000000182c */
[----:B------:R5:W-:Y:S02]  /*13640*/  @!P0 LDGSTS.E.BYPASS.LTC128B.128 [R219+0x1100], [R176.64], !P4 ;  /* 0x01100000b0db8fae */ /* 0x000be4000e101d48 */
[C---:B------:R-:W-:Y:S08]  /*13650*/  HMMA.16816.F32 R48, R156.reuse, R154, R48 ;  /* 0x0000009a9c30723c */ /* 0x040ff00000001830 */
[-C--:B--2---:R-:W-:Y:S04]  /*13660*/  HMMA.16816.F32 R52, R156, R160.reuse, R52 ;  /* 0x000000a09c34723c */ /* 0x084fe80000001834 */
[----:B-1----:R-:W-:Y:S02]  /*13670*/  @!P0 IADD3 R2, P1, R168, R169, RZ ;  /* 0x000000a9a8028210 */ /* 0x002fe40007f3e0ff */
[-C--:B------:R-:W-:Y:S02]  /*13680*/  @!P0 IADD3.X R169, R177, R0.reuse, RZ, P2, !PT ;  /* 0x00000000b1a98210 */ /* 0x080fe400017fe4ff */
[C---:B------:R-:W-:Y:S03]  /*13690*/  HMMA.16816.F32 R56, R164.reuse, R160, R56 ;  /* 0x000000a0a438723c */ /* 0x040fe60000001838 */
[----:B------:R1:W-:Y:S01]  /*136a0*/  @!P0 LDGSTS.E.BYPASS.LTC128B.128 [R219+0x1900], [R168.64], !P4 ;  /* 0x01900000a8db8fae */ /* 0x0003e2000e101d48 */
[----:B------:R-:W-:Y:S04]  /*136b0*/  @!P0 IADD3.X R3, R169, R0, RZ, P1, !PT ;  /* 0x00000000a9038210 */ /* 0x000fe80000ffe4ff */
[-C--:B------:R-:W-:Y:S03]  /*136c0*/  HMMA.16816.F32 R60, R164, R162.reuse, R60 ;  /* 0x000000a2a43c723c */ /* 0x080fe6000000183c */
[----:B------:R2:W-:Y:S01]  /*136d0*/  @!P0 LDGSTS.E.BYPASS.LTC128B.128 [R219+0x2100], [R2.64], !P4 ;  /* 0x0210000002db8fae */ /* 0x0005e2000e101d48 */
[----:B------:R-:W-:Y:S04]  /*136e0*/  ISETP.GT.AND P0, PT, R216, R232, PT ;  /* 0x000000e8d800720c */ /* 0x000fe80003f04270 */
[C---:B------:R-:W-:Y:S03]  /*136f0*/  HMMA.16816.F32 R64, R156.reuse, R162, R64 ;  /* 0x000000a29c40723c */ /* 0x040fe60000001840 */
[----:B-----5:R-:W-:Y:S05]  /*13700*/  LDSM.16.M88.4 R176, [R206] ;  /* 0x00000000ceb0783b */ /* 0x020fea0000000200 */
[-C--:B----4-:R-:W-:Y:S03]  /*13710*/  HMMA.16816.F32 R68, R156, R172.reuse, R68 ;  /* 0x000000ac9c44723c */ /* 0x090fe60000001844 */
[----:B------:R-:W-:Y:S05]  /*13720*/  LDSM.16.M88.4 R180, [R208+0x2000] ;  /* 0x00200000d0b4783b */ /* 0x000fea0000000200 */
[C---:B------:R-:W-:Y:S03]  /*13730*/  HMMA.16816.F32 R72, R164.reuse, R172, R72 ;  /* 0x000000aca448723c */ /* 0x040fe60000001848 */
[----:B-1----:R-:W1:Y:S05]  /*13740*/  LDSM.16.M88.4 R168, [R208] ;  /* 0x00000000d0a8783b */ /* 0x002e6a0000000200 */
[-C--:B------:R-:W-:Y:S03]  /*13750*/  HMMA.16816.F32 R76, R164, R174.reuse, R76 ;  /* 0x000000aea44c723c */ /* 0x080fe6000000184c */
[----:B------:R-:W4:Y:S05]  /*13760*/  LDSM.16.M88.4 R184, [R206+0x800] ;  /* 0x00080000ceb8783b */ /* 0x000f2a0000000200 */
[----:B------:R-:W-:Y:S03]  /*13770*/  HMMA.16816.F32 R80, R156, R174, R80 ;  /* 0x000000ae9c50723c */ /* 0x000fe60000001850 */
[----:B------:R-:W5:Y:S08]  /*13780*/  LDSM.16.M88.4 R152, [R206+0x1000] ;  /* 0x00100000ce98783b */ /* 0x000f700000000200 */
[----:B------:R-:W2:Y:S08]  /*13790*/  LDSM.16.M88.4 R188, [R206+0x1800] ;  /* 0x00180000cebc783b */ /* 0x000eb00000000200 */
[----:B------:R-:W2:Y:S01]  /*137a0*/  LDSM.16.M88.4 R192, [R206+0x2000] ;  /* 0x00200000cec0783b */ /* 0x000ea20000000200 */
[-C--:B-1----:R-:W-:Y:S07]  /*137b0*/  HMMA.16816.F32 R4, R168, R176.reuse, R4 ;  /* 0x000000b0a804723c */ /* 0x082fee0000001804 */
[----:B------:R-:W-:Y:S01]  /*137c0*/  LDSM.16.M88.4 R160, [R209] ;  /* 0x00000000d1a0783b */ /* 0x000fe20000000200 */
[C---:B------:R-:W-:Y:S07]  /*137d0*/  HMMA.16816.F32 R8, R180.reuse, R176, R8 ;  /* 0x000000b0b408723c */ /* 0x040fee0000001808 */
[----:B------:R-:W1:Y:S01]  /*137e0*/  LDSM.16.M88.4 R196, [R203] ;  /* 0x00000000cbc4783b */ /* 0x000e620000000200 */
[-C--:B------:R-:W-:Y:S07]  /*137f0*/  HMMA.16816.F32 R12, R180, R178.reuse, R12 ;  /* 0x000000b2b40c723c */ /* 0x080fee000000180c */
[----:B------:R-:W1:Y:S01]  /*13800*/  LDSM.16.M88.4 R156, [R209+0x2000] ;  /* 0x00200000d19c783b */ /* 0x000e620000000200 */
[C---:B------:R-:W-:Y:S07]  /*13810*/  HMMA.16816.F32 R16, R168.reuse, R178, R16 ;  /* 0x000000b2a810723c */ /* 0x040fee0000001810 */
[----:B------:R-:W0:Y:S01]  /*13820*/  LDGDEPBAR ;  /* 0x00000000000079af */ /* 0x000e220000000000 */
        /* <DEDUP_REMOVED lines=22> */
[----:B------:R-:W-:Y:S02]  /*13990*/  FMUL.FTZ R3, R10, c[0x0][0x320] ;  /* 0x0000c8000a037a20 */ /* 0x000fe40000410000 */
[----:B------:R-:W-:Y:S04]  /*139a0*/  FMUL.FTZ R2, R11, c[0x0][0x320] ;  /* 0x0000c8000b027a20 */ /* 0x000fe80000410000 */
[----:B------:R-:W4:Y:S10]  /*139b0*/  MUFU.TANH R227, R3 ;  /* 0x0000000300e37308 */ /* 0x000f340000002400 */
[----:B------:R-:W2:Y:S01]  /*139c0*/  MUFU.TANH R226, R2 ;  /* 0x0000000200e27308 */ /* 0x000ea20000002400 */
        /* <DEDUP_REMOVED lines=38> */
[----:B---3--:R-:W-:Y:S01]  /*13c30*/  @P0 MOV R5, R217 ;  /* 0x000000d900050202 */ /* 0x008fe20000000f00 */
[-C--:B------:R-:W-:Y:S01]  /*13c40*/  HMMA.16816.F32 R60, R156, R6.reuse, R60 ;  /* 0x000000069c3c723c */ /* 0x080fe2000000183c */
[----:B------:R-:W-:Y:S02]  /*13c50*/  MOV R217, c[0x0][0x2c4] ;  /* 0x0000b10000d97a02 */ /* 0x000fe40000000f00 */
[----:B------:R1:W3:Y:S02]  /*13c60*/  MUFU.TANH R224, R0 ;  /* 0x0000000000e07308 */ /* 0x0002e40000002400 */
[----:B------:R-:W-:Y:S03]  /*13c70*/  ISETP.NE.AND P3, PT, R217, 0x1, PT ;  /* 0x00000001d900780c */ /* 0x000fe60003f65270 */
[C---:B------:R-:W-:Y:S05]  /*13c80*/  HMMA.16816.F32 R64, R160.reuse, R6, R64 ;  /* 0x00000006a040723c */ /* 0x040fea0000001840 */
[----:B------:R3:W3:Y:S02]  /*13c90*/  MUFU.TANH R182, R2 ;  /* 0x0000000200b67308 */ /* 0x0006e40000002400 */
[----:B------:R-:W-:Y:S01]  /*13ca0*/  @P0 MOV R7, c[0x0][0x1e0] ;  /* 0x0000780000070a02 */ /* 0x000fe20000000f00 */
[-C--:B-----5:R-:W-:Y:S04]  /*13cb0*/  HMMA.16816.F32 R68, R160, R8.reuse, R68 ;  /* 0x00000008a044723c */ /* 0x0a0fe80000001844 */
[----:B--2---:R-:W-:Y:S04]  /*13cc0*/  FMUL.FTZ R3, R58, c[0x0][0x320] ;  /* 0x0000c8003a037a20 */ /* 0x004fe80000410000 */
[----:B------:R2:W2:Y:S01]  /*13cd0*/  MUFU.TANH R167, R3 ;  /* 0x0000000300a77308 */ /* 0x0004a20000002400 */
[C---:B------:R-:W-:Y:S04]  /*13ce0*/  HMMA.16816.F32 R72, R156.reuse, R8, R72 ;  /* 0x000000089c48723c */ /* 0x040fe80000001848 */
[----:B-1----:R-:W-:Y:S04]  /*13cf0*/  FMUL.FTZ R0, R15, c[0x0][0x320] ;  /* 0x0000c8000f007a20 */ /* 0x002fe80000410000 */
[-C--:B------:R-:W-:Y:S01]  /*13d00*/  HMMA.16816.F32 R76, R156, R10.reuse, R76 ;  /* 0x0000000a9c4c723c */ /* 0x080fe2000000184c */
[----:B------:R1:W1:Y:S03]  /*13d10*/  MUFU.TANH R223, R0 ;  /* 0x0000000000df7308 */ /* 0x0002660000002400 */
[----:B---3--:R-:W-:Y:S04]  /*13d20*/  FMUL.FTZ R2, R59, c[0x0][0x320] ;  /* 0x0000c8003b027a20 */ /* 0x008fe80000410000 */
[----:B------:R-:W-:Y:S03]  /*13d30*/  HMMA.16816.F32 R80, R160, R10, R80 ;  /* 0x0000000aa050723c */ /* 0x000fe60000001850 */
[----:B------:R3:W3:Y:S11]  /*13d40*/  MUFU.TANH R166, R2 ;  /* 0x0000000200a67308 */ /* 0x0006f60000002400 */
[----:B------:R-:W-:Y:S02]  /*13d50*/  @!UPT UIADD3 URZ, URZ, URZ, URZ ;  /* 0x0000003f3f3ff290 */ /* 0x000fe4000fffe03f */
[----:B--2---:R-:W-:Y:S02]  /*13d60*/  FMUL.FTZ R3, R76, c[0x0][0x320] ;  /* 0x0000c8004c037a20 */ /* 0x004fe40000410000 */
[----:B-1----:R-:W-:Y:S02]  /*13d70*/  FMUL.FTZ R0, R16, c[0x0][0x320] ;  /* 0x0000c80010007a20 */ /* 0x002fe40000410000 */
[----:B------:R-:W-:Y:S02]  /*13d80*/  FMUL.FTZ R6, R79, c[0x0][0x320] ;  /* 0x0000c8004f067a20 */ /* 0x000fe40000410000 */
[----:B------:R1:W2:Y:S02]  /*13d90*/  MUFU.TANH R175, R0 ;  /* 0x0000000000af7308 */ /* 0x0002a40000002400 */
[----:B------:R-:W-:Y:S02]  /*13da0*/  FMUL.FTZ R9, R80, c[0x0][0x320] ;  /* 0x0000c80050097a20 */ /* 0x000fe40000410000 */
[----:B---3--:R-:W-:Y:S02]  /*13db0*/  FMUL.FTZ R2, R75, c[0x0][0x320] ;  /* 0x0000c8004b027a20 */ /* 0x008fe40000410000 */
[----:B-1----:R-:W-:Y:S04]  /*13dc0*/  FMUL.FTZ R0, R17, c[0x0][0x320] ;  /* 0x0000c80011007a20 */ /* 0x002fe80000410000 */
        /* <DEDUP_REMOVED lines=10> */
[----:B------:R-:W1:Y:S10]  /*13e70*/  MUFU.TANH R22, R9 ;  /* 0x0000000900167308 */ /* 0x000e740000002400 */
        /* <DEDUP_REMOVED lines=62> */
[----:B-----5:R-:W-:Y:S02]  /*14260*/  FMUL.FTZ R0, R57, c[0x0][0x320] ;  /* 0x0000c80039007a20 */ /* 0x020fe40000410000 */
[----:B------:R-:W5:Y:S06]  /*14270*/  LDL R57, [R1+0x24] ;  /* 0x0000240001397983 */ /* 0x000f6c0000100800 */
[----:B------:R1:W1:Y:S02]  /*14280*/  MUFU.TANH R55, R0 ;  /* 0x0000000000377308 */ /* 0x0002640000002400 */
[----:B-1----:R-:W-:Y:S02]  /*14290*/  FMUL.FTZ R0, R60, c[0x0][0x320] ;  /* 0x0000c8003c007a20 */ /* 0x002fe40000410000 */
[----:B------:R-:W2:Y:S06]  /*142a0*/  LDL R60, [R1+0x1c] ;  /* 0x00001c00013c7983 */ /* 0x000eac0000100800 */
[----:B------:R1:W1:Y:S02]  /*142b0*/  MUFU.TANH R53, R0 ;  /* 0x0000000000357308 */ /* 0x0002640000002400 */
[----:B-1----:R-:W-:Y:S08]  /*142c0*/  FMUL.FTZ R0, R61, c[0x0][0x320] ;  /* 0x0000c8003d007a20 */ /* 0x002ff00000410000 */
[----:B------:R1:W1:Y:S02]  /*142d0*/  MUFU.TANH R52, R0 ;  /* 0x0000000000347308 */ /* 0x0002640000002400 */
[----:B-1----:R-:W-:Y:S02]  /*142e0*/  FMUL.FTZ R0, R62, c[0x0][0x320] ;  /* 0x0000c8003e007a20 */ /* 0x002fe40000410000 */
[----:B------:R-:W2:Y:S06]  /*142f0*/  LDL R62, [R1+0x20] ;  /* 0x00002000013e7983 */ /* 0x000eac0000100800 */
        /* <DEDUP_REMOVED lines=10> */
[----:B-1----:R-:W-:Y:S08]  /*143a0*/  FMUL.FTZ R0, R67, c[0x0][0x320] ;  /* 0x0000c80043007a20 */ /* 0x002ff00000410000 */
[----:B------:R-:W1:Y:S10]  /*143b0*/  MUFU.TANH R67, R6 ;  /* 0x0000000600437308 */ /* 0x000e740000002400 */
[----:B------:R1:W1:Y:S02]  /*143c0*/  MUFU.TANH R45, R0 ;  /* 0x00000000002d7308 */ /* 0x0002640000002400 */
[----:B-1----:R-:W-:Y:S01]  /*143d0*/  FMUL.FTZ R0, R68, c[0x0][0x320] ;  /* 0x0000c80044007a20 */ /* 0x002fe20000410000 */
[----:B------:R-:W-:Y:S07]  /*143e0*/  MOV R68, c[0x0][0x32c] ;  /* 0x0000cb0000447a02 */ /* 0x000fee0000000f00 */
[----:B------:R1:W1:Y:S01]  /*143f0*/  MUFU.TANH R30, R0 ;  /* 0x00000000001e7308 */ /* 0x0002620000002400 */
[----:B------:R-:W-:Y:S01]  /*14400*/  ISETP.GE.AND P5, PT, R68, 0x1, PT ;  /* 0x000000014400780c */ /* 0x000fe20003fa6270 */
        /* <DEDUP_REMOVED lines=39> */
[----:B------:R-:W-:Y:S03]  /*14680*/  @P0 IADD3 R8, P1, R2, R4, RZ ;  /* 0x0000000402080210 */ /* 0x000fe60007f3e0ff */
        /* <DEDUP_REMOVED lines=11> */
[----:B------:R3:W1:Y:S01]  /*14740*/  MUFU.TANH R25, R4 ;  /* 0x0000000400197308 */ /* 0x0006620000002400 */
[----:B------:R-:W-:Y:S01]  /*14750*/  @P0 IADD3.X R9, R3, R0, RZ, P1, !PT ;  /* 0x0000000003090210 */ /* 0x000fe20000ffe4ff */
[----:B------:R-:W-:Y:S05]  /*14760*/  IMAD R0, R216, -0x50, RZ ;  /* 0xffffffb0d8007824 */ /* 0x000fea00078e02ff */
[----:B------:R1:W-:Y:S08]  /*14770*/  @P0 LDGSTS.E.BYPASS.LTC128B.128 [R219+0x4900], [R8.64], !P4 ;  /* 0x0490000008db0fae */ /* 0x0003f0000e101d48 */
[----:B------:R-:W0:Y:S08]  /*14780*/  LDGDEPBAR ;  /* 0x00000000000079af */ /* 0x000e300000000000 */
[----:B---3--:R-:W3:Y:S01]  /*14790*/  SHFL.IDX PT, R4, R5, RZ, 0x1c1f ;  /* 0x001c1fff05047589 */ /* 0x008ee200000e0000 */
[----:B--2---:R-:W-:Y:S04]  /*147a0*/  FMUL.FTZ R2, R83, c[0x0][0x320] ;  /* 0x0000c80053027a20 */ /* 0x004fe80000410000 */
[----:B------:R5:W2:Y:S02]  /*147b0*/  MUFU.TANH R24, R2 ;  /* 0x0000000200187308 */ /* 0x000aa40000002400 */
[----:B-----5:R-:W-:Y:S04]  /*147c0*/  IADD3 R2, -R57, 0x1, R0 ;  /* 0x0000000139027810 */ /* 0x020fe80007ffe100 */
[----:B------:R-:W-:Y:S04]  /*147d0*/  IADD3 R2, -R60, R2, R62 ;  /* 0x000000023c027210 */ /* 0x000fe80007ffe13e */
[C---:B-1----:R-:W-:Y:S02]  /*147e0*/  IADD3 R6, R2.reuse, c[0x0][0x328], RZ ;  /* 0x0000ca0002067a10 */ /* 0x042fe40007ffe0ff */
[----:B------:R-:W-:Y:S02]  /*147f0*/  IADD3 R7, R2, UR4, RZ ;  /* 0x0000000402077c10 */ /* 0x000fe4000fffe0ff */
[----:B---3--:R-:W-:Y:S02]  /*14800*/  IADD3 R3, R6, R4, RZ ;  /* 0x0000000406037210 */ /* 0x008fe40007ffe0ff */
[----:B------:R-:W-:Y:S01]  /*14810*/  IADD3 R2, R4, R7, RZ ;  /* 0x0000000704027210 */ /* 0x000fe20007ffe0ff */
[----:B------:R-:W-:-:S05]  /*14820*/  @!P5 BRA `(.L_x_938) ;  /* 0x000001800000d947 */ /* 0x000fca0003800000 */
[----:B--2-4-:R-:W-:Y:S01]  /*14830*/  IADD3 R4, -R60, R62, R4 ;  /* 0x0000003e3c047210 */ /* 0x014fe20007ffe104 */
[----:B------:R-:W-:Y:S03]  /*14840*/  BSSY B0, `(.L_x_939) ;  /* 0x0000011000007945 */ /* 0x000fe60003800000 */
        /* <DEDUP_REMOVED lines=11> */
.L_x_940:
[----:B------:R-:W-:Y:S04]  /*14900*/  MOV R8, c[0x0][0x32c] ;  /* 0x0000cb0000087a02 */ /* 0x000fe80000000f00 */
[----:B------:R-:W-:Y:S11]  /*14910*/  ISETP.NE.AND P0, PT, R8, 0x1, PT ;  /* 0x000000010800780c */ /* 0x000ff60003f05270 */
[----:B------:R-:W-:Y:S02]  /*14920*/  @!UPT UIADD3 URZ, URZ, URZ, URZ ;  /* 0x0000003f3f3ff290 */ /* 0x000fe4000fffe03f */
[----:B------:R-:W-:Y:S05]  /*14930*/  @P0 IMAD.HI.U32 R8, R4, c[0x0][0x330], RZ ;  /* 0x0000cc0004080a27 */ /* 0x000fea00078e00ff */
[----:B------:R-:W-:Y:S02]  /*14940*/  @P0 SHF.R.U32.HI R4, RZ, c[0x0][0x334], R8 ;  /* 0x0000cd00ff040a19 */ /* 0x000fe40000011608 */
.L_x_941:
[----:B------:R-:W-:Y:S05]  /*14950*/  BSYNC B0 ;  /* 0x0000000000007941 */ /* 0x000fea0003800000 */
.L_x_939:
[----:B------:R-:W-:Y:S04]  /*14960*/  IMAD.IADD R8, R0, 0x1, -R57 ;  /* 0x0000000100087824 */ /* 0x000fe800078e0a39 */
[----:B------:R-:W-:Y:S05]  /*14970*/  IMAD R4, R4, c[0x0][0x32c], R8 ;  /* 0x0000cb0004047a24 */ /* 0x000fea00078e0208 */
[----:B------:R-:W-:Y:S02]  /*14980*/  IADD3 R8, R4, c[0x0][0x32c], RZ ;  /* 0x0000cb0004087a10 */ /* 0x000fe40007ffe0ff */
[----:B------:R-:W-:Y:S02]  /*14990*/  IMNMX R2, R2, R4, !PT ;  /* 0x0000000402027217 */ /* 0x000fe40007800200 */
[----:B------:R-:W-:Y:S02]  /*149a0*/  IMNMX R3, R3, R8, PT ;  /* 0x0000000803037217 */ /* 0x000fe40003800200 */
.L_x_938:
[C---:B--2-4-:R-:W-:Y:S01]  /*149b0*/  ISETP.GE.AND P0, PT, R0.reuse, 0x2, PT ;  /* 0x000000020000780c */ /* 0x054fe20003f06270 */
[----:B------:R-:W1:Y:S01]  /*149c0*/  SHFL.IDX PT, R4, R5, 0x1, 0x1c1f ;  /* 0x003c1f0005047f89 */ /* 0x000e6200000e0000 */
[----:B------:R-:W-:Y:S02]  /*149d0*/  ISETP.GE.AND P1, PT, R0, 0x1, PT ;  /* 0x000000010000780c */ /* 0x000fe40003f26270 */
[----:B------:R-:W-:Y:S02]  /*149e0*/  P2R R20, PR, RZ, 0x1 ;  /* 0x00000001ff147803 */ /* 0x000fe40000000000 */
[C---:B------:R-:W-:Y:S02]  /*149f0*/  ISETP.GT.AND P0, PT, R2.reuse, 0x1, !P0 ;  /* 0x000000010200780c */ /* 0x040fe40004704270 */
[----:B------:R-:W-:Y:S02]  /*14a00*/  P2R R21, PR, RZ, 0x2 ;  /* 0x00000002ff157803 */ /* 0x000fe40000000000 */
[----:B------:R-:W-:Y:S02]  /*14a10*/  ISETP.GT.AND P1, PT, R2, RZ, !P1 ;  /* 0x000000ff0200720c */ /* 0x000fe40004f24270 */
[C---:B------:R-:W-:Y:S02]  /*14a20*/  ISETP.LT.OR P0, PT, R3.reuse, 0x2, P0 ;  /* 0x000000020300780c */ /* 0x040fe40000701670 */
[----:B------:R-:W-:Y:S02]  /*14a30*/  ISETP.GE.AND P2, PT, R0, 0x9, PT ;  /* 0x000000090000780c */ /* 0x000fe40003f46270 */
[C---:B------:R-:W-:Y:S02]  /*14a40*/  ISETP.LT.OR P1, PT, R3.reuse, 0x1, P1 ;  /* 0x000000010300780c */ /* 0x040fe40000f21670 */
        /* <DEDUP_REMOVED lines=13> */
[C---:B------:R-:W-:Y:S02]  /*14b20*/  ISETP.LT.OR P0, PT, R3.reuse, 0x11, P0 ;  /* 0x000000110300780c */ /* 0x040fe40000701670 */
        /* <DEDUP_REMOVED lines=33> */
[C---:B------:R-:W-:Y:S02]  /*14d40*/  ISETP.GE.AND P6, PT, R0.reuse, 0x31, PT ;  /* 0x000000310000780c */ /* 0x040fe40003fc6270 */
[----:B------:R-:W-:Y:S02]  /*14d50*/  ISETP.LT.OR P0, PT, R3, 0x2a, P0 ;  /* 0x0000002a0300780c */ /* 0x000fe40000701670 */
[----:B------:R-:W-:Y:S02]  /*14d60*/  ISETP.GE.AND P5, PT, R0, 0x32, PT ;  /* 0x000000320000780c */ /* 0x000fe40003fa6270 */
[----:B------:R-:W-:Y:S02]  /*14d70*/  FSEL R155, R37, -INF , !P0 ;  /* 0xff800000259b7808 */ /* 0x000fe40004000000 */
[----:B------:R-:W-:Y:S02]  /*14d80*/  ISETP.GT.AND P0, PT, R2, 0x30, !P6 ;  /* 0x000000300200780c */ /* 0x000fe40007704270 */
[----:B------:R-:W-:Y:S02]  /*14d90*/  ISETP.GE.AND P3, PT, R0, 0x39, PT ;  /* 0x000000390000780c */ /* 0x000fe40003f66270 */
[C---:B------:R-:W-:Y:S02]  /*14da0*/  ISETP.LT.OR P0, PT, R3.reuse, 0x31, P0 ;  /* 0x000000310300780c */ /* 0x040fe40000701670 */
        /* <DEDUP_REMOVED lines=8> */
[----:B------:R-:W-:Y:S02]  /*14e30*/  ISETP.GE.AND P1, PT, R0, 0x41, PT ;  /* 0x000000410000780c */ /* 0x000fe40003f26270 */
[----:B------:R-:W-:Y:S04]  /*14e40*/  ISETP.LT.OR P0, PT, R3, 0x39, P0 ;  /* 0x000000390300780c */ /* 0x000fe80000701670 */
[----:B------:R-:W-:Y:S02]  /*14e50*/  FSEL R180, R33, -INF , !P0 ;  /* 0xff80000021b47808 */ /* 0x000fe40004000000 */
[C---:B------:R-:W-:Y:S04]  /*14e60*/  ISETP.GT.AND P0, PT, R2.reuse, 0x39, !P2 ;  /* 0x000000390200780c */ /* 0x040fe80005704270 */
[----:B------:R-:W-:Y:S04]  /*14e70*/  ISETP.LT.OR P0, PT, R3, 0x3a, P0 ;  /* 0x0000003a0300780c */ /* 0x000fe80000701670 */
[----:B------:R-:W-:Y:S02]  /*14e80*/  FSEL R181, R31, -INF , !P0 ;  /* 0xff8000001fb57808 */ /* 0x000fe40004000000 */
[----:B------:R-:W-:Y:S04]  /*14e90*/  ISETP.GT.AND P0, PT, R2, 0x40, !P1 ;  /* 0x000000400200780c */ /* 0x000fe80004f04270 */
[C---:B------:R-:W-:Y:S04]  /*14ea0*/  ISETP.LT.OR P0, PT, R3.reuse, 0x41, P0 ;  /* 0x000000410300780c */ /* 0x040fe80000701670 */
[----:B------:R-:W-:Y:S02]  /*14eb0*/  FSEL R194, R30, -INF , !P0 ;  /* 0xff8000001ec27808 */ /* 0x000fe40004000000 */
[----:B------:R-:W-:Y:S04]  /*14ec0*/  ISETP.GE.AND P0, PT, R0, 0x42, PT ;  /* 0x000000420000780c */ /* 0x000fe80003f06270 */
[----:B------:R-:W-:Y:S02]  /*14ed0*/  P2R R9, PR, RZ, 0x1 ;  /* 0x00000001ff097803 */ /* 0x000fe40000000000 */
[----:B------:R-:W-:Y:S04]  /*14ee0*/  ISETP.GT.AND P0, PT, R2, 0x41, !P0 ;  /* 0x000000410200780c */ /* 0x000fe80004704270 */
[----:B------:R-:W-:Y:S04]  /*14ef0*/  ISETP.LT.OR P0, PT, R3, 0x42, P0 ;  /* 0x000000420300780c */ /* 0x000fe80000701670 */
[----:B------:R-:W-:Y:S02]  /*14f00*/  FSEL R195, R27, -INF , !P0 ;  /* 0xff8000001bc37808 */ /* 0x000fe40004000000 */
[----:B------:R-:W-:Y:S04]  /*14f10*/  ISETP.GE.AND P0, PT, R0, 0x49, PT ;  /* 0x000000490000780c */ /* 0x000fe80003f06270 */
[----:B------:R-:W-:Y:S02]  /*14f20*/  P2R R8, PR, RZ, 0x1 ;  /* 0x00000001ff087803 */ /* 0x000fe40000000000 */
[----:B------:R-:W-:Y:S04]  /*14f30*/  ISETP.GT.AND P0, PT, R2, 0x48, !P0 ;  /* 0x000000480200780c */ /* 0x000fe80004704270 */
[C---:B------:R-:W-:Y:S04]  /*14f40*/  ISETP.LT.OR P0, PT, R3.reuse, 0x49, P0 ;  /* 0x000000490300780c */ /* 0x040fe80000701670 */
[----:B------:R-:W-:Y:S02]  /*14f50*/  FSEL R199, R22, -INF , !P0 ;  /* 0xff80000016c77808 */ /* 0x000fe40004000000 */
[----:B------:R-:W-:Y:S04]  /*14f60*/  ISETP.GE.AND P0, PT, R0, 0x4a, PT ;  /* 0x0000004a0000780c */ /* 0x000fe80003f06270 */
[----:B------:R-:W-:Y:S02]  /*14f70*/  P2R R22, PR, RZ, 0x1 ;  /* 0x00000001ff167803 */ /* 0x000fe40000000000 */
[----:B------:R-:W-:Y:S01]  /*14f80*/  ISETP.GT.AND P0, PT, R2, 0x49, !P0 ;  /* 0x000000490200780c */ /* 0x000fe20004704270 */
[--C-:B-1----:R-:W-:Y:S03]  /*14f90*/  IMAD.IADD R2, R6, 0x1, R4.reuse ;  /* 0x0000000106027824 */ /* 0x102fe600078e0204 */
[----:B------:R-:W-:Y:S01]  /*14fa0*/  ISETP.LT.OR P0, PT, R3, 0x4a, P0 ;  /* 0x0000004a0300780c */ /* 0x000fe20000701670 */
[----:B------:R-:W-:Y:S03]  /*14fb0*/  IMAD.IADD R3, R7, 0x1, R4 ;  /* 0x0000000107037824 */ /* 0x000fe600078e0204 */
[----:B------:R-:W-:Y:S02]  /*14fc0*/  FSEL R217, R23, -INF , !P0 ;  /* 0xff80000017d97808 */ /* 0x000fe40004000000 */
[----:B------:R-:W-:Y:S11]  /*14fd0*/  ISETP.GE.AND P0, PT, R68, 0x1, PT ;  /* 0x000000014400780c */ /* 0x000ff60003f06270 */
[----:B------:R-:W-:Y:S02]  /*14fe0*/  @!UPT UIADD3 URZ, URZ, URZ, URZ ;  /* 0x0000003f3f3ff290 */ /* 0x000fe4000fffe03f */
[----:B------:R-:W-:-:S05]  /*14ff0*/  @!P0 BRA `(.L_x_942) ;  /* 0x0000018000008947 */ /* 0x000fca0003800000 */
[----:B------:R-:W-:Y:S01]  /*15000*/  IADD3 R4, -R60, R62, R4 ;  /* 0x0000003e3c047210 */ /* 0x000fe20007ffe104 */
        /* <DEDUP_REMOVED lines=12> */
.L_x_944:
[----:B------:R-:W-:Y:S04]  /*150d0*/  MOV R23, c[0x0][0x32c] ;  /* 0x0000cb0000177a02 */ /* 0x000fe80000000f00 */
[----:B------:R-:W-:Y:S11]  /*150e0*/  ISETP.NE.AND P0, PT, R23, 0x1, PT ;  /* 0x000000011700780c */ /* 0x000ff60003f05270 */
[----:B------:R-:W-:Y:S02]  /*150f0*/  @!UPT UIADD3 URZ, URZ, URZ, URZ ;  /* 0x0000003f3f3ff290 */ /* 0x000fe4000fffe03f */
[----:B------:R-:W-:Y:S05]  /*15100*/  @P0 IMAD.HI.U32 R23, R4, c[0x0][0x330], RZ ;  /* 0x0000cc0004170a27 */ /* 0x000fea00078e00ff */
[----:B------:R-:W-:Y:S02]  /*15110*/  @P0 SHF.R.U32.HI R4, RZ, c[0x0][0x334], R23 ;  /* 0x0000cd00ff040a19 */ /* 0x000fe40000011617 */
.L_x_945:
[----:B------:R-:W-:Y:S05]  /*15120*/  BSYNC B0 ;  /* 0x0000000000007941 */ /* 0x000fea0003800000 */
.L_x_943:
[----:B------:R-:W-:Y:S04]  /*15130*/  IMAD.IADD R23, R0, 0x1, -R57 ;  /* 0x0000000100177824 */ /* 0x000fe800078e0a39 */
[----:B------:R-:W-:Y:S05]  /*15140*/  IMAD R4, R4, c[0x0][0x32c], R23 ;  /* 0x0000cb0004047a24 */ /* 0x000fea00078e0217 */
[----:B------:R-:W-:Y:S02]  /*15150*/  IADD3 R23, R4, c[0x0][0x32c], RZ ;  /* 0x0000cb0004177a10 */ /* 0x000fe40007ffe0ff */
[----:B------:R-:W-:Y:S02]  /*15160*/  IMNMX R3, R3, R4, !PT ;  /* 0x0000000403037217 */ /* 0x000fe40007800200 */
[----:B------:R-:W-:Y:S02]  /*15170*/  IMNMX R2, R2, R23, PT ;  /* 0x0000001702027217 */ /* 0x000fe40003800200 */
.L_x_942:
[----:B------:R-:W-:Y:S01]  /*15180*/  ISETP.NE.AND P0, PT, R20, RZ, PT ;  /* 0x000000ff1400720c */ /* 0x000fe20003f05270 */
[----:B------:R-:W1:Y:S03]  /*15190*/  SHFL.IDX PT, R4, R5, 0x2, 0x1c1f ;  /* 0x005c1f0005047f89 */ /* 0x000e6600000e0000 */
[----:B------:R-:W-:Y:S04]  /*151a0*/  ISETP.GT.AND P0, PT, R3, 0x1, !P0 ;  /* 0x000000010300780c */ /* 0x000fe80004704270 */
[C---:B------:R-:W-:Y:S04]  /*151b0*/  ISETP.LT.OR P0, PT, R2.reuse, 0x2, P0 ;  /* 0x000000020200780c */ /* 0x040fe80000701670 */
        /* <DEDUP_REMOVED lines=34> */
[C---:B------:R-:W-:Y:S04]  /*153e0*/  ISETP.GT.AND P0, PT, R3.reuse, 0x28, !P0 ;  /* 0x000000280300780c */ /* 0x040fe80004704270 */
[----:B------:R-:W-:Y:S04]  /*153f0*/  ISETP.LT.OR P0, PT, R2, 0x29, P0 ;  /* 0x000000290200780c */ /* 0x000fe80000701670 */
[----:B------:R-:W-:Y:S02]  /*15400*/  FSEL R63, R154, -INF , !P0 ;  /* 0xff8000009a3f7808 */ /* 0x000fe40004000000 */
[----:B------:R-:W-:Y:S04]  /*15410*/  ISETP.NE.AND P0, PT, R10, RZ, PT ;  /* 0x000000ff0a00720c */ /* 0x000fe80003f05270 */
        /* <DEDUP_REMOVED lines=26> */
[----:B------:R-:W-:Y:S04]  /*155c0*/  ISETP.NE.AND P0, PT, R21, RZ, PT ;  /* 0x000000ff1500720c */ /* 0x000fe80003f05270 */
        /* <DEDUP_REMOVED lines=25> */
.L_x_948:
[----:B------:R-:W-:Y:S04]  /*15760*/  MOV R23, c[0x0][0x32c] ;  /* 0x0000cb0000177a02 */ /* 0x000fe80000000f00 */
[----:B------:R-:W-:Y:S11]  /*15770*/  ISETP.NE.AND P0, PT, R23, 0x1, PT ;  /* 0x000000011700780c */ /* 0x000ff60003f05270 */
[----:B------:R-:W-:Y:S02]  /*15780*/  @!UPT UIADD3 URZ, URZ, URZ, URZ ;  /* 0x0000003f3f3ff290 */ /* 0x000fe4000fffe03f */
[----:B------:R-:W-:Y:S05]  /*15790*/  @P0 IMAD.HI.U32 R23, R4, c[0x0][0x330], RZ ;  /* 0x0000cc0004170a27 */ /* 0x000fea00078e00ff */
[----:B------:R-:W-:Y:S02]  /*157a0*/  @P0 SHF.R.U32.HI R4, RZ, c[0x0][0x334], R23 ;  /* 0x0000cd00ff040a19 */ /* 0x000fe40000011617 */
.L_x_949:
[----:B------:R-:W-:Y:S05]  /*157b0*/  BSYNC B0 ;  /* 0x0000000000007941 */ /* 0x000fea0003800000 */
.L_x_947:
[----:B------:R-:W-:Y:S04]  /*157c0*/  IMAD.IADD R23, R0, 0x1, -R57 ;  /* 0x0000000100177824 */ /* 0x000fe800078e0a39 */
[----:B------:R-:W-:Y:S05]  /*157d0*/  IMAD R4, R4, c[0x0][0x32c], R23 ;  /* 0x0000cb0004047a24 */ /* 0x000fea00078e0217 */
[----:B------:R-:W-:Y:S02]  /*157e0*/  IADD3 R23, R4, c[0x0][0x32c], RZ ;  /* 0x0000cb0004177a10 */ /* 0x000fe40007ffe0ff */
[----:B------:R-:W-:Y:S02]  /*157f0*/  IMNMX R3, R3, R4, !PT ;  /* 0x0000000403037217 */ /* 0x000fe40007800200 */
[----:B------:R-:W-:Y:S02]  /*15800*/  IMNMX R2, R2, R23, PT ;  /* 0x0000001702027217 */ /* 0x000fe40003800200 */
.L_x_946:
[----:B------:R-:W-:Y:S01]  /*15810*/  ISETP.NE.AND P0, PT, R20, RZ, PT ;  /* 0x000000ff1400720c */ /* 0x000fe20003f05270 */
[----:B------:R-:W1:Y:S03]  /*15820*/  SHFL.IDX PT, R4, R5, 0x3, 0x1c1f ;  /* 0x007c1f0005047f89 */ /* 0x000e6600000e0000 */
        /* <DEDUP_REMOVED lines=92> */
.L_x_952:
[----:B------:R-:W-:Y:S04]  /*15df0*/  MOV R5, c[0x0][0x32c] ;  /* 0x0000cb0000057a02 */ /* 0x000fe80000000f00 */
[----:B------:R-:W-:Y:S11]  /*15e00*/  ISETP.NE.AND P0, PT, R5, 0x1, PT ;  /* 0x000000010500780c */ /* 0x000ff60003f05270 */
[----:B------:R-:W-:Y:S02]  /*15e10*/  @!UPT UIADD3 URZ, URZ, URZ, URZ ;  /* 0x0000003f3f3ff290 */ /* 0x000fe4000fffe03f */
[----:B------:R-:W-:Y:S05]  /*15e20*/  @P0 IMAD.HI.U32 R5, R4, c[0x0][0x330], RZ ;  /* 0x0000cc0004050a27 */ /* 0x000fea00078e00ff */
[----:B------:R-:W-:Y:S02]  /*15e30*/  @P0 SHF.R.U32.HI R4, RZ, c[0x0][0x334], R5 ;  /* 0x0000cd00ff040a19 */ /* 0x000fe40000011605 */
.L_x_953:
[----:B------:R-:W-:Y:S05]  /*15e40*/  BSYNC B0 ;  /* 0x0000000000007941 */ /* 0x000fea0003800000 */
.L_x_951:
[----:B------:R-:W-:Y:S04]  /*15e50*/  IMAD.IADD R0, R0, 0x1, -R57 ;  /* 0x0000000100007824 */ /* 0x000fe800078e0a39 */
[----:B------:R-:W-:Y:S05]  /*15e60*/  IMAD R0, R4, c[0x0][0x32c], R0 ;  /* 0x0000cb0004007a24 */ /* 0x000fea00078e0200 */
[----:B------:R-:W-:Y:S02]  /*15e70*/  IADD3 R4, R0, c[0x0][0x32c], RZ ;  /* 0x0000cb0000047a10 */ /* 0x000fe40007ffe0ff */
[----:B------:R-:W-:Y:S02]  /*15e80*/  IMNMX R2, R2, R0, !PT ;  /* 0x0000000002027217 */ /* 0x000fe40007800200 */
[----:B------:R-:W-:Y:S02]  /*15e90*/  IMNMX R3, R3, R4, PT ;  /* 0x0000000403037217 */ /* 0x000fe40003800200 */
.L_x_950:
[----:B------:R-:W-:Y:S01]  /*15ea0*/  ISETP.NE.AND P0, PT, R21, RZ, PT ;  /* 0x000000ff1500720c */ /* 0x000fe20003f05270 */
[----:B------:R-:W-:Y:S01]  /*15eb0*/  LDSM.16.MT88.4 R52, [R202] ;  /* 0x00000000ca34783b */ /* 0x000fe20000004200 */
[----:B------:R-:W-:Y:S02]  /*15ec0*/  FMNMX.FTZ R0, R26, R84, !PT ;  /* 0x000000541a007209 */ /* 0x000fe40007810000 */
[----:B------:R-:W-:Y:S02]  /*15ed0*/  ISETP.GT.AND P0, PT, R2, RZ, !P0 ;  /* 0x000000ff0200720c */ /* 0x000fe40004704270 */
        /* <DEDUP_REMOVED lines=20> */
[C---:B------:R-:W-:Y:S02]  /*16020*/  ISETP.GT.AND P0, PT, R2.reuse, 0x9, !P0 ;  /* 0x000000090200780c */ /* 0x040fe40004704270 */
        /* <DEDUP_REMOVED lines=48> */
[----:B-1----:R-:W-:Y:S02]  /*16330*/  FMNMX.FTZ R0, R0, R6, !PT ;  /* 0x0000000600007209 */ /* 0x002fe40007810000 */
[----:B------:R-:W-:Y:S02]  /*16340*/  ISETP.GT.AND P0, PT, R2, 0x28, !P0 ;  /* 0x000000280200780c */ /* 0x000fe40004704270 */
[----:B------:R-:W-:Y:S01]  /*16350*/  FMNMX.FTZ R4, R56, R4, !PT ;  /* 0x0000000438047209 */ /* 0x000fe20007810000 */
[----:B------:R-:W1:Y:S01]  /*16360*/  SHFL.BFLY PT, R7, R0, 0x1, 0x1f ;  /* 0x0c201f0000077f89 */ /* 0x000e6200000e0000 */
        /* <DEDUP_REMOVED lines=18> */
[----:B------:R-:W-:Y:S02]  /*16490*/  ISETP.GT.AND P0, PT, R2, 0x31, !P5 ;  /* 0x000000310200780c */ /* 0x000fe40006f04270 */
[----:B------:R-:W-:Y:S02]  /*164a0*/  FMNMX.FTZ R4, R169, R4, !PT ;  /* 0x00000004a9047209 */ /* 0x000fe40007810000 */
[----:B------:R-:W-:Y:S02]  /*164b0*/  ISETP.LT.OR P0, PT, R3, 0x32, P0 ;  /* 0x000000320300780c */ /* 0x000fe40000701670 */
[----:B------:R-:W-:Y:S02]  /*164c0*/  FMNMX.FTZ R5, R48, R5, !PT ;  /* 0x0000000530057209 */ /* 0x000fe40007810000 */
[----:B------:R-:W-:Y:S02]  /*164d0*/  FMNMX.FTZ R4, R172, R4, !PT ;  /* 0x00000004ac047209 */ /* 0x000fe40007810000 */
[----:B------:R-:W-:Y:S02]  /*164e0*/  FSEL R178, R166, -INF , !P0 ;  /* 0xff800000a6b27808 */ /* 0x000fe40004000000 */
[----:B------:R-:W-:Y:S02]  /*164f0*/  ISETP.GT.AND P0, PT, R2, 0x38, !P3 ;  /* 0x000000380200780c */ /* 0x000fe40005f04270 */
[----:B------:R-:W-:Y:S02]  /*16500*/  FMNMX.FTZ R5, R156, R5, !PT ;  /* 0x000000059c057209 */ /* 0x000fe40007810000 */
[----:B-1----:R-:W-:Y:S02]  /*16510*/  FMNMX.FTZ R72, R0, R7, !PT ;  /* 0x0000000700487209 */ /* 0x002fe40007810000 */
[----:B------:R-:W-:Y:S02]  /*16520*/  FMNMX.FTZ R4, R173, R4, !PT ;  /* 0x00000004ad047209 */ /* 0x000fe40007810000 */
[----:B------:R-:W-:Y:S01]  /*16530*/  ISETP.LT.OR P0, PT, R3, 0x39, P0 ;  /* 0x000000390300780c */ /* 0x000fe20000701670 */
[----:B------:R-:W-:Y:S01]  /*16540*/  FMUL.FTZ R0, R72, c[0x0][0x2d0] ;  /* 0x0000b40048007a20 */ /* 0x000fe20000410000 */
[----:B------:R-:W-:Y:S02]  /*16550*/  FMNMX.FTZ R5, R158, R5, !PT ;  /* 0x000000059e057209 */ /* 0x000fe40007810000 */
[----:B------:R-:W-:Y:S02]  /*16560*/  FMNMX.FTZ R4, R184, R4, !PT ;  /* 0x00000004b8047209 */ /* 0x000fe40007810000 */
[----:B------:R-:W-:Y:S02]  /*16570*/  FSEL R182, R164, -INF , !P0 ;  /* 0xff800000a4b67808 */ /* 0x000fe40004000000 */
[----:B------:R-:W-:Y:S02]  /*16580*/  ISETP.GT.AND P0, PT, R2, 0x39, !P2 ;  /* 0x000000390200780c */ /* 0x000fe40005704270 */
[----:B------:R-:W-:Y:S02]  /*16590*/  FSETP.NEU.FTZ.AND P2, PT, R72, -INF , PT ;  /* 0xff8000004800780b */ /* 0x000fe40003f5d000 */
[----:B------:R-:W-:Y:S02]  /*165a0*/  FMNMX.FTZ R5, R159, R5, !PT ;  /* 0x000000059f057209 */ /* 0x000fe40007810000 */
[----:B------:R-:W-:Y:S02]  /*165b0*/  FMNMX.FTZ R4, R185, R4, !PT ;  /* 0x00000004b9047209 */ /* 0x000fe40007810000 */
[----:B------:R-:W-:Y:S02]  /*165c0*/  FSEL R74, R0, RZ, P2 ;  /* 0x000000ff004a7208 */ /* 0x000fe40001000000 */
[----:B------:R-:W-:Y:S02]  /*165d0*/  FMNMX.FTZ R5, R160, R5, !PT ;  /* 0x00000005a0057209 */ /* 0x000fe40007810000 */
[----:B------:R-:W-:Y:S01]  /*165e0*/  FMNMX.FTZ R4, R188, R4, !PT ;  /* 0x00000004bc047209 */ /* 0x000fe20007810000 */
[--C-:B------:R-:W-:Y:S01]  /*165f0*/  FFMA.FTZ R0, R26, c[0x0][0x2d0], -R74.reuse ;  /* 0x0000b4001a007a23 */ /* 0x100fe2000001084a */
[----:B------:R-:W-:Y:S02]  /*16600*/  FMNMX.FTZ R5, R170, R5, !PT ;  /* 0x00000005aa057209 */ /* 0x000fe40007810000 */
[----:B------:R-:W-:Y:S01]  /*16610*/  FMNMX.FTZ R4, R189, R4, !PT ;  /* 0x00000004bd047209 */ /* 0x000fe20007810000 */
[----:B------:R1:W-:Y:S01]  /*16620*/  MUFU.EX2 R43, R0 ;  /* 0x00000000002b7308 */ /* 0x0003e20000000800 */
[----:B------:R-:W-:Y:S02]  /*16630*/  FMNMX.FTZ R5, R171, R5, !PT ;  /* 0x00000005ab057209 */ /* 0x000fe40007810000 */
[----:B------:R-:W-:Y:S01]  /*16640*/  ISETP.LT.OR P0, PT, R3, 0x3a, P0 ;  /* 0x0000003a0300780c */ /* 0x000fe20000701670 */
[----:B------:R-:W2:Y:S01]  /*16650*/  SHFL.BFLY PT, R6, R4, 0x2, 0x1f ;  /* 0x0c401f0004067f89 */ /* 0x000ea200000e0000 */
[----:B------:R-:W-:Y:S02]  /*16660*/  FMNMX.FTZ R5, R174, R5, !PT ;  /* 0x00000005ae057209 */ /* 0x000fe40007810000 */
[----:B------:R-:W-:Y:S02]  /*16670*/  FSEL R183, R152, -INF , !P0 ;  /* 0xff80000098b77808 */ /* 0x000fe40004000000 */
[----:B------:R-:W-:Y:S02]  /*16680*/  FMNMX.FTZ R5, R177, R5, !PT ;  /* 0x00000005b1057209 */ /* 0x000fe40007810000 */
[----:B------:R-:W-:Y:S02]  /*16690*/  ISETP.GT.AND P0, PT, R2, 0x40, !P1 ;  /* 0x000000400200780c */ /* 0x000fe40004f04270 */
[----:B------:R-:W-:Y:S02]  /*166a0*/  FMNMX.FTZ R5, R186, R5, !PT ;  /* 0x00000005ba057209 */ /* 0x000fe40007810000 */
[----:B------:R-:W-:Y:S02]  /*166b0*/  ISETP.NE.AND P6, PT, R9, RZ, PT ;  /* 0x000000ff0900720c */ /* 0x000fe40003fc5270 */
[----:B------:R-:W-:Y:S02]  /*166c0*/  FMNMX.FTZ R5, R187, R5, !PT ;  /* 0x00000005bb057209 */ /* 0x000fe40007810000 */
[----:B------:R-:W-:Y:S02]  /*166d0*/  ISETP.LT.OR P0, PT, R3, 0x41, P0 ;  /* 0x000000410300780c */ /* 0x000fe40000701670 */
[----:B------:R-:W-:Y:S02]  /*166e0*/  FMNMX.FTZ R5, R190, R5, !PT ;  /* 0x00000005be057209 */ /* 0x000fe40007810000 */
[----:B------:R-:W-:Y:S01]  /*166f0*/  FSEL R179, R65, -INF , !P0 ;  /* 0xff80000041b37808 */ /* 0x000fe20004000000 */
[--C-:B-1----:R-:W-:Y:S01]  /*16700*/  FFMA.FTZ R0, R28, c[0x0][0x2d0], -R74.reuse ;  /* 0x0000b4001c007a23 */ /* 0x102fe2000001084a */
[----:B------:R-:W-:Y:S01]  /*16710*/  FMNMX.FTZ R5, R191, R5, !PT ;  /* 0x00000005bf057209 */ /* 0x000fe20007810000 */
[--C-:B------:R-:W-:Y:S01]  /*16720*/  FFMA.FTZ R28, R59, c[0x0][0x2d0], -R74.reuse ;  /* 0x0000b4003b1c7a23 */ /* 0x100fe2000001084a */
[----:B------:R-:W-:Y:S01]  /*16730*/  ISETP.GT.AND P0, PT, R2, 0x41, !P6 ;  /* 0x000000410200780c */ /* 0x000fe20007704270 */
[----:B------:R-:W1:Y:S01]  /*16740*/  MUFU.EX2 R49, R0 ;  /* 0x0000000000317308 */ /* 0x000e620000000800 */
[----:B--2---:R-:W-:Y:S02]  /*16750*/  FMNMX.FTZ R4, R4, R6, !PT ;  /* 0x0000000604047209 */ /* 0x004fe40007810000 */
[----:B------:R-:W2:Y:S01]  /*16760*/  SHFL.BFLY PT, R6, R5, 0x2, 0x1f ;  /* 0x0c401f0005067f89 */ /* 0x000ea200000e0000 */
[C---:B------:R-:W-:Y:S02]  /*16770*/  ISETP.LT.OR P0, PT, R3.reuse, 0x42, P0 ;  /* 0x000000420300780c */ /* 0x040fe40000701670 */
[----:B------:R-:W-:Y:S02]  /*16780*/  ISETP.NE.AND P5, PT, R8, RZ, PT ;  /* 0x000000ff0800720c */ /* 0x000fe40003fa5270 */
[----:B------:R-:W-:Y:S02]  /*16790*/  FSEL R166, R66, -INF , !P0 ;  /* 0xff80000042a67808 */ /* 0x000fe40004000000 */
[----:B------:R-:W-:Y:S01]  /*167a0*/  MUFU.EX2 R228, R28 ;  /* 0x0000001c00e47308 */ /* 0x000fe20000000800 */
[----:B------:R-:W3:Y:S01]  /*167b0*/  SHFL.BFLY PT, R7, R4, 0x1, 0x1f ;  /* 0x0c201f0004077f89 */ /* 0x000ee200000e0000 */
[----:B------:R-:W-:Y:S02]  /*167c0*/  ISETP.GT.AND P0, PT, R2, 0x48, !P5 ;  /* 0x000000480200780c */ /* 0x000fe40006f04270 */
[----:B------:R-:W-:Y:S02]  /*167d0*/  ISETP.NE.AND P6, PT, R22, RZ, PT ;  /* 0x000000ff1600720c */ /* 0x000fe40003fc5270 */
[C---:B------:R-:W-:Y:S02]  /*167e0*/  ISETP.LT.OR P0, PT, R3.reuse, 0x49, P0 ;  /* 0x000000490300780c */ /* 0x040fe40000701670 */
[----:B------:R-:W-:Y:S02]  /*167f0*/  ISETP.GT.AND P3, PT, R2, 0x49, !P6 ;  /* 0x000000490200780c */ /* 0x000fe40007764270 */
[----:B------:R-:W-:Y:S02]  /*16800*/  FSEL R164, R64, -INF , !P0 ;  /* 0xff80000040a47808 */ /* 0x000fe40004000000 */
[----:B------:R-:W-:Y:S01]  /*16810*/  ISETP.LT.OR P3, PT, R3, 0x4a, P3 ;  /* 0x0000004a0300780c */ /* 0x000fe20001f61670 */
[--C-:B------:R-:W-:Y:S01]  /*16820*/  FFMA.FTZ R3, R39, c[0x0][0x2d0], -R74.reuse ;  /* 0x0000b40027037a23 */ /* 0x100fe2000001084a */
[----:B-1----:R-:W-:Y:S02]  /*16830*/  F2FP.PACK_AB R76, R49, R43 ;  /* 0x0000002b314c723e */ /* 0x002fe400000000ff */
[----:B------:R-:W-:Y:S01]  /*16840*/  FSEL R73, R67, -INF , !P3 ;  /* 0xff80000043497808 */ /* 0x000fe20005800000 */
[----:B------:R1:W-:Y:S01]  /*16850*/  MUFU.EX2 R247, R3 ;  /* 0x0000000300f77308 */ /* 0x0003e20000000800 */
[----:B--2---:R-:W-:Y:S01]  /*16860*/  FMNMX.FTZ R0, R5, R6, !PT ;  /* 0x0000000605007209 */ /* 0x004fe20007810000 */
[--C-:B------:R-:W-:Y:S01]  /*16870*/  FFMA.FTZ R5, R29, c[0x0][0x2d0], -R74.reuse ;  /* 0x0000b4001d057a23 */ /* 0x100fe2000001084a */
[----:B------:R-:W-:Y:S02]  /*16880*/  FMNMX.FTZ R6, R21, R87, !PT ;  /* 0x0000005715067209 */ /* 0x000fe40007810000 */
[----:B---3--:R-:W-:Y:S05]  /*16890*/  FMNMX.FTZ R71, R4, R7, !PT ;  /* 0x0000000704477209 */ /* 0x008fea0007810000 */
[----:B------:R2:W-:Y:S01]  /*168a0*/  MUFU.EX2 R50, R5 ;  /* 0x0000000500327308 */ /* 0x0005e20000000800 */
[----:B------:R-:W3:Y:S01]  /*168b0*/  SHFL.BFLY PT, R7, R0, 0x1, 0x1f ;  /* 0x0c201f0000077f89 */ /* 0x000ee200000e0000 */
[C---:B------:R-:W-:Y:S01]  /*168c0*/  FSETP.NEU.FTZ.AND P1, PT, R71.reuse, -INF , PT ;  /* 0xff8000004700780b */ /* 0x040fe20003f3d000 */
[----:B------:R-:W-:Y:S05]  /*168d0*/  FMUL.FTZ R4, R71, c[0x0][0x2d0] ;  /* 0x0000b40047047a20 */ /* 0x000fea0000410000 */
[----:B------:R-:W-:Y:S02]  /*168e0*/  FSEL R75, R4, RZ, P1 ;  /* 0x000000ff044b7208 */ /* 0x000fe40000800000 */
[----:B------:R-:W-:Y:S04]  /*168f0*/  FMNMX.FTZ R4, R20, R6, !PT ;  /* 0x0000000614047209 */ /* 0x000fe80007810000 */
[----:B------:R-:W-:Y:S01]  /*16900*/  FMNMX.FTZ R4, R19, R4, !PT ;  /* 0x0000000413047209 */ /* 0x000fe20007810000 */
[--C-:B-1----:R-:W-:Y:S03]  /*16910*/  FFMA.FTZ R3, R35, c[0x0][0x2d0], -R75.reuse ;  /* 0x0000b40023037a23 */ /* 0x102fe6000001084b */
[----:B------:R-:W-:Y:S01]  /*16920*/  FMNMX.FTZ R4, R18, R4, !PT ;  /* 0x0000000412047209 */ /* 0x000fe20007810000 */
[----:B------:R1:W-:Y:S03]  /*16930*/  MUFU.EX2 R241, R3 ;  /* 0x0000000300f17308 */ /* 0x0003e60000000800 */
[----:B------:R-:W-:Y:S01]  /*16940*/  FMNMX.FTZ R4, R57, R4, !PT ;  /* 0x0000000439047209 */ /* 0x000fe20007810000 */
[----:B--2---:R-:W-:Y:S01]  /*16950*/  FFMA.FTZ R5, R32, c[0x0][0x2d0], -R74 ;  /* 0x0000b40020057a23 */ /* 0x004fe2000001084a */
[----:B---3--:R-:W-:Y:S01]  /*16960*/  FMNMX.FTZ R70, R0, R7, !PT ;  /* 0x0000000700467209 */ /* 0x008fe20007810000 */
[--C-:B------:R-:W-:Y:S01]  /*16970*/  FFMA.FTZ R0, R30, c[0x0][0x2d0], -R75.reuse ;  /* 0x0000b4001e007a23 */ /* 0x100fe2000001084b */
[----:B------:R-:W-:Y:S01]  /*16980*/  FMNMX.FTZ R4, R60, R4, !PT ;  /* 0x000000043c047209 */ /* 0x000fe20007810000 */
[--C-:B------:R-:W-:Y:S02]  /*16990*/  FFMA.FTZ R32, R56, c[0x0][0x2d0], -R75.reuse ;  /* 0x0000b40038207a23 */ /* 0x100fe4000001084b */
[----:B------:R2:W3:Y:S01]  /*169a0*/  MUFU.EX2 R80, R5 ;  /* 0x0000000500507308 */ /* 0x0004e20000000800 */
[----:B------:R-:W-:Y:S02]  /*169b0*/  FSETP.NEU.FTZ.AND P0, PT, R70, -INF , PT ;  /* 0xff8000004600780b */ /* 0x000fe40003f1d000 */
[----:B------:R-:W-:Y:S07]  /*169c0*/  FMNMX.FTZ R4, R62, R4, !PT ;  /* 0x000000043e047209 */ /* 0x000fee0007810000 */
[----:B------:R4:W-:Y:S01]  /*169d0*/  MUFU.EX2 R251, R0 ;  /* 0x0000000000fb7308 */ /* 0x0009e20000000800 */
[--C-:B-1----:R-:W-:Y:S09]  /*169e0*/  FFMA.FTZ R3, R36, c[0x0][0x2d0], -R75.reuse ;  /* 0x0000b40024037a23 */ /* 0x102ff2000001084b */
[----:B------:R1:W-:Y:S01]  /*169f0*/  MUFU.EX2 R243, R3 ;  /* 0x0000000300f37308 */ /* 0x0003e20000000800 */
[--C-:B--2---:R-:W-:Y:S01]  /*16a00*/  FFMA.FTZ R5, R25, c[0x0][0x2d0], -R75.reuse ;  /* 0x0000b40019057a23 */ /* 0x104fe2000001084b */
[----:B---3--:R-:W-:Y:S08]  /*16a10*/  F2FP.PACK_AB R78, R80, R50 ;  /* 0x00000032504e723e */ /* 0x008ff000000000ff */
[----:B------:R2:W-:Y:S01]  /*16a20*/  MUFU.EX2 R47, R5 ;  /* 0x00000005002f7308 */ /* 0x0005e20000000800 */
[----:B----4-:R-:W-:Y:S05]  /*16a30*/  FMUL.FTZ R0, R70, c[0x0][0x2d0] ;  /* 0x0000b40046007a20 */ /* 0x010fea0000410000 */
[----:B------:R-:W-:Y:S04]  /*16a40*/  FSEL R152, R0, RZ, P0 ;  /* 0x000000ff00987208 */ /* 0x000fe80000000000 */
[----:B------:R-:W-:Y:S01]  /*16a50*/  MUFU.EX2 R227, R32 ;  /* 0x0000002000e37308 */ /* 0x000fe20000000800 */
[--C-:B------:R-:W-:Y:S02]  /*16a60*/  FFMA.FTZ R2, R34, c[0x0][0x2d0], -R152.reuse ;  /* 0x0000b40022027a23 */ /* 0x100fe40000010898 */
[----:B------:R-:W-:Y:S02]  /*16a70*/  FFMA.FTZ R16, R46, c[0x0][0x2d0], -R152 ;  /* 0x0000b4002e107a23 */ /* 0x000fe40000010898 */
[----:B-1----:R-:W-:Y:S05]  /*16a80*/  FFMA.FTZ R3, R40, c[0x0][0x2d0], -R74 ;  /* 0x0000b40028037a23 */ /* 0x002fea000001084a */
[----:B------:R1:W-:Y:S01]  /*16a90*/  MUFU.EX2 R242, R2 ;  /* 0x0000000200f27308 */ /* 0x0003e20000000800 */
[--C-:B------:R-:W-:Y:S02]  /*16aa0*/  FFMA.FTZ R8, R42, c[0x0][0x2d0], -R152.reuse ;  /* 0x0000b4002a087a23 */ /* 0x100fe40000010898 */
[----:B------:R-:W-:Y:S02]  /*16ab0*/  FFMA.FTZ R12, R45, c[0x0][0x2d0], -R152 ;  /* 0x0000b4002d0c7a23 */ /* 0x000fe40000010898 */
[--C-:B--2---:R-:W-:Y:S02]  /*16ac0*/  FFMA.FTZ R5, R27, c[0x0][0x2d0], -R75.reuse ;  /* 0x0000b4001b057a23 */ /* 0x104fe4000001084b */
[--C-:B------:R-:W-:Y:S03]  /*16ad0*/  FFMA.FTZ R40, R61, c[0x0][0x2d0], -R74.reuse ;  /* 0x0000b4003d287a23 */ /* 0x100fe6000001084a */
[----:B------:R2:W3:Y:S10]  /*16ae0*/  MUFU.EX2 R252, R5 ;  /* 0x0000000500fc7308 */ /* 0x0004f40000000800 */
[----:B------:R-:W-:Y:S01]  /*16af0*/  MUFU.EX2 R245, R3 ;  /* 0x0000000300f57308 */ /* 0x000fe20000000800 */
[----:B-1----:R-:W-:Y:S09]  /*16b00*/  FFMA.FTZ R2, R38, c[0x0][0x2d0], -R74 ;  /* 0x0000b40026027a23 */ /* 0x002ff2000001084a */
[----:B------:R-:W-:Y:S01]  /*16b10*/  MUFU.EX2 R240, R2 ;  /* 0x0000000200f07308 */ /* 0x000fe20000000800 */
[----:B--2---:R-:W-:Y:S01]  /*16b20*/  FMNMX.FTZ R5, R154, R4, !PT ;  /* 0x000000049a057209 */ /* 0x004fe20007810000 */
[--C-:B------:R-:W-:Y:S01]  /*16b30*/  FFMA.FTZ R4, R33, c[0x0][0x2d0], -R75.reuse ;  /* 0x0000b40021047a23 */ /* 0x100fe2000001084b */
[----:B---3--:R-:W-:Y:S02]  /*16b40*/  F2FP.PACK_AB R77, R252, R47 ;  /* 0x0000002ffc4d723e */ /* 0x008fe400000000ff */
[----:B------:R-:W-:Y:S05]  /*16b50*/  FMNMX.FTZ R5, R161, R5, !PT ;  /* 0x00000005a1057209 */ /* 0x000fea0007810000 */
[----:B------:R1:W2:Y:S01]  /*16b60*/  MUFU.EX2 R250, R4 ;  /* 0x0000000400fa7308 */ /* 0x0002a20000000800 */
[----:B------:R-:W-:Y:S04]  /*16b70*/  FMNMX.FTZ R0, R162, R5, !PT ;  /* 0x00000005a2007209 */ /* 0x000fe80007810000 */
[----:B------:R-:W-:Y:S05]  /*16b80*/  FMNMX.FTZ R0, R163, R0, !PT ;  /* 0x00000000a3007209 */ /* 0x000fea0007810000 */
[----:B------:R-:W-:Y:S10]  /*16b90*/  MUFU.EX2 R233, R8 ;  /* 0x0000000800e97308 */ /* 0x000ff40000000800 */
[----:B------:R-:W-:Y:S01]  /*16ba0*/  MUFU.EX2 R232, R12 ;  /* 0x0000000c00e87308 */ /* 0x000fe20000000800 */
[--C-:B-1----:R-:W-:Y:S01]  /*16bb0*/  FFMA.FTZ R4, R23, c[0x0][0x2d0], -R152.reuse ;  /* 0x0000b40017047a23 */ /* 0x102fe20000010898 */
[----:B--2---:R-:W-:Y:S08]  /*16bc0*/  F2FP.PACK_AB R79, R250, R251 ;  /* 0x000000fbfa4f723e */ /* 0x004ff000000000ff */
[----:B------:R1:W-:Y:S10]  /*16bd0*/  MUFU.EX2 R249, R4 ;  /* 0x0000000400f97308 */ /* 0x0003f40000000800 */
[----:B------:R-:W-:Y:S10]  /*16be0*/  MUFU.EX2 R231, R16 ;  /* 0x0000001000e77308 */ /* 0x000ff40000000800 */
[----:B------:R-:W-:Y:S01]  /*16bf0*/  MUFU.EX2 R225, R40 ;  /* 0x0000002800e17308 */ /* 0x000fe20000000800 */
[----:B-1----:R-:W-:Y:S01]  /*16c00*/  FMNMX.FTZ R4, R165, R0, !PT ;  /* 0x00000000a5047209 */ /* 0x002fe20007810000 */
[----:B------:R-:W-:Y:S02]  /*16c10*/  FFMA.FTZ R0, R24, c[0x0][0x2d0], -R152 ;  /* 0x0000b40018007a23 */ /* 0x000fe40000010898 */
[----:B------:R-:W-:Y:S01]  /*16c20*/  FFMA.FTZ R24, R51, c[0x0][0x2d0], -R74 ;  /* 0x0000b40033187a23 */ /* 0x000fe2000001084a */
[----:B------:R-:W-:Y:S05]  /*16c30*/  FMNMX.FTZ R4, R167, R4, !PT ;  /* 0x00000004a7047209 */ /* 0x000fea0007810000 */
[----:B------:R1:W2:Y:S10]  /*16c40*/  MUFU.EX2 R248, R0 ;  /* 0x0000000000f87308 */ /* 0x0002b40000000800 */
[----:B------:R-:W-:Y:S01]  /*16c50*/  MUFU.EX2 R229, R24 ;  /* 0x0000001800e57308 */ /* 0x000fe20000000800 */
[----:B-1----:R-:W-:Y:S02]  /*16c60*/  FMNMX.FTZ R0, R178, R4, !PT ;  /* 0x00000004b2007209 */ /* 0x002fe40007810000 */
[----:B--2---:R-:W-:Y:S02]  /*16c70*/  F2FP.PACK_AB R64, R248, R249 ;  /* 0x000000f9f840723e */ /* 0x004fe400000000ff */
[----:B------:R-:W-:Y:S01]  /*16c80*/  FMNMX.FTZ R4, R182, R0, !PT ;  /* 0x00000000b6047209 */ /* 0x000fe20007810000 */
[----:B------:R-:W-:Y:S03]  /*16c90*/  FFMA.FTZ R0, R31, c[0x0][0x2d0], -R152 ;  /* 0x0000b4001f007a23 */ /* 0x000fe60000010898 */
[----:B------:R-:W-:Y:S01]  /*16ca0*/  FMNMX.FTZ R4, R183, R4, !PT ;  /* 0x00000004b7047209 */ /* 0x000fe20007810000 */
[----:B------:R1:W2:Y:S03]  /*16cb0*/  MUFU.EX2 R246, R0 ;  /* 0x0000000000f67308 */ /* 0x0002a60000000800 */
[----:B-1----:R-:W-:Y:S01]  /*16cc0*/  FMNMX.FTZ R0, R179, R4, !PT ;  /* 0x00000004b3007209 */ /* 0x002fe20007810000 */
[----:B------:R-:W-:Y:S01]  /*16cd0*/  FFMA.FTZ R4, R41, c[0x0][0x2d0], -R74 ;  /* 0x0000b40029047a23 */ /* 0x000fe2000001084a */
[----:B--2---:R-:W-:Y:S02]  /*16ce0*/  F2FP.PACK_AB R66, R242, R246 ;  /* 0x000000f6f242723e */ /* 0x004fe400000000ff */
[----:B------:R-:W-:Y:S03]  /*16cf0*/  FMNMX.FTZ R0, R166, R0, !PT ;  /* 0x00000000a6007209 */ /* 0x000fe60007810000 */
[----:B------:R1:W-:Y:S01]  /*16d00*/  MUFU.EX2 R244, R4 ;  /* 0x0000000400f47308 */ /* 0x0003e20000000800 */
[----:B------:R-:W-:Y:S04]  /*16d10*/  FMNMX.FTZ R0, R164, R0, !PT ;  /* 0x00000000a4007209 */ /* 0x000fe80007810000 */
[----:B------:R-:W-:Y:S05]  /*16d20*/  FMNMX.FTZ R0, R73, R0, !PT ;  /* 0x0000000049007209 */ /* 0x000fea0007810000 */
[----:B------:R-:W2:Y:S02]  /*16d30*/  SHFL.BFLY PT, R2, R0, 0x2, 0x1f ;  /* 0x0c401f0000027f89 */ /* 0x000ea400000e0000 */
[----:B--2---:R-:W-:Y:S01]  /*16d40*/  FMNMX.FTZ R3, R0, R2, !PT ;  /* 0x0000000200037209 */ /* 0x004fe20007810000 */
[----:B------:R-:W-:Y:S01]  /*16d50*/  FFMA.FTZ R2, R37, c[0x0][0x2d0], -R75 ;  /* 0x0000b40025027a23 */ /* 0x000fe2000001084b */
[----:B------:R-:W-:Y:S04]  /*16d60*/  FSEL R0, R72, RZ, P2 ;  /* 0x000000ff48007208 */ /* 0x000fe80001000000 */
[----:B------:R-:W-:Y:S01]  /*16d70*/  LDSM.16.MT88.4 R36, [R205] ;  /* 0x00000000cd24783b */ /* 0x000fe20000004200 */
[----:B------:R2:W-:Y:S01]  /*16d80*/  MUFU.EX2 R239, R2 ;  /* 0x0000000200ef7308 */ /* 0x0005e20000000800 */
[----:B------:R-:W-:Y:S04]  /*16d90*/  FADD.FTZ R0, -R0, R84 ;  /* 0x0000005400007221 */ /* 0x000fe80000010100 */
[----:B------:R-:W-:Y:S02]  /*16da0*/  FMUL.FTZ R0, R0, c[0x0][0x2d0] ;  /* 0x0000b40000007a20 */ /* 0x000fe40000410000 */
[----:B-1----:R-:W1:Y:S03]  /*16db0*/  SHFL.BFLY PT, R4, R3, 0x1, 0x1f ;  /* 0x0c201f0003047f89 */ /* 0x002e6600000e0000 */
[----:B------:R3:W4:Y:S01]  /*16dc0*/  MUFU.EX2 R69, R0 ;  /* 0x0000000000457308 */ /* 0x0007220000000800 */
[----:B--2---:R-:W-:Y:S05]  /*16dd0*/  FSEL R2, R71, RZ, P1 ;  /* 0x000000ff47027208 */ /* 0x004fea0000800000 */
[----:B------:R-:W-:Y:S01]  /*16de0*/  FADD.FTZ R2, -R2, R85 ;  /* 0x0000005502027221 */ /* 0x000fe20000010100 */
[----:B-1----:R-:W-:Y:S03]  /*16df0*/  FMNMX.FTZ R3, R3, R4, !PT ;  /* 0x0000000403037209 */ /* 0x002fe60007810000 */
[----:B------:R-:W-:Y:S01]  /*16e00*/  FMUL.FTZ R2, R2, c[0x0][0x2d0] ;  /* 0x0000b40002027a20 */ /* 0x000fe20000410000 */
[----:B---3--:R-:W-:Y:S01]  /*16e10*/  FSEL R0, R70, RZ, P0 ;  /* 0x000000ff46007208 */ /* 0x008fe20000000000 */
[----:B----4-:R-:W-:Y:S01]  /*16e20*/  FMUL.FTZ R16, R69, R100 ;  /* 0x0000006445107220 */ /* 0x010fe20000410000 */
[C---:B------:R-:W-:Y:S01]  /*16e30*/  FSETP.NEU.FTZ.AND P0, PT, R3.reuse, -INF , PT ;  /* 0xff8000000300780b */ /* 0x040fe20003f1d000 */
[----:B------:R-:W1:Y:S01]  /*16e40*/  MUFU.EX2 R68, R2 ;  /* 0x0000000200447308 */ /* 0x000e620000000800 */
[----:B------:R-:W-:Y:S02]  /*16e50*/  FMUL.FTZ R4, R3, c[0x0][0x2d0] ;  /* 0x0000b40003047a20 */ /* 0x000fe40000410000 */
[----:B------:R-:W-:Y:S02]  /*16e60*/  FADD.FTZ R0, -R0, R86 ;  /* 0x0000005600007221 */ /* 0x000fe40000010100 */
[C---:B------:R-:W-:Y:S01]  /*16e70*/  FMUL.FTZ R17, R69.reuse, R101 ;  /* 0x0000006545117220 */ /* 0x040fe20000410000 */
[----:B------:R-:W-:Y:S01]  /*16e80*/  FSEL R153, R4, RZ, P0 ;  /* 0x000000ff04997208 */ /* 0x000fe20000000000 */
[----:B------:R-:W-:Y:S02]  /*16e90*/  FMUL.FTZ R0, R0, c[0x0][0x2d0] ;  /* 0x0000b40000007a20 */ /* 0x000fe40000410000 */
[----:B------:R-:W-:Y:S02]  /*16ea0*/  FMUL.FTZ R32, R69, R116 ;  /* 0x0000007445207220 */ /* 0x000fe40000410000 */
[----:B------:R2:W3:Y:S01]  /*16eb0*/  MUFU.EX2 R2, R0 ;  /* 0x0000000000027308 */ /* 0x0004e20000000800 */
[--C-:B------:R-:W-:Y:S02]  /*16ec0*/  FFMA.FTZ R4, R18, c[0x0][0x2d0], -R153.reuse ;  /* 0x0000b40012047a23 */ /* 0x100fe40000010899 */
[--C-:B------:R-:W-:Y:S02]  /*16ed0*/  FFMA.FTZ R5, R19, c[0x0][0x2d0], -R153.reuse ;  /* 0x0000b40013057a23 */ /* 0x100fe40000010899 */
[----:B------:R-:W-:Y:S02]  /*16ee0*/  FMUL.FTZ R33, R69, R117 ;  /* 0x0000007545217220 */ /* 0x000fe40000410000 */
[--C-:B------:R-:W-:Y:S03]  /*16ef0*/  FFMA.FTZ R62, R62, c[0x0][0x2d0], -R153.reuse ;  /* 0x0000b4003e3e7a23 */ /* 0x100fe60000010899 */
[----:B------:R4:W-:Y:S01]  /*16f00*/  MUFU.EX2 R238, R4 ;  /* 0x0000000400ee7308 */ /* 0x0009e20000000800 */
[C---:B-1----:R-:W-:Y:S02]  /*16f10*/  FMUL.FTZ R6, R68.reuse, R90 ;  /* 0x0000005a44067220 */ /* 0x042fe40000410000 */
[C---:B------:R-:W-:Y:S02]  /*16f20*/  FMUL.FTZ R7, R68.reuse, R91 ;  /* 0x0000005b44077220 */ /* 0x040fe40000410000 */
[C---:B------:R-:W-:Y:S02]  /*16f30*/  FMUL.FTZ R18, R68.reuse, R102 ;  /* 0x0000006644127220 */ /* 0x040fe40000410000 */
[C---:B------:R-:W-:Y:S03]  /*16f40*/  FMUL.FTZ R19, R68.reuse, R103 ;  /* 0x0000006744137220 */ /* 0x040fe60000410000 */
[----:B------:R-:W1:Y:S01]  /*16f50*/  MUFU.EX2 R236, R5 ;  /* 0x0000000500ec7308 */ /* 0x000e620000000800 */
[C---:B------:R-:W-:Y:S01]  /*16f60*/  FMUL.FTZ R34, R68.reuse, R118 ;  /* 0x0000007644227220 */ /* 0x040fe20000410000 */
[----:B------:R-:W-:Y:S01]  /*16f70*/  LDSM.16.MT88.4 R100, [R201+0x2000] ;  /* 0x00200000c964783b */ /* 0x000fe20000004200 */
[----:B------:R-:W-:Y:S02]  /*16f80*/  FMUL.FTZ R35, R68, R119 ;  /* 0x0000007744237220 */ /* 0x000fe40000410000 */
[----:B--2---:R-:W-:Y:S02]  /*16f90*/  FFMA.FTZ R0, R21, c[0x0][0x2d0], -R153 ;  /* 0x0000b40015007a23 */ /* 0x004fe40000010899 */
[C---:B---3--:R-:W-:Y:S02]  /*16fa0*/  FMUL.FTZ R9, R2.reuse, R93 ;  /* 0x0000005d02097220 */ /* 0x048fe40000410000 */
[C---:B------:R-:W-:Y:S01]  /*16fb0*/  FMUL.FTZ R8, R2.reuse, R92 ;  /* 0x0000005c02087220 */ /* 0x040fe20000410000 */
[----:B------:R2:W-:Y:S01]  /*16fc0*/  MUFU.EX2 R234, R0 ;  /* 0x0000000000ea7308 */ /* 0x0005e20000000800 */
[C---:B------:R-:W-:Y:S01]  /*16fd0*/  FMUL.FTZ R12, R2.reuse, R96 ;  /* 0x00000060020c7220 */ /* 0x040fe20000410000 */
[----:B------:R-:W-:Y:S01]  /*16fe0*/  LDSM.16.MT88.4 R116, [R205+0x2000] ;  /* 0x00200000cd74783b */ /* 0x000fe20000004200 */
[----:B------:R-:W-:Y:S02]  /*16ff0*/  FMUL.FTZ R13, R2, R97 ;  /* 0x00000061020d7220 */ /* 0x000fe40000410000 */
        /* <DEDUP_REMOVED lines=10> */
[----:B------:R-:W-:Y:S01]  /*170a0*/  FFMA.FTZ R44, R155, c[0x0][0x2d0], -R74 ;  /* 0x0000b4009b2c7a23 */ /* 0x000fe2000001084a */
[----:B------:R-:W-:Y:S01]  /*170b0*/  MOV R113, R49 ;  /* 0x0000003100717202 */ /* 0x000fe20000000f00 */
[C---:B------:R-:W-:Y:S02]  /*170c0*/  FMUL.FTZ R40, R2.reuse, R124 ;  /* 0x0000007c02287220 */ /* 0x040fe40000410000 */
[----:B------:R1:W-:Y:S01]  /*170d0*/  MUFU.EX2 R224, R44 ;  /* 0x0000002c00e07308 */ /* 0x0003e20000000800 */
[----:B------:R-:W-:Y:S02]  /*170e0*/  FMUL.FTZ R41, R2, R125 ;  /* 0x0000007d02297220 */ /* 0x000fe40000410000 */
[----:B--2---:R-:W-:Y:S02]  /*170f0*/  FFMA.FTZ R0, R20, c[0x0][0x2d0], -R153 ;  /* 0x0000b40014007a23 */ /* 0x004fe40000010899 */
[----:B------:R-:W2:Y:S01]  /*17100*/  LDSM.16.MT88.4 R20, [R201] ;  /* 0x00000000c914783b */ /* 0x000ea20000004200 */
[----:B------:R-:W-:Y:S02]  /*17110*/  FMUL.FTZ R45, R2, R129 ;  /* 0x00000081022d7220 */ /* 0x000fe40000410000 */
[C---:B------:R-:W-:Y:S02]  /*17120*/  FMUL.FTZ R49, R69.reuse, R133 ;  /* 0x0000008545317220 */ /* 0x040fe40000410000 */
[----:B------:R4:W5:Y:S01]  /*17130*/  MUFU.EX2 R235, R0 ;  /* 0x0000000000eb7308 */ /* 0x0009620000000800 */
[C---:B------:R-:W-:Y:S02]  /*17140*/  FMUL.FTZ R50, R68.reuse, R134 ;  /* 0x0000008644327220 */ /* 0x040fe40000410000 */
[----:B---3--:R-:W-:Y:S02]  /*17150*/  FMUL.FTZ R4, R69, R88 ;  /* 0x0000005845047220 */ /* 0x008fe40000410000 */
[----:B------:R-:W-:Y:S01]  /*17160*/  LDSM.16.MT88.4 R88, [R205+0x800] ;  /* 0x00080000cd58783b */ /* 0x000fe20000004200 */
[----:B------:R-:W-:Y:S02]  /*17170*/  FMUL.FTZ R51, R68, R135 ;  /* 0x0000008744337220 */ /* 0x000fe40000410000 */
[--C-:B------:R-:W-:Y:S02]  /*17180*/  FFMA.FTZ R92, R158, c[0x0][0x2d0], -R152.reuse ;  /* 0x0000b4009e5c7a23 */ /* 0x100fe40000010898 */
[C---:B------:R-:W-:Y:S01]  /*17190*/  FMUL.FTZ R56, R2.reuse, R140 ;  /* 0x0000008c02387220 */ /* 0x040fe20000410000 */
[----:B------:R-:W-:Y:S01]  /*171a0*/  MUFU.EX2 R129, R62 ;  /* 0x0000003e00817308 */ /* 0x000fe20000000800 */
[C---:B------:R-:W-:Y:S02]  /*171b0*/  FMUL.FTZ R61, R2.reuse, R145 ;  /* 0x00000091023d7220 */ /* 0x040fe40000410000 */
[----:B-1----:R-:W-:Y:S07]  /*171c0*/  FMUL.FTZ R44, R2, R128 ;  /* 0x00000080022c7220 */ /* 0x002fee0000410000 */
[----:B------:R-:W-:Y:S01]  /*171d0*/  MUFU.EX2 R220, R92 ;  /* 0x0000005c00dc7308 */ /* 0x000fe20000000800 */
[----:B----4-:R-:W-:Y:S02]  /*171e0*/  FSEL R0, R3, RZ, P0 ;  /* 0x000000ff03007208 */ /* 0x010fe40000000000 */
[----:B-----5:R-:W-:Y:S03]  /*171f0*/  F2FP.PACK_AB R65, R235, R234 ;  /* 0x000000eaeb41723e */ /* 0x020fe600000000ff */
[----:B------:R-:W-:Y:S02]  /*17200*/  FADD.FTZ R0, -R0, R87 ;  /* 0x0000005700007221 */ /* 0x000fe40000010100 */
[----:B------:R-:W-:Y:S02]  /*17210*/  LDSM.16.MT88.4 R84, [R201+0x800] ;  /* 0x00080000c954783b */ /* 0x000fe40000004200 */
[----:B------:R-:W-:Y:S01]  /*17220*/  FMUL.FTZ R0, R0, c[0x0][0x2d0] ;  /* 0x0000b40000007a20 */ /* 0x000fe20000410000 */
[-C--:B--2---:R-:W-:Y:S05]  /*17230*/  HMMA.16816.F32 R4, R76, R20.reuse, R4 ;  /* 0x000000144c04723c */ /* 0x084fea0000001804 */
[----:B------:R-:W1:Y:S02]  /*17240*/  MUFU.EX2 R0, R0 ;  /* 0x0000000000007308 */ /* 0x000e640000000800 */
[C---:B-1----:R-:W-:Y:S02]  /*17250*/  FMUL.FTZ R10, R0.reuse, R94 ;  /* 0x0000005e000a7220 */ /* 0x042fe40000410000 */
[C---:B------:R-:W-:Y:S02]  /*17260*/  FMUL.FTZ R11, R0.reuse, R95 ;  /* 0x0000005f000b7220 */ /* 0x040fe40000410000 */
[----:B------:R-:W-:Y:S01]  /*17270*/  LDSM.16.MT88.4 R92, [R202+0x800] ;  /* 0x00080000ca5c783b */ /* 0x000fe20000004200 */
[C---:B------:R-:W-:Y:S02]  /*17280*/  FMUL.FTZ R26, R0.reuse, R110 ;  /* 0x0000006e001a7220 */ /* 0x040fe40000410000 */
[C---:B------:R-:W-:Y:S02]  /*17290*/  FMUL.FTZ R30, R0.reuse, R114 ;  /* 0x00000072001e7220 */ /* 0x040fe40000410000 */
[C---:B------:R-:W-:Y:S03]  /*172a0*/  HMMA.16816.F32 R8, R64.reuse, R20, R8 ;  /* 0x000000144008723c */ /* 0x040fe60000001808 */
[----:B------:R-:W2:Y:S01]  /*172b0*/  LDL.LU R110, [R1+0x10] ;  /* 0x00001000016e7983 */ /* 0x000ea20000300800 */
[C---:B------:R-:W-:Y:S02]  /*172c0*/  FMUL.FTZ R14, R0.reuse, R98 ;  /* 0x00000062000e7220 */ /* 0x040fe40000410000 */
[----:B------:R-:W-:Y:S01]  /*172d0*/  FMUL.FTZ R15, R0, R99 ;  /* 0x00000063000f7220 */ /* 0x000fe20000410000 */
[----:B------:R-:W3:Y:S01]  /*172e0*/  LDL.LU R108, [R1+0xc] ;  /* 0x00000c00016c7983 */ /* 0x000ee20000300800 */
[--C-:B------:R-:W-:Y:S03]  /*172f0*/  FFMA.FTZ R20, R48, c[0x0][0x2d0], -R152.reuse ;  /* 0x0000b40030147a23 */ /* 0x100fe60000010898 */
[----:B------:R-:W4:Y:S01]  /*17300*/  LDL.LU R114, [R1+0x14] ;  /* 0x0000140001727983 */ /* 0x000f220000300800 */
[----:B------:R1:W-:Y:S01]  /*17310*/  MUFU.EX2 R230, R20 ;  /* 0x0000001400e67308 */ /* 0x0003e20000000800 */
[-C--:B------:R-:W-:Y:S03]  /*17320*/  HMMA.16816.F32 R12, R64, R22.reuse, R12 ;  /* 0x00000016400c723c */ /* 0x080fe6000000180c */
[C---:B------:R-:W-:Y:S01]  /*17330*/  FMUL.FTZ R27, R0.reuse, R111 ;  /* 0x0000006f001b7220 */ /* 0x040fe20000410000 */
[----:B------:R-:W-:Y:S01]  /*17340*/  MOV R111, R43 ;  /* 0x0000002b006f7202 */ /* 0x000fe20000000f00 */
[C---:B------:R-:W-:Y:S02]  /*17350*/  FMUL.FTZ R31, R0.reuse, R115 ;  /* 0x00000073001f7220 */ /* 0x040fe40000410000 */
[C---:B------:R-:W-:Y:S01]  /*17360*/  FMUL.FTZ R42, R0.reuse, R126 ;  /* 0x0000007e002a7220 */ /* 0x040fe20000410000 */
[C---:B------:R-:W-:Y:S04]  /*17370*/  HMMA.16816.F32 R16, R76.reuse, R22, R16 ;  /* 0x000000164c10723c */ /* 0x040fe80000001810 */
[----:B------:R-:W-:Y:S02]  /*17380*/  FMUL.FTZ R21, R69, R105 ;  /* 0x0000006945157220 */ /* 0x000fe40000410000 */
[----:B------:R-:W-:Y:S02]  /*17390*/  FMUL.FTZ R43, R0, R127 ;  /* 0x0000007f002b7220 */ /* 0x000fe40000410000 */
[C---:B------:R-:W-:Y:S04]  /*173a0*/  FMUL.FTZ R22, R68.reuse, R106 ;  /* 0x0000006a44167220 */ /* 0x040fe80000410000 */
[----:B------:R-:W-:Y:S02]  /*173b0*/  FMUL.FTZ R23, R68, R107 ;  /* 0x0000006b44177220 */ /* 0x000fe40000410000 */
[--C-:B------:R-:W-:Y:S02]  /*173c0*/  FFMA.FTZ R48, R63, c[0x0][0x2d0], -R75.reuse ;  /* 0x0000b4003f307a23 */ /* 0x100fe4000001084b */
[C---:B-1----:R-:W-:Y:S02]  /*173d0*/  FMUL.FTZ R20, R69.reuse, R104 ;  /* 0x0000006845147220 */ /* 0x042fe40000410000 */
[----:B------:R1:W-:Y:S01]  /*173e0*/  MUFU.EX2 R223, R48 ;  /* 0x0000003000df7308 */ /* 0x0003e20000000800 */
[C---:B------:R-:W-:Y:S02]  /*173f0*/  FMUL.FTZ R46, R0.reuse, R130 ;  /* 0x00000082002e7220 */ /* 0x040fe40000410000 */
[C---:B------:R-:W-:Y:S02]  /*17400*/  FMUL.FTZ R47, R0.reuse, R131 ;  /* 0x00000083002f7220 */ /* 0x040fe40000410000 */
[-C--:B------:R-:W-:Y:S03]  /*17410*/  HMMA.16816.F32 R20, R76, R36.reuse, R20 ;  /* 0x000000244c14723c */ /* 0x080fe60000001814 */
[C---:B------:R-:W-:Y:S02]  /*17420*/  FMUL.FTZ R59, R0.reuse, R143 ;  /* 0x0000008f003b7220 */ /* 0x040fe40000410000 */
[C---:B------:R-:W-:Y:S02]  /*17430*/  FMUL.FTZ R62, R0.reuse, R146 ;  /* 0x00000092003e7220 */ /* 0x040fe40000410000 */
[----:B------:R-:W-:Y:S01]  /*17440*/  FMUL.FTZ R63, R0, R147 ;  /* 0x00000093003f7220 */ /* 0x000fe20000410000 */
[C---:B------:R-:W-:Y:S07]  /*17450*/  HMMA.16816.F32 R24, R64.reuse, R36, R24 ;  /* 0x000000244018723c */ /* 0x040fee0000001818 */
[----:B------:R-:W-:Y:S01]  /*17460*/  FFMA.FTZ R36, R58, c[0x0][0x2d0], -R75 ;  /* 0x0000b4003a247a23 */ /* 0x000fe2000001084b */
[-C--:B------:R-:W-:Y:S03]  /*17470*/  HMMA.16816.F32 R28, R64, R38.reuse, R28 ;  /* 0x00000026401c723c */ /* 0x080fe6000000181c */
[----:B------:R5:W-:Y:S01]  /*17480*/  MUFU.EX2 R226, R36 ;  /* 0x0000002400e27308 */ /* 0x000be20000000800 */
[C---:B------:R-:W-:Y:S02]  /*17490*/  FMUL.FTZ R37, R69.reuse, R121 ;  /* 0x0000007945257220 */ /* 0x040fe40000410000 */
[----:B------:R-:W2:Y:S01]  /*174a0*/  LDL.LU R121, [R1+0x18] ;  /* 0x0000180001797983 */ /* 0x000ea20000300800 */
[C---:B-1----:R-:W-:Y:S01]  /*174b0*/  FMUL.FTZ R48, R69.reuse, R132 ;  /* 0x0000008445307220 */ /* 0x042fe20000410000 */
[C---:B------:R-:W-:Y:S02]  /*174c0*/  HMMA.16816.F32 R32, R76.reuse, R38, R32 ;  /* 0x000000264c20723c */ /* 0x040fe40000001820 */
[----:B------:R-:W-:Y:S02]  /*174d0*/  LDSM.16.MT88.4 R132, [R202+0x2000] ;  /* 0x00200000ca84783b */ /* 0x000fe40000004200 */
[--C-:B------:R-:W-:Y:S02]  /*174e0*/  FFMA.FTZ R58, R60, c[0x0][0x2d0], -R153.reuse ;  /* 0x0000b4003c3a7a23 */ /* 0x100fe40000010899 */
[----:B------:R-:W-:Y:S02]  /*174f0*/  FMUL.FTZ R60, R2, R144 ;  /* 0x00000090023c7220 */ /* 0x000fe40000410000 */
[C---:B------:R-:W-:Y:S01]  /*17500*/  FMUL.FTZ R38, R68.reuse, R122 ;  /* 0x0000007a44267220 */ /* 0x040fe20000410000 */
[----:B------:R1:W-:Y:S03]  /*17510*/  MUFU.EX2 R130, R58 ;  /* 0x0000003a00827308 */ /* 0x0003e60000000800 */
[----:B------:R-:W-:Y:S02]  /*17520*/  FMUL.FTZ R39, R68, R123 ;  /* 0x0000007b44277220 */ /* 0x000fe40000410000 */
[----:B-----5:R-:W-:Y:S01]  /*17530*/  FMUL.FTZ R36, R69, R120 ;  /* 0x0000007845247220 */ /* 0x020fe20000410000 */
[----:B------:R-:W-:Y:S02]  /*17540*/  MOV R120, R80 ;  /* 0x0000005000787202 */ /* 0x000fe40000000f00 */
[----:B------:R-:W5:Y:S04]  /*17550*/  LDSM.16.MT88.4 R80, [R204] ;  /* 0x00000000cc50783b */ /* 0x000f680000004200 */
[-C--:B------:R-:W-:Y:S03]  /*17560*/  HMMA.16816.F32 R36, R76, R52.reuse, R36 ;  /* 0x000000344c24723c */ /* 0x080fe60000001824 */
[----:B-1----:R-:W-:Y:S05]  /*17570*/  FMUL.FTZ R58, R0, R142 ;  /* 0x0000008e003a7220 */ /* 0x002fea0000410000 */
[C---:B------:R-:W-:Y:S07]  /*17580*/  HMMA.16816.F32 R40, R64.reuse, R52, R40 ;  /* 0x000000344028723c */ /* 0x040fee0000001828 */
[--C-:B------:R-:W-:Y:S01]  /*17590*/  FFMA.FTZ R52, R57, c[0x0][0x2d0], -R153.reuse ;  /* 0x0000b40039347a23 */ /* 0x100fe20000010899 */
[-C--:B------:R-:W-:Y:S03]  /*175a0*/  HMMA.16816.F32 R44, R64, R54.reuse, R44 ;  /* 0x00000036402c723c */ /* 0x080fe6000000182c */
[----:B------:R1:W1:Y:S01]  /*175b0*/  MUFU.EX2 R124, R52 ;  /* 0x00000034007c7308 */ /* 0x0002620000000800 */
[----:B------:R-:W-:Y:S02]  /*175c0*/  FMUL.FTZ R57, R2, R141 ;  /* 0x0000008d02397220 */ /* 0x000fe40000410000 */
[C---:B------:R-:W-:Y:S02]  /*175d0*/  FMUL.FTZ R53, R69.reuse, R137 ;  /* 0x0000008945357220 */ /* 0x040fe40000410000 */
[C---:B------:R-:W-:Y:S07]  /*175e0*/  HMMA.16816.F32 R48, R76.reuse, R54, R48 ;  /* 0x000000364c30723c */ /* 0x040fee0000001830 */
[C---:B------:R-:W-:Y:S02]  /*175f0*/  FMUL.FTZ R55, R68.reuse, R139 ;  /* 0x0000008b44377220 */ /* 0x040fe40000410000 */
[----:B------:R-:W-:Y:S03]  /*17600*/  FMUL.FTZ R54, R68, R138 ;  /* 0x0000008a44367220 */ /* 0x000fe60000410000 */
[C---:B-1----:R-:W-:Y:S07]  /*17610*/  FMUL.FTZ R52, R69.reuse, R136 ;  /* 0x0000008845347220 */ /* 0x042fee0000410000 */
[-C--:B-----5:R-:W-:Y:S08]  /*17620*/  HMMA.16816.F32 R52, R76, R80.reuse, R52 ;  /* 0x000000504c34723c */ /* 0x0a0ff00000001834 */
[C---:B------:R-:W-:Y:S07]  /*17630*/  HMMA.16816.F32 R56, R64.reuse, R80, R56 ;  /* 0x000000504038723c */ /* 0x040fee0000001838 */
[----:B------:R-:W-:Y:S01]  /*17640*/  FFMA.FTZ R80, R154, c[0x0][0x2d0], -R153 ;  /* 0x0000b4009a507a23 */ /* 0x000fe20000010899 */
[-C--:B------:R-:W-:Y:S03]  /*17650*/  HMMA.16816.F32 R60, R64, R82.reuse, R60 ;  /* 0x00000052403c723c */ /* 0x080fe6000000183c */
[----:B------:R1:W5:Y:S01]  /*17660*/  MUFU.EX2 R221, R80 ;  /* 0x0000005000dd7308 */ /* 0x0003620000000800 */
        /* <DEDUP_REMOVED lines=15> */
[--C-:B-1----:R-:W-:Y:S04]  /*17760*/  FFMA.FTZ R80, R156, c[0x0][0x2d0], -R152.reuse ;  /* 0x0000b4009c507a23 */ /* 0x102fe80000010898 */
        /* <DEDUP_REMOVED lines=12> */
[----:B------:R1:W5:Y:S07]  /*17830*/  MUFU.EX2 R218, R84 ;  /* 0x0000005400da7308 */ /* 0x00036e0000000800 */
[C---:B------:R-:W-:Y:S03]  /*17840*/  HMMA.16816.F32 R32, R76.reuse, R90, R32 ;  /* 0x0000005a4c20723c */ /* 0x040fe60000001820 */
[----:B------:R3:W-:Y:S05]  /*17850*/  MUFU.EX2 R193, R88 ;  /* 0x0000005800c17308 */ /* 0x0007ea0000000800 */
[-C--:B------:R-:W-:Y:S08]  /*17860*/  HMMA.16816.F32 R36, R76, R92.reuse, R36 ;  /* 0x0000005c4c24723c */ /* 0x080ff00000001824 */
[C---:B------:R-:W-:Y:S04]  /*17870*/  HMMA.16816.F32 R40, R80.reuse, R92, R40 ;  /* 0x0000005c5028723c */ /* 0x040fe80000001828 */
[--C-:B-1----:R-:W-:Y:S03]  /*17880*/  FFMA.FTZ R84, R175, c[0x0][0x2d0], -R74.reuse ;  /* 0x0000b400af547a23 */ /* 0x102fe6000001084a */
[--C-:B------:R-:W-:Y:S01]  /*17890*/  FFMA.FTZ R92, R162, c[0x0][0x2d0], -R153.reuse ;  /* 0x0000b400a25c7a23 */ /* 0x100fe20000010899 */
[-C--:B------:R-:W-:Y:S01]  /*178a0*/  HMMA.16816.F32 R44, R80, R94.reuse, R44 ;  /* 0x0000005e502c723c */ /* 0x080fe2000000182c */
[----:B------:R1:W-:Y:S03]  /*178b0*/  MUFU.EX2 R196, R84 ;  /* 0x0000005400c47308 */ /* 0x0003e60000000800 */
[--C-:B---3--:R-:W-:Y:S04]  /*178c0*/  FFMA.FTZ R88, R180, c[0x0][0x2d0], -R74.reuse ;  /* 0x0000b400b4587a23 */ /* 0x108fe8000001084a */
[C---:B------:R-:W-:Y:S03]  /*178d0*/  HMMA.16816.F32 R48, R76.reuse, R94, R48 ;  /* 0x0000005e4c30723c */ /* 0x040fe60000001830 */
[----:B------:R3:W-:Y:S01]  /*178e0*/  MUFU.EX2 R138, R92 ;  /* 0x0000005c008a7308 */ /* 0x0007e20000000800 */
[--C-:B-1----:R-:W-:Y:S09]  /*178f0*/  FFMA.FTZ R84, R176, c[0x0][0x2d0], -R74.reuse ;  /* 0x0000b400b0547a23 */ /* 0x102ff2000001084a */
[----:B------:R1:W-:Y:S01]  /*17900*/  MUFU.EX2 R176, R88 ;  /* 0x0000005800b07308 */ /* 0x0003e20000000800 */
[----:B---3--:R-:W-:Y:S09]  /*17910*/  FFMA.FTZ R92, R163, c[0x0][0x2d0], -R153 ;  /* 0x0000b400a35c7a23 */ /* 0x008ff20000010899 */
[----:B------:R3:W-:Y:S10]  /*17920*/  MUFU.EX2 R197, R84 ;  /* 0x0000005400c57308 */ /* 0x0007f40000000800 */
[----:B------:R2:W-:Y:S01]  /*17930*/  MUFU.EX2 R137, R92 ;  /* 0x0000005c00897308 */ /* 0x0005e20000000800 */
[----:B-1----:R-:W-:Y:S09]  /*17940*/  FFMA.FTZ R88, R181, c[0x0][0x2d0], -R74 ;  /* 0x0000b400b5587a23 */ /* 0x002ff2000001084a */
[----:B------:R1:W-:Y:S01]  /*17950*/  MUFU.EX2 R180, R88 ;  /* 0x0000005800b47308 */ /* 0x0003e20000000800 */
[--C-:B---3--:R-:W-:Y:S09]  /*17960*/  FFMA.FTZ R84, R168, c[0x0][0x2d0], -R75.reuse ;  /* 0x0000b400a8547a23 */ /* 0x108ff2000001084b */
[----:B------:R3:W-:Y:S01]  /*17970*/  MUFU.EX2 R192, R84 ;  /* 0x0000005400c07308 */ /* 0x0007e20000000800 */
[--C-:B--2---:R-:W-:Y:S09]  /*17980*/  FFMA.FTZ R92, R171, c[0x0][0x2d0], -R152.reuse ;  /* 0x0000b400ab5c7a23 */ /* 0x104ff20000010898 */
[----:B------:R2:W-:Y:S01]  /*17990*/  MUFU.EX2 R142, R92 ;  /* 0x0000005c008e7308 */ /* 0x0005e20000000800 */
[----:B-1----:R-:W-:Y:S09]  /*179a0*/  FFMA.FTZ R88, R172, c[0x0][0x2d0], -R75 ;  /* 0x0000b400ac587a23 */ /* 0x002ff2000001084b */
[----:B------:R1:W-:Y:S01]  /*179b0*/  MUFU.EX2 R143, R88 ;  /* 0x00000058008f7308 */ /* 0x0003e20000000800 */
[----:B---3--:R-:W3:Y:S08]  /*179c0*/  LDSM.16.MT88.4 R84, [R204+0x800] ;  /* 0x00080000cc54783b */ /* 0x008ef00000004200 */
[----:B--2---:R-:W-:Y:S01]  /*179d0*/  LDSM.16.MT88.4 R92, [R202+0x1000] ;  /* 0x00100000ca5c783b */ /* 0x004fe20000004200 */
[--C-:B-1----:R-:W-:Y:S04]  /*179e0*/  FFMA.FTZ R88, R161, c[0x0][0x2d0], -R153.reuse ;  /* 0x0000b400a1587a23 */ /* 0x102fe80000010899 */
[----:B------:R1:W2:Y:S01]  /*179f0*/  MUFU.EX2 R139, R88 ;  /* 0x00000058008b7308 */ /* 0x0002a20000000800 */
[-C--:B---3--:R-:W-:Y:S08]  /*17a00*/  HMMA.16816.F32 R52, R76, R84.reuse, R52 ;  /* 0x000000544c34723c */ /* 0x088ff00000001834 */
[C---:B------:R-:W-:Y:S01]  /*17a10*/  HMMA.16816.F32 R56, R80.reuse, R84, R56 ;  /* 0x000000545038723c */ /* 0x040fe20000001838 */
[----:B-1----:R-:W1:Y:S06]  /*17a20*/  LDSM.16.MT88.4 R88, [R201+0x1000] ;  /* 0x00100000c958783b */ /* 0x002e6c0000004200 */
[----:B------:R-:W-:Y:S01]  /*17a30*/  FFMA.FTZ R84, R165, c[0x0][0x2d0], -R153 ;  /* 0x0000b400a5547a23 */ /* 0x000fe20000010899 */
[-C--:B------:R-:W-:Y:S03]  /*17a40*/  HMMA.16816.F32 R60, R80, R86.reuse, R60 ;  /* 0x00000056503c723c */ /* 0x080fe6000000183c */
[----:B------:R3:W3:Y:S04]  /*17a50*/  MUFU.EX2 R141, R84 ;  /* 0x00000054008d7308 */ /* 0x0006e80000000800 */
[--C-:B------:R-:W-:Y:S01]  /*17a60*/  FFMA.FTZ R80, R173, c[0x0][0x2d0], -R75.reuse ;  /* 0x0000b400ad507a23 */ /* 0x100fe2000001084b */
[----:B------:R-:W-:Y:S04]  /*17a70*/  HMMA.16816.F32 R64, R76, R86, R64 ;  /* 0x000000564c40723c */ /* 0x000fe80000001840 */
[----:B-----5:R-:W-:Y:S01]  /*17a80*/  F2FP.PACK_AB R82, R218, R198 ;  /* 0x000000c6da52723e */ /* 0x020fe200000000ff */
[----:B------:R5:W-:Y:S01]  /*17a90*/  MUFU.EX2 R175, R80 ;  /* 0x0000005000af7308 */ /* 0x000be20000000800 */
[----:B--2---:R-:W-:Y:S02]  /*17aa0*/  F2FP.PACK_AB R81, R138, R139 ;  /* 0x0000008b8a51723e */ /* 0x004fe400000000ff */
[----:B------:R-:W-:Y:S04]  /*17ab0*/  F2FP.PACK_AB R76, R228, R229 ;  /* 0x000000e5e44c723e */ /* 0x000fe800000000ff */
[----:B------:R-:W-:Y:S02]  /*17ac0*/  F2FP.PACK_AB R77, R226, R227 ;  /* 0x000000e3e24d723e */ /* 0x000fe400000000ff */
[----:B------:R-:W-:Y:S02]  /*17ad0*/  F2FP.PACK_AB R78, R224, R225 ;  /* 0x000000e1e04e723e */ /* 0x000fe400000000ff */
[----:B------:R-:W-:Y:S01]  /*17ae0*/  F2FP.PACK_AB R79, R222, R223 ;  /* 0x000000dfde4f723e */ /* 0x000fe200000000ff */
[----:B---3--:R-:W2:Y:S01]  /*17af0*/  LDSM.16.MT88.4 R84, [R205+0x1000] ;  /* 0x00100000cd54783b */ /* 0x008ea20000004200 */
[----:B------:R-:W-:Y:S05]  /*17b00*/  F2FP.PACK_AB R83, R141, R137 ;  /* 0x000000898d53723e */ /* 0x000fea00000000ff */
[-C--:B-1----:R-:W-:Y:S03]  /*17b10*/  HMMA.16816.F32 R4, R76, R88.reuse, R4 ;  /* 0x000000584c04723c */ /* 0x082fe60000001804 */
[--C-:B-----5:R-:W-:Y:S04]  /*17b20*/  FFMA.FTZ R80, R170, c[0x0][0x2d0], -R152.reuse ;  /* 0x0000b400aa507a23 */ /* 0x120fe80000010898 */
        /* <DEDUP_REMOVED lines=8> */
[C---:B------:R-:W-:Y:S04]  /*17bb0*/  HMMA.16816.F32 R24, R80.reuse, R84, R24 ;  /* 0x000000545018723c */ /* 0x040fe80000001818 */
[----:B-1----:R-:W-:Y:S03]  /*17bc0*/  FFMA.FTZ R88, R177, c[0x0][0x2d0], -R152 ;  /* 0x0000b400b1587a23 */ /* 0x002fe60000010898 */
[--C-:B------:R-:W-:Y:S01]  /*17bd0*/  FFMA.FTZ R84, R184, c[0x0][0x2d0], -R75.reuse ;  /* 0x0000b400b8547a23 */ /* 0x100fe2000001084b */
[-C--:B------:R-:W-:Y:S01]  /*17be0*/  HMMA.16816.F32 R28, R80, R86.reuse, R28 ;  /* 0x00000056501c723c */ /* 0x080fe2000000181c */
[----:B------:R1:W-:Y:S07]  /*17bf0*/  MUFU.EX2 R172, R88 ;  /* 0x0000005800ac7308 */ /* 0x0003ee0000000800 */
[C---:B------:R-:W-:Y:S03]  /*17c00*/  HMMA.16816.F32 R32, R76.reuse, R86, R32 ;  /* 0x000000564c20723c */ /* 0x040fe60000001820 */
[----:B------:R2:W-:Y:S05]  /*17c10*/  MUFU.EX2 R169, R84 ;  /* 0x0000005400a97308 */ /* 0x0005ea0000000800 */
[-C--:B------:R-:W-:Y:S08]  /*17c20*/  HMMA.16816.F32 R36, R76, R92.reuse, R36 ;  /* 0x0000005c4c24723c */ /* 0x080ff00000001824 */
[C---:B------:R-:W-:Y:S04]  /*17c30*/  HMMA.16816.F32 R40, R80.reuse, R92, R40 ;  /* 0x0000005c5028723c */ /* 0x040fe80000001828 */
[--C-:B-1----:R-:W-:Y:S04]  /*17c40*/  FFMA.FTZ R88, R194, c[0x0][0x2d0], -R74.reuse ;  /* 0x0000b400c2587a23 */ /* 0x102fe8000001084a */
[-C--:B------:R-:W-:Y:S01]  /*17c50*/  HMMA.16816.F32 R44, R80, R94.reuse, R44 ;  /* 0x0000005e502c723c */ /* 0x080fe2000000182c */
[----:B------:R1:W-:Y:S03]  /*17c60*/  MUFU.EX2 R170, R88 ;  /* 0x0000005800aa7308 */ /* 0x0003e60000000800 */
[--C-:B--2---:R-:W-:Y:S04]  /*17c70*/  FFMA.FTZ R84, R185, c[0x0][0x2d0], -R75.reuse ;  /* 0x0000b400b9547a23 */ /* 0x104fe8000001084b */
[C---:B------:R-:W-:Y:S01]  /*17c80*/  HMMA.16816.F32 R48, R76.reuse, R94, R48 ;  /* 0x0000005e4c30723c */ /* 0x040fe20000001830 */
[----:B------:R-:W-:Y:S02]  /*17c90*/  LDSM.16.MT88.4 R92, [R202+0x1800] ;  /* 0x00180000ca5c783b */ /* 0x000fe40000004200 */
[----:B------:R2:W3:Y:S01]  /*17ca0*/  MUFU.EX2 R168, R84 ;  /* 0x0000005400a87308 */ /* 0x0004e20000000800 */
[--C-:B-1----:R-:W-:Y:S09]  /*17cb0*/  FFMA.FTZ R88, R195, c[0x0][0x2d0], -R74.reuse ;  /* 0x0000b400c3587a23 */ /* 0x102ff2000001084a */
[----:B------:R1:W5:Y:S01]  /*17cc0*/  MUFU.EX2 R171, R88 ;  /* 0x0000005800ab7308 */ /* 0x0003620000000800 */
[--C-:B--2---:R-:W-:Y:S01]  /*17cd0*/  FFMA.FTZ R84, R199, c[0x0][0x2d0], -R74.reuse ;  /* 0x0000b400c7547a23 */ /* 0x104fe2000001084a */
[----:B---3--:R-:W-:Y:S01]  /*17ce0*/  F2FP.PACK_AB R149, R168, R169 ;  /* 0x000000a9a895723e */ /* 0x008fe200000000ff */
[----:B------:R-:W-:Y:S07]  /*17cf0*/  FFMA.FTZ R74, R217, c[0x0][0x2d0], -R74 ;  /* 0x0000b400d94a7a23 */ /* 0x000fee000001084a */
[----:B------:R2:W-:Y:S10]  /*17d00*/  MUFU.EX2 R165, R84 ;  /* 0x0000005400a57308 */ /* 0x0005f40000000800 */
[----:B------:R3:W3:Y:S01]  /*17d10*/  MUFU.EX2 R163, R74 ;  /* 0x0000004a00a37308 */ /* 0x0006e20000000800 */
[----:B-1----:R-:W1:Y:S01]  /*17d20*/  LDSM.16.MT88.4 R88, [R204+0x1000] ;  /* 0x00100000cc58783b */ /* 0x002e620000004200 */
[----:B-----5:R-:W-:Y:S07]  /*17d30*/  F2FP.PACK_AB R148, R171, R170 ;  /* 0x000000aaab94723e */ /* 0x020fee00000000ff */
[----:B--2---:R-:W2:Y:S01]  /*17d40*/  LDSM.16.MT88.4 R84, [R201+0x1800] ;  /* 0x00180000c954783b */ /* 0x004ea20000004200 */
[--C-:B---3--:R-:W-:Y:S01]  /*17d50*/  FFMA.FTZ R74, R188, c[0x0][0x2d0], -R75.reuse ;  /* 0x0000b400bc4a7a23 */ /* 0x108fe2000001084b */
[----:B------:R-:W-:Y:S01]  /*17d60*/  F2FP.PACK_AB R150, R163, R165 ;  /* 0x000000a5a396723e */ /* 0x000fe200000000ff */
[----:B------:R-:W-:Y:S02]  /*17d70*/  FFMA.FTZ R75, R189, c[0x0][0x2d0], -R75 ;  /* 0x0000b400bd4b7a23 */ /* 0x000fe4000001084b */
[----:B------:R3:W-:Y:S10]  /*17d80*/  MUFU.EX2 R162, R74 ;  /* 0x0000004a00a27308 */ /* 0x0007f40000000800 */
[----:B------:R-:W5:Y:S01]  /*17d90*/  MUFU.EX2 R161, R75 ;  /* 0x0000004b00a17308 */ /* 0x000f620000000800 */
[-C--:B-1----:R-:W-:Y:S08]  /*17da0*/  HMMA.16816.F32 R52, R76, R88.reuse, R52 ;  /* 0x000000584c34723c */ /* 0x082ff00000001834 */
[C---:B------:R-:W-:Y:S04]  /*17db0*/  HMMA.16816.F32 R56, R80.reuse, R88, R56 ;  /* 0x000000585038723c */ /* 0x040fe80000001838 */
[--C-:B---3--:R-:W-:Y:S04]  /*17dc0*/  FFMA.FTZ R74, R167, c[0x0][0x2d0], -R153.reuse ;  /* 0x0000b400a74a7a23 */ /* 0x108fe80000010899 */
[-C--:B------:R-:W-:Y:S01]  /*17dd0*/  HMMA.16816.F32 R60, R80, R90.reuse, R60 ;  /* 0x0000005a503c723c */ /* 0x080fe2000000183c */
[----:B------:R1:W-:Y:S03]  /*17de0*/  MUFU.EX2 R140, R74 ;  /* 0x0000004a008c7308 */ /* 0x0003e60000000800 */
[----:B-----5:R-:W-:Y:S03]  /*17df0*/  F2FP.PACK_AB R151, R161, R162 ;  /* 0x000000a2a197723e */ /* 0x020fe600000000ff */
[----:B------:R-:W-:Y:S01]  /*17e00*/  F2FP.PACK_AB R80, R142, R136 ;  /* 0x000000888e50723e */ /* 0x000fe200000000ff */
[----:B------:R-:W-:Y:S01]  /*17e10*/  HMMA.16816.F32 R64, R76, R90, R64 ;  /* 0x0000005a4c40723c */ /* 0x000fe20000001840 */
[----:B------:R-:W3:Y:S03]  /*17e20*/  LDSM.16.MT88.4 R88, [R205+0x1800] ;  /* 0x00180000cd58783b */ /* 0x000ee60000004200 */
[----:B------:R-:W-:Y:S03]  /*17e30*/  F2FP.PACK_AB R82, R172, R173 ;  /* 0x000000adac52723e */ /* 0x000fe600000000ff */
[----:B------:R-:W-:Y:S02]  /*17e40*/  F2FP.PACK_AB R76, R197, R196 ;  /* 0x000000c4c54c723e */ /* 0x000fe400000000ff */
[----:B------:R-:W-:Y:S03]  /*17e50*/  F2FP.PACK_AB R77, R193, R192 ;  /* 0x000000c0c14d723e */ /* 0x000fe600000000ff */
[----:B------:R-:W-:Y:S02]  /*17e60*/  F2FP.PACK_AB R78, R180, R176 ;  /* 0x000000b0b44e723e */ /* 0x000fe400000000ff */
[----:B------:R-:W-:Y:S01]  /*17e70*/  F2FP.PACK_AB R79, R175, R143 ;  /* 0x0000008faf4f723e */ /* 0x000fe200000000ff */
[--C-:B-1----:R-:W-:Y:S06]  /*17e80*/  FFMA.FTZ R74, R178, c[0x0][0x2d0], -R153.reuse ;  /* 0x0000b400b24a7a23 */ /* 0x102fec0000010899 */
[-C--:B--2---:R-:W-:Y:S01]  /*17e90*/  HMMA.16816.F32 R4, R76, R84.reuse, R4 ;  /* 0x000000544c04723c */ /* 0x084fe20000001804 */
        /* <DEDUP_REMOVED lines=13> */
[--C-:B-1----:R-:W-:Y:S04]  /*17f70*/  FFMA.FTZ R74, R187, c[0x0][0x2d0], -R152.reuse ;  /* 0x0000b400bb4a7a23 */ /* 0x102fe80000010898 */
[-C--:B---3--:R-:W-:Y:S01]  /*17f80*/  HMMA.16816.F32 R20, R76, R88.reuse, R20 ;  /* 0x000000584c14723c */ /* 0x088fe20000001814 */
[----:B------:R1:W3:Y:S07]  /*17f90*/  MUFU.EX2 R158, R74 ;  /* 0x0000004a009e7308 */ /* 0x0002ee0000000800 */
[C---:B------:R-:W-:Y:S08]  /*17fa0*/  HMMA.16816.F32 R24, R80.reuse, R88, R24 ;  /* 0x000000585018723c */ /* 0x040ff00000001818 */
[-C--:B------:R-:W-:Y:S08]  /*17fb0*/  HMMA.16816.F32 R28, R80, R90.reuse, R28 ;  /* 0x0000005a501c723c */ /* 0x080ff0000000181c */
[C---:B------:R-:W-:Y:S04]  /*17fc0*/  HMMA.16816.F32 R32, R76.reuse, R90, R32 ;  /* 0x0000005a4c20723c */ /* 0x040fe80000001820 */
[--C-:B-1----:R-:W-:Y:S01]  /*17fd0*/  FFMA.FTZ R74, R190, c[0x0][0x2d0], -R152.reuse ;  /* 0x0000b400be4a7a23 */ /* 0x102fe20000010898 */
[----:B---3--:R-:W-:Y:S01]  /*17fe0*/  F2FP.PACK_AB R144, R158, R160 ;  /* 0x000000a09e90723e */ /* 0x008fe200000000ff */
[----:B------:R-:W-:Y:S02]  /*17ff0*/  FFMA.FTZ R152, R191, c[0x0][0x2d0], -R152 ;  /* 0x0000b400bf987a23 */ /* 0x000fe40000010898 */
[-C--:B------:R-:W-:Y:S01]  /*18000*/  HMMA.16816.F32 R36, R76, R92.reuse, R36 ;  /* 0x0000005c4c24723c */ /* 0x080fe20000001824 */
[----:B------:R1:W-:Y:S07]  /*18010*/  MUFU.EX2 R159, R74 ;  /* 0x0000004a009f7308 */ /* 0x0003ee0000000800 */
[C---:B------:R-:W-:Y:S03]  /*18020*/  HMMA.16816.F32 R40, R80.reuse, R92, R40 ;  /* 0x0000005c5028723c */ /* 0x040fe60000001828 */
[----:B------:R-:W3:Y:S05]  /*18030*/  MUFU.EX2 R157, R152 ;  /* 0x00000098009d7308 */ /* 0x000eea0000000800 */
[-C--:B------:R-:W-:Y:S08]  /*18040*/  HMMA.16816.F32 R44, R80, R94.reuse, R44 ;  /* 0x0000005e502c723c */ /* 0x080ff0000000182c */
[C---:B------:R-:W-:Y:S04]  /*18050*/  HMMA.16816.F32 R48, R76.reuse, R94, R48 ;  /* 0x0000005e4c30723c */ /* 0x040fe80000001830 */
[--C-:B-1----:R-:W-:Y:S04]  /*18060*/  FFMA.FTZ R74, R179, c[0x0][0x2d0], -R153.reuse ;  /* 0x0000b400b34a7a23 */ /* 0x102fe80000010899 */
[----:B------:R1:W-:Y:S01]  /*18070*/  MUFU.EX2 R152, R74 ;  /* 0x0000004a00987308 */ /* 0x0003e20000000800 */
[-C--:B--2---:R-:W-:Y:S03]  /*18080*/  HMMA.16816.F32 R52, R76, R84.reuse, R52 ;  /* 0x000000544c34723c */ /* 0x084fe60000001834 */
[----:B---3--:R-:W-:Y:S05]  /*18090*/  F2FP.PACK_AB R146, R157, R159 ;  /* 0x0000009f9d92723e */ /* 0x008fea00000000ff */
[C---:B------:R-:W-:Y:S07]  /*180a0*/  HMMA.16816.F32 R56, R80.reuse, R84, R56 ;  /* 0x000000545038723c */ /* 0x040fee0000001838 */
[----:B------:R-:W-:Y:S01]  /*180b0*/  MOV R85, R71 ;  /* 0x0000004700557202 */ /* 0x000fe20000000f00 */
[-C--:B------:R-:W-:Y:S04]  /*180c0*/  HMMA.16816.F32 R60, R80, R86.reuse, R60 ;  /* 0x00000056503c723c */ /* 0x080fe8000000183c */
[----:B------:R-:W-:Y:S01]  /*180d0*/  MOV R84, R72 ;  /* 0x0000004800547202 */ /* 0x000fe20000000f00 */
[----:B-1----:R-:W-:Y:S03]  /*180e0*/  FFMA.FTZ R74, R166, c[0x0][0x2d0], -R153 ;  /* 0x0000b400a64a7a23 */ /* 0x002fe60000010899 */
[----:B------:R-:W-:Y:S01]  /*180f0*/  HMMA.16816.F32 R64, R76, R86, R64 ;  /* 0x000000564c40723c */ /* 0x000fe20000001840 */
[----:B------:R-:W1:Y:S06]  /*18100*/  MUFU.EX2 R75, R74 ;  /* 0x0000004a004b7308 */ /* 0x000e6c0000000800 */
[----:B------:R-:W-:Y:S01]  /*18110*/  MOV R86, R70 ;  /* 0x0000004600567202 */ /* 0x000fe20000000f00 */
[-C--:B------:R-:W-:Y:S05]  /*18120*/  HMMA.16816.F32 R88, R148, R100.reuse, R4 ;  /* 0x000000649458723c */ /* 0x080fea0000001804 */
[----:B------:R-:W-:Y:S02]  /*18130*/  MOV R87, R3 ;  /* 0x0000000300577202 */ /* 0x000fe40000000f00 */
[----:B------:R-:W-:Y:S02]  /*18140*/  FFMA.FTZ R4, R69, R110, R111 ;  /* 0x0000006e45047223 */ /* 0x000fe4000001006f */
[----:B------:R-:W-:Y:S03]  /*18150*/  FFMA.FTZ R6, R68, R108, R109 ;  /* 0x0000006c44067223 */ /* 0x000fe6000001006d */
[----:B----4-:R-:W-:Y:S02]  /*18160*/  FFMA.FTZ R5, R2, R114, R249 ;  /* 0x0000007202057223 */ /* 0x010fe400000100f9 */
[----:B------:R-:W-:Y:S02]  /*18170*/  FADD.FTZ R4, R113, R4 ;  /* 0x0000000471047221 */ /* 0x000fe40000010000 */
[----:B------:R-:W-:Y:S02]  /*18180*/  FADD.FTZ R2, R252, R6 ;  /* 0x00000006fc027221 */ /* 0x000fe40000010000 */
[----:B------:R-:W-:Y:S01]  /*18190*/  FADD.FTZ R5, R248, R5 ;  /* 0x00000005f8057221 */ /* 0x000fe20000010000 */
[----:B-1----:R-:W-:Y:S01]  /*181a0*/  F2FP.PACK_AB R145, R75, R152 ;  /* 0x000000984b91723e */ /* 0x002fe200000000ff */
[--C-:B------:R-:W-:Y:S02]  /*181b0*/  FFMA.FTZ R74, R164, c[0x0][0x2d0], -R153.reuse ;  /* 0x0000b400a44a7a23 */ /* 0x100fe40000010899 */
[----:B------:R-:W-:Y:S02]  /*181c0*/  FFMA.FTZ R153, R73, c[0x0][0x2d0], -R153 ;  /* 0x0000b40049997a23 */ /* 0x000fe40000010899 */
[----:B------:R-:W-:Y:S02]  /*181d0*/  FADD.FTZ R7, R112, R4 ;  /* 0x0000000470077221 */ /* 0x000fe40000010000 */
[----:B------:R-:W-:Y:S01]  /*181e0*/  FADD.FTZ R6, R251, R2 ;  /* 0x00000002fb067221 */ /* 0x000fe20000010000 */
[----:B------:R-:W-:Y:S01]  /*181f0*/  MUFU.EX2 R73, R153 ;  /* 0x0000009900497308 */ /* 0x000fe20000000800 */
[----:B------:R-:W-:Y:S02]  /*18200*/  FADD.FTZ R4, R246, R5 ;  /* 0x00000005f6047221 */ /* 0x000fe40000010000 */
[----:B------:R-:W-:Y:S02]  /*18210*/  FFMA.FTZ R2, R0, R121, R234 ;  /* 0x0000007900027223 */ /* 0x000fe400000100ea */
[----:B------:R-:W-:Y:S05]  /*18220*/  FADD.FTZ R0, R120, R7 ;  /* 0x0000000778007221 */ /* 0x000fea0000010000 */
[----:B------:R-:W1:Y:S02]  /*18230*/  MUFU.EX2 R74, R74 ;  /* 0x0000004a004a7308 */ /* 0x000e640000000800 */
[----:B-1----:R-:W-:Y:S07]  /*18240*/  F2FP.PACK_AB R147, R73, R74 ;  /* 0x0000004a4993723e */ /* 0x002fee00000000ff */
[C---:B------:R-:W-:Y:S07]  /*18250*/  HMMA.16816.F32 R92, R144.reuse, R100, R8 ;  /* 0x00000064905c723c */ /* 0x040fee0000001808 */
[----:B------:R-:W-:Y:S01]  /*18260*/  FADD.FTZ R10, R250, R6 ;  /* 0x00000006fa0a7221 */ /* 0x000fe20000010000 */
[-C--:B------:R-:W-:Y:S01]  /*18270*/  HMMA.16816.F32 R96, R144, R102.reuse, R12 ;  /* 0x000000669060723c */ /* 0x080fe2000000180c */
[----:B------:R-:W2:Y:S03]  /*18280*/  LDL R13, [R1] ;  /* 0x00000000010d7983 */ /* 0x000ea60000100800 */
        /* <DEDUP_REMOVED lines=83> */
[----:B------:R-:W-:Y:S03]  /*187c0*/  FADD.FTZ R0, R73, R0 ;  /* 0x0000000049007221 */ /* 0x000fe60000010000 */
[----:B------:R1:W-:Y:S04]  /*187d0*/  STL [R1+0x14], R2 ;  /* 0x0000140201007387 */ /* 0x0003e80000100800 */
[----:B------:R1:W-:Y:S01]  /*187e0*/  STL [R1+0x18], R0 ;  /* 0x0000180001007387 */ /* 0x0003e20000100800 */
[C---:B--2---:R-:W-:Y:S02]  /*187f0*/  ISETP.GT.AND P0, PT, R216.reuse, R13, PT ;  /* 0x0000000dd800720c */ /* 0x044fe40003f04270 */
[----:B------:R-:W-:Y:S11]  /*18800*/  IADD3 R216, R216, -0x1, RZ ;  /* 0xffffffffd8d87810 */ /* 0x000ff60007ffe0ff */
[----:B-1----:R-:W-:-:S05]  /*18810*/  @P0 BRA `(.L_x_954) ;  /* 0xffffa8f000000947 */ /* 0x002fca000383ffff */
.L_x_937:
[----:B-1----:R-:W2:Y:S04]  /*18820*/  LDL R5, [R1+0x1c] ;  /* 0x00001c0001057983 */ /* 0x002ea80000100800 */
[----:B------:R-:W3:Y:S04]  /*18830*/  LDL R0, [R1+0x48] ;  /* 0x0000480001007983 */ /* 0x000ee80000100800 */
[----:B------:R-:W4:Y:S01]  /*18840*/  LDL R2, [R1+0x20] ;  /* 0x0000200001027983 */ /* 0x000f220000100800 */
[----:B------:R-:W-:-:S05]  /*18850*/  IMAD.MOV.U32 R4, RZ, RZ, c[0x0][0x2c4] ;  /* 0x0000b100ff047624 */ /* 0x000fca00078e00ff */
[----:B------:R-:W-:Y:S01]  /*18860*/  ISETP.NE.AND P1, PT, R4, 0x1, PT ;  /* 0x000000010400780c */ /* 0x000fe20003f25270 */
[----:B--2---:R-:W-:Y:S02]  /*18870*/  IMAD.MOV.U32 R6, RZ, RZ, R5 ;  /* 0x000000ffff067224 */ /* 0x004fe400078e0005 */
[----:B------:R-:W-:Y:S01]  /*18880*/  IMAD.MOV.U32 R5, RZ, RZ, c[0x0][0x32c] ;  /* 0x0000cb00ff057624 */ /* 0x000fe200078e00ff */
[----:B---3--:R-:W-:-:S04]  /*18890*/  IADD3 R0, R0, 0x7f, RZ ;  /* 0x0000007f00007810 */ /* 0x008fc80007ffe0ff */
[----:B------:R-:W-:-:S05]  /*188a0*/  ISETP.GE.AND P0, PT, R5, 0x1, PT ;  /* 0x000000010500780c */ /* 0x000fca0003f06270 */
[----:B------:R-:W-:Y:S01]  /*188b0*/  @P1 IMAD.HI.U32 R4, R0, c[0x0][0x2c8], RZ ;  /* 0x0000b20000041a27 */ /* 0x000fe200078e00ff */
[----:B----4-:R-:W-:-:S04]  /*188c0*/  IADD3 R2, R2, 0x1, -R6 ;  /* 0x0000000102027810 */ /* 0x010fc80007ffe806 */
        /* <DEDUP_REMOVED lines=14> */
.L_x_957:
[----:B------:R-:W-:-:S04]  /*189b0*/  MOV R4, c[0x0][0x32c] ;  /* 0x0000cb0000047a02 */ /* 0x000fc80000000f00 */
[----:B------:R-:W-:-:S13]  /*189c0*/  ISETP.NE.AND P0, PT, R4, 0x1, PT ;  /* 0x000000010400780c */ /* 0x000fda0003f05270 */
[----:B------:R-:W-:-:S05]  /*189d0*/  @P0 IMAD.HI.U32 R4, R0, c[0x0][0x330], RZ ;  /* 0x0000cc0000040a27 */ /* 0x000fca00078e00ff */
[----:B------:R-:W-:Y:S02]  /*189e0*/  @P0 SHF.R.U32.HI R0, RZ, c[0x0][0x334], R4 ;  /* 0x0000cd00ff000a19 */ /* 0x000fe40000011604 */
.L_x_958:
[----:B------:R-:W-:Y:S05]  /*189f0*/  BSYNC B0 ;  /* 0x0000000000007941 */ /* 0x000fea0003800000 */
.L_x_956:
[----:B------:R-:W-:-:S05]  /*18a00*/  IMAD R0, R0, c[0x0][0x32c], RZ ;  /* 0x0000cb0000007a24 */ /* 0x000fca00078e02ff */
[----:B------:R-:W-:-:S03]  /*18a10*/  IMNMX R2, R2, R0, !PT ;  /* 0x0000000002027217 */ /* 0x000fc60007800200 */
.L_x_955:
[----:B------:R-:W2:Y:S01]  /*18a20*/  LDL R4, [R1+0x8] ;  /* 0x0000080001047983 */ /* 0x000ea20000100800 */
        /* <DEDUP_REMOVED lines=13> */
.L_x_960:
[----:B--2---:R-:W2:Y:S01]  /*18b00*/  LDL R216, [R1+0x8] ;  /* 0x0000080001d87983 */ /* 0x004ea20000100800 */
[----:B------:R-:W-:Y:S04]  /*18b10*/  DEPBAR.LE SB0, 0x0 ;  /* 0x000080000000791a */ /* 0x000fe80000000000 */
[----:B------:R-:W2:Y:S01]  /*18b20*/  LDL R3, [R1+0x40] ;  /* 0x0000400001037983 */ /* 0x000ea20000100800 */
[----:B------:R-:W-:Y:S03]  /*18b30*/  WARPSYNC 0xffffffff ;  /* 0xffffffff00007948 */ /* 0x000fe60003800000 */
[----:B------:R-:W2:Y:S06]  /*18b40*/  LDL.64 R172, [R1+0x30] ;  /* 0x0000300001ac7983 */ /* 0x000eac0000100a00 */
        /* <DEDUP_REMOVED lines=37> */
[----:B--2---:R-:W-:Y:S04]  /*18da0*/  ISETP.GT.AND P0, PT, R216, R217, PT ;  /* 0x000000d9d800720c */ /* 0x004fe80003f04270 */
[-C--:B------:R-:W-:Y:S08]  /*18db0*/  HMMA.16816.F32 R12, R164, R162.reuse, R12 ;  /* 0x000000a2a40c723c */ /* 0x080ff0000000180c */
[C---:B------:R-:W-:Y:S01]  /*18dc0*/  HMMA.16816.F32 R16, R156.reuse, R162, R16 ;  /* 0x000000a29c10723c */ /* 0x040fe20000001810 */
[----:B------:R-:W-:Y:S03]  /*18dd0*/  @!P0 MOV R174, c[0x0][0x208] ;  /* 0x0000820000ae8a02 */ /* 0x000fe60000000f00 */
[----:B------:R-:W-:Y:S01]  /*18de0*/  @!P0 SHF.R.S32.HI R0, RZ, 0x1f, R217 ;  /* 0x0000001fff008819 */ /* 0x000fe200000114d9 */
[C---:B------:R-:W-:Y:S01]  /*18df0*/  @!P0 IMAD.WIDE.U32 R160, R217.reuse, c[0x0][0x208], RZ ;  /* 0x00008200d9a08a25 */ /* 0x040fe200078e00ff */
[----:B------:R-:W-:Y:S02]  /*18e00*/  @!P0 MOV R173, R3 ;  /* 0x0000000300ad8202 */ /* 0x000fe40000000f00 */
[-C--:B------:R-:W-:Y:S04]  /*18e10*/  HMMA.16816.F32 R20, R156, R168.reuse, R20 ;  /* 0x000000a89c14723c */ /* 0x080fe80000001814 */
[----:B------:R-:W-:Y:S01]  /*18e20*/  @!P0 IMAD R0, R0, c[0x0][0x208], RZ ;  /* 0x0000820000008a24 */ /* 0x000fe200078e02ff */
[----:B------:R-:W-:Y:S01]  /*18e30*/  @!P0 SHF.L.U32 R3, R174, 0x5, RZ ;  /* 0x00000005ae038819 */ /* 0x000fe200000006ff */
[----:B------:R-:W-:Y:S02]  /*18e40*/  @!P0 IMAD.WIDE.U32 R172, R160, 0x50, R172 ;  /* 0x00000050a0ac8825 */ /* 0x000fe400078e00ac */
[C---:B------:R-:W-:Y:S04]  /*18e50*/  HMMA.16816.F32 R24, R164.reuse, R168, R24 ;  /* 0x000000a8a418723c */ /* 0x040fe80000001818 */
[----:B------:R-:W-:Y:S03]  /*18e60*/  @!P0 IMAD R0, R217, c[0x0][0x20c], R0 ;  /* 0x00008300d9008a24 */ /* 0x000fe600078e0200 */
[----:B------:R-:W-:Y:S01]  /*18e70*/  @!P0 LEA R168, P1, R172, c[0x0][0x1f8], 0x1 ;  /* 0x00007e00aca88a11 */ /* 0x000fe200078208ff */
[-C--:B------:R-:W-:Y:S01]  /*18e80*/  HMMA.16816.F32 R28, R164, R170.reuse, R28 ;  /* 0x000000aaa41c723c */ /* 0x080fe2000000181c */
[----:B------:R-:W-:Y:S03]  /*18e90*/  @!P0 MOV R169, 0x5 ;  /* 0x0000000500a98802 */ /* 0x000fe60000000f00 */
[----:B------:R-:W-:Y:S02]  /*18ea0*/  @!P0 IADD3 R0, R161, R0, RZ ;  /* 0x00000000a1008210 */ /* 0x000fe40007ffe0ff */
[----:B------:R-:W2:Y:S01]  /*18eb0*/  LDSM.16.M88.4 R160, [R213] ;  /* 0x00000000d5a0783b */ /* 0x000ea20000000200 */
[----:B------:R-:W-:Y:S01]  /*18ec0*/  @!P0 IADD3 R180, P2, R168, R3, RZ ;  /* 0x00000003a8b48210 */ /* 0x000fe20007f5e0ff */
[C---:B------:R-:W-:Y:S04]  /*18ed0*/  HMMA.16816.F32 R32, R156.reuse, R170, R32 ;  /* 0x000000aa9c20723c */ /* 0x040fe80000001820 */
[----:B------:R-:W-:Y:S04]  /*18ee0*/  @!P0 IMAD R0, R0, 0x50, RZ ;  /* 0x0000005000008824 */ /* 0x000fe800078e02ff */
[-C--:B-1----:R-:W-:Y:S04]  /*18ef0*/  HMMA.16816.F32 R36, R156, R152.reuse, R36 ;  /* 0x000000989c24723c */ /* 0x082fe80000001824 */
[----:B------:R-:W-:Y:S02]  /*18f00*/  @!P0 IADD3 R87, R173, R0, RZ ;  /* 0x00000000ad578210 */ /* 0x000fe40007ffe0ff */
[----:B------:R-:W-:Y:S02]  /*18f10*/  @!P0 SHF.L.U64.HI R0, R174, R169, c[0x0][0x20c] ;  /* 0x00008300ae008619 */ /* 0x000fe400000102a9 */
[----:B------:R-:W-:Y:S01]  /*18f20*/  @!P0 LEA.HI.X R169, R172, c[0x0][0x1fc], R87, 0x1, P1 ;  /* 0x00007f00aca98a11 */ /* 0x000fe200008f0c57 */
[C---:B------:R-:W-:Y:S01]  /*18f30*/  HMMA.16816.F32 R40, R164.reuse, R152, R40 ;  /* 0x00000098a428723c */ /* 0x040fe20000001828 */
[----:B------:R-:W1:Y:S03]  /*18f40*/  LDSM.16.M88.4 R172, [R212] ;  /* 0x00000000d4ac783b */ /* 0x000e660000000200 */
[-C--:B------:R-:W-:Y:S02]  /*18f50*/  @!P0 IADD3.X R181, R169, R0.reuse, RZ, P2, !PT ;  /* 0x00000000a9b58210 */ /* 0x080fe400017fe4ff */
[-C--:B------:R-:W-:Y:S02]  /*18f60*/  @!P0 IADD3 R178, P1, R180, R3.reuse, RZ ;  /* 0x00000003b4b28210 */ /* 0x080fe40007f3e0ff */
[-C--:B------:R-:W-:Y:S01]  /*18f70*/  HMMA.16816.F32 R44, R164, R154.reuse, R44 ;  /* 0x0000009aa42c723c */ /* 0x080fe2000000182c */
[----:B------:R-:W-:Y:S01]  /*18f80*/  @!PT LDS RZ, [RZ] ;  /* 0x00000000fffff984 */ /* 0x000fe20000000800 */
[----:B------:R-:W-:Y:S01]  /*18f90*/  @!PT LDS RZ, [RZ] ;  /* 0x00000000fffff984 */ /* 0x000fe20000000800 */
[----:B------:R-:W-:Y:S01]  /*18fa0*/  @!PT LDS RZ, [RZ] ;  /* 0x00000000fffff984 */ /* 0x000fe20000000800 */
[----:B------:R4:W-:Y:S03]  /*18fb0*/  @!P0 LDGSTS.E.BYPASS.LTC128B.128 [R219+0x100], [R168.64], !P4 ;  /* 0x00100000a8db8fae */ /* 0x0009e6000e101d48 */
[-C--:B------:R-:W-:Y:S02]  /*18fc0*/  @!P0 IADD3.X R179, R181, R0.reuse, RZ, P1, !PT ;  /* 0x00000000b5b38210 */ /* 0x080fe40000ffe4ff */
[-C--:B------:R-:W-:Y:S02]  /*18fd0*/  @!P0 IADD3 R176, P2, R178, R3.reuse, RZ ;  /* 0x00000003b2b08210 */ /* 0x080fe40007f5e0ff */
[C---:B------:R-:W-:Y:S01]  /*18fe0*/  HMMA.16816.F32 R48, R156.reuse, R154, R48 ;  /* 0x0000009a9c30723c */ /* 0x040fe20000001830 */
[----:B------:R5:W-:Y:S03]  /*18ff0*/  @!P0 LDGSTS.E.BYPASS.LTC128B.128 [R219+0x900], [R180.64], !P4 ;  /* 0x00900000b4db8fae */ /* 0x000be6000e101d48 */
[-C--:B------:R-:W-:Y:S04]  /*19000*/  @!P0 IADD3.X R177, R179, R0.reuse, RZ, P2, !PT ;  /* 0x00000000b3b18210 */ /* 0x080fe800017fe4ff */
[-C--:B--2---:R-:W-:Y:S01]  /*19010*/  HMMA.16816.F32 R52, R156, R160.reuse, R52 ;  /* 0x000000a09c34723c */ /* 0x084fe20000001834 */
[----:B------:R2:W-:Y:S07]  /*19020*/  @!P0 LDGSTS.E.BYPASS.LTC128B.128 [R219+0x1100], [R178.64], !P4 ;  /* 0x01100000b2db8fae */ /* 0x0005ee000e101d48 */
[C---:B------:R-:W-:Y:S01]  /*19030*/  HMMA.16816.F32 R56, R164.reuse, R160, R56 ;  /* 0x000000a0a438723c */ /* 0x040fe20000001838 */
[----:B------:R2:W-:Y:S03]  /*19040*/  @!P0 LDGSTS.E.BYPASS.LTC128B.128 [R219+0x1900], [R176.64], !P4 ;  /* 0x01900000b0db8fae */ /* 0x0005e6000e101d48 */
[----:B----4-:R-:W-:Y:S04]  /*19050*/  @!P0 IADD3 R168, P1, R176, R3, RZ ;  /* 0x00000003b0a88210 */ /* 0x010fe80007f3e0ff */
[----:B------:R-:W-:Y:S01]  /*19060*/  @!P0 IADD3.X R169, R177, R0, RZ, P1, !PT ;  /* 0x00000000b1a98210 */ /* 0x000fe20000ffe4ff */
[-C--:B------:R-:W-:Y:S04]  /*19070*/  HMMA.16816.F32 R60, R164, R162.reuse, R60 ;  /* 0x000000a2a43c723c */ /* 0x080fe8000000183c */
[----:B------:R4:W-:Y:S01]  /*19080*/  @!P0 LDGSTS.E.BYPASS.LTC128B.128 [R219+0x2100], [R168.64], !P4 ;  /* 0x02100000a8db8fae */ /* 0x0009e2000e101d48 */
[C---:B------:R-:W-:Y:S02]  /*19090*/  ISETP.GT.AND P0, PT, R217.reuse, R216, PT ;  /* 0x000000d8d900720c */ /* 0x040fe40003f04270 */
[----:B------:R-:W-:Y:S01]  /*190a0*/  IADD3 R216, R217, -0x1, RZ ;  /* 0xffffffffd9d87810 */ /* 0x000fe20007ffe0ff */
[C---:B------:R-:W-:Y:S04]  /*190b0*/  HMMA.16816.F32 R64, R156.reuse, R162, R64 ;  /* 0x000000a29c40723c */ /* 0x040fe80000001840 */
[----:B-----5:R-:W-:Y:S04]  /*190c0*/  LDSM.16.M88.4 R180, [R208+0x2000] ;  /* 0x00200000d0b4783b */ /* 0x020fe80000000200 */
[-C--:B-1----:R-:W-:Y:S04]  /*190d0*/  HMMA.16816.F32 R68, R156, R172.reuse, R68 ;  /* 0x000000ac9c44723c */ /* 0x082fe80000001844 */
[----:B--2---:R-:W-:Y:S04]  /*190e0*/  LDSM.16.M88.4 R176, [R206] ;  /* 0x00000000ceb0783b */ /* 0x004fe80000000200 */
[C---:B------:R-:W-:Y:S04]  /*190f0*/  HMMA.16816.F32 R72, R164.reuse, R172, R72 ;  /* 0x000000aca448723c */ /* 0x040fe80000001848 */
[----:B------:R-:W-:Y:S04]  /*19100*/  LDSM.16.M88.4 R184, [R206+0x800] ;  /* 0x00080000ceb8783b */ /* 0x000fe80000000200 */
[-C--:B------:R-:W-:Y:S04]  /*19110*/  HMMA.16816.F32 R76, R164, R174.reuse, R76 ;  /* 0x000000aea44c723c */ /* 0x080fe8000000184c */
[----:B----4-:R-:W1:Y:S04]  /*19120*/  LDSM.16.M88.4 R168, [R208] ;  /* 0x00000000d0a8783b */ /* 0x010e680000000200 */
[----:B------:R-:W-:Y:S04]  /*19130*/  HMMA.16816.F32 R80, R156, R174, R80 ;  /* 0x000000ae9c50723c */ /* 0x000fe80000001850 */
[----:B------:R-:W2:Y:S08]  /*19140*/  LDSM.16.M88.4 R152, [R206+0x1000] ;  /* 0x00100000ce98783b */ /* 0x000eb00000000200 */
[----:B------:R-:W4:Y:S08]  /*19150*/  LDSM.16.M88.4 R188, [R206+0x1800] ;  /* 0x00180000cebc783b */ /* 0x000f300000000200 */
[----:B------:R-:W5:Y:S08]  /*19160*/  LDSM.16.M88.4 R192, [R206+0x2000] ;  /* 0x00200000cec0783b */ /* 0x000f700000000200 */
[----:B------:R-:W-:Y:S01]  /*19170*/  LDSM.16.M88.4 R160, [R209] ;  /* 0x00000000d1a0783b */ /* 0x000fe20000000200 */
[-C--:B-1----:R-:W-:Y:S07]  /*19180*/  HMMA.16816.F32 R4, R168, R176.reuse, R4 ;  /* 0x000000b0a804723c */ /* 0x082fee0000001804 */
[----:B------:R-:W1:Y:S01]  /*19190*/  LDSM.16.M88.4 R196, [R203] ;  /* 0x00000000cbc4783b */ /* 0x000e620000000200 */
[C---:B------:R-:W-:Y:S07]  /*191a0*/  HMMA.16816.F32 R8, R180.reuse, R176, R8 ;  /* 0x000000b0b408723c */ /* 0x040fee0000001808 */
[----:B------:R-:W1:Y:S01]  /*191b0*/  LDSM.16.M88.4 R156, [R209+0x2000] ;  /* 0x00200000d19c783b */ /* 0x000e620000000200 */
[-C--:B------:R-:W-:Y:S07]  /*191c0*/  HMMA.16816.F32 R12, R180, R178.reuse, R12 ;  /* 0x000000b2b40c723c */ /* 0x080fee000000180c */
[----:B------:R-:W0:Y:S01]  /*191d0*/  LDGDEPBAR ;  /* 0x00000000000079af */ /* 0x000e220000000000 */
[C---:B------:R-:W-:Y:S08]  /*191e0*/  HMMA.16816.F32 R16, R168.reuse, R178, R16 ;  /* 0x000000b2a810723c */ /* 0x040ff00000001810 */
        /* <DEDUP_REMOVED lines=34> */
[----:B------:R2:W4:Y:S01]  /*19410*/  MUFU.TANH R173, R0 ;  /* 0x0000000000ad7308 */ /* 0x0005220000002400 */
[-C--:B-1----:R-:W-:Y:S08]  /*19420*/  HMMA.16816.F32 R20, R160, R4.reuse, R20 ;  /* 0x00000004a014723c */ /* 0x082ff00000001814 */
[C---:B------:R-:W-:Y:S04]  /*19430*/  HMMA.16816.F32 R24, R156.reuse, R4, R24 ;  /* 0x000000049c18723c */ /* 0x040fe80000001818 */
[----:B--2---:R-:W-:Y:S02]  /*19440*/  FMUL.FTZ R0, R9, c[0x0][0x320] ;  /* 0x0000c80009007a20 */ /* 0x004fe40000410000 */
[----:B------:R-:W1:Y:S02]  /*19450*/  LDSM.16.M88.4 R8, [R203+0x1000] ;  /* 0x00100000cb08783b */ /* 0x000e640000000200 */
[-C--:B------:R-:W-:Y:S01]  /*19460*/  HMMA.16816.F32 R28, R156, R6.reuse, R28 ;  /* 0x000000069c1c723c */ /* 0x080fe2000000181c */
[----:B------:R2:W5:Y:S07]  /*19470*/  MUFU.TANH R168, R0 ;  /* 0x0000000000a87308 */ /* 0x00056e0000002400 */
        /* <DEDUP_REMOVED lines=8> */
[----:B---3--:R-:W1:Y:S07]  /*19500*/  LDSM.16.M88.4 R4, [R203+0x1800] ;  /* 0x00180000cb04783b */ /* 0x008e6e0000000200 */
[C---:B------:R-:W-:Y:S04]  /*19510*/  HMMA.16816.F32 R40, R156.reuse, R8, R40 ;  /* 0x000000089c28723c */ /* 0x040fe80000001828 */
[----:B--2---:R-:W-:Y:S04]  /*19520*/  FMUL.FTZ R0, R13, c[0x0][0x320] ;  /* 0x0000c8000d007a20 */ /* 0x004fe80000410000 */
[-C--:B------:R-:W-:Y:S01]  /*19530*/  HMMA.16816.F32 R44, R156, R10.reuse, R44 ;  /* 0x0000000a9c2c723c */ /* 0x080fe2000000182c */
[----:B------:R2:W3:Y:S07]  /*19540*/  MUFU.TANH R155, R0 ;  /* 0x00000000009b7308 */ /* 0x0004ee0000002400 */
[C---:B------:R-:W-:Y:S08]  /*19550*/  HMMA.16816.F32 R48, R160.reuse, R10, R48 ;  /* 0x0000000aa030723c */ /* 0x040ff00000001830 */
[----:B------:R-:W-:Y:S04]  /*19560*/  FMUL.FTZ R8, R41, c[0x0][0x320] ;  /* 0x0000c80029087a20 */ /* 0x000fe80000410000 */
[----:B------:R3:W-:Y:S01]  /*19570*/  MUFU.TANH R184, R8 ;  /* 0x0000000800b87308 */ /* 0x0007e20000002400 */
[----:B----4-:R-:W-:Y:S02]  /*19580*/  FMUL.FTZ R3, R42, c[0x0][0x320] ;  /* 0x0000c8002a037a20 */ /* 0x010fe40000410000 */
[----:B--2---:R-:W-:Y:S01]  /*19590*/  FMUL.FTZ R0, R14, c[0x0][0x320] ;  /* 0x0000c8000e007a20 */ /* 0x004fe20000410000 */
[-C--:B-1----:R-:W-:Y:S06]  /*195a0*/  HMMA.16816.F32 R52, R160, R4.reuse, R52 ;  /* 0x00000004a034723c */ /* 0x082fec0000001834 */
[----:B------:R1:W-:Y:S02]  /*195b0*/  MUFU.TANH R166, R0 ;  /* 0x0000000000a67308 */ /* 0x0003e40000002400 */
[C---:B------:R-:W-:Y:S08]  /*195c0*/  HMMA.16816.F32 R56, R156.reuse, R4, R56 ;  /* 0x000000049c38723c */ /* 0x040ff00000001838 */
[----:B------:R2:W-:Y:S01]  /*195d0*/  MUFU.TANH R243, R3 ;  /* 0x0000000300f37308 */ /* 0x0005e20000002400 */
[-C--:B------:R-:W-:Y:S01]  /*195e0*/  HMMA.16816.F32 R60, R156, R6.reuse, R60 ;  /* 0x000000069c3c723c */ /* 0x080fe2000000183c */
[----:B---3--:R-:W3:Y:S01]  /*195f0*/  LDSM.16.M88.4 R8, [R203+0x2000] ;  /* 0x00200000cb08783b */ /* 0x008ee20000000200 */
        /* <DEDUP_REMOVED lines=18> */
[----:B-----5:R-:W-:Y:S02]  /*19720*/  FMNMX.FTZ R4, R168, R4, !PT ;  /* 0x00000004a8047209 */ /* 0x020fe40007810000 */
[----:B----4-:R-:W-:Y:S02]  /*19730*/  FMNMX.FTZ R3, R154, R2, !PT ;  /* 0x000000029a037209 */ /* 0x010fe40007810000 */
[----:B------:R-:W-:Y:S03]  /*19740*/  HMMA.16816.F32 R80, R160, R10, R80 ;  /* 0x0000000aa050723c */ /* 0x000fe60000001850 */
[----:B------:R-:W-:Y:S01]  /*19750*/  MUFU.TANH R157, R8 ;  /* 0x00000008009d7308 */ /* 0x000fe20000002400 */
[----:B------:R-:W-:Y:S01]  /*19760*/  FMNMX.FTZ R4, R164, R4, !PT ;  /* 0x00000004a4047209 */ /* 0x000fe20007810000 */
[----:B-1----:R-:W-:Y:S01]  /*19770*/  FMUL.FTZ R0, R17, c[0x0][0x320] ;  /* 0x0000c80011007a20 */ /* 0x002fe20000410000 */
[----:B------:R-:W-:Y:S02]  /*19780*/  FMNMX.FTZ R3, R153, R3, !PT ;  /* 0x0000000399037209 */ /* 0x000fe40007810000 */
[----:B------:R-:W-:Y:S01]  /*19790*/  FMUL.FTZ R5, R73, c[0x0][0x320] ;  /* 0x0000c80049057a20 */ /* 0x000fe20000410000 */
[----:B------:R-:W-:Y:S03]  /*197a0*/  FMNMX.FTZ R4, R155, R4, !PT ;  /* 0x000000049b047209 */ /* 0x000fe60007810000 */
        /* <DEDUP_REMOVED lines=146> */
[--C-:B------:R-:W-:Y:S02]  /*1a0d0*/  FFMA.FTZ R9, R12, c[0x0][0x2d0], -R152.reuse ;  /* 0x0000b4000c097a23 */ /* 0x100fe40000010898 */
[--C-:B------:R-:W-:Y:S02]  /*1a0e0*/  FFMA.FTZ R32, R29, c[0x0][0x2d0], -R152.reuse ;  /* 0x0000b4001d207a23 */ /* 0x100fe40000010898 */
[----:B------:R-:W-:Y:S01]  /*1a0f0*/  MUFU.EX2 R224, R9 ;  /* 0x0000000900e07308 */ /* 0x000fe20000000800 */
[--C-:B------:R-:W-:Y:S02]  /*1a100*/  FFMA.FTZ R40, R40, c[0x0][0x2d0], -R152.reuse ;  /* 0x0000b40028287a23 */ /* 0x100fe40000010898 */
[--C-:B------:R-:W-:Y:S01]  /*1a110*/  FFMA.FTZ R44, R44, c[0x0][0x2d0], -R152.reuse ;  /* 0x0000b4002c2c7a23 */ /* 0x100fe20000010898 */
        /* <DEDUP_REMOVED lines=39> */
[----:B-1----:R-:W-:Y:S01]  /*1a390*/  FMNMX.FTZ R70, R5, R8, !PT ;  /* 0x0000000805467209 */ /* 0x002fe20007810000 */
[----:B------:R-:W-:Y:S04]  /*1a3a0*/  FFMA.FTZ R5, R19, c[0x0][0x2d0], -R152 ;  /* 0x0000b40013057a23 */ /* 0x000fe80000010898 */
[----:B------:R1:W-:Y:S01]  /*1a3b0*/  MUFU.EX2 R229, R5 ;  /* 0x0000000500e57308 */ /* 0x0003e20000000800 */
[----:B----4-:R-:W-:Y:S01]  /*1a3c0*/  FMNMX.FTZ R4, R0, R7, !PT ;  /* 0x0000000700047209 */ /* 0x010fe20007810000 */
[----:B------:R-:W-:Y:S01]  /*1a3d0*/  FMUL.FTZ R7, R78, c[0x0][0x320] ;  /* 0x0000c8004e077a20 */ /* 0x000fe20000410000 */
[----:B------:R-:W-:Y:S07]  /*1a3e0*/  FMNMX.FTZ R0, R245, R6, !PT ;  /* 0x00000006f5007209 */ /* 0x000fee0007810000 */
[----:B------:R4:W5:Y:S01]  /*1a3f0*/  MUFU.TANH R74, R7 ;  /* 0x00000007004a7308 */ /* 0x0009620000002400 */
[----:B------:R-:W-:Y:S04]  /*1a400*/  FMNMX.FTZ R0, R247, R0, !PT ;  /* 0x00000000f7007209 */ /* 0x000fe80007810000 */
[----:B------:R-:W-:Y:S01]  /*1a410*/  FMNMX.FTZ R6, R188, R0, !PT ;  /* 0x00000000bc067209 */ /* 0x000fe20007810000 */
[----:B------:R-:W-:Y:S03]  /*1a420*/  FMUL.FTZ R0, R79, c[0x0][0x320] ;  /* 0x0000c8004f007a20 */ /* 0x000fe60000410000 */
[----:B------:R-:W-:Y:S01]  /*1a430*/  FMNMX.FTZ R6, R195, R6, !PT ;  /* 0x00000006c3067209 */ /* 0x000fe20007810000 */
[----:B------:R2:W2:Y:S01]  /*1a440*/  MUFU.TANH R75, R0 ;  /* 0x00000000004b7308 */ /* 0x0004a20000002400 */
[----:B-1----:R-:W-:Y:S01]  /*1a450*/  @P0 MOV R5, R221 ;  /* 0x000000dd00050202 */ /* 0x002fe20000000f00 */
[----:B----4-:R-:W1:Y:S01]  /*1a460*/  SHFL.BFLY PT, R7, R4, 0x1, 0x1f ;  /* 0x0c201f0004077f89 */ /* 0x010e6200000e0000 */
[----:B--2---:R-:W-:Y:S04]  /*1a470*/  FMNMX.FTZ R0, R156, R6, !PT ;  /* 0x000000069c007209 */ /* 0x004fe80007810000 */
[----:B------:R-:W-:Y:S01]  /*1a480*/  FMNMX.FTZ R3, R157, R0, !PT ;  /* 0x000000009d037209 */ /* 0x000fe20007810000 */
[----:B------:R-:W-:Y:S03]  /*1a490*/  FADD.FTZ R0, -R72, R2 ;  /* 0x0000000248007221 */ /* 0x000fe60000010100 */
[----:B------:R-:W-:Y:S01]  /*1a4a0*/  FMNMX.FTZ R3, R191, R3, !PT ;  /* 0x00000003bf037209 */ /* 0x000fe20007810000 */
[----:B------:R-:W-:Y:S03]  /*1a4b0*/  FMUL.FTZ R2, R0, c[0x0][0x2d0] ;  /* 0x0000b40000027a20 */ /* 0x000fe60000410000 */
[----:B---3--:R-:W-:Y:S01]  /*1a4c0*/  FMNMX.FTZ R0, R193, R3, !PT ;  /* 0x00000003c1007209 */ /* 0x008fe20007810000 */
[----:B------:R2:W3:Y:S01]  /*1a4d0*/  MUFU.EX2 R73, R2 ;  /* 0x0000000200497308 */ /* 0x0004e20000000800 */
[----:B-1----:R-:W-:Y:S01]  /*1a4e0*/  FMNMX.FTZ R71, R4, R7, !PT ;  /* 0x0000000704477209 */ /* 0x002fe20007810000 */
[----:B------:R-:W-:Y:S01]  /*1a4f0*/  FFMA.FTZ R4, R154, c[0x0][0x2d0], -R152 ;  /* 0x0000b4009a047a23 */ /* 0x000fe20000010898 */
[----:B-----5:R-:W-:Y:S01]  /*1a500*/  FMNMX.FTZ R0, R74, R0, !PT ;  /* 0x000000004a007209 */ /* 0x020fe20007810000 */
[----:B------:R-:W-:Y:S02]  /*1a510*/  FMUL.FTZ R154, R70, c[0x0][0x2d0] ;  /* 0x0000b400469a7a20 */ /* 0x000fe40000410000 */
[----:B------:R-:W-:Y:S01]  /*1a520*/  @P0 IMAD.WIDE.U32 R6, R216, c[0x0][0x1e0], RZ ;  /* 0x00007800d8060a25 */ /* 0x000fe200078e00ff */
[----:B------:R-:W-:Y:S03]  /*1a530*/  FMNMX.FTZ R0, R75, R0, !PT ;  /* 0x000000004b007209 */ /* 0x000fe60007810000 */
[----:B------:R-:W-:Y:S02]  /*1a540*/  MUFU.EX2 R236, R4 ;  /* 0x0000000400ec7308 */ /* 0x000fe40000000800 */
[----:B------:R-:W1:Y:S01]  /*1a550*/  SHFL.BFLY PT, R3, R0, 0x2, 0x1f ;  /* 0x0c401f0000037f89 */ /* 0x000e6200000e0000 */
[----:B--2---:R-:W-:Y:S02]  /*1a560*/  FADD.FTZ R2, -R71, R84 ;  /* 0x0000005447027221 */ /* 0x004fe40000010100 */
[C---:B---3--:R-:W-:Y:S02]  /*1a570*/  FMUL.FTZ R33, R73.reuse, R117 ;  /* 0x0000007549217220 */ /* 0x048fe40000410000 */
[----:B------:R-:W-:Y:S02]  /*1a580*/  FMUL.FTZ R2, R2, c[0x0][0x2d0] ;  /* 0x0000b40002027a20 */ /* 0x000fe40000410000 */
[----:B------:R-:W-:Y:S02]  /*1a590*/  FMUL.FTZ R49, R73, R133 ;  /* 0x0000008549317220 */ /* 0x000fe40000410000 */
[----:B------:R2:W3:Y:S01]  /*1a5a0*/  MUFU.EX2 R69, R2 ;  /* 0x0000000200457308 */ /* 0x0004e20000000800 */
[----:B-1----:R-:W-:Y:S01]  /*1a5b0*/  FMNMX.FTZ R0, R0, R3, !PT ;  /* 0x0000000300007209 */ /* 0x002fe20007810000 */
[--C-:B------:R-:W-:Y:S08]  /*1a5c0*/  FFMA.FTZ R3, R14, c[0x0][0x2d0], -R152.reuse ;  /* 0x0000b4000e037a23 */ /* 0x100ff00000010898 */
[----:B------:R-:W-:Y:S01]  /*1a5d0*/  MUFU.EX2 R239, R3 ;  /* 0x0000000300ef7308 */ /* 0x000fe20000000800 */
[----:B--2---:R-:W-:Y:S02]  /*1a5e0*/  FADD.FTZ R2, -R70, R85 ;  /* 0x0000005546027221 */ /* 0x004fe40000010100 */
[C---:B---3--:R-:W-:Y:S02]  /*1a5f0*/  FMUL.FTZ R19, R69.reuse, R103 ;  /* 0x0000006745137220 */ /* 0x048fe40000410000 */
[----:B------:R-:W-:Y:S02]  /*1a600*/  FMUL.FTZ R2, R2, c[0x0][0x2d0] ;  /* 0x0000b40002027a20 */ /* 0x000fe40000410000 */
[C---:B------:R-:W-:Y:S03]  /*1a610*/  FMUL.FTZ R34, R69.reuse, R118 ;  /* 0x0000007645227220 */ /* 0x040fe60000410000 */
[----:B------:R1:W2:Y:S01]  /*1a620*/  MUFU.EX2 R68, R2 ;  /* 0x0000000200447308 */ /* 0x0002a20000000800 */
[C---:B------:R-:W-:Y:S02]  /*1a630*/  FMUL.FTZ R35, R69.reuse, R119 ;  /* 0x0000007745237220 */ /* 0x040fe40000410000 */
[C---:B------:R-:W-:Y:S02]  /*1a640*/  FMUL.FTZ R50, R69.reuse, R134 ;  /* 0x0000008645327220 */ /* 0x040fe40000410000 */
[----:B------:R-:W-:Y:S02]  /*1a650*/  FMUL.FTZ R51, R69, R135 ;  /* 0x0000008745337220 */ /* 0x000fe40000410000 */
[--C-:B-1----:R-:W-:Y:S02]  /*1a660*/  FFMA.FTZ R2, R153, c[0x0][0x2d0], -R152.reuse ;  /* 0x0000b40099027a23 */ /* 0x102fe40000010898 */
[----:B------:R-:W-:Y:S02]  /*1a670*/  FMUL.FTZ R153, R71, c[0x0][0x2d0] ;  /* 0x0000b40047997a20 */ /* 0x000fe40000410000 */
[----:B------:R1:W3:Y:S01]  /*1a680*/  MUFU.EX2 R238, R2 ;  /* 0x0000000200ee7308 */ /* 0x0002e20000000800 */
[----:B--2---:R-:W-:Y:S02]  /*1a690*/  FMUL.FTZ R29, R68, R113 ;  /* 0x00000071441d7220 */ /* 0x004fe40000410000 */
[--C-:B------:R-:W-:Y:S01]  /*1a6a0*/  FFMA.FTZ R3, R169, c[0x0][0x2d0], -R153.reuse ;  /* 0x0000b400a9037a23 */ /* 0x100fe20000010899 */
[----:B------:R-:W-:Y:S01]  /*1a6b0*/  MOV R169, R220 ;  /* 0x000000dc00a97202 */ /* 0x000fe20000000f00 */
[--C-:B------:R-:W-:Y:S02]  /*1a6c0*/  FFMA.FTZ R48, R180, c[0x0][0x2d0], -R153.reuse ;  /* 0x0000b400b4307a23 */ /* 0x100fe40000010899 */
[--C-:B------:R-:W-:Y:S02]  /*1a6d0*/  FFMA.FTZ R56, R178, c[0x0][0x2d0], -R153.reuse ;  /* 0x0000b400b2387a23 */ /* 0x100fe40000010899 */
[--C-:B------:R-:W-:Y:S01]  /*1a6e0*/  FFMA.FTZ R60, R179, c[0x0][0x2d0], -R153.reuse ;  /* 0x0000b400b33c7a23 */ /* 0x100fe20000010899 */
[----:B------:R2:W-:Y:S01]  /*1a6f0*/  MUFU.EX2 R232, R3 ;  /* 0x0000000300e87308 */ /* 0x0005e20000000800 */
[C---:B------:R-:W-:Y:S02]  /*1a700*/  FMUL.FTZ R41, R68.reuse, R125 ;  /* 0x0000007d44297220 */ /* 0x040fe40000410000 */
[C---:B------:R-:W-:Y:S02]  /*1a710*/  FMUL.FTZ R45, R68.reuse, R129 ;  /* 0x00000081442d7220 */ /* 0x040fe40000410000 */
[C---:B------:R-:W-:Y:S02]  /*1a720*/  FMUL.FTZ R57, R68.reuse, R141 ;  /* 0x0000008d44397220 */ /* 0x040fe40000410000 */
[----:B------:R-:W-:Y:S03]  /*1a730*/  FMUL.FTZ R61, R68, R145 ;  /* 0x00000091443d7220 */ /* 0x000fe60000410000 */
[----:B------:R4:W-:Y:S01]  /*1a740*/  MUFU.EX2 R129, R48 ;  /* 0x0000003000817308 */ /* 0x0009e20000000800 */
[----:B-1----:R-:W-:Y:S01]  /*1a750*/  FFMA.FTZ R2, R87, c[0x0][0x2d0], -R152 ;  /* 0x0000b40057027a23 */ /* 0x002fe20000010898 */
[----:B---3--:R-:W-:Y:S08]  /*1a760*/  F2FP.PACK_AB R76, R238, R236 ;  /* 0x000000ecee4c723e */ /* 0x008ff000000000ff */
[----:B------:R1:W3:Y:S01]  /*1a770*/  MUFU.EX2 R237, R2 ;  /* 0x0000000200ed7308 */ /* 0x0002e20000000800 */
[--C-:B--2---:R-:W-:Y:S09]  /*1a780*/  FFMA.FTZ R3, R167, c[0x0][0x2d0], -R153.reuse ;  /* 0x0000b400a7037a23 */ /* 0x104ff20000010899 */
[----:B------:R2:W5:Y:S01]  /*1a790*/  MUFU.EX2 R233, R3 ;  /* 0x0000000300e97308 */ /* 0x0005620000000800 */
[----:B----4-:R-:W-:Y:S01]  /*1a7a0*/  FMUL.FTZ R48, R73, R132 ;  /* 0x0000008449307220 */ /* 0x010fe20000410000 */
[----:B-1----:R-:W1:Y:S01]  /*1a7b0*/  SHFL.BFLY PT, R2, R0, 0x1, 0x1f ;  /* 0x0c201f0000027f89 */ /* 0x002e6200000e0000 */
[----:B---3--:R-:W-:Y:S01]  /*1a7c0*/  F2FP.PACK_AB R78, R239, R237 ;  /* 0x000000edef4e723e */ /* 0x008fe200000000ff */
[--C-:B--2---:R-:W-:Y:S01]  /*1a7d0*/  FFMA.FTZ R3, R17, c[0x0][0x2d0], -R153.reuse ;  /* 0x0000b40011037a23 */ /* 0x104fe20000010899 */
[----:B-----5:R-:W-:Y:S01]  /*1a7e0*/  F2FP.PACK_AB R77, R233, R232 ;  /* 0x000000e8e94d723e */ /* 0x020fe200000000ff */
[----:B------:R-:W-:Y:S01]  /*1a7f0*/  FMUL.FTZ R17, R73, R101 ;  /* 0x0000006549117220 */ /* 0x000fe20000410000 */
[----:B------:R-:W-:Y:S03]  /*1a800*/  MOV R101, R189 ;  /* 0x000000bd00657202 */ /* 0x000fe60000000f00 */
[----:B------:R1:W-:Y:S02]  /*1a810*/  MUFU.EX2 R235, R3 ;  /* 0x0000000300eb7308 */ /* 0x0003e40000000800 */
[----:B-1----:R-:W-:Y:S01]  /*1a820*/  FMNMX.FTZ R3, R0, R2, !PT ;  /* 0x0000000200037209 */ /* 0x002fe20007810000 */
[--C-:B------:R-:W-:Y:S02]  /*1a830*/  FFMA.FTZ R2, R173, c[0x0][0x2d0], -R154.reuse ;  /* 0x0000b400ad027a23 */ /* 0x100fe4000001089a */
[----:B------:R-:W-:Y:S05]  /*1a840*/  FFMA.FTZ R0, R16, c[0x0][0x2d0], -R153 ;  /* 0x0000b40010007a23 */ /* 0x000fea0000010899 */
[----:B------:R1:W-:Y:S10]  /*1a850*/  MUFU.EX2 R226, R2 ;  /* 0x0000000200e27308 */ /* 0x0003f40000000800 */
[----:B------:R2:W3:Y:S01]  /*1a860*/  MUFU.EX2 R234, R0 ;  /* 0x0000000000ea7308 */ /* 0x0004e20000000800 */
[----:B-1----:R-:W-:Y:S09]  /*1a870*/  FFMA.FTZ R2, R168, c[0x0][0x2d0], -R154 ;  /* 0x0000b400a8027a23 */ /* 0x002ff2000001089a */
[----:B------:R1:W4:Y:S01]  /*1a880*/  MUFU.EX2 R227, R2 ;  /* 0x0000000200e37308 */ /* 0x0003220000000800 */
[----:B--2---:R-:W-:Y:S01]  /*1a890*/  FADD.FTZ R0, -R3, R86 ;  /* 0x0000005603007221 */ /* 0x004fe20000010100 */
[----:B---3--:R-:W-:Y:S03]  /*1a8a0*/  F2FP.PACK_AB R79, R234, R235 ;  /* 0x000000ebea4f723e */ /* 0x008fe600000000ff */
[----:B------:R-:W-:Y:S06]  /*1a8b0*/  FMUL.FTZ R0, R0, c[0x0][0x2d0] ;  /* 0x0000b40000007a20 */ /* 0x000fec0000410000 */
[----:B------:R-:W2:Y:S01]  /*1a8c0*/  MUFU.EX2 R0, R0 ;  /* 0x0000000000007308 */ /* 0x000ea20000000800 */
[--C-:B-1----:R-:W-:Y:S01]  /*1a8d0*/  FFMA.FTZ R2, R164, c[0x0][0x2d0], -R154.reuse ;  /* 0x0000b400a4027a23 */ /* 0x102fe2000001089a */
[----:B----4-:R-:W-:Y:S02]  /*1a8e0*/  F2FP.PACK_AB R64, R227, R226 ;  /* 0x000000e2e340723e */ /* 0x010fe400000000ff */
[----:B------:R-:W-:Y:S06]  /*1a8f0*/  MOV R164, R191 ;  /* 0x000000bf00a47202 */ /* 0x000fec0000000f00 */
[----:B------:R1:W-:Y:S10]  /*1a900*/  MUFU.EX2 R230, R2 ;  /* 0x0000000200e67308 */ /* 0x0003f40000000800 */
[----:B------:R3:W-:Y:S01]  /*1a910*/  MUFU.EX2 R191, R56 ;  /* 0x0000003800bf7308 */ /* 0x0007e20000000800 */
[C---:B--2---:R-:W-:Y:S01]  /*1a920*/  FMUL.FTZ R14, R0.reuse, R98 ;  /* 0x00000062000e7220 */ /* 0x044fe20000410000 */
[----:B------:R-:W-:Y:S01]  /*1a930*/  MOV R98, R190 ;  /* 0x000000be00627202 */ /* 0x000fe20000000f00 */
[C---:B------:R-:W-:Y:S02]  /*1a940*/  FMUL.FTZ R30, R0.reuse, R114 ;  /* 0x00000072001e7220 */ /* 0x040fe40000410000 */
[C---:B------:R-:W-:Y:S02]  /*1a950*/  FMUL.FTZ R31, R0.reuse, R115 ;  /* 0x00000073001f7220 */ /* 0x040fe40000410000 */
[C---:B------:R-:W-:Y:S03]  /*1a960*/  FMUL.FTZ R42, R0.reuse, R126 ;  /* 0x0000007e002a7220 */ /* 0x040fe60000410000 */
[----:B------:R2:W-:Y:S01]  /*1a970*/  MUFU.EX2 R190, R60 ;  /* 0x0000003c00be7308 */ /* 0x0005e20000000800 */
[C---:B------:R-:W-:Y:S02]  /*1a980*/  FMUL.FTZ R43, R0.reuse, R127 ;  /* 0x0000007f002b7220 */ /* 0x040fe40000410000 */
[C---:B------:R-:W-:Y:S02]  /*1a990*/  FMUL.FTZ R46, R0.reuse, R130 ;  /* 0x00000082002e7220 */ /* 0x040fe40000410000 */
[----:B-1----:R-:W-:Y:S01]  /*1a9a0*/  FFMA.FTZ R2, R155, c[0x0][0x2d0], -R154 ;  /* 0x0000b4009b027a23 */ /* 0x002fe2000001089a */
[----:B------:R-:W-:Y:S01]  /*1a9b0*/  MOV R155, R195 ;  /* 0x000000c3009b7202 */ /* 0x000fe20000000f00 */
[C---:B------:R-:W-:Y:S02]  /*1a9c0*/  FMUL.FTZ R47, R0.reuse, R131 ;  /* 0x00000083002f7220 */ /* 0x040fe40000410000 */
[C---:B------:R-:W-:Y:S01]  /*1a9d0*/  FMUL.FTZ R58, R0.reuse, R142 ;  /* 0x0000008e003a7220 */ /* 0x040fe20000410000 */
[----:B------:R1:W4:Y:S01]  /*1a9e0*/  MUFU.EX2 R231, R2 ;  /* 0x0000000200e77308 */ /* 0x0003220000000800 */
[C---:B------:R-:W-:Y:S02]  /*1a9f0*/  FMUL.FTZ R59, R0.reuse, R143 ;  /* 0x0000008f003b7220 */ /* 0x040fe40000410000 */
[----:B------:R-:W-:Y:S02]  /*1aa00*/  FMUL.FTZ R62, R0, R146 ;  /* 0x00000092003e7220 */ /* 0x000fe40000410000 */
[----:B---3--:R-:W-:Y:S02]  /*1aa10*/  FMUL.FTZ R56, R68, R140 ;  /* 0x0000008c44387220 */ /* 0x008fe40000410000 */
[----:B------:R-:W-:Y:S02]  /*1aa20*/  FMUL.FTZ R63, R0, R147 ;  /* 0x00000093003f7220 */ /* 0x000fe40000410000 */
[----:B--2---:R-:W-:Y:S02]  /*1aa30*/  FMUL.FTZ R60, R68, R144 ;  /* 0x00000090443c7220 */ /* 0x004fe40000410000 */
[----:B-1----:R-:W-:Y:S01]  /*1aa40*/  FMUL.FTZ R2, R3, c[0x0][0x2d0] ;  /* 0x0000b40003027a20 */ /* 0x002fe20000410000 */
[----:B----4-:R-:W-:Y:S03]  /*1aa50*/  F2FP.PACK_AB R66, R231, R230 ;  /* 0x000000e6e742723e */ /* 0x010fe600000000ff */
[--C-:B------:R-:W-:Y:S02]  /*1aa60*/  FFMA.FTZ R4, R170, c[0x0][0x2d0], -R2.reuse ;  /* 0x0000b400aa047a23 */ /* 0x100fe40000010802 */
[--C-:B------:R-:W-:Y:S01]  /*1aa70*/  FFMA.FTZ R16, R174, c[0x0][0x2d0], -R2.reuse ;  /* 0x0000b400ae107a23 */ /* 0x100fe20000010802 */
[----:B------:R-:W-:Y:S01]  /*1aa80*/  MOV R174, R196 ;  /* 0x000000c400ae7202 */ /* 0x000fe20000000f00 */
[----:B------:R1:W-:Y:S01]  /*1aa90*/  MUFU.EX2 R170, R4 ;  /* 0x0000000400aa7308 */ /* 0x0003e20000000800 */
[--C-:B------:R-:W-:Y:S02]  /*1aaa0*/  FFMA.FTZ R28, R28, c[0x0][0x2d0], -R2.reuse ;  /* 0x0000b4001c1c7a23 */ /* 0x100fe40000010802 */
[--C-:B------:R-:W-:Y:S07]  /*1aab0*/  FFMA.FTZ R74, R74, c[0x0][0x2d0], -R2.reuse ;  /* 0x0000b4004a4a7a23 */ /* 0x100fee0000010802 */
[----:B------:R2:W-:Y:S10]  /*1aac0*/  MUFU.EX2 R168, R16 ;  /* 0x0000001000a87308 */ /* 0x0005f40000000800 */
[----:B------:R3:W-:Y:S01]  /*1aad0*/  MUFU.EX2 R196, R32 ;  /* 0x0000002000c47308 */ /* 0x0007e20000000800 */
[--C-:B-1----:R-:W-:Y:S09]  /*1aae0*/  FFMA.FTZ R4, R171, c[0x0][0x2d0], -R2.reuse ;  /* 0x0000b400ab047a23 */ /* 0x102ff20000010802 */
[----:B------:R1:W4:Y:S01]  /*1aaf0*/  MUFU.EX2 R171, R4 ;  /* 0x0000000400ab7308 */ /* 0x0003220000000800 */
[C---:B--2---:R-:W-:Y:S01]  /*1ab00*/  FMUL.FTZ R16, R73.reuse, R100 ;  /* 0x0000006449107220 */ /* 0x044fe20000410000 */
[----:B------:R-:W-:Y:S01]  /*1ab10*/  MOV R100, R188 ;  /* 0x000000bc00647202 */ /* 0x000fe20000000f00 */
[----:B---3--:R-:W-:Y:S02]  /*1ab20*/  FMUL.FTZ R32, R73, R116 ;  /* 0x0000007449207220 */ /* 0x008fe40000410000 */
[--C-:B-1----:R-:W-:Y:S01]  /*1ab30*/  FFMA.FTZ R4, R166, c[0x0][0x2d0], -R2.reuse ;  /* 0x0000b400a6047a23 */ /* 0x102fe20000010802 */
[----:B----4-:R-:W-:Y:S04]  /*1ab40*/  F2FP.PACK_AB R65, R171, R170 ;  /* 0x000000aaab41723e */ /* 0x010fe800000000ff */
[----:B------:R1:W-:Y:S02]  /*1ab50*/  MUFU.EX2 R173, R4 ;  /* 0x0000000400ad7308 */ /* 0x0003e40000000800 */
[----:B-1----:R-:W-:Y:S08]  /*1ab60*/  FFMA.FTZ R4, R165, c[0x0][0x2d0], -R2 ;  /* 0x0000b400a5047a23 */ /* 0x002ff00000010802 */
[----:B------:R1:W-:Y:S10]  /*1ab70*/  MUFU.EX2 R165, R28 ;  /* 0x0000001c00a57308 */ /* 0x0003f40000000800 */
[----:B------:R2:W3:Y:S01]  /*1ab80*/  MUFU.EX2 R176, R4 ;  /* 0x0000000400b07308 */ /* 0x0004e20000000800 */
[----:B-1----:R-:W-:Y:S01]  /*1ab90*/  FMUL.FTZ R28, R68, R112 ;  /* 0x00000070441c7220 */ /* 0x002fe20000410000 */
[----:B--2---:R-:W-:Y:S02]  /*1aba0*/  @P0 SHF.R.S32.HI R4, RZ, 0x1f, R216 ;  /* 0x0000001fff040819 */ /* 0x004fe400000114d8 */
[----:B---3--:R-:W-:Y:S03]  /*1abb0*/  F2FP.PACK_AB R67, R176, R173 ;  /* 0x000000adb043723e */ /* 0x008fe600000000ff */
[----:B------:R-:W-:Y:S02]  /*1abc0*/  @P0 IMAD R8, R4, c[0x0][0x1e0], RZ ;  /* 0x0000780004080a24 */ /* 0x000fe400078e02ff */
[----:B------:R-:W-:Y:S02]  /*1abd0*/  FFMA.FTZ R4, R20, c[0x0][0x2d0], -R152 ;  /* 0x0000b40014047a23 */ /* 0x000fe40000010898 */
[----:B------:R-:W-:Y:S02]  /*1abe0*/  @P0 IMAD R8, R216, c[0x0][0x1e4], R8 ;  /* 0x00007900d8080a24 */ /* 0x000fe400078e0208 */
[----:B------:R1:W-:Y:S02]  /*1abf0*/  MUFU.EX2 R228, R4 ;  /* 0x0000000400e47308 */ /* 0x0003e40000000800 */
[----:B-1----:R-:W-:Y:S05]  /*1ac00*/  @P0 MOV R4, R222 ;  /* 0x000000de00040202 */ /* 0x002fea0000000f00 */
[----:B------:R-:W-:Y:S01]  /*1ac10*/  @P0 IMAD.WIDE.U32 R4, R6, 0x50, R4 ;  /* 0x0000005006040825 */ /* 0x000fe200078e0004 */
[----:B------:R-:W-:Y:S02]  /*1ac20*/  @P0 IADD3 R6, R7, R8, RZ ;  /* 0x0000000807060210 */ /* 0x000fe40007ffe0ff */
[----:B------:R-:W-:Y:S01]  /*1ac30*/  @P0 MOV R7, c[0x0][0x1e0] ;  /* 0x0000780000070a02 */ /* 0x000fe20000000f00 */
[----:B------:R-:W-:Y:S01]  /*1ac40*/  FFMA.FTZ R8, R13, c[0x0][0x2d0], -R152 ;  /* 0x0000b4000d087a23 */ /* 0x000fe20000010898 */
[----:B------:R-:W-:Y:S01]  /*1ac50*/  @P0 LEA R10, P1, R4, c[0x0][0x1c8], 0x1 ;  /* 0x00007200040a0a11 */ /* 0x000fe200078208ff */
[----:B------:R-:W-:Y:S01]  /*1ac60*/  @P0 IMAD R6, R6, 0x50, RZ ;  /* 0x0000005006060824 */ /* 0x000fe200078e02ff */
[----:B------:R-:W-:Y:S01]  /*1ac70*/  @P0 SHF.L.U32 R13, R7, 0x5, RZ ;  /* 0x00000005070d0819 */ /* 0x000fe200000006ff */
[----:B------:R1:W-:Y:S03]  /*1ac80*/  MUFU.EX2 R225, R8 ;  /* 0x0000000800e17308 */ /* 0x0003e60000000800 */
[----:B------:R-:W-:Y:S02]  /*1ac90*/  @P0 IADD3 R6, R5, R6, RZ ;  /* 0x0000000605060210 */ /* 0x000fe40007ffe0ff */
[----:B------:R-:W-:Y:S02]  /*1aca0*/  @P0 MOV R5, 0x5 ;  /* 0x0000000500050802 */ /* 0x000fe40000000f00 */
[----:B------:R-:W-:Y:S02]  /*1acb0*/  @P0 LEA.HI.X R11, R4, c[0x0][0x1cc], R6, 0x1, P1 ;  /* 0x00007300040b0a11 */ /* 0x000fe400008f0c06 */
[----:B------:R-:W-:Y:S01]  /*1acc0*/  @P0 SHF.L.U64.HI R12, R7, R5, c[0x0][0x1e4] ;  /* 0x00007900070c0619 */ /* 0x000fe20000010205 */
[--C-:B------:R-:W-:Y:S02]  /*1acd0*/  FFMA.FTZ R5, R21, c[0x0][0x2d0], -R153.reuse ;  /* 0x0000b40015057a23 */ /* 0x100fe40000010899 */
[----:B------:R2:W-:Y:S02]  /*1ace0*/  @P0 LDGSTS.E.BYPASS.LTC128B.128 [R219+0x2900], [R10.64], !P4 ;  /* 0x029000000adb0fae */ /* 0x0005e4000e101d48 */
[----:B------:R3:W-:Y:S01]  /*1acf0*/  MUFU.EX2 R223, R5 ;  /* 0x0000000500df7308 */ /* 0x0007e20000000800 */
[-C--:B-1----:R-:W-:Y:S04]  /*1ad00*/  @P0 IADD3 R8, P3, R10, R13.reuse, RZ ;  /* 0x0000000d0a080210 */ /* 0x082fe80007f7e0ff */
[-C--:B------:R-:W-:Y:S02]  /*1ad10*/  @P0 IADD3.X R9, R11, R12.reuse, RZ, P3, !PT ;  /* 0x0000000c0b090210 */ /* 0x080fe40001ffe4ff */
[-C--:B------:R-:W-:Y:S03]  /*1ad20*/  @P0 IADD3 R6, P1, R8, R13.reuse, RZ ;  /* 0x0000000d08060210 */ /* 0x080fe60007f3e0ff */
[----:B------:R1:W-:Y:S01]  /*1ad30*/  @P0 LDGSTS.E.BYPASS.LTC128B.128 [R219+0x3100], [R8.64], !P4 ;  /* 0x0310000008db0fae */ /* 0x0003e2000e101d48 */
[-C--:B------:R-:W-:Y:S02]  /*1ad40*/  @P0 IADD3.X R7, R9, R12.reuse, RZ, P1, !PT ;  /* 0x0000000c09070210 */ /* 0x080fe40000ffe4ff */
[-C--:B------:R-:W-:Y:S01]  /*1ad50*/  @P0 IADD3 R4, P2, R6, R13.reuse, RZ ;  /* 0x0000000d06040210 */ /* 0x080fe20007f5e0ff */
[--C-:B--2---:R-:W-:Y:S03]  /*1ad60*/  FFMA.FTZ R11, R22, c[0x0][0x2d0], -R153.reuse ;  /* 0x0000b400160b7a23 */ /* 0x104fe60000010899 */
[----:B---3--:R-:W-:Y:S01]  /*1ad70*/  @P0 IADD3.X R5, R7, R12, RZ, P2, !PT ;  /* 0x0000000c07050210 */ /* 0x008fe200017fe4ff */
[----:B------:R2:W-:Y:S01]  /*1ad80*/  @P0 LDGSTS.E.BYPASS.LTC128B.128 [R219+0x3900], [R6.64], !P4 ;  /* 0x0390000006db0fae */ /* 0x0005e2000e101d48 */
[----:B------:R-:W-:Y:S01]  /*1ad90*/  @P0 IADD3 R10, P1, R4, R13, RZ ;  /* 0x0000000d040a0210 */ /* 0x000fe20007f3e0ff */
[----:B------:R3:W-:Y:S01]  /*1ada0*/  MUFU.EX2 R222, R11 ;  /* 0x0000000b00de7308 */ /* 0x0007e20000000800 */
[C---:B------:R-:W-:Y:S01]  /*1adb0*/  FMUL.FTZ R13, R68.reuse, R97 ;  /* 0x00000061440d7220 */ /* 0x040fe20000410000 */
[----:B------:R-:W-:Y:S04]  /*1adc0*/  MOV R97, R193 ;  /* 0x000000c100617202 */ /* 0x000fe80000000f00 */
[----:B------:R4:W-:Y:S04]  /*1add0*/  @P0 LDGSTS.E.BYPASS.LTC128B.128 [R219+0x4100], [R4.64], !P4 ;  /* 0x0410000004db0fae */ /* 0x0009e8000e101d48 */
[----:B------:R5:W-:Y:S01]  /*1ade0*/  MUFU.EX2 R193, R44 ;  /* 0x0000002c00c17308 */ /* 0x000be20000000800 */
[C---:B-1----:R-:W-:Y:S02]  /*1adf0*/  FMUL.FTZ R9, R68.reuse, R93 ;  /* 0x0000005d44097220 */ /* 0x042fe40000410000 */
[----:B------:R-:W-:Y:S02]  /*1ae00*/  FMUL.FTZ R8, R68, R92 ;  /* 0x0000005c44087220 */ /* 0x000fe40000410000 */
[--C-:B------:R-:W-:Y:S01]  /*1ae10*/  FFMA.FTZ R92, R185, c[0x0][0x2d0], -R154.reuse ;  /* 0x0000b400b95c7a23 */ /* 0x100fe2000001089a */
[----:B---3--:R-:W-:Y:S01]  /*1ae20*/  @P0 IADD3.X R11, R5, R12, RZ, P1, !PT ;  /* 0x0000000c050b0210 */ /* 0x008fe20000ffe4ff */
[--C-:B--2---:R-:W-:Y:S02]  /*1ae30*/  FFMA.FTZ R6, R15, c[0x0][0x2d0], -R153.reuse ;  /* 0x0000b4000f067a23 */ /* 0x104fe40000010899 */
[----:B------:R-:W-:Y:S02]  /*1ae40*/  FMUL.FTZ R7, R69, R91 ;  /* 0x0000005b45077220 */ /* 0x000fe40000410000 */
[----:B------:R1:W-:Y:S01]  /*1ae50*/  @P0 LDGSTS.E.BYPASS.LTC128B.128 [R219+0x4900], [R10.64], !P4 ;  /* 0x049000000adb0fae */ /* 0x0003e2000e101d48 */
[----:B------:R2:W-:Y:S01]  /*1ae60*/  MUFU.EX2 R220, R6 ;  /* 0x0000000600dc7308 */ /* 0x0005e20000000800 */
[--C-:B------:R-:W-:Y:S02]  /*1ae70*/  FFMA.FTZ R12, R26, c[0x0][0x2d0], -R154.reuse ;  /* 0x0000b4001a0c7a23 */ /* 0x100fe4000001089a */
[--C-:B----4-:R-:W-:Y:S02]  /*1ae80*/  FFMA.FTZ R4, R18, c[0x0][0x2d0], -R153.reuse ;  /* 0x0000b40012047a23 */ /* 0x110fe40000010899 */
[----:B------:R-:W-:Y:S02]  /*1ae90*/  FMUL.FTZ R5, R73, R89 ;  /* 0x0000005949057220 */ /* 0x000fe40000410000 */
[----:B------:R-:W3:Y:S01]  /*1aea0*/  LDSM.16.MT88.4 R20, [R201] ;  /* 0x00000000c914783b */ /* 0x000ee20000004200 */
[C---:B------:R-:W-:Y:S01]  /*1aeb0*/  FMUL.FTZ R15, R0.reuse, R99 ;  /* 0x00000063000f7220 */ /* 0x040fe20000410000 */
[----:B------:R-:W-:Y:S01]  /*1aec0*/  MOV R99, R194 ;  /* 0x000000c200637202 */ /* 0x000fe20000000f00 */
[----:B------:R4:W-:Y:S01]  /*1aed0*/  MUFU.EX2 R221, R4 ;  /* 0x0000000400dd7308 */ /* 0x0009e20000000800 */
[C---:B------:R-:W-:Y:S01]  /*1aee0*/  FMUL.FTZ R18, R69.reuse, R102 ;  /* 0x0000006645127220 */ /* 0x040fe20000410000 */
[----:B------:R-:W-:Y:S01]  /*1aef0*/  MOV R102, R187 ;  /* 0x000000bb00667202 */ /* 0x000fe20000000f00 */
[----:B------:R-:W-:Y:S02]  /*1af00*/  FMUL.FTZ R26, R0, R110 ;  /* 0x0000006e001a7220 */ /* 0x000fe40000410000 */
[----:B------:R-:W3:Y:S01]  /*1af10*/  LDSM.16.MT88.4 R36, [R205] ;  /* 0x00000000cd24783b */ /* 0x000ee20000004200 */
[----:B-----5:R-:W-:Y:S04]  /*1af20*/  FMUL.FTZ R44, R68, R128 ;  /* 0x00000080442c7220 */ /* 0x020fe80000410000 */
[----:B------:R5:W-:Y:S03]  /*1af30*/  MUFU.EX2 R199, R12 ;  /* 0x0000000c00c77308 */ /* 0x000be60000000800 */
[----:B------:R-:W3:Y:S01]  /*1af40*/  LDSM.16.MT88.4 R52, [R202] ;  /* 0x00000000ca34783b */ /* 0x000ee20000004200 */
[----:B--2---:R-:W-:Y:S02]  /*1af50*/  FMUL.FTZ R6, R69, R90 ;  /* 0x0000005a45067220 */ /* 0x004fe40000410000 */
[C---:B-1----:R-:W-:Y:S02]  /*1af60*/  FMUL.FTZ R10, R0.reuse, R94 ;  /* 0x0000005e000a7220 */ /* 0x042fe40000410000 */
[----:B------:R-:W-:Y:S02]  /*1af70*/  FMUL.FTZ R11, R0, R95 ;  /* 0x0000005f000b7220 */ /* 0x000fe40000410000 */
[----:B------:R1:W-:Y:S01]  /*1af80*/  MUFU.EX2 R194, R40 ;  /* 0x0000002800c27308 */ /* 0x0003e20000000800 */
[----:B------:R-:W2:Y:S01]  /*1af90*/  LDSM.16.MT88.4 R80, [R204] ;  /* 0x00000000cc50783b */ /* 0x000ea20000004200 */
[--C-:B----4-:R-:W-:Y:S01]  /*1afa0*/  FFMA.FTZ R4, R172, c[0x0][0x2d0], -R154.reuse ;  /* 0x0000b400ac047a23 */ /* 0x110fe2000001089a */
[----:B------:R-:W-:Y:S06]  /*1afb0*/  MOV R172, R218 ;  /* 0x000000da00ac7202 */ /* 0x000fec0000000f00 */
[----:B------:R-:W4:Y:S01]  /*1afc0*/  LDSM.16.MT88.4 R84, [R201+0x800] ;  /* 0x00080000c954783b */ /* 0x000f220000004200 */
[----:B------:R3:W-:Y:S01]  /*1afd0*/  MUFU.EX2 R197, R4 ;  /* 0x0000000400c57308 */ /* 0x0007e20000000800 */
[C---:B-----5:R-:W-:Y:S01]  /*1afe0*/  FMUL.FTZ R12, R68.reuse, R96 ;  /* 0x00000060440c7220 */ /* 0x060fe20000410000 */
[----:B------:R-:W-:Y:S05]  /*1aff0*/  MOV R96, R192 ;  /* 0x000000c000607202 */ /* 0x000fea0000000f00 */
[----:B------:R-:W-:Y:S03]  /*1b000*/  LDSM.16.MT88.4 R116, [R205+0x2000] ;  /* 0x00200000cd74783b */ /* 0x000fe60000004200 */
[----:B------:R5:W-:Y:S01]  /*1b010*/  MUFU.EX2 R187, R92 ;  /* 0x0000005c00bb7308 */ /* 0x000be20000000800 */
[C---:B-1----:R-:W-:Y:S04]  /*1b020*/  FMUL.FTZ R40, R68.reuse, R124 ;  /* 0x0000007c44287220 */ /* 0x042fe80000410000 */
[----:B------:R-:W-:Y:S08]  /*1b030*/  LDSM.16.MT88.4 R132, [R202+0x2000] ;  /* 0x00200000ca84783b */ /* 0x000ff00000004200 */
[----:B------:R-:W0:Y:S01]  /*1b040*/  LDGDEPBAR ;  /* 0x00000000000079af */ /* 0x000e220000000000 */
[--C-:B---3--:R-:W-:Y:S02]  /*1b050*/  FFMA.FTZ R4, R25, c[0x0][0x2d0], -R154.reuse ;  /* 0x0000b40019047a23 */ /* 0x108fe4000001089a */
[----:B------:R-:W-:Y:S02]  /*1b060*/  FMUL.FTZ R25, R68, R109 ;  /* 0x0000006d44197220 */ /* 0x000fe40000410000 */
[----:B------:R1:W-:Y:S03]  /*1b070*/  MUFU.EX2 R198, R4 ;  /* 0x0000000400c67308 */ /* 0x0003e60000000800 */
[----:B-----5:R-:W-:Y:S01]  /*1b080*/  LDSM.16.MT88.4 R92, [R202+0x800] ;  /* 0x00080000ca5c783b */ /* 0x020fe20000004200 */
[----:B-1----:R-:W-:Y:S02]  /*1b090*/  FFMA.FTZ R4, R24, c[0x0][0x2d0], -R154 ;  /* 0x0000b40018047a23 */ /* 0x002fe4000001089a */
[--C-:B------:R-:W-:Y:S04]  /*1b0a0*/  FFMA.FTZ R24, R27, c[0x0][0x2d0], -R2.reuse ;  /* 0x0000b4001b187a23 */ /* 0x100fe80000010802 */
[----:B------:R1:W-:Y:S01]  /*1b0b0*/  MUFU.EX2 R218, R4 ;  /* 0x0000000400da7308 */ /* 0x0003e20000000800 */
[----:B------:R-:W-:Y:S09]  /*1b0c0*/  FMUL.FTZ R27, R0, R111 ;  /* 0x0000006f001b7220 */ /* 0x000ff20000410000 */
[----:B------:R3:W-:Y:S01]  /*1b0d0*/  MUFU.EX2 R166, R24 ;  /* 0x0000001800a67308 */ /* 0x0007e20000000800 */
[----:B-1----:R-:W-:Y:S02]  /*1b0e0*/  FMUL.FTZ R4, R73, R88 ;  /* 0x0000005849047220 */ /* 0x002fe40000410000 */
[----:B------:R-:W1:Y:S05]  /*1b0f0*/  LDSM.16.MT88.4 R88, [R205+0x800] ;  /* 0x00080000cd58783b */ /* 0x000e6a0000004200 */
[-C--:B------:R-:W-:Y:S05]  /*1b100*/  HMMA.16816.F32 R4, R76, R20.reuse, R4 ;  /* 0x000000144c04723c */ /* 0x080fea0000001804 */
[----:B---3--:R-:W-:Y:S02]  /*1b110*/  FMUL.FTZ R24, R68, R108 ;  /* 0x0000006c44187220 */ /* 0x008fe40000410000 */
[----:B------:R-:W3:Y:S01]  /*1b120*/  LDL R108, [R1+0x28] ;  /* 0x00002800016c7983 */ /* 0x000ee20000100800 */
[C---:B------:R-:W-:Y:S03]  /*1b130*/  HMMA.16816.F32 R8, R64.reuse, R20, R8 ;  /* 0x000000144008723c */ /* 0x040fe60000001808 */
[----:B------:R-:W5:Y:S04]  /*1b140*/  LDL.LU R115, [R1+0x10] ;  /* 0x0000100001737983 */ /* 0x000f680000300800 */
[----:B------:R-:W-:Y:S01]  /*1b150*/  FFMA.FTZ R20, R175, c[0x0][0x2d0], -R2 ;  /* 0x0000b400af147a23 */ /* 0x000fe20000010802 */
[-C--:B------:R-:W-:Y:S01]  /*1b160*/  HMMA.16816.F32 R12, R64, R22.reuse, R12 ;  /* 0x00000016400c723c */ /* 0x080fe2000000180c */
[----:B------:R-:W5:Y:S02]  /*1b170*/  LDL.LU R114, [R1+0xc] ;  /* 0x00000c0001727983 */ /* 0x000f640000300800 */
[----:B------:R1:W1:Y:S01]  /*1b180*/  MUFU.EX2 R167, R20 ;  /* 0x0000001400a77308 */ /* 0x0002620000000800 */
[----:B------:R-:W-:Y:S01]  /*1b190*/  FMUL.FTZ R21, R73, R105 ;  /* 0x0000006949157220 */ /* 0x000fe20000410000 */
[----:B------:R-:W5:Y:S03]  /*1b1a0*/  LDL.LU R113, [R1+0x14] ;  /* 0x0000140001717983 */ /* 0x000f660000300800 */
[C---:B------:R-:W-:Y:S01]  /*1b1b0*/  HMMA.16816.F32 R16, R76.reuse, R22, R16 ;  /* 0x000000164c10723c */ /* 0x040fe20000001810 */
[----:B------:R-:W5:Y:S06]  /*1b1c0*/  LDL.LU R112, [R1+0x18] ;  /* 0x0000180001707983 */ /* 0x000f6c0000300800 */
[C---:B------:R-:W-:Y:S02]  /*1b1d0*/  FMUL.FTZ R22, R69.reuse, R106 ;  /* 0x0000006a45167220 */ /* 0x040fe40000410000 */
[----:B------:R-:W-:Y:S03]  /*1b1e0*/  FMUL.FTZ R23, R69, R107 ;  /* 0x0000006b45177220 */ /* 0x000fe60000410000 */
[----:B-1----:R-:W-:Y:S07]  /*1b1f0*/  FMUL.FTZ R20, R73, R104 ;  /* 0x0000006849147220 */ /* 0x002fee0000410000 */
[-C--:B------:R-:W-:Y:S08]  /*1b200*/  HMMA.16816.F32 R20, R76, R36.reuse, R20 ;  /* 0x000000244c14723c */ /* 0x080ff00000001814 */
[C---:B------:R-:W-:Y:S07]  /*1b210*/  HMMA.16816.F32 R24, R64.reuse, R36, R24 ;  /* 0x000000244018723c */ /* 0x040fee0000001818 */
[----:B------:R-:W-:Y:S01]  /*1b220*/  FFMA.FTZ R36, R177, c[0x0][0x2d0], -R152 ;  /* 0x0000b400b1247a23 */ /* 0x000fe20000010898 */
[-C--:B------:R-:W-:Y:S03]  /*1b230*/  HMMA.16816.F32 R28, R64, R38.reuse, R28 ;  /* 0x00000026401c723c */ /* 0x080fe6000000181c */
[----:B------:R1:W-:Y:S01]  /*1b240*/  MUFU.EX2 R195, R36 ;  /* 0x0000002400c37308 */ /* 0x0003e20000000800 */
[----:B------:R-:W-:Y:S04]  /*1b250*/  FMUL.FTZ R37, R73, R121 ;  /* 0x0000007949257220 */ /* 0x000fe80000410000 */
[C---:B------:R-:W-:Y:S07]  /*1b260*/  HMMA.16816.F32 R32, R76.reuse, R38, R32 ;  /* 0x000000264c20723c */ /* 0x040fee0000001820 */
[C---:B------:R-:W-:Y:S02]  /*1b270*/  FMUL.FTZ R38, R69.reuse, R122 ;  /* 0x0000007a45267220 */ /* 0x040fe40000410000 */
[----:B------:R-:W-:Y:S03]  /*1b280*/  FMUL.FTZ R39, R69, R123 ;  /* 0x0000007b45277220 */ /* 0x000fe60000410000 */
[----:B-1----:R-:W-:Y:S07]  /*1b290*/  FMUL.FTZ R36, R73, R120 ;  /* 0x0000007849247220 */ /* 0x002fee0000410000 */
[-C--:B------:R-:W-:Y:S08]  /*1b2a0*/  HMMA.16816.F32 R36, R76, R52.reuse, R36 ;  /* 0x000000344c24723c */ /* 0x080ff00000001824 */
[C---:B------:R-:W-:Y:S07]  /*1b2b0*/  HMMA.16816.F32 R40, R64.reuse, R52, R40 ;  /* 0x000000344028723c */ /* 0x040fee0000001828 */
[--C-:B------:R-:W-:Y:S01]  /*1b2c0*/  FFMA.FTZ R52, R181, c[0x0][0x2d0], -R153.reuse ;  /* 0x0000b400b5347a23 */ /* 0x100fe20000010899 */
[-C--:B------:R-:W-:Y:S03]  /*1b2d0*/  HMMA.16816.F32 R44, R64, R54.reuse, R44 ;  /* 0x00000036402c723c */ /* 0x080fe6000000182c */
[----:B------:R1:W-:Y:S01]  /*1b2e0*/  MUFU.EX2 R192, R52 ;  /* 0x0000003400c07308 */ /* 0x0003e20000000800 */
[----:B------:R-:W-:Y:S04]  /*1b2f0*/  FMUL.FTZ R53, R73, R137 ;  /* 0x0000008949357220 */ /* 0x000fe80000410000 */
[C---:B------:R-:W-:Y:S07]  /*1b300*/  HMMA.16816.F32 R48, R76.reuse, R54, R48 ;  /* 0x000000364c30723c */ /* 0x040fee0000001830 */
[C---:B------:R-:W-:Y:S02]  /*1b310*/  FMUL.FTZ R54, R69.reuse, R138 ;  /* 0x0000008a45367220 */ /* 0x040fe40000410000 */
[----:B------:R-:W-:Y:S03]  /*1b320*/  FMUL.FTZ R55, R69, R139 ;  /* 0x0000008b45377220 */ /* 0x000fe60000410000 */
[----:B-1----:R-:W-:Y:S07]  /*1b330*/  FMUL.FTZ R52, R73, R136 ;  /* 0x0000008849347220 */ /* 0x002fee0000410000 */
[-C--:B--2---:R-:W-:Y:S08]  /*1b340*/  HMMA.16816.F32 R52, R76, R80.reuse, R52 ;  /* 0x000000504c34723c */ /* 0x084ff00000001834 */
[C---:B------:R-:W-:Y:S07]  /*1b350*/  HMMA.16816.F32 R56, R64.reuse, R80, R56 ;  /* 0x000000504038723c */ /* 0x040fee0000001838 */
[--C-:B------:R-:W-:Y:S01]  /*1b360*/  FFMA.FTZ R80, R182, c[0x0][0x2d0], -R154.reuse ;  /* 0x0000b400b6507a23 */ /* 0x100fe2000001089a */
[-C--:B------:R-:W-:Y:S03]  /*1b370*/  HMMA.16816.F32 R60, R64, R82.reuse, R60 ;  /* 0x00000052403c723c */ /* 0x080fe6000000183c */
[----:B------:R1:W-:Y:S01]  /*1b380*/  MUFU.EX2 R128, R80 ;  /* 0x0000005000807308 */ /* 0x0003e20000000800 */
        /* <DEDUP_REMOVED lines=14> */
[-C--:B----4-:R-:W-:Y:S03]  /*1b470*/  HMMA.16816.F32 R4, R76, R84.reuse, R4 ;  /* 0x000000544c04723c */ /* 0x090fe60000001804 */
[----:B-1----:R-:W-:Y:S04]  /*1b480*/  FFMA.FTZ R80, R183, c[0x0][0x2d0], -R154 ;  /* 0x0000b400b7507a23 */ /* 0x002fe8000001089a */
[----:B------:R1:W2:Y:S02]  /*1b490*/  MUFU.EX2 R188, R80 ;  /* 0x0000005000bc7308 */ /* 0x0002a40000000800 */
        /* <DEDUP_REMOVED lines=11> */
[----:B------:R1:W4:Y:S07]  /*1b550*/  MUFU.EX2 R137, R84 ;  /* 0x0000005400897308 */ /* 0x00032e0000000800 */
[C---:B------:R-:W-:Y:S03]  /*1b560*/  HMMA.16816.F32 R32, R76.reuse, R90, R32 ;  /* 0x0000005a4c20723c */ /* 0x040fe60000001820 */
[----:B------:R2:W-:Y:S01]  /*1b570*/  MUFU.EX2 R183, R88 ;  /* 0x0000005800b77308 */ /* 0x0005e20000000800 */
[----:B---3--:R-:W-:Y:S02]  /*1b580*/  ISETP.GT.AND P0, PT, R217, R108, PT ;  /* 0x0000006cd900720c */ /* 0x008fe40003f04270 */
[----:B------:R-:W-:Y:S02]  /*1b590*/  MOV R217, R216 ;  /* 0x000000d800d97202 */ /* 0x000fe40000000f00 */
[-C--:B------:R-:W-:Y:S08]  /*1b5a0*/  HMMA.16816.F32 R36, R76, R92.reuse, R36 ;  /* 0x0000005c4c24723c */ /* 0x080ff00000001824 */
[C---:B------:R-:W-:Y:S04]  /*1b5b0*/  HMMA.16816.F32 R40, R80.reuse, R92, R40 ;  /* 0x0000005c5028723c */ /* 0x040fe80000001828 */
[----:B-1----:R-:W-:Y:S02]  /*1b5c0*/  FFMA.FTZ R84, R245, c[0x0][0x2d0], -R2 ;  /* 0x0000b400f5547a23 */ /* 0x002fe40000010802 */
[----:B-----5:R-:W-:Y:S02]  /*1b5d0*/  FFMA.FTZ R0, R0, R112, R170 ;  /* 0x0000007000007223 */ /* 0x020fe400000100aa */
[-C--:B------:R-:W-:Y:S01]  /*1b5e0*/  HMMA.16816.F32 R44, R80, R94.reuse, R44 ;  /* 0x0000005e502c723c */ /* 0x080fe2000000182c */
[----:B------:R1:W-:Y:S03]  /*1b5f0*/  MUFU.EX2 R138, R84 ;  /* 0x00000054008a7308 */ /* 0x0003e60000000800 */
[----:B--2---:R-:W-:Y:S02]  /*1b600*/  FFMA.FTZ R88, R242, c[0x0][0x2d0], -R152 ;  /* 0x0000b400f2587a23 */ /* 0x004fe40000010898 */
[--C-:B------:R-:W-:Y:S02]  /*1b610*/  FFMA.FTZ R92, R250, c[0x0][0x2d0], -R153.reuse ;  /* 0x0000b400fa5c7a23 */ /* 0x100fe40000010899 */
[C---:B------:R-:W-:Y:S03]  /*1b620*/  HMMA.16816.F32 R48, R76.reuse, R94, R48 ;  /* 0x0000005e4c30723c */ /* 0x040fe60000001830 */
[----:B------:R2:W-:Y:S10]  /*1b630*/  MUFU.EX2 R185, R88 ;  /* 0x0000005800b97308 */ /* 0x0005f40000000800 */
[----:B------:R3:W-:Y:S01]  /*1b640*/  MUFU.EX2 R180, R92 ;  /* 0x0000005c00b47308 */ /* 0x0007e20000000800 */
[----:B-1----:R-:W-:Y:S09]  /*1b650*/  FFMA.FTZ R84, R247, c[0x0][0x2d0], -R2 ;  /* 0x0000b400f7547a23 */ /* 0x002ff20000010802 */
[----:B------:R1:W5:Y:S01]  /*1b660*/  MUFU.EX2 R136, R84 ;  /* 0x0000005400887308 */ /* 0x0003620000000800 */
[--C-:B--2---:R-:W-:Y:S09]  /*1b670*/  FFMA.FTZ R88, R186, c[0x0][0x2d0], -R152.reuse ;  /* 0x0000b400ba587a23 */ /* 0x104ff20000010898 */
[----:B------:R2:W-:Y:S01]  /*1b680*/  MUFU.EX2 R186, R88 ;  /* 0x0000005800ba7308 */ /* 0x0005e20000000800 */
[--C-:B---3--:R-:W-:Y:S09]  /*1b690*/  FFMA.FTZ R92, R244, c[0x0][0x2d0], -R153.reuse ;  /* 0x0000b400f45c7a23 */ /* 0x108ff20000010899 */
[----:B------:R3:W-:Y:S01]  /*1b6a0*/  MUFU.EX2 R181, R92 ;  /* 0x0000005c00b57308 */ /* 0x0007e20000000800 */
[----:B-1----:R-:W1:Y:S01]  /*1b6b0*/  LDSM.16.MT88.4 R84, [R204+0x800] ;  /* 0x00080000cc54783b */ /* 0x002e620000004200 */
[----:B--2---:R-:W-:Y:S08]  /*1b6c0*/  FFMA.FTZ R88, R240, c[0x0][0x2d0], -R152 ;  /* 0x0000b400f0587a23 */ /* 0x004ff00000010898 */
[----:B------:R2:W-:Y:S01]  /*1b6d0*/  MUFU.EX2 R184, R88 ;  /* 0x0000005800b87308 */ /* 0x0005e20000000800 */
[--C-:B---3--:R-:W-:Y:S09]  /*1b6e0*/  FFMA.FTZ R92, R102, c[0x0][0x2d0], -R154.reuse ;  /* 0x0000b400665c7a23 */ /* 0x108ff2000001089a */
[----:B------:R3:W-:Y:S01]  /*1b6f0*/  MUFU.EX2 R178, R92 ;  /* 0x0000005c00b27308 */ /* 0x0007e20000000800 */
[--C-:B--2---:R-:W-:Y:S01]  /*1b700*/  FFMA.FTZ R88, R249, c[0x0][0x2d0], -R153.reuse ;  /* 0x0000b400f9587a23 */ /* 0x104fe20000010899 */
[-C--:B-1----:R-:W-:Y:S08]  /*1b710*/  HMMA.16816.F32 R52, R76, R84.reuse, R52 ;  /* 0x000000544c34723c */ /* 0x082ff00000001834 */
[----:B------:R1:W-:Y:S01]  /*1b720*/  MUFU.EX2 R182, R88 ;  /* 0x0000005800b67308 */ /* 0x0003e20000000800 */
[C---:B------:R-:W-:Y:S01]  /*1b730*/  HMMA.16816.F32 R56, R80.reuse, R84, R56 ;  /* 0x000000545038723c */ /* 0x040fe20000001838 */
[----:B---3--:R-:W-:Y:S06]  /*1b740*/  LDSM.16.MT88.4 R92, [R202+0x1000] ;  /* 0x00100000ca5c783b */ /* 0x008fec0000004200 */
[--C-:B------:R-:W-:Y:S01]  /*1b750*/  FFMA.FTZ R84, R246, c[0x0][0x2d0], -R153.reuse ;  /* 0x0000b400f6547a23 */ /* 0x100fe20000010899 */
[-C--:B------:R-:W-:Y:S03]  /*1b760*/  HMMA.16816.F32 R60, R80, R86.reuse, R60 ;  /* 0x00000056503c723c */ /* 0x080fe6000000183c */
[----:B------:R2:W-:Y:S04]  /*1b770*/  MUFU.EX2 R179, R84 ;  /* 0x0000005400b37308 */ /* 0x0005e80000000800 */
[--C-:B------:R-:W-:Y:S01]  /*1b780*/  FFMA.FTZ R80, R251, c[0x0][0x2d0], -R154.reuse ;  /* 0x0000b400fb507a23 */ /* 0x100fe2000001089a */
[----:B------:R-:W-:Y:S01]  /*1b790*/  HMMA.16816.F32 R64, R76, R86, R64 ;  /* 0x000000564c40723c */ /* 0x000fe20000001840 */
[----:B-1----:R-:W1:Y:S03]  /*1b7a0*/  LDSM.16.MT88.4 R88, [R201+0x1000] ;  /* 0x00100000c958783b */ /* 0x002e660000004200 */
[----:B------:R-:W-:Y:S01]  /*1b7b0*/  F2FP.PACK_AB R82, R187, R188 ;  /* 0x000000bcbb52723e */ /* 0x000fe200000000ff */
[----:B------:R3:W-:Y:S01]  /*1b7c0*/  MUFU.EX2 R143, R80 ;  /* 0x00000050008f7308 */ /* 0x0007e20000000800 */
[----:B----4-:R-:W-:Y:S02]  /*1b7d0*/  F2FP.PACK_AB R81, R137, R139 ;  /* 0x0000008b8951723e */ /* 0x010fe400000000ff */
[----:B------:R-:W-:Y:S04]  /*1b7e0*/  F2FP.PACK_AB R76, R195, R196 ;  /* 0x000000c4c34c723e */ /* 0x000fe800000000ff */
[----:B------:R-:W-:Y:S02]  /*1b7f0*/  F2FP.PACK_AB R78, R193, R194 ;  /* 0x000000c2c14e723e */ /* 0x000fe400000000ff */
[----:B------:R-:W-:Y:S02]  /*1b800*/  F2FP.PACK_AB R77, R192, R129 ;  /* 0x00000081c04d723e */ /* 0x000fe400000000ff */
[----:B------:R-:W-:Y:S02]  /*1b810*/  F2FP.PACK_AB R79, R190, R191 ;  /* 0x000000bfbe4f723e */ /* 0x000fe400000000ff */
[----:B-----5:R-:W-:Y:S01]  /*1b820*/  F2FP.PACK_AB R83, R136, R138 ;  /* 0x0000008a8853723e */ /* 0x020fe200000000ff */
[----:B--2---:R-:W2:Y:S01]  /*1b830*/  LDSM.16.MT88.4 R84, [R205+0x1000] ;  /* 0x00100000cd54783b */ /* 0x004ea20000004200 */
[--C-:B---3--:R-:W-:Y:S04]  /*1b840*/  FFMA.FTZ R80, R252, c[0x0][0x2d0], -R154.reuse ;  /* 0x0000b400fc507a23 */ /* 0x108fe8000001089a */
[----:B------:R3:W-:Y:S01]  /*1b850*/  MUFU.EX2 R142, R80 ;  /* 0x00000050008e7308 */ /* 0x0007e20000000800 */
[-C--:B-1----:R-:W-:Y:S03]  /*1b860*/  HMMA.16816.F32 R4, R76, R88.reuse, R4 ;  /* 0x000000584c04723c */ /* 0x082fe60000001804 */
[----:B---3--:R-:W-:Y:S07]  /*1b870*/  F2FP.PACK_AB R80, R189, R128 ;  /* 0x00000080bd50723e */ /* 0x008fee00000000ff */
[C---:B------:R-:W-:Y:S07]  /*1b880*/  HMMA.16816.F32 R8, R80.reuse, R88, R8 ;  /* 0x000000585008723c */ /* 0x040fee0000001808 */
[----:B------:R-:W-:Y:S01]  /*1b890*/  FFMA.FTZ R88, R101, c[0x0][0x2d0], -R154 ;  /* 0x0000b40065587a23 */ /* 0x000fe2000001089a */
[-C--:B------:R-:W-:Y:S03]  /*1b8a0*/  HMMA.16816.F32 R12, R80, R90.reuse, R12 ;  /* 0x0000005a500c723c */ /* 0x080fe6000000180c */
[----:B------:R1:W-:Y:S01]  /*1b8b0*/  MUFU.EX2 R177, R88 ;  /* 0x0000005800b17308 */ /* 0x0003e20000000800 */
[----:B------:R-:W-:Y:S04]  /*1b8c0*/  MOV R101, R174 ;  /* 0x000000ae00657202 */ /* 0x000fe80000000f00 */
[C---:B------:R-:W-:Y:S08]  /*1b8d0*/  HMMA.16816.F32 R16, R76.reuse, R90, R16 ;  /* 0x0000005a4c10723c */ /* 0x040ff00000001810 */
[-C--:B--2---:R-:W-:Y:S08]  /*1b8e0*/  HMMA.16816.F32 R20, R76, R84.reuse, R20 ;  /* 0x000000544c14723c */ /* 0x084ff00000001814 */
[C---:B------:R-:W-:Y:S04]  /*1b8f0*/  HMMA.16816.F32 R24, R80.reuse, R84, R24 ;  /* 0x000000545018723c */ /* 0x040fe80000001818 */
[--C-:B-1----:R-:W-:Y:S01]  /*1b900*/  FFMA.FTZ R88, R100, c[0x0][0x2d0], -R2.reuse ;  /* 0x0000b40064587a23 */ /* 0x102fe20000010802 */
[----:B------:R-:W-:Y:S02]  /*1b910*/  MOV R100, R169 ;  /* 0x000000a900647202 */ /* 0x000fe40000000f00 */
[--C-:B------:R-:W-:Y:S01]  /*1b920*/  FFMA.FTZ R84, R157, c[0x0][0x2d0], -R2.reuse ;  /* 0x0000b4009d547a23 */ /* 0x100fe20000010802 */
[-C--:B------:R-:W-:Y:S01]  /*1b930*/  HMMA.16816.F32 R28, R80, R86.reuse, R28 ;  /* 0x00000056501c723c */ /* 0x080fe2000000181c */
[----:B------:R1:W-:Y:S07]  /*1b940*/  MUFU.EX2 R141, R88 ;  /* 0x00000058008d7308 */ /* 0x0003ee0000000800 */
        /* <DEDUP_REMOVED lines=8> */
[C---:B------:R-:W-:Y:S04]  /*1b9d0*/  HMMA.16816.F32 R48, R76.reuse, R94, R48 ;  /* 0x0000005e4c30723c */ /* 0x040fe80000001830 */
[----:B-1----:R-:W-:Y:S02]  /*1b9e0*/  FFMA.FTZ R88, R156, c[0x0][0x2d0], -R2 ;  /* 0x0000b4009c587a23 */ /* 0x002fe40000010802 */
[----:B------:R1:W-:Y:S10]  /*1b9f0*/  MUFU.EX2 R156, R84 ;  /* 0x00000054009c7308 */ /* 0x0003f40000000800 */
[----:B------:R2:W-:Y:S01]  /*1ba00*/  MUFU.EX2 R155, R88 ;  /* 0x00000058009b7308 */ /* 0x0005e20000000800 */
[----:B-1----:R-:W-:Y:S01]  /*1ba10*/  FFMA.FTZ R84, R99, c[0x0][0x2d0], -R152 ;  /* 0x0000b40063547a23 */ /* 0x002fe20000010898 */
[----:B------:R-:W-:Y:S02]  /*1ba20*/  MOV R99, R96 ;  /* 0x0000006000637202 */ /* 0x000fe40000000f00 */
[----:B------:R-:W-:Y:S06]  /*1ba30*/  MOV R96, R164 ;  /* 0x000000a400607202 */ /* 0x000fec0000000f00 */
[----:B------:R1:W-:Y:S01]  /*1ba40*/  MUFU.EX2 R175, R84 ;  /* 0x0000005400af7308 */ /* 0x0003e20000000800 */
[----:B------:R-:W-:Y:S01]  /*1ba50*/  FFMA.FTZ R96, R96, c[0x0][0x2d0], -R2 ;  /* 0x0000b40060607a23 */ /* 0x000fe20000010802 */
[----:B--2---:R-:W2:Y:S08]  /*1ba60*/  LDSM.16.MT88.4 R88, [R204+0x1000] ;  /* 0x00100000cc58783b */ /* 0x004eb00000004200 */
[----:B------:R3:W-:Y:S01]  /*1ba70*/  MUFU.EX2 R164, R92 ;  /* 0x0000005c00a47308 */ /* 0x0007e20000000800 */
[--C-:B-1----:R-:W-:Y:S09]  /*1ba80*/  FFMA.FTZ R84, R172, c[0x0][0x2d0], -R152.reuse ;  /* 0x0000b400ac547a23 */ /* 0x102ff20000010898 */
[----:B------:R1:W4:Y:S01]  /*1ba90*/  MUFU.EX2 R172, R84 ;  /* 0x0000005400ac7308 */ /* 0x0003220000000800 */
[--C-:B---3--:R-:W-:Y:S09]  /*1baa0*/  FFMA.FTZ R92, R162, c[0x0][0x2d0], -R153.reuse ;  /* 0x0000b400a25c7a23 */ /* 0x108ff20000010899 */
[----:B------:R3:W5:Y:S01]  /*1bab0*/  MUFU.EX2 R162, R92 ;  /* 0x0000005c00a27308 */ /* 0x0007620000000800 */
[-C--:B--2---:R-:W-:Y:S03]  /*1bac0*/  HMMA.16816.F32 R52, R76, R88.reuse, R52 ;  /* 0x000000584c34723c */ /* 0x084fe60000001834 */
[----:B-1----:R-:W-:Y:S01]  /*1bad0*/  FFMA.FTZ R84, R159, c[0x0][0x2d0], -R152 ;  /* 0x0000b4009f547a23 */ /* 0x002fe20000010898 */
[----:B----4-:R-:W-:Y:S04]  /*1bae0*/  F2FP.PACK_AB R148, R172, R175 ;  /* 0x000000afac94723e */ /* 0x010fe800000000ff */
[C---:B------:R-:W-:Y:S01]  /*1baf0*/  HMMA.16816.F32 R56, R80.reuse, R88, R56 ;  /* 0x000000585038723c */ /* 0x040fe20000001838 */
[----:B------:R1:W-:Y:S06]  /*1bb00*/  MUFU.EX2 R174, R84 ;  /* 0x0000005400ae7308 */ /* 0x0003ec0000000800 */
[--C-:B------:R-:W-:Y:S01]  /*1bb10*/  FFMA.FTZ R88, R161, c[0x0][0x2d0], -R153.reuse ;  /* 0x0000b400a1587a23 */ /* 0x100fe20000010899 */
[-C--:B------:R-:W-:Y:S03]  /*1bb20*/  HMMA.16816.F32 R60, R80, R90.reuse, R60 ;  /* 0x0000005a503c723c */ /* 0x080fe6000000183c */
[----:B------:R2:W-:Y:S01]  /*1bb30*/  MUFU.EX2 R163, R88 ;  /* 0x0000005800a37308 */ /* 0x0005e20000000800 */
[----:B---3--:R-:W-:Y:S01]  /*1bb40*/  FFMA.FTZ R92, R100, c[0x0][0x2d0], -R154 ;  /* 0x0000b400645c7a23 */ /* 0x008fe2000001089a */
[----:B-----5:R-:W-:Y:S02]  /*1bb50*/  F2FP.PACK_AB R149, R162, R164 ;  /* 0x000000a4a295723e */ /* 0x020fe400000000ff */
[----:B------:R-:W-:Y:S01]  /*1bb60*/  FFMA.FTZ R80, R160, c[0x0][0x2d0], -R153 ;  /* 0x0000b400a0507a23 */ /* 0x000fe20000010899 */
[----:B------:R-:W-:Y:S04]  /*1bb70*/  HMMA.16816.F32 R64, R76, R90, R64 ;  /* 0x0000005a4c40723c */ /* 0x000fe80000001840 */
[----:B------:R-:W-:Y:S01]  /*1bb80*/  F2FP.PACK_AB R82, R177, R178 ;  /* 0x000000b2b152723e */ /* 0x000fe200000000ff */
[----:B------:R3:W4:Y:S02]  /*1bb90*/  MUFU.EX2 R161, R80 ;  /* 0x0000005000a17308 */ /* 0x0007240000000800 */
[----:B------:R-:W-:Y:S02]  /*1bba0*/  F2FP.PACK_AB R76, R185, R183 ;  /* 0x000000b7b94c723e */ /* 0x000fe400000000ff */
[----:B------:R-:W-:Y:S03]  /*1bbb0*/  F2FP.PACK_AB R78, R184, R186 ;  /* 0x000000bab84e723e */ /* 0x000fe600000000ff */
[----:B-1----:R-:W-:Y:S01]  /*1bbc0*/  FFMA.FTZ R84, R158, c[0x0][0x2d0], -R152 ;  /* 0x0000b4009e547a23 */ /* 0x002fe20000010898 */
[----:B------:R-:W-:Y:S02]  /*1bbd0*/  F2FP.PACK_AB R77, R180, R182 ;  /* 0x000000b6b44d723e */ /* 0x000fe400000000ff */
[----:B------:R-:W-:Y:S01]  /*1bbe0*/  F2FP.PACK_AB R79, R179, R181 ;  /* 0x000000b5b34f723e */ /* 0x000fe200000000ff */
[----:B------:R1:W5:Y:S01]  /*1bbf0*/  MUFU.EX2 R169, R84 ;  /* 0x0000005400a97308 */ /* 0x0003620000000800 */
[----:B------:R-:W-:Y:S02]  /*1bc00*/  F2FP.PACK_AB R81, R140, R141 ;  /* 0x0000008d8c51723e */ /* 0x000fe400000000ff */
[----:B------:R-:W-:Y:S01]  /*1bc10*/  F2FP.PACK_AB R83, R156, R155 ;  /* 0x0000009b9c53723e */ /* 0x000fe200000000ff */
[----:B--2---:R-:W-:Y:S06]  /*1bc20*/  LDSM.16.MT88.4 R88, [R205+0x1800] ;  /* 0x00180000cd58783b */ /* 0x004fec0000004200 */
[----:B------:R2:W-:Y:S01]  /*1bc30*/  MUFU.EX2 R159, R92 ;  /* 0x0000005c009f7308 */ /* 0x0005e20000000800 */
[--C-:B---3--:R-:W-:Y:S01]  /*1bc40*/  FFMA.FTZ R80, R101, c[0x0][0x2d0], -R154.reuse ;  /* 0x0000b40065507a23 */ /* 0x108fe2000001089a */
[----:B----4-:R-:W-:Y:S01]  /*1bc50*/  F2FP.PACK_AB R151, R161, R163 ;  /* 0x000000a3a197723e */ /* 0x010fe200000000ff */
[----:B------:R-:W-:Y:S07]  /*1bc60*/  LDSM.16.MT88.4 R100, [R201+0x2000] ;  /* 0x00200000c964783b */ /* 0x000fee0000004200 */
[----:B------:R3:W4:Y:S01]  /*1bc70*/  MUFU.EX2 R160, R80 ;  /* 0x0000005000a07308 */ /* 0x0007220000000800 */
[----:B-1----:R-:W1:Y:S01]  /*1bc80*/  LDSM.16.MT88.4 R84, [R201+0x1800] ;  /* 0x00180000c954783b */ /* 0x002e620000004200 */
[----:B-----5:R-:W-:Y:S08]  /*1bc90*/  F2FP.PACK_AB R150, R169, R174 ;  /* 0x000000aea996723e */ /* 0x020ff000000000ff */
[----:B------:R-:W-:Y:S01]  /*1bca0*/  MUFU.EX2 R152, R74 ;  /* 0x0000004a00987308 */ /* 0x000fe20000000800 */
[----:B--2---:R-:W2:Y:S01]  /*1bcb0*/  LDSM.16.MT88.4 R92, [R202+0x1800] ;  /* 0x00180000ca5c783b */ /* 0x004ea20000004200 */
[----:B---3--:R-:W-:Y:S02]  /*1bcc0*/  F2FP.PACK_AB R80, R142, R143 ;  /* 0x0000008f8e50723e */ /* 0x008fe400000000ff */
[----:B----4-:R-:W-:Y:S01]  /*1bcd0*/  F2FP.PACK_AB R144, R159, R160 ;  /* 0x000000a09f90723e */ /* 0x010fe200000000ff */
[-C--:B-1----:R-:W-:Y:S08]  /*1bce0*/  HMMA.16816.F32 R4, R76, R84.reuse, R4 ;  /* 0x000000544c04723c */ /* 0x082ff00000001804 */
[C---:B------:R-:W-:Y:S07]  /*1bcf0*/  HMMA.16816.F32 R8, R80.reuse, R84, R8 ;  /* 0x000000545008723c */ /* 0x040fee0000001808 */
[--C-:B------:R-:W-:Y:S01]  /*1bd00*/  FFMA.FTZ R84, R99, c[0x0][0x2d0], -R154.reuse ;  /* 0x0000b40063547a23 */ /* 0x100fe2000001089a */
[-C--:B------:R-:W-:Y:S03]  /*1bd10*/  HMMA.16816.F32 R12, R80, R86.reuse, R12 ;  /* 0x00000056500c723c */ /* 0x080fe6000000180c */
[----:B------:R1:W-:Y:S05]  /*1bd20*/  MUFU.EX2 R158, R84 ;  /* 0x00000054009e7308 */ /* 0x0003ea0000000800 */
[C---:B------:R-:W-:Y:S08]  /*1bd30*/  HMMA.16816.F32 R16, R76.reuse, R86, R16 ;  /* 0x000000564c10723c */ /* 0x040ff00000001810 */
[-C--:B------:R-:W-:Y:S08]  /*1bd40*/  HMMA.16816.F32 R20, R76, R88.reuse, R20 ;  /* 0x000000584c14723c */ /* 0x080ff00000001814 */
[C---:B------:R-:W-:Y:S04]  /*1bd50*/  HMMA.16816.F32 R24, R80.reuse, R88, R24 ;  /* 0x000000585018723c */ /* 0x040fe80000001818 */
[----:B-1----:R-:W-:Y:S02]  /*1bd60*/  FFMA.FTZ R84, R98, c[0x0][0x2d0], -R154 ;  /* 0x0000b40062547a23 */ /* 0x002fe4000001089a */
[----:B------:R-:W-:Y:S01]  /*1bd70*/  MUFU.EX2 R154, R96 ;  /* 0x00000060009a7308 */ /* 0x000fe20000000800 */
[--C-:B------:R-:W-:Y:S01]  /*1bd80*/  FFMA.FTZ R88, R97, c[0x0][0x2d0], -R2.reuse ;  /* 0x0000b40061587a23 */ /* 0x100fe20000010802 */
[-C--:B------:R-:W-:Y:S04]  /*1bd90*/  HMMA.16816.F32 R28, R80, R90.reuse, R28 ;  /* 0x0000005a501c723c */ /* 0x080fe8000000181c */
[----:B------:R-:W-:Y:S04]  /*1bda0*/  FFMA.FTZ R2, R75, c[0x0][0x2d0], -R2 ;  /* 0x0000b4004b027a23 */ /* 0x000fe80000010802 */
[C---:B------:R-:W-:Y:S01]  /*1bdb0*/  HMMA.16816.F32 R32, R76.reuse, R90, R32 ;  /* 0x0000005a4c20723c */ /* 0x040fe20000001820 */
[----:B------:R1:W3:Y:S07]  /*1bdc0*/  MUFU.EX2 R157, R84 ;  /* 0x00000054009d7308 */ /* 0x0002ee0000000800 */
[-C--:B--2---:R-:W-:Y:S03]  /*1bdd0*/  HMMA.16816.F32 R36, R76, R92.reuse, R36 ;  /* 0x0000005c4c24723c */ /* 0x084fe60000001824 */
[----:B------:R2:W4:Y:S05]  /*1bde0*/  MUFU.EX2 R74, R2 ;  /* 0x00000002004a7308 */ /* 0x00052a0000000800 */
[C---:B------:R-:W-:Y:S05]  /*1bdf0*/  HMMA.16816.F32 R40, R80.reuse, R92, R40 ;  /* 0x0000005c5028723c */ /* 0x040fea0000001828 */
[----:B------:R-:W5:Y:S03]  /*1be00*/  MUFU.EX2 R153, R88 ;  /* 0x0000005800997308 */ /* 0x000f660000000800 */
[-C--:B------:R-:W-:Y:S01]  /*1be10*/  HMMA.16816.F32 R44, R80, R94.reuse, R44 ;  /* 0x0000005e502c723c */ /* 0x080fe2000000182c */
[----:B-1----:R-:W1:Y:S03]  /*1be20*/  LDSM.16.MT88.4 R84, [R204+0x1800] ;  /* 0x00180000cc54783b */ /* 0x002e660000004200 */
[----:B---3--:R-:W-:Y:S04]  /*1be30*/  F2FP.PACK_AB R146, R157, R158 ;  /* 0x0000009e9d92723e */ /* 0x008fe800000000ff */
[C---:B------:R-:W-:Y:S04]  /*1be40*/  HMMA.16816.F32 R48, R76.reuse, R94, R48 ;  /* 0x0000005e4c30723c */ /* 0x040fe80000001830 */
[----:B--2---:R-:W-:Y:S01]  /*1be50*/  FFMA.FTZ R2, R68, R113, R226 ;  /* 0x0000007144027223 */ /* 0x004fe200000100e2 */
[----:B----4-:R-:W-:Y:S02]  /*1be60*/  F2FP.PACK_AB R147, R74, R152 ;  /* 0x000000984a93723e */ /* 0x010fe400000000ff */
[----:B-----5:R-:W-:Y:S01]  /*1be70*/  F2FP.PACK_AB R145, R153, R154 ;  /* 0x0000009a9991723e */ /* 0x020fe200000000ff */
[-C--:B-1----:R-:W-:Y:S08]  /*1be80*/  HMMA.16816.F32 R52, R76, R84.reuse, R52 ;  /* 0x000000544c34723c */ /* 0x082ff00000001834 */
[C---:B------:R-:W-:Y:S07]  /*1be90*/  HMMA.16816.F32 R56, R80.reuse, R84, R56 ;  /* 0x000000545038723c */ /* 0x040fee0000001838 */
[----:B------:R-:W-:Y:S01]  /*1bea0*/  MOV R84, R71 ;  /* 0x0000004700547202 */ /* 0x000fe20000000f00 */
[-C--:B------:R-:W-:Y:S04]  /*1beb0*/  HMMA.16816.F32 R60, R80, R86.reuse, R60 ;  /* 0x00000056503c723c */ /* 0x080fe8000000183c */
[----:B------:R-:W-:Y:S04]  /*1bec0*/  MOV R85, R70 ;  /* 0x0000004600557202 */ /* 0x000fe80000000f00 */
[----:B------:R-:W-:Y:S07]  /*1bed0*/  HMMA.16816.F32 R64, R76, R86, R64 ;  /* 0x000000564c40723c */ /* 0x000fee0000001840 */
[----:B------:R-:W-:Y:S01]  /*1bee0*/  MOV R86, R3 ;  /* 0x0000000300567202 */ /* 0x000fe20000000f00 */
[-C--:B------:R-:W-:Y:S07]  /*1bef0*/  HMMA.16816.F32 R88, R148, R100.reuse, R4 ;  /* 0x000000649458723c */ /* 0x080fee0000001804 */
[----:B------:R-:W-:Y:S01]  /*1bf00*/  FFMA.FTZ R5, R73, R115, R236 ;  /* 0x0000007349057223 */ /* 0x000fe200000100ec */
[C---:B------:R-:W-:Y:S04]  /*1bf10*/  HMMA.16816.F32 R92, R144.reuse, R100, R8 ;  /* 0x00000064905c723c */ /* 0x040fe80000001808 */
[----:B------:R-:W-:Y:S02]  /*1bf20*/  FFMA.FTZ R4, R69, R114, R232 ;  /* 0x0000007245047223 */ /* 0x000fe400000100e8 */
        /* <DEDUP_REMOVED lines=97> */
.L_x_959:
[----:B--2---:R-:W2:Y:S02]  /*1c540*/  LDL R0, [R1+0x8] ;  /* 0x0000080001007983 */ /* 0x004ea40000100800 */
[----:B--2---:R-:W-:-:S13]  /*1c550*/  ISETP.GE.AND P0, PT, R216, R0, PT ;  /* 0x00000000d800720c */ /* 0x004fda0003f06270 */
[----:B------:R-:W-:Y:S05]  /*1c560*/  @!P0 BRA `(.L_x_961) ;  /* 0x0000575000008947 */ /* 0x000fea0003800000 */
[----:B------:R-:W-:Y:S01]  /*1c570*/  IMAD.MOV.U32 R85, RZ, RZ, R71 ;  /* 0x000000ffff557224 */ /* 0x000fe200078e0047 */
[----:B------:R-:W-:Y:S01]  /*1c580*/  MOV R87, R3 ;  /* 0x0000000300577202 */ /* 0x000fe20000000f00 */
[----:B------:R-:W-:Y:S01]  /*1c590*/  IMAD.MOV.U32 R84, RZ, RZ, R72 ;  /* 0x000000ffff547224 */ /* 0x000fe200078e0048 */
[----:B------:R-:W-:Y:S02]  /*1c5a0*/  MOV R86, R70 ;  /* 0x0000004600567202 */ /* 0x000fe40000000f00 */
.L_x_978:
        /* <DEDUP_REMOVED lines=10> */
[----:B------:R-:W-:Y:S03]  /*1c650*/  IMAD R0, R216, c[0x0][0x20c], R0 ;  /* 0x00008300d8007a24 */ /* 0x000fe600078e0200 */
        /* <DEDUP_REMOVED lines=11> */
[----:B------:R-:W2:Y:S04]  /*1c710*/  LDL R228, [R1+0x8] ;  /* 0x0000080001e47983 */ /* 0x000ea80000100800 */
        /* <DEDUP_REMOVED lines=25> */
[-C--:B------:R-:W-:Y:S05]  /*1c8b0*/  HMMA.16816.F32 R4, R156, R160.reuse, R4 ;  /* 0x000000a09c04723c */ /* 0x080fea0000001804 */
[----:B--2---:R-:W-:Y:S02]  /*1c8c0*/  MOV R3, R172 ;  /* 0x000000ac00037202 */ /* 0x004fe40000000f00 */
[----:B------:R-:W-:Y:S01]  /*1c8d0*/  MOV R172, c[0x0][0x208] ;  /* 0x0000820000ac7a02 */ /* 0x000fe20000000f00 */
[C---:B------:R-:W-:Y:S04]  /*1c8e0*/  HMMA.16816.F32 R8, R164.reuse, R160, R8 ;  /* 0x000000a0a408723c */ /* 0x040fe80000001808 */
[----:B------:R-:W-:Y:S03]  /*1c8f0*/  SHF.L.U32 R180, R172, 0x5, RZ ;  /* 0x00000005acb47819 */ /* 0x000fe600000006ff */
[----:B------:R-:W-:Y:S01]  /*1c900*/  IMAD.WIDE.U32 R160, R216, c[0x0][0x208], RZ ;  /* 0x00008200d8a07a25 */ /* 0x000fe200078e00ff */
[-C--:B------:R-:W-:Y:S04]  /*1c910*/  HMMA.16816.F32 R12, R164, R162.reuse, R12 ;  /* 0x000000a2a40c723c */ /* 0x080fe8000000180c */
[----:B------:R-:W-:Y:S01]  /*1c920*/  IADD3 R0, R161, R0, RZ ;  /* 0x00000000a1007210 */ /* 0x000fe20007ffe0ff */
[----:B------:R-:W-:Y:S03]  /*1c930*/  IMAD.WIDE.U32 R2, R160, 0x50, R2 ;  /* 0x00000050a0027825 */ /* 0x000fe600078e0002 */
[C---:B------:R-:W-:Y:S01]  /*1c940*/  HMMA.16816.F32 R16, R156.reuse, R162, R16 ;  /* 0x000000a29c10723c */ /* 0x040fe20000001810 */
[----:B------:R-:W2:Y:S03]  /*1c950*/  LDSM.16.M88.4 R160, [R213] ;  /* 0x00000000d5a0783b */ /* 0x000ea60000000200 */
[----:B------:R-:W-:Y:S01]  /*1c960*/  IMAD R0, R0, 0x50, RZ ;  /* 0x0000005000007824 */ /* 0x000fe200078e02ff */
[----:B------:R-:W-:Y:S03]  /*1c970*/  LEA R178, P0, R2, c[0x0][0x1f8], 0x1 ;  /* 0x00007e0002b27a11 */ /* 0x000fe600078008ff */
[-C--:B------:R-:W-:Y:S04]  /*1c980*/  HMMA.16816.F32 R20, R156, R168.reuse, R20 ;  /* 0x000000a89c14723c */ /* 0x080fe80000001814 */
[----:B------:R-:W-:Y:S02]  /*1c990*/  IADD3 R0, R3, R0, RZ ;  /* 0x0000000003007210 */ /* 0x000fe40007ffe0ff */
[----:B------:R-:W-:Y:S02]  /*1c9a0*/  IADD3 R176, P1, R178, R180, RZ ;  /* 0x000000b4b2b07210 */ /* 0x000fe40007f3e0ff */
[C---:B------:R-:W-:Y:S04]  /*1c9b0*/  HMMA.16816.F32 R24, R164.reuse, R168, R24 ;  /* 0x000000a8a418723c */ /* 0x040fe80000001818 */
[----:B------:R-:W-:Y:S02]  /*1c9c0*/  LEA.HI.X R179, R2, c[0x0][0x1fc], R0, 0x1, P0 ;  /* 0x00007f0002b37a11 */ /* 0x000fe400000f0c00 */
[----:B------:R-:W-:Y:S02]  /*1c9d0*/  SHF.L.U64.HI R0, R172, R217, c[0x0][0x20c] ;  /* 0x00008300ac007619 */ /* 0x000fe400000102d9 */
[-C--:B------:R-:W-:Y:S01]  /*1c9e0*/  HMMA.16816.F32 R28, R164, R170.reuse, R28 ;  /* 0x000000aaa41c723c */ /* 0x080fe2000000181c */
[----:B------:R-:W3:Y:S03]  /*1c9f0*/  LDSM.16.M88.4 R172, [R212] ;  /* 0x00000000d4ac783b */ /* 0x000ee60000000200 */
[----:B------:R-:W-:Y:S02]  /*1ca00*/  IADD3.X R177, R179, R0, RZ, P1, !PT ;  /* 0x00000000b3b17210 */ /* 0x000fe40000ffe4ff */
[----:B------:R-:W-:Y:S02]  /*1ca10*/  IADD3 R168, P0, R176, R180, RZ ;  /* 0x000000b4b0a87210 */ /* 0x000fe40007f1e0ff */
[C---:B------:R-:W-:Y:S01]  /*1ca20*/  HMMA.16816.F32 R32, R156.reuse, R170, R32 ;  /* 0x000000aa9c20723c */ /* 0x040fe20000001820 */
[----:B------:R-:W-:Y:S01]  /*1ca30*/  @!PT LDS RZ, [RZ] ;  /* 0x00000000fffff984 */ /* 0x000fe20000000800 */
[----:B------:R-:W-:Y:S01]  /*1ca40*/  @!PT LDS RZ, [RZ] ;  /* 0x00000000fffff984 */ /* 0x000fe20000000800 */
[----:B------:R-:W-:Y:S01]  /*1ca50*/  @!PT LDS RZ, [RZ] ;  /* 0x00000000fffff984 */ /* 0x000fe20000000800 */
[----:B------:R4:W-:Y:S03]  /*1ca60*/  LDGSTS.E.BYPASS.LTC128B.128 [R219+0x100], [R178.64], !P4 ;  /* 0x00100000b2db7fae */ /* 0x0009e6000e101d48 */
[----:B------:R-:W-:Y:S02]  /*1ca70*/  IADD3.X R169, R177, R0, RZ, P0, !PT ;  /* 0x00000000b1a97210 */ /* 0x000fe400007fe4ff */
[----:B------:R-:W-:Y:S02]  /*1ca80*/  IADD3 R2, P1, R168, R180, RZ ;  /* 0x000000b4a8027210 */ /* 0x000fe40007f3e0ff */
[-C--:B-1----:R-:W-:Y:S01]  /*1ca90*/  HMMA.16816.F32 R36, R156, R152.reuse, R36 ;  /* 0x000000989c24723c */ /* 0x082fe20000001824 */
[----:B------:R4:W-:Y:S03]  /*1caa0*/  LDGSTS.E.BYPASS.LTC128B.128 [R219+0x900], [R176.64], !P4 ;  /* 0x00900000b0db7fae */ /* 0x0009e6000e101d48 */
[----:B------:R-:W-:Y:S02]  /*1cab0*/  IADD3.X R3, R169, R0, RZ, P1, !PT ;  /* 0x00000000a9037210 */ /* 0x000fe40000ffe4ff */
[----:B------:R-:W-:Y:S02]  /*1cac0*/  IADD3 R170, P0, R2, R180, RZ ;  /* 0x000000b402aa7210 */ /* 0x000fe40007f1e0ff */
[C---:B------:R-:W-:Y:S01]  /*1cad0*/  HMMA.16816.F32 R40, R164.reuse, R152, R40 ;  /* 0x00000098a428723c */ /* 0x040fe20000001828 */
[----:B------:R1:W-:Y:S03]  /*1cae0*/  LDGSTS.E.BYPASS.LTC128B.128 [R219+0x1100], [R168.64], !P4 ;  /* 0x01100000a8db7fae */ /* 0x0003e6000e101d48 */
[----:B------:R-:W-:Y:S04]  /*1caf0*/  IADD3.X R171, R3, R0, RZ, P0, !PT ;  /* 0x0000000003ab7210 */ /* 0x000fe800007fe4ff */
[-C--:B------:R-:W-:Y:S01]  /*1cb00*/  HMMA.16816.F32 R44, R164, R154.reuse, R44 ;  /* 0x0000009aa42c723c */ /* 0x080fe2000000182c */
[----:B------:R5:W-:Y:S07]  /*1cb10*/  LDGSTS.E.BYPASS.LTC128B.128 [R219+0x1900], [R2.64], !P4 ;  /* 0x0190000002db7fae */ /* 0x000bee000e101d48 */
[C---:B------:R-:W-:Y:S01]  /*1cb20*/  HMMA.16816.F32 R48, R156.reuse, R154, R48 ;  /* 0x0000009a9c30723c */ /* 0x040fe20000001830 */
[----:B------:R1:W-:Y:S07]  /*1cb30*/  LDGSTS.E.BYPASS.LTC128B.128 [R219+0x2100], [R170.64], !P4 ;  /* 0x02100000aadb7fae */ /* 0x0003ee000e101d48 */
[-C--:B--2---:R-:W-:Y:S01]  /*1cb40*/  HMMA.16816.F32 R52, R156, R160.reuse, R52 ;  /* 0x000000a09c34723c */ /* 0x084fe20000001834 */
[----:B----4-:R-:W-:Y:S07]  /*1cb50*/  LDSM.16.M88.4 R176, [R206] ;  /* 0x00000000ceb0783b */ /* 0x010fee0000000200 */
[C---:B------:R-:W-:Y:S01]  /*1cb60*/  HMMA.16816.F32 R56, R164.reuse, R160, R56 ;  /* 0x000000a0a438723c */ /* 0x040fe20000001838 */
[----:B------:R-:W-:Y:S07]  /*1cb70*/  LDSM.16.M88.4 R180, [R208+0x2000] ;  /* 0x00200000d0b4783b */ /* 0x000fee0000000200 */
[-C--:B------:R-:W-:Y:S01]  /*1cb80*/  HMMA.16816.F32 R60, R164, R162.reuse, R60 ;  /* 0x000000a2a43c723c */ /* 0x080fe2000000183c */
[----:B------:R-:W-:Y:S07]  /*1cb90*/  LDSM.16.M88.4 R184, [R206+0x800] ;  /* 0x00080000ceb8783b */ /* 0x000fee0000000200 */
[C---:B------:R-:W-:Y:S01]  /*1cba0*/  HMMA.16816.F32 R64, R156.reuse, R162, R64 ;  /* 0x000000a29c40723c */ /* 0x040fe20000001840 */
[----:B-1----:R-:W1:Y:S03]  /*1cbb0*/  LDSM.16.M88.4 R168, [R208] ;  /* 0x00000000d0a8783b */ /* 0x002e660000000200 */
[----:B------:R-:W-:Y:S04]  /*1cbc0*/  ISETP.GT.AND P0, PT, R216, R228, PT ;  /* 0x000000e4d800720c */ /* 0x000fe80003f04270 */
[-C--:B---3--:R-:W-:Y:S01]  /*1cbd0*/  HMMA.16816.F32 R68, R156, R172.reuse, R68 ;  /* 0x000000ac9c44723c */ /* 0x088fe20000001844 */
[----:B------:R-:W2:Y:S07]  /*1cbe0*/  LDSM.16.M88.4 R152, [R206+0x1000] ;  /* 0x00100000ce98783b */ /* 0x000eae0000000200 */
[C---:B------:R-:W-:Y:S01]  /*1cbf0*/  HMMA.16816.F32 R72, R164.reuse, R172, R72 ;  /* 0x000000aca448723c */ /* 0x040fe20000001848 */
[----:B------:R-:W3:Y:S07]  /*1cc00*/  LDSM.16.M88.4 R188, [R206+0x1800] ;  /* 0x00180000cebc783b */ /* 0x000eee0000000200 */
[-C--:B------:R-:W-:Y:S01]  /*1cc10*/  HMMA.16816.F32 R76, R164, R174.reuse, R76 ;  /* 0x000000aea44c723c */ /* 0x080fe2000000184c */
[----:B------:R-:W4:Y:S07]  /*1cc20*/  LDSM.16.M88.4 R192, [R206+0x2000] ;  /* 0x00200000cec0783b */ /* 0x000f2e0000000200 */
[----:B------:R-:W-:Y:S01]  /*1cc30*/  HMMA.16816.F32 R80, R156, R174, R80 ;  /* 0x000000ae9c50723c */ /* 0x000fe20000001850 */
[----:B------:R-:W-:Y:S07]  /*1cc40*/  LDSM.16.M88.4 R160, [R209] ;  /* 0x00000000d1a0783b */ /* 0x000fee0000000200 */
[-C--:B-1----:R-:W-:Y:S01]  /*1cc50*/  HMMA.16816.F32 R4, R168, R176.reuse, R4 ;  /* 0x000000b0a804723c */ /* 0x082fe20000001804 */
[----:B------:R-:W1:Y:S07]  /*1cc60*/  LDSM.16.M88.4 R196, [R203] ;  /* 0x00000000cbc4783b */ /* 0x000e6e0000000200 */
[C---:B------:R-:W-:Y:S01]  /*1cc70*/  HMMA.16816.F32 R8, R180.reuse, R176, R8 ;  /* 0x000000b0b408723c */ /* 0x040fe20000001808 */
[----:B------:R-:W1:Y:S07]  /*1cc80*/  LDSM.16.M88.4 R156, [R209+0x2000] ;  /* 0x00200000d19c783b */ /* 0x000e6e0000000200 */
[-C--:B------:R-:W-:Y:S01]  /*1cc90*/  HMMA.16816.F32 R12, R180, R178.reuse, R12 ;  /* 0x000000b2b40c723c */ /* 0x080fe2000000180c */
[----:B------:R-:W0:Y:S07]  /*1cca0*/  LDGDEPBAR ;  /* 0x00000000000079af */ /* 0x000e2e0000000000 */
        /* <DEDUP_REMOVED lines=58> */
[----:B------:R-:W-:Y:S01]  /*1d050*/  FMUL.FTZ R2, R43, c[0x0][0x320] ;  /* 0x0000c8002b027a20 */ /* 0x000fe20000410000 */
[-C--:B--2---:R-:W-:Y:S03]  /*1d060*/  HMMA.16816.F32 R52, R160, R4.reuse, R52 ;  /* 0x00000004a034723c */ /* 0x084fe60000001834 */
[----:B------:R-:W2:Y:S01]  /*1d070*/  MUFU.TANH R182, R2 ;  /* 0x0000000200b67308 */ /* 0x000ea20000002400 */
[----:B------:R-:W-:Y:S01]  /*1d080*/  BAR.SYNC.DEFER_BLOCKING 0x0 ;  /* 0x0000000000007b1d */ /* 0x000fe20000010000 */
[----:B------:R-:W-:Y:S02]  /*1d090*/  FMUL.FTZ R3, R42, c[0x0][0x320] ;  /* 0x0000c8002a037a20 */ /* 0x000fe40000410000 */
[----:B-1----:R-:W-:Y:S01]  /*1d0a0*/  FMUL.FTZ R0, R14, c[0x0][0x320] ;  /* 0x0000c8000e007a20 */ /* 0x002fe20000410000 */
[C---:B------:R-:W-:Y:S05]  /*1d0b0*/  HMMA.16816.F32 R56, R156.reuse, R4, R56 ;  /* 0x000000049c38723c */ /* 0x040fea0000001838 */
[----:B------:R1:W1:Y:S02]  /*1d0c0*/  MUFU.TANH R224, R0 ;  /* 0x0000000000e07308 */ /* 0x0002640000002400 */
[----:B------:R-:W-:Y:S01]  /*1d0d0*/  IADD3 R5, R229, R230, RZ ;  /* 0x000000e6e5057210 */ /* 0x000fe20007ffe0ff */
[-C--:B------:R-:W-:Y:S01]  /*1d0e0*/  HMMA.16816.F32 R60, R156, R6.reuse, R60 ;  /* 0x000000069c3c723c */ /* 0x080fe2000000183c */
[----:B------:R-:W-:Y:S04]  /*1d0f0*/  MOV R229, c[0x0][0x2c4] ;  /* 0x0000b10000e57a02 */ /* 0x000fe80000000f00 */
[----:B------:R-:W-:Y:S02]  /*1d100*/  ISETP.NE.AND P2, PT, R229, 0x1, PT ;  /* 0x00000001e500780c */ /* 0x000fe40003f45270 */
[----:B------:R2:W2:Y:S01]  /*1d110*/  MUFU.TANH R183, R3 ;  /* 0x0000000300b77308 */ /* 0x0004a20000002400 */
[C---:B------:R-:W-:Y:S07]  /*1d120*/  HMMA.16816.F32 R64, R160.reuse, R6, R64 ;  /* 0x00000006a040723c */ /* 0x040fee0000001840 */
[----:B------:R-:W-:Y:S01]  /*1d130*/  @P0 MOV R6, R232 ;  /* 0x000000e800060202 */ /* 0x000fe20000000f00 */
[-C--:B-----5:R-:W-:Y:S04]  /*1d140*/  HMMA.16816.F32 R68, R160, R8.reuse, R68 ;  /* 0x00000008a044723c */ /* 0x0a0fe80000001844 */
[----:B-1----:R-:W-:Y:S01]  /*1d150*/  FMUL.FTZ R0, R15, c[0x0][0x320] ;  /* 0x0000c8000f007a20 */ /* 0x002fe20000410000 */
[----:B------:R-:W-:Y:S01]  /*1d160*/  @P0 MOV R7, R231 ;  /* 0x000000e700070202 */ /* 0x000fe20000000f00 */
[----:B------:R-:W-:Y:S02]  /*1d170*/  FMUL.FTZ R2, R58, c[0x0][0x320] ;  /* 0x0000c8003a027a20 */ /* 0x000fe40000410000 */
[----:B------:R1:W1:Y:S01]  /*1d180*/  MUFU.TANH R223, R0 ;  /* 0x0000000000df7308 */ /* 0x0002620000002400 */
[C---:B------:R-:W-:Y:S04]  /*1d190*/  HMMA.16816.F32 R72, R156.reuse, R8, R72 ;  /* 0x000000089c48723c */ /* 0x040fe80000001848 */
[----:B--2---:R-:W-:Y:S02]  /*1d1a0*/  FMUL.FTZ R3, R57, c[0x0][0x320] ;  /* 0x0000c80039037a20 */ /* 0x004fe40000410000 */
[----:B------:R-:W2:Y:S01]  /*1d1b0*/  LDL R57, [R1+0x24] ;  /* 0x0000240001397983 */ /* 0x000ea20000100800 */
[----:B------:R-:W-:Y:S02]  /*1d1c0*/  @P0 MOV R9, c[0x0][0x1e0] ;  /* 0x0000780000090a02 */ /* 0x000fe40000000f00 */
[----:B------:R5:W2:Y:S01]  /*1d1d0*/  MUFU.TANH R167, R2 ;  /* 0x0000000200a77308 */ /* 0x000aa20000002400 */
[-C--:B------:R-:W-:Y:S08]  /*1d1e0*/  HMMA.16816.F32 R76, R156, R10.reuse, R76 ;  /* 0x0000000a9c4c723c */ /* 0x080ff0000000184c */
[----:B------:R-:W-:Y:S04]  /*1d1f0*/  HMMA.16816.F32 R80, R160, R10, R80 ;  /* 0x0000000aa050723c */ /* 0x000fe80000001850 */
[----:B-1----:R-:W-:Y:S04]  /*1d200*/  FMUL.FTZ R0, R16, c[0x0][0x320] ;  /* 0x0000c80010007a20 */ /* 0x002fe80000410000 */
[----:B------:R1:W1:Y:S01]  /*1d210*/  MUFU.TANH R175, R0 ;  /* 0x0000000000af7308 */ /* 0x0002620000002400 */
[----:B-----5:R-:W-:Y:S07]  /*1d220*/  @P0 IADD3 R2, R216, -0x1, RZ ;  /* 0xffffffffd8020810 */ /* 0x020fee0007ffe0ff */
[----:B------:R-:W-:Y:S02]  /*1d230*/  FMUL.FTZ R4, R78, c[0x0][0x320] ;  /* 0x0000c8004e047a20 */ /* 0x000fe40000410000 */
[----:B-1----:R-:W-:Y:S04]  /*1d240*/  FMUL.FTZ R0, R17, c[0x0][0x320] ;  /* 0x0000c80011007a20 */ /* 0x002fe80000410000 */
        /* <DEDUP_REMOVED lines=76> */
[----:B-----5:R-:W-:Y:S02]  /*1d710*/  FMUL.FTZ R0, R60, c[0x0][0x320] ;  /* 0x0000c8003c007a20 */ /* 0x020fe40000410000 */
[----:B------:R-:W5:Y:S06]  /*1d720*/  LDL R60, [R1+0x1c] ;  /* 0x00001c00013c7983 */ /* 0x000f6c0000100800 */
[----:B------:R1:W1:Y:S02]  /*1d730*/  MUFU.TANH R53, R0 ;  /* 0x0000000000357308 */ /* 0x0002640000002400 */
[----:B-1----:R-:W-:Y:S08]  /*1d740*/  FMUL.FTZ R0, R61, c[0x0][0x320] ;  /* 0x0000c8003d007a20 */ /* 0x002ff00000410000 */
[----:B------:R1:W1:Y:S02]  /*1d750*/  MUFU.TANH R52, R0 ;  /* 0x0000000000347308 */ /* 0x0002640000002400 */
[----:B-1----:R-:W-:Y:S02]  /*1d760*/  FMUL.FTZ R0, R62, c[0x0][0x320] ;  /* 0x0000c8003e007a20 */ /* 0x002fe40000410000 */
[----:B------:R-:W5:Y:S06]  /*1d770*/  LDL R62, [R1+0x20] ;  /* 0x00002000013e7983 */ /* 0x000f6c0000100800 */
        /* <DEDUP_REMOVED lines=8> */
[----:B-1----:R-:W-:Y:S01]  /*1d800*/  @P0 SHF.L.U32 R4, R9, 0x5, RZ ;  /* 0x0000000509040819 */ /* 0x002fe200000006ff */
[----:B--2---:R-:W-:Y:S08]  /*1d810*/  FMUL.FTZ R0, R66, c[0x0][0x320] ;  /* 0x0000c80042007a20 */ /* 0x004ff00000410000 */
[----:B------:R1:W2:Y:S02]  /*1d820*/  MUFU.TANH R46, R0 ;  /* 0x00000000002e7308 */ /* 0x0002a40000002400 */
[----:B-1----:R-:W-:Y:S08]  /*1d830*/  FMUL.FTZ R0, R67, c[0x0][0x320] ;  /* 0x0000c80043007a20 */ /* 0x002ff00000410000 */
        /* <DEDUP_REMOVED lines=62> */
[----:B------:R1:W1:Y:S02]  /*1dc20*/  MUFU.TANH R24, R2 ;  /* 0x0000000200187308 */ /* 0x0002640000002400 */
[----:B-1----:R-:W-:Y:S04]  /*1dc30*/  IADD3 R2, -R57, 0x1, R0 ;  /* 0x0000000139027810 */ /* 0x002fe80007ffe100 */
[----:B-----5:R-:W-:Y:S04]  /*1dc40*/  IADD3 R2, -R60, R2, R62 ;  /* 0x000000023c027210 */ /* 0x020fe80007ffe13e */
[C---:B------:R-:W-:Y:S02]  /*1dc50*/  IADD3 R6, R2.reuse, c[0x0][0x328], RZ ;  /* 0x0000ca0002067a10 */ /* 0x040fe40007ffe0ff */
[----:B------:R-:W-:Y:S02]  /*1dc60*/  IADD3 R7, R2, UR4, RZ ;  /* 0x0000000402077c10 */ /* 0x000fe4000fffe0ff */
[----:B--2---:R-:W-:Y:S02]  /*1dc70*/  IADD3 R3, R6, R4, RZ ;  /* 0x0000000406037210 */ /* 0x004fe40007ffe0ff */
[----:B------:R-:W-:Y:S01]  /*1dc80*/  IADD3 R2, R4, R7, RZ ;  /* 0x0000000704027210 */ /* 0x000fe20007ffe0ff */
[----:B------:R-:W-:-:S05]  /*1dc90*/  @!P5 BRA `(.L_x_962) ;  /* 0x000001800000d947 */ /* 0x000fca0003800000 */
[----:B---34-:R-:W-:Y:S01]  /*1dca0*/  IADD3 R4, -R60, R62, R4 ;  /* 0x0000003e3c047210 */ /* 0x018fe20007ffe104 */
        /* <DEDUP_REMOVED lines=12> */
.L_x_964:
[----:B------:R-:W-:Y:S04]  /*1dd70*/  MOV R8, c[0x0][0x32c] ;  /* 0x0000cb0000087a02 */ /* 0x000fe80000000f00 */
[----:B------:R-:W-:Y:S11]  /*1dd80*/  ISETP.NE.AND P0, PT, R8, 0x1, PT ;  /* 0x000000010800780c */ /* 0x000ff60003f05270 */
[----:B------:R-:W-:Y:S02]  /*1dd90*/  @!UPT UIADD3 URZ, URZ, URZ, URZ ;  /* 0x0000003f3f3ff290 */ /* 0x000fe4000fffe03f */
[----:B------:R-:W-:Y:S05]  /*1dda0*/  @P0 IMAD.HI.U32 R8, R4, c[0x0][0x330], RZ ;  /* 0x0000cc0004080a27 */ /* 0x000fea00078e00ff */
[----:B------:R-:W-:Y:S02]  /*1ddb0*/  @P0 SHF.R.U32.HI R4, RZ, c[0x0][0x334], R8 ;  /* 0x0000cd00ff040a19 */ /* 0x000fe40000011608 */
.L_x_965:
[----:B------:R-:W-:Y:S05]  /*1ddc0*/  BSYNC B0 ;  /* 0x0000000000007941 */ /* 0x000fea0003800000 */
.L_x_963:
[----:B------:R-:W-:Y:S04]  /*1ddd0*/  IMAD.IADD R8, R0, 0x1, -R57 ;  /* 0x0000000100087824 */ /* 0x000fe800078e0a39 */
[----:B------:R-:W-:Y:S05]  /*1dde0*/  IMAD R4, R4, c[0x0][0x32c], R8 ;  /* 0x0000cb0004047a24 */ /* 0x000fea00078e0208 */
[----:B------:R-:W-:Y:S02]  /*1ddf0*/  IADD3 R8, R4, c[0x0][0x32c], RZ ;  /* 0x0000cb0004087a10 */ /* 0x000fe40007ffe0ff */
[----:B------:R-:W-:Y:S02]  /*1de00*/  IMNMX R2, R2, R4, !PT ;  /* 0x0000000402027217 */ /* 0x000fe40007800200 */
[----:B------:R-:W-:Y:S02]  /*1de10*/  IMNMX R3, R3, R8, PT ;  /* 0x0000000803037217 */ /* 0x000fe40003800200 */
.L_x_962:
[C---:B---34-:R-:W-:Y:S01]  /*1de20*/  ISETP.GE.AND P0, PT, R0.reuse, 0x2, PT ;  /* 0x000000020000780c */ /* 0x058fe20003f06270 */
        /* <DEDUP_REMOVED lines=113> */
.L_x_968:
[----:B------:R-:W-:Y:S04]  /*1e540*/  MOV R23, c[0x0][0x32c] ;  /* 0x0000cb0000177a02 */ /* 0x000fe80000000f00 */
[----:B------:R-:W-:Y:S11]  /*1e550*/  ISETP.NE.AND P0, PT, R23, 0x1, PT ;  /* 0x000000011700780c */ /* 0x000ff60003f05270 */
[----:B------:R-:W-:Y:S02]  /*1e560*/  @!UPT UIADD3 URZ, URZ, URZ, URZ ;  /* 0x0000003f3f3ff290 */ /* 0x000fe4000fffe03f */
[----:B------:R-:W-:Y:S05]  /*1e570*/  @P0 IMAD.HI.U32 R23, R4, c[0x0][0x330], RZ ;  /* 0x0000cc0004170a27 */ /* 0x000fea00078e00ff */
[----:B------:R-:W-:Y:S02]  /*1e580*/  @P0 SHF.R.U32.HI R4, RZ, c[0x0][0x334], R23 ;  /* 0x0000cd00ff040a19 */ /* 0x000fe40000011617 */
.L_x_969:
[----:B------:R-:W-:Y:S05]  /*1e590*/  BSYNC B0 ;  /* 0x0000000000007941 */ /* 0x000fea0003800000 */
.L_x_967:
[----:B------:R-:W-:Y:S04]  /*1e5a0*/  IMAD.IADD R23, R0, 0x1, -R57 ;  /* 0x0000000100177824 */ /* 0x000fe800078e0a39 */
[----:B------:R-:W-:Y:S05]  /*1e5b0*/  IMAD R4, R4, c[0x0][0x32c], R23 ;  /* 0x0000cb0004047a24 */ /* 0x000fea00078e0217 */
[----:B------:R-:W-:Y:S02]  /*1e5c0*/  IADD3 R23, R4, c[0x0][0x32c], RZ ;  /* 0x0000cb0004177a10 */ /* 0x000fe40007ffe0ff */
[----:B------:R-:W-:Y:S02]  /*1e5d0*/  IMNMX R3, R3, R4, !PT ;  /* 0x0000000403037217 */ /* 0x000fe40007800200 */
[----:B------:R-:W-:Y:S02]  /*1e5e0*/  IMNMX R2, R2, R23, PT ;  /* 0x0000001702027217 */ /* 0x000fe40003800200 */
.L_x_966:
        /* <DEDUP_REMOVED lines=94> */
.L_x_972:
[----:B------:R-:W-:Y:S04]  /*1ebd0*/  MOV R23, c[0x0][0x32c] ;  /* 0x0000cb0000177a02 */ /* 0x000fe80000000f00 */
[----:B------:R-:W-:Y:S11]  /*1ebe0*/  ISETP.NE.AND P0, PT, R23, 0x1, PT ;  /* 0x000000011700780c */ /* 0x000ff60003f05270 */
[----:B------:R-:W-:Y:S02]  /*1ebf0*/  @!UPT UIADD3 URZ, URZ, URZ, URZ ;  /* 0x0000003f3f3ff290 */ /* 0x000fe4000fffe03f */
[----:B------:R-:W-:Y:S05]  /*1ec00*/  @P0 IMAD.HI.U32 R23, R4, c[0x0][0x330], RZ ;  /* 0x0000cc0004170a27 */ /* 0x000fea00078e00ff */
[----:B------:R-:W-:Y:S02]  /*1ec10*/  @P0 SHF.R.U32.HI R4, RZ, c[0x0][0x334], R23 ;  /* 0x0000cd00ff040a19 */ /* 0x000fe40000011617 */
.L_x_973:
[----:B------:R-:W-:Y:S05]  /*1ec20*/  BSYNC B0 ;  /* 0x0000000000007941 */ /* 0x000fea0003800000 */
.L_x_971:
[----:B------:R-:W-:Y:S04]  /*1ec30*/  IMAD.IADD R23, R0, 0x1, -R57 ;  /* 0x0000000100177824 */ /* 0x000fe800078e0a39 */
[----:B------:R-:W-:Y:S05]  /*1ec40*/  IMAD R4, R4, c[0x0][0x32c], R23 ;  /* 0x0000cb0004047a24 */ /* 0x000fea00078e0217 */
[----:B------:R-:W-:Y:S02]  /*1ec50*/  IADD3 R23, R4, c[0x0][0x32c], RZ ;  /* 0x0000cb0004177a10 */ /* 0x000fe40007ffe0ff */
[----:B------:R-:W-:Y:S02]  /*1ec60*/  IMNMX R3, R3, R4, !PT ;  /* 0x0000000403037217 */ /* 0x000fe40007800200 */
[----:B------:R-:W-:Y:S02]  /*1ec70*/  IMNMX R2, R2, R23, PT ;  /* 0x0000001702027217 */ /* 0x000fe40003800200 */
.L_x_970:
        /* <DEDUP_REMOVED lines=94> */
.L_x_976:
[----:B------:R-:W-:Y:S04]  /*1f260*/  MOV R5, c[0x0][0x32c] ;  /* 0x0000cb0000057a02 */ /* 0x000fe80000000f00 */
[----:B------:R-:W-:Y:S11]  /*1f270*/  ISETP.NE.AND P0, PT, R5, 0x1, PT ;  /* 0x000000010500780c */ /* 0x000ff60003f05270 */
[----:B------:R-:W-:Y:S02]  /*1f280*/  @!UPT UIADD3 URZ, URZ, URZ, URZ ;  /* 0x0000003f3f3ff290 */ /* 0x000fe4000fffe03f */
[----:B------:R-:W-:Y:S05]  /*1f290*/  @P0 IMAD.HI.U32 R5, R4, c[0x0][0x330], RZ ;  /* 0x0000cc0004050a27 */ /* 0x000fea00078e00ff */
[----:B------:R-:W-:Y:S02]  /*1f2a0*/  @P0 SHF.R.U32.HI R4, RZ, c[0x0][0x334], R5 ;  /* 0x0000cd00ff040a19 */ /* 0x000fe40000011605 */
.L_x_977:
[----:B------:R-:W-:Y:S05]  /*1f2b0*/  BSYNC B0 ;  /* 0x0000000000007941 */ /* 0x000fea0003800000 */
.L_x_975:
[----:B------:R-:W-:Y:S04]  /*1f2c0*/  IMAD.IADD R0, R0, 0x1, -R57 ;  /* 0x0000000100007824 */ /* 0x000fe800078e0a39 */
[----:B------:R-:W-:Y:S05]  /*1f2d0*/  IMAD R0, R4, c[0x0][0x32c], R0 ;  /* 0x0000cb0004007a24 */ /* 0x000fea00078e0200 */
[----:B------:R-:W-:Y:S02]  /*1f2e0*/  IADD3 R4, R0, c[0x0][0x32c], RZ ;  /* 0x0000cb0000047a10 */ /* 0x000fe40007ffe0ff */
[----:B------:R-:W-:Y:S02]  /*1f2f0*/  IMNMX R2, R2, R0, !PT ;  /* 0x0000000002027217 */ /* 0x000fe40007800200 */
[----:B------:R-:W-:Y:S02]  /*1f300*/  IMNMX R3, R3, R4, PT ;  /* 0x0000000403037217 */ /* 0x000fe40003800200 */
.L_x_974:
        /* <DEDUP_REMOVED lines=137> */
[----:B------:R-:W-:Y:S01]  /*1fba0*/  MOV R81, R228 ;  /* 0x000000e400517202 */ /* 0x000fe20000000f00 */
[----:B------:R-:W1:Y:S01]  /*1fbb0*/  MUFU.EX2 R49, R0 ;  /* 0x0000000000317308 */ /* 0x000e620000000800 */
[----:B--2---:R-:W-:Y:S02]  /*1fbc0*/  FMNMX.FTZ R4, R4, R6, !PT ;  /* 0x0000000604047209 */ /* 0x004fe40007810000 */
[----:B------:R-:W2:Y:S01]  /*1fbd0*/  SHFL.BFLY PT, R6, R5, 0x2, 0x1f ;  /* 0x0c401f0005067f89 */ /* 0x000ea200000e0000 */
[----:B------:R-:W-:Y:S02]  /*1fbe0*/  ISETP.GT.AND P0, PT, R2, 0x41, !P6 ;  /* 0x000000410200780c */ /* 0x000fe40007704270 */
[----:B------:R-:W-:Y:S02]  /*1fbf0*/  ISETP.NE.AND P5, PT, R8, RZ, PT ;  /* 0x000000ff0800720c */ /* 0x000fe40003fa5270 */
[C---:B------:R-:W-:Y:S02]  /*1fc00*/  ISETP.LT.OR P0, PT, R3.reuse, 0x42, P0 ;  /* 0x000000420300780c */ /* 0x040fe40000701670 */
[----:B------:R-:W-:Y:S01]  /*1fc10*/  MUFU.EX2 R228, R28 ;  /* 0x0000001c00e47308 */ /* 0x000fe20000000800 */
[----:B------:R-:W3:Y:S01]  /*1fc20*/  SHFL.BFLY PT, R7, R4, 0x1, 0x1f ;  /* 0x0c201f0004077f89 */ /* 0x000ee200000e0000 */
[----:B------:R-:W-:Y:S02]  /*1fc30*/  FSEL R166, R66, -INF , !P0 ;  /* 0xff80000042a67808 */ /* 0x000fe40004000000 */
[----:B------:R-:W-:Y:S02]  /*1fc40*/  ISETP.GT.AND P0, PT, R2, 0x48, !P5 ;  /* 0x000000480200780c */ /* 0x000fe40006f04270 */
[----:B------:R-:W-:Y:S02]  /*1fc50*/  ISETP.NE.AND P6, PT, R22, RZ, PT ;  /* 0x000000ff1600720c */ /* 0x000fe40003fc5270 */
[----:B------:R-:W-:Y:S02]  /*1fc60*/  ISETP.LT.OR P0, PT, R3, 0x49, P0 ;  /* 0x000000490300780c */ /* 0x000fe40000701670 */
[----:B------:R-:W-:Y:S02]  /*1fc70*/  ISETP.GT.AND P3, PT, R2, 0x49, !P6 ;  /* 0x000000490200780c */ /* 0x000fe40007764270 */
[----:B------:R-:W-:Y:S02]  /*1fc80*/  FSEL R165, R65, -INF , !P0 ;  /* 0xff80000041a57808 */ /* 0x000fe40004000000 */
[----:B------:R-:W-:Y:S01]  /*1fc90*/  ISETP.LT.OR P3, PT, R3, 0x4a, P3 ;  /* 0x0000004a0300780c */ /* 0x000fe20001f61670 */
[--C-:B------:R-:W-:Y:S01]  /*1fca0*/  FFMA.FTZ R3, R39, c[0x0][0x2d0], -R74.reuse ;  /* 0x0000b40027037a23 */ /* 0x100fe2000001084a */
[----:B-1----:R-:W-:Y:S02]  /*1fcb0*/  F2FP.PACK_AB R76, R49, R44 ;  /* 0x0000002c314c723e */ /* 0x002fe400000000ff */
[----:B--2---:R-:W-:Y:S01]  /*1fcc0*/  FMNMX.FTZ R0, R5, R6, !PT ;  /* 0x0000000605007209 */ /* 0x004fe20007810000 */
[----:B------:R1:W-:Y:S01]  /*1fcd0*/  MUFU.EX2 R247, R3 ;  /* 0x0000000300f77308 */ /* 0x0003e20000000800 */
[--C-:B------:R-:W-:Y:S01]  /*1fce0*/  FFMA.FTZ R5, R29, c[0x0][0x2d0], -R74.reuse ;  /* 0x0000b4001d057a23 */ /* 0x100fe2000001084a */
[----:B------:R-:W-:Y:S02]  /*1fcf0*/  FMNMX.FTZ R6, R21, R87, !PT ;  /* 0x0000005715067209 */ /* 0x000fe40007810000 */
[----:B------:R-:W-:Y:S02]  /*1fd00*/  FSEL R73, R67, -INF , !P3 ;  /* 0xff80000043497808 */ /* 0x000fe40005800000 */
[----:B---3--:R-:W-:Y:S02]  /*1fd10*/  FMNMX.FTZ R71, R4, R7, !PT ;  /* 0x0000000704477209 */ /* 0x008fe40007810000 */
[----:B------:R-:W2:Y:S02]  /*1fd20*/  SHFL.BFLY PT, R7, R0, 0x1, 0x1f ;  /* 0x0c201f0000077f89 */ /* 0x000ea400000e0000 */
[----:B------:R3:W-:Y:S01]  /*1fd30*/  MUFU.EX2 R50, R5 ;  /* 0x0000000500327308 */ /* 0x0007e20000000800 */
[C---:B------:R-:W-:Y:S01]  /*1fd40*/  FMUL.FTZ R4, R71.reuse, c[0x0][0x2d0] ;  /* 0x0000b40047047a20 */ /* 0x040fe20000410000 */
[----:B------:R-:W-:Y:S04]  /*1fd50*/  FSETP.NEU.FTZ.AND P1, PT, R71, -INF , PT ;  /* 0xff8000004700780b */ /* 0x000fe80003f3d000 */
[----:B------:R-:W-:Y:S02]  /*1fd60*/  FSEL R75, R4, RZ, P1 ;  /* 0x000000ff044b7208 */ /* 0x000fe40000800000 */
[----:B------:R-:W-:Y:S04]  /*1fd70*/  FMNMX.FTZ R4, R20, R6, !PT ;  /* 0x0000000614047209 */ /* 0x000fe80007810000 */
[----:B------:R-:W-:Y:S01]  /*1fd80*/  FMNMX.FTZ R4, R19, R4, !PT ;  /* 0x0000000413047209 */ /* 0x000fe20007810000 */
[--C-:B-1----:R-:W-:Y:S03]  /*1fd90*/  FFMA.FTZ R3, R35, c[0x0][0x2d0], -R75.reuse ;  /* 0x0000b40023037a23 */ /* 0x102fe6000001084b */
[----:B------:R-:W-:Y:S01]  /*1fda0*/  FMNMX.FTZ R4, R18, R4, !PT ;  /* 0x0000000412047209 */ /* 0x000fe20007810000 */
[----:B------:R1:W-:Y:S03]  /*1fdb0*/  MUFU.EX2 R241, R3 ;  /* 0x0000000300f17308 */ /* 0x0003e60000000800 */
[----:B------:R-:W-:Y:S02]  /*1fdc0*/  FMNMX.FTZ R4, R57, R4, !PT ;  /* 0x0000000439047209 */ /* 0x000fe40007810000 */
[----:B--2---:R-:W-:Y:S01]  /*1fdd0*/  FMNMX.FTZ R70, R0, R7, !PT ;  /* 0x0000000700467209 */ /* 0x004fe20007810000 */
[--C-:B------:R-:W-:Y:S01]  /*1fde0*/  FFMA.FTZ R0, R30, c[0x0][0x2d0], -R75.reuse ;  /* 0x0000b4001e007a23 */ /* 0x100fe2000001084b */
[----:B------:R-:W-:Y:S01]  /*1fdf0*/  FMNMX.FTZ R4, R60, R4, !PT ;  /* 0x000000043c047209 */ /* 0x000fe20007810000 */
[----:B---3--:R-:W-:Y:S01]  /*1fe00*/  FFMA.FTZ R5, R32, c[0x0][0x2d0], -R74 ;  /* 0x0000b40020057a23 */ /* 0x008fe2000001084a */
[----:B------:R-:W-:Y:S01]  /*1fe10*/  FSETP.NEU.FTZ.AND P0, PT, R70, -INF , PT ;  /* 0xff8000004600780b */ /* 0x000fe20003f1d000 */
[--C-:B------:R-:W-:Y:S01]  /*1fe20*/  FFMA.FTZ R32, R56, c[0x0][0x2d0], -R75.reuse ;  /* 0x0000b40038207a23 */ /* 0x100fe2000001084b */
[----:B------:R2:W-:Y:S01]  /*1fe30*/  MUFU.EX2 R251, R0 ;  /* 0x0000000000fb7308 */ /* 0x0005e20000000800 */
[----:B------:R-:W-:Y:S09]  /*1fe40*/  FMNMX.FTZ R4, R62, R4, !PT ;  /* 0x000000043e047209 */ /* 0x000ff20007810000 */
[----:B------:R3:W4:Y:S01]  /*1fe50*/  MUFU.EX2 R80, R5 ;  /* 0x0000000500507308 */ /* 0x0007220000000800 */
[--C-:B-1----:R-:W-:Y:S09]  /*1fe60*/  FFMA.FTZ R3, R36, c[0x0][0x2d0], -R75.reuse ;  /* 0x0000b40024037a23 */ /* 0x102ff2000001084b */
[----:B------:R1:W-:Y:S01]  /*1fe70*/  MUFU.EX2 R243, R3 ;  /* 0x0000000300f37308 */ /* 0x0003e20000000800 */
[----:B--2---:R-:W-:Y:S05]  /*1fe80*/  FMUL.FTZ R0, R70, c[0x0][0x2d0] ;  /* 0x0000b40046007a20 */ /* 0x004fea0000410000 */
[----:B------:R-:W-:Y:S04]  /*1fe90*/  FSEL R152, R0, RZ, P0 ;  /* 0x000000ff00987208 */ /* 0x000fe80000000000 */
[----:B------:R-:W-:Y:S01]  /*1fea0*/  MUFU.EX2 R227, R32 ;  /* 0x0000002000e37308 */ /* 0x000fe20000000800 */
[--C-:B---3--:R-:W-:Y:S01]  /*1feb0*/  FFMA.FTZ R5, R25, c[0x0][0x2d0], -R75.reuse ;  /* 0x0000b40019057a23 */ /* 0x108fe2000001084b */
[----:B----4-:R-:W-:Y:S01]  /*1fec0*/  F2FP.PACK_AB R78, R80, R50 ;  /* 0x00000032504e723e */ /* 0x010fe200000000ff */
[--C-:B------:R-:W-:Y:S02]  /*1fed0*/  FFMA.FTZ R2, R34, c[0x0][0x2d0], -R152.reuse ;  /* 0x0000b40022027a23 */ /* 0x100fe40000010898 */
[--C-:B------:R-:W-:Y:S05]  /*1fee0*/  FFMA.FTZ R16, R46, c[0x0][0x2d0], -R152.reuse ;  /* 0x0000b4002e107a23 */ /* 0x100fea0000010898 */
[----:B------:R2:W-:Y:S01]  /*1fef0*/  MUFU.EX2 R48, R5 ;  /* 0x0000000500307308 */ /* 0x0005e20000000800 */
[--C-:B------:R-:W-:Y:S02]  /*1ff00*/  FFMA.FTZ R8, R42, c[0x0][0x2d0], -R152.reuse ;  /* 0x0000b4002a087a23 */ /* 0x100fe40000010898 */
[----:B------:R-:W-:Y:S02]  /*1ff10*/  FFMA.FTZ R12, R45, c[0x0][0x2d0], -R152 ;  /* 0x0000b4002d0c7a23 */ /* 0x000fe40000010898 */
[--C-:B-1----:R-:W-:Y:S02]  /*1ff20*/  FFMA.FTZ R3, R40, c[0x0][0x2d0], -R74.reuse ;  /* 0x0000b40028037a23 */ /* 0x102fe4000001084a */
[--C-:B------:R-:W-:Y:S03]  /*1ff30*/  FFMA.FTZ R40, R61, c[0x0][0x2d0], -R74.reuse ;  /* 0x0000b4003d287a23 */ /* 0x100fe6000001084a */
[----:B------:R1:W-:Y:S10]  /*1ff40*/  MUFU.EX2 R242, R2 ;  /* 0x0000000200f27308 */ /* 0x0003f40000000800 */
[----:B------:R-:W-:Y:S01]  /*1ff50*/  MUFU.EX2 R245, R3 ;  /* 0x0000000300f57308 */ /* 0x000fe20000000800 */
[--C-:B--2---:R-:W-:Y:S09]  /*1ff60*/  FFMA.FTZ R5, R27, c[0x0][0x2d0], -R75.reuse ;  /* 0x0000b4001b057a23 */ /* 0x104ff2000001084b */
[----:B------:R2:W3:Y:S01]  /*1ff70*/  MUFU.EX2 R252, R5 ;  /* 0x0000000500fc7308 */ /* 0x0004e20000000800 */
[----:B-1----:R-:W-:Y:S09]  /*1ff80*/  FFMA.FTZ R2, R38, c[0x0][0x2d0], -R74 ;  /* 0x0000b40026027a23 */ /* 0x002ff2000001084a */
[----:B------:R-:W-:Y:S10]  /*1ff90*/  MUFU.EX2 R240, R2 ;  /* 0x0000000200f07308 */ /* 0x000ff40000000800 */
        /* <DEDUP_REMOVED lines=77> */
[C---:B------:R-:W-:Y:S02]  /*20470*/  FMUL.FTZ R13, R2.reuse, R97 ;  /* 0x00000061020d7220 */ /* 0x040fe40000410000 */
[--C-:B----4-:R-:W-:Y:S02]  /*20480*/  FFMA.FTZ R4, R43, c[0x0][0x2d0], -R75.reuse ;  /* 0x0000b4002b047a23 */ /* 0x110fe4000001084b */
        /* <DEDUP_REMOVED lines=12> */
[C---:B------:R-:W-:Y:S01]  /*20550*/  FMUL.FTZ R41, R2.reuse, R125 ;  /* 0x0000007d02297220 */ /* 0x040fe20000410000 */
[----:B------:R1:W-:Y:S01]  /*20560*/  MUFU.EX2 R223, R48 ;  /* 0x0000003000df7308 */ /* 0x0003e20000000800 */
[----:B------:R-:W-:Y:S02]  /*20570*/  FMUL.FTZ R45, R2, R129 ;  /* 0x00000081022d7220 */ /* 0x000fe40000410000 */
[----:B--2---:R-:W-:Y:S02]  /*20580*/  FFMA.FTZ R0, R20, c[0x0][0x2d0], -R153 ;  /* 0x0000b40014007a23 */ /* 0x004fe40000010899 */
[----:B------:R-:W2:Y:S01]  /*20590*/  LDSM.16.MT88.4 R20, [R201] ;  /* 0x00000000c914783b */ /* 0x000ea20000004200 */
[C---:B------:R-:W-:Y:S02]  /*205a0*/  FMUL.FTZ R49, R69.reuse, R133 ;  /* 0x0000008545317220 */ /* 0x040fe40000410000 */
[C---:B------:R-:W-:Y:S02]  /*205b0*/  FMUL.FTZ R50, R68.reuse, R134 ;  /* 0x0000008644327220 */ /* 0x040fe40000410000 */
[----:B------:R4:W5:Y:S01]  /*205c0*/  MUFU.EX2 R235, R0 ;  /* 0x0000000000eb7308 */ /* 0x0009620000000800 */
[----:B------:R-:W-:Y:S02]  /*205d0*/  FMUL.FTZ R51, R68, R135 ;  /* 0x0000008744337220 */ /* 0x000fe40000410000 */
[C---:B---3--:R-:W-:Y:S02]  /*205e0*/  FMUL.FTZ R4, R69.reuse, R88 ;  /* 0x0000005845047220 */ /* 0x048fe40000410000 */
[----:B------:R-:W-:Y:S01]  /*205f0*/  LDSM.16.MT88.4 R88, [R205+0x800] ;  /* 0x00080000cd58783b */ /* 0x000fe20000004200 */
[--C-:B------:R-:W-:Y:S02]  /*20600*/  FFMA.FTZ R92, R158, c[0x0][0x2d0], -R152.reuse ;  /* 0x0000b4009e5c7a23 */ /* 0x100fe40000010898 */
[C---:B------:R-:W-:Y:S02]  /*20610*/  FMUL.FTZ R56, R2.reuse, R140 ;  /* 0x0000008c02387220 */ /* 0x040fe40000410000 */
[----:B------:R-:W-:Y:S01]  /*20620*/  MUFU.EX2 R220, R92 ;  /* 0x0000005c00dc7308 */ /* 0x000fe20000000800 */
[----:B------:R-:W-:Y:S02]  /*20630*/  FMUL.FTZ R61, R2, R145 ;  /* 0x00000091023d7220 */ /* 0x000fe40000410000 */
[----:B-1----:R-:W-:Y:S02]  /*20640*/  FMUL.FTZ R48, R69, R132 ;  /* 0x0000008445307220 */ /* 0x002fe40000410000 */
[----:B------:R-:W-:Y:S05]  /*20650*/  LDSM.16.MT88.4 R132, [R202+0x2000] ;  /* 0x00200000ca84783b */ /* 0x000fea0000004200 */
        /* <DEDUP_REMOVED lines=16> */
[C---:B------:R-:W-:Y:S01]  /*20760*/  FMUL.FTZ R15, R0.reuse, R99 ;  /* 0x00000063000f7220 */ /* 0x040fe20000410000 */
[----:B------:R-:W3:Y:S01]  /*20770*/  LDL.LU R108, [R1+0xc] ;  /* 0x00000c00016c7983 */ /* 0x000ee20000300800 */
[----:B------:R-:W-:Y:S03]  /*20780*/  FFMA.FTZ R20, R47, c[0x0][0x2d0], -R152 ;  /* 0x0000b4002f147a23 */ /* 0x000fe60000010898 */
[----:B------:R-:W4:Y:S01]  /*20790*/  LDL.LU R114, [R1+0x14] ;  /* 0x0000140001727983 */ /* 0x000f220000300800 */
[----:B------:R1:W-:Y:S01]  /*207a0*/  MUFU.EX2 R230, R20 ;  /* 0x0000001400e67308 */ /* 0x0003e20000000800 */
[-C--:B------:R-:W-:Y:S03]  /*207b0*/  HMMA.16816.F32 R12, R64, R22.reuse, R12 ;  /* 0x00000016400c723c */ /* 0x080fe6000000180c */
[C---:B------:R-:W-:Y:S01]  /*207c0*/  FMUL.FTZ R27, R0.reuse, R111 ;  /* 0x0000006f001b7220 */ /* 0x040fe20000410000 */
[----:B------:R-:W-:Y:S01]  /*207d0*/  MOV R111, R44 ;  /* 0x0000002c006f7202 */ /* 0x000fe20000000f00 */
[C---:B------:R-:W-:Y:S02]  /*207e0*/  FMUL.FTZ R31, R0.reuse, R115 ;  /* 0x00000073001f7220 */ /* 0x040fe40000410000 */
[----:B------:R-:W-:Y:S01]  /*207f0*/  FMUL.FTZ R42, R0, R126 ;  /* 0x0000007e002a7220 */ /* 0x000fe20000410000 */
[C---:B------:R-:W-:Y:S04]  /*20800*/  HMMA.16816.F32 R16, R76.reuse, R22, R16 ;  /* 0x000000164c10723c */ /* 0x040fe80000001810 */
[----:B------:R-:W-:Y:S02]  /*20810*/  FMUL.FTZ R21, R69, R105 ;  /* 0x0000006945157220 */ /* 0x000fe40000410000 */
[----:B------:R-:W-:Y:S02]  /*20820*/  FFMA.FTZ R44, R155, c[0x0][0x2d0], -R74 ;  /* 0x0000b4009b2c7a23 */ /* 0x000fe4000001084a */
[C---:B------:R-:W-:Y:S02]  /*20830*/  FMUL.FTZ R22, R68.reuse, R106 ;  /* 0x0000006a44167220 */ /* 0x040fe40000410000 */
[----:B------:R5:W-:Y:S02]  /*20840*/  MUFU.EX2 R224, R44 ;  /* 0x0000002c00e07308 */ /* 0x000be40000000800 */
[----:B------:R-:W-:Y:S02]  /*20850*/  FMUL.FTZ R23, R68, R107 ;  /* 0x0000006b44177220 */ /* 0x000fe40000410000 */
[C---:B------:R-:W-:Y:S02]  /*20860*/  FMUL.FTZ R43, R0.reuse, R127 ;  /* 0x0000007f002b7220 */ /* 0x040fe40000410000 */
[C---:B-1----:R-:W-:Y:S02]  /*20870*/  FMUL.FTZ R20, R69.reuse, R104 ;  /* 0x0000006845147220 */ /* 0x042fe40000410000 */
[C---:B------:R-:W-:Y:S02]  /*20880*/  FMUL.FTZ R46, R0.reuse, R130 ;  /* 0x00000082002e7220 */ /* 0x040fe40000410000 */
[C---:B------:R-:W-:Y:S02]  /*20890*/  FMUL.FTZ R47, R0.reuse, R131 ;  /* 0x00000083002f7220 */ /* 0x040fe40000410000 */
[C---:B------:R-:W-:Y:S01]  /*208a0*/  FMUL.FTZ R59, R0.reuse, R143 ;  /* 0x0000008f003b7220 */ /* 0x040fe20000410000 */
[-C--:B------:R-:W-:Y:S03]  /*208b0*/  HMMA.16816.F32 R20, R76, R36.reuse, R20 ;  /* 0x000000244c14723c */ /* 0x080fe60000001814 */
[C---:B------:R-:W-:Y:S02]  /*208c0*/  FMUL.FTZ R62, R0.reuse, R146 ;  /* 0x00000092003e7220 */ /* 0x040fe40000410000 */
[----:B------:R-:W-:Y:S03]  /*208d0*/  FMUL.FTZ R63, R0, R147 ;  /* 0x00000093003f7220 */ /* 0x000fe60000410000 */
[C---:B------:R-:W-:Y:S04]  /*208e0*/  HMMA.16816.F32 R24, R64.reuse, R36, R24 ;  /* 0x000000244018723c */ /* 0x040fe80000001818 */
[----:B-----5:R-:W-:Y:S03]  /*208f0*/  FMUL.FTZ R44, R2, R128 ;  /* 0x00000080022c7220 */ /* 0x020fe60000410000 */
[----:B------:R-:W-:Y:S01]  /*20900*/  FFMA.FTZ R36, R58, c[0x0][0x2d0], -R75 ;  /* 0x0000b4003a247a23 */ /* 0x000fe2000001084b */
[-C--:B------:R-:W-:Y:S03]  /*20910*/  HMMA.16816.F32 R28, R64, R38.reuse, R28 ;  /* 0x00000026401c723c */ /* 0x080fe6000000181c */
[----:B------:R1:W-:Y:S01]  /*20920*/  MUFU.EX2 R226, R36 ;  /* 0x0000002400e27308 */ /* 0x0003e20000000800 */
[C---:B------:R-:W-:Y:S01]  /*20930*/  FMUL.FTZ R37, R69.reuse, R121 ;  /* 0x0000007945257220 */ /* 0x040fe20000410000 */
[----:B------:R-:W-:Y:S01]  /*20940*/  MOV R121, R80 ;  /* 0x0000005000797202 */ /* 0x000fe20000000f00 */
[--C-:B------:R-:W-:Y:S02]  /*20950*/  FFMA.FTZ R58, R60, c[0x0][0x2d0], -R153.reuse ;  /* 0x0000b4003c3a7a23 */ /* 0x100fe40000010899 */
[C---:B------:R-:W-:Y:S04]  /*20960*/  HMMA.16816.F32 R32, R76.reuse, R38, R32 ;  /* 0x000000264c20723c */ /* 0x040fe80000001820 */
[----:B------:R-:W-:Y:S01]  /*20970*/  FMUL.FTZ R60, R2, R144 ;  /* 0x00000090023c7220 */ /* 0x000fe20000410000 */
[----:B------:R5:W-:Y:S02]  /*20980*/  MUFU.EX2 R130, R58 ;  /* 0x0000003a00827308 */ /* 0x000be40000000800 */
[C---:B------:R-:W-:Y:S02]  /*20990*/  FMUL.FTZ R38, R68.reuse, R122 ;  /* 0x0000007a44267220 */ /* 0x040fe40000410000 */
[----:B------:R-:W-:Y:S01]  /*209a0*/  FMUL.FTZ R39, R68, R123 ;  /* 0x0000007b44277220 */ /* 0x000fe20000410000 */
[----:B------:R-:W2:Y:S02]  /*209b0*/  LDL.LU R122, [R1+0x18] ;  /* 0x00001800017a7983 */ /* 0x000ea40000300800 */
[----:B-1----:R-:W-:Y:S01]  /*209c0*/  FMUL.FTZ R36, R69, R120 ;  /* 0x0000007845247220 */ /* 0x002fe20000410000 */
[----:B------:R-:W-:Y:S02]  /*209d0*/  MOV R120, R81 ;  /* 0x0000005100787202 */ /* 0x000fe40000000f00 */
[----:B------:R-:W1:Y:S04]  /*209e0*/  LDSM.16.MT88.4 R80, [R204] ;  /* 0x00000000cc50783b */ /* 0x000e680000004200 */
[-C--:B------:R-:W-:Y:S03]  /*209f0*/  HMMA.16816.F32 R36, R76, R52.reuse, R36 ;  /* 0x000000344c24723c */ /* 0x080fe60000001824 */
[----:B-----5:R-:W-:Y:S05]  /*20a00*/  FMUL.FTZ R58, R0, R142 ;  /* 0x0000008e003a7220 */ /* 0x020fea0000410000 */
        /* <DEDUP_REMOVED lines=9> */
[C---:B-----5:R-:W-:Y:S07]  /*20aa0*/  FMUL.FTZ R52, R69.reuse, R136 ;  /* 0x0000008845347220 */ /* 0x060fee0000410000 */
[-C--:B-1----:R-:W-:Y:S08]  /*20ab0*/  HMMA.16816.F32 R52, R76, R80.reuse, R52 ;  /* 0x000000504c34723c */ /* 0x082ff00000001834 */
        /* <DEDUP_REMOVED lines=49> */
[----:B-1----:R-:W-:Y:S01]  /*20dd0*/  FFMA.FTZ R88, R181, c[0x0][0x2d0], -R74 ;  /* 0x0000b400b5587a23 */ /* 0x002fe2000001084a */
[----:B------:R-:W-:Y:S04]  /*20de0*/  MOV R181, R120 ;  /* 0x0000007800b57202 */ /* 0x000fe80000000f00 */
[----:B------:R-:W-:Y:S04]  /*20df0*/  ISETP.GT.AND P0, PT, R216, R181, PT ;  /* 0x000000b5d800720c */ /* 0x000fe80003f04270 */
        /* <DEDUP_REMOVED lines=234> */
[----:B------:R-:W-:Y:S01]  /*21ca0*/  MOV R216, R0 ;  /* 0x0000000000d87202 */ /* 0x000fe20000000f00 */
[----:B------:R-:W-:-:S05]  /*21cb0*/  @P0 BRA `(.L_x_978) ;  /* 0xffffa8f000000947 */ /* 0x000fca000383ffff */
.L_x_961:
[----:B------:R-:W-:Y:S02]  /*21cc0*/  MOV R11, 0x1f ;  /* 0x0000001f000b7802 */ /* 0x000fe40000000f00 */
[----:B------:R-:W-:Y:S01]  /*21cd0*/  MOV R10, 0xffffffff ;  /* 0xffffffff000a7802 */ /* 0x000fe20000000f00 */
[----:B------:R-:W-:Y:S05]  /*21ce0*/  BRA.DIV ~URZ, `(.L_x_979) ;  /* 0x000052527f007947 */ /* 0x000fea000b800000 */
[----:B------:R-:W3:Y:S04]  /*21cf0*/  LDL R0, [R1+0x10] ;  /* 0x0000100001007983 */ /* 0x000ee80000100800 */
[----:B--23--:R2:W3:Y:S02]  /*21d00*/  SHFL.BFLY PT, R2, R0, 0x2, 0x1f ;  /* 0x0c401f0000027f89 */ /* 0x00c4e400000e0000 */
.L_x_1065:
[----:B--2---:R-:W2:Y:S02]  /*21d10*/  LDL.LU R0, [R1+0x10] ;  /* 0x0000100001007983 */ /* 0x004ea40000300800 */
[----:B--23--:R-:W-:Y:S01]  /*21d20*/  FADD.FTZ R2, R2, R0 ;  /* 0x0000000002027221 */ /* 0x00cfe20000010000 */
[----:B------:R-:W-:Y:S05]  /*21d30*/  BRA.DIV ~URZ, `(.L_x_980) ;  /* 0x000052627f007947 */ /* 0x000fea000b800000 */
[----:B------:R-:W2:Y:S04]  /*21d40*/  LDL.LU R8, [R1+0xc] ;  /* 0x00000c0001087983 */ /* 0x000ea80000300800 */
[----:B-1----:R-:W3:Y:S04]  /*21d50*/  LDL.LU R4, [R1+0x14] ;  /* 0x0000140001047983 */ /* 0x002ee80000300800 */
[----:B------:R-:W4:Y:S04]  /*21d60*/  LDL.LU R10, [R1+0x18] ;  /* 0x00001800010a7983 */ /* 0x000f280000300800 */
[----:B--2---:R-:W1:Y:S04]  /*21d70*/  SHFL.BFLY PT, R0, R8, 0x2, 0x1f ;  /* 0x0c401f0008007f89 */ /* 0x004e6800000e0000 */
[----:B---3--:R-:W2:Y:S04]  /*21d80*/  SHFL.BFLY PT, R6, R4, 0x2, 0x1f ;  /* 0x0c401f0004067f89 */ /* 0x008ea800000e0000 */
[----:B----4-:R-:W3:Y:S01]  /*21d90*/  SHFL.BFLY PT, R7, R10, 0x2, 0x1f ;  /* 0x0c401f000a077f89 */ /* 0x010ee200000e0000 */
[----:B-1----:R-:W-:-:S02]  /*21da0*/  FADD.FTZ R0, R0, R8 ;  /* 0x0000000800007221 */ /* 0x002fc40000010000 */
[----:B--2---:R-:W-:-:S03]  /*21db0*/  FADD.FTZ R6, R6, R4 ;  /* 0x0000000406067221 */ /* 0x004fc60000010000 */
[----:B------:R-:W1:Y:S01]  /*21dc0*/  SHFL.BFLY PT, R5, R0, 0x1, 0x1f ;  /* 0x0c201f0000057f89 */ /* 0x000e6200000e0000 */
[----:B---3--:R-:W-:-:S03]  /*21dd0*/  FADD.FTZ R7, R7, R10 ;  /* 0x0000000a07077221 */ /* 0x008fc60000010000 */
[----:B------:R-:W2:Y:S04]  /*21de0*/  SHFL.BFLY PT, R4, R2, 0x1, 0x1f ;  /* 0x0c201f0002047f89 */ /* 0x000ea800000e0000 */
[----:B------:R-:W3:Y:S04]  /*21df0*/  SHFL.BFLY PT, R8, R6, 0x1, 0x1f ;  /* 0x0c201f0006087f89 */ /* 0x000ee800000e0000 */
[----:B------:R4:W4:Y:S01]  /*21e00*/  SHFL.BFLY PT, R9, R7, 0x1, 0x1f ;  /* 0x0c201f0007097f89 */ /* 0x00092200000e0000 */
[----:B-1----:R-:W-:Y:S02]  /*21e10*/  FADD.FTZ R5, R0, R5 ;  /* 0x0000000500057221 */ /* 0x002fe40000010000 */
[----:B--2---:R-:W-:-:S02]  /*21e20*/  FADD.FTZ R2, R2, R4 ;  /* 0x0000000402027221 */ /* 0x004fc40000010000 */
[----:B---3--:R-:W-:-:S03]  /*21e30*/  FADD.FTZ R6, R6, R8 ;  /* 0x0000000806067221 */ /* 0x008fc60000010000 */
.L_x_1066:
        /* <DEDUP_REMOVED lines=42> */
[----:B------:R-:W-:Y:S01]  /*220e0*/  FMUL.FTZ R47, R2, R109 ;  /* 0x0000006d022f7220 */ /* 0x000fe20000410000 */
        /* <DEDUP_REMOVED lines=33> */
[----:B------:R-:W-:Y:S01]  /*22300*/  @P2 FFMA.FTZ R23, R5, R71, R9 ;  /* 0x0000004705172223 */ /* 0x000fe20000010009 */
[----:B------:R-:W-:Y:S01]  /*22310*/  MOV R5, 0x1 ;  /* 0x0000000100057802 */ /* 0x000fe20000000f00 */
[----:B------:R-:W-:Y:S01]  /*22320*/  @P1 FFMA.FTZ R24, R4, R70, R8 ;  /* 0x0000004604181223 */ /* 0x000fe20000010008 */
[----:B------:R-:W-:Y:S01]  /*22330*/  @P0 MOV R4, 0x3f317218 ;  /* 0x3f31721800040802 */ /* 0x000fe20000000f00 */
[----:B-1----:R-:W-:Y:S02]  /*22340*/  @P0 FMUL.FTZ R2, R2, 0.69314718246459960938 ;  /* 0x3f31721802020820 */ /* 0x002fe40000410000 */
[----:B------:R-:W-:-:S02]  /*22350*/  @P3 FMUL.FTZ R10, R10, 0.69314718246459960938 ;  /* 0x3f3172180a0a3820 */ /* 0x000fc40000410000 */
[----:B------:R-:W-:Y:S02]  /*22360*/  @P0 FMUL.FTZ R4, R4, c[0x0][0x2d0] ;  /* 0x0000b40004040a20 */ /* 0x000fe40000410000 */
[----:B------:R-:W-:Y:S02]  /*22370*/  @P3 FMUL.FTZ R6, R6, c[0x0][0x2d0] ;  /* 0x0000b40006063a20 */ /* 0x000fe40000410000 */
[--C-:B------:R-:W-:Y:S01]  /*22380*/  @P0 FFMA.FTZ R19, R4, R3, R2.reuse ;  /* 0x0000000304130223 */ /* 0x100fe20000010002 */
[----:B------:R-:W-:Y:S01]  /*22390*/  PRMT R2, R5, 0x7610, R2 ;  /* 0x0000761005027816 */ /* 0x000fe20000000002 */
[----:B------:R-:W-:Y:S02]  /*223a0*/  @P3 FFMA.FTZ R22, R6, R72, R10 ;  /* 0x0000004806163223 */ /* 0x000fe4000001000a */
        /* <DEDUP_REMOVED lines=15> */
[----:B------:R-:W-:Y:S02]  /*224a0*/  FMUL.FTZ R35, R0, R147 ;  /* 0x0000009300237220 */ /* 0x000fe40000410000 */
.L_x_850:
        /* <DEDUP_REMOVED lines=19> */
.L_x_982:
[----:B--2---:R-:W-:Y:S05]  /*225e0*/  BSYNC B0 ;  /* 0x0000000000007941 */ /* 0x004fea0003800000 */
.L_x_981:
        /* <DEDUP_REMOVED lines=11> */
[----:B------:R-:W-:Y:S01]  /*226a0*/  SHF.R.S32.HI R70, RZ, 0x1f, R0 ;  /* 0x0000001fff467819 */ /* 0x000fe20000011400 */
[----:B------:R-:W-:Y:S05]  /*226b0*/  @!P0 BRA `(.L_x_984) ;  /* 0x0000219000008947 */ /* 0x000fea0003800000 */
[----:B------:R-:W2:Y:S04]  /*226c0*/  LDL.LU R12, [R1+0x5c] ;  /* 0x00005c00010c7983 */ /* 0x000ea80000300800 */
[----:B------:R-:W3:Y:S01]  /*226d0*/  LDL R18, [R1+0x64] ;  /* 0x0000640001127983 */ /* 0x000ee20000100800 */
[CC--:B------:R-:W-:Y:S01]  /*226e0*/  LEA.HI R5, R4.reuse, R71.reuse, RZ, 0x2 ;  /* 0x0000004704057211 */ /* 0x0c0fe200078f10ff */
[----:B------:R-:W-:Y:S01]  /*226f0*/  WARPSYNC 0xffffffff ;  /* 0xffffffff00007948 */ /* 0x000fe20003800000 */
[----:B------:R-:W-:Y:S01]  /*22700*/  LEA.HI R26, R4, R71, RZ, 0x5 ;  /* 0x00000047041a7211 */ /* 0x000fe200078f28ff */
[----:B------:R-:W-:Y:S01]  /*22710*/  IMAD.MOV.U32 R11, RZ, RZ, -0x10 ;  /* 0xfffffff0ff0b7424 */ /* 0x000fe200078e00ff */
[--C-:B------:R-:W-:Y:S01]  /*22720*/  SHF.R.S32.HI R3, RZ, 0x2, R5.reuse ;  /* 0x00000002ff037819 */ /* 0x100fe20000011405 */
[----:B------:R-:W-:Y:S01]  /*22730*/  IMAD.MOV.U32 R8, RZ, RZ, 0x40 ;  /* 0x00000040ff087424 */ /* 0x000fe200078e00ff */
[----:B------:R-:W-:Y:S01]  /*22740*/  SHF.R.S32.HI R2, RZ, 0x1f, R5 ;  /* 0x0000001fff027819 */ /* 0x000fe20000011405 */
[----:B------:R-:W-:Y:S01]  /*22750*/  IMAD.MOV.U32 R14, RZ, RZ, c[0x0][0x388] ;  /* 0x0000e200ff0e7624 */ /* 0x000fe200078e00ff */
[----:B------:R-:W-:-:S02]  /*22760*/  LOP3.LUT R5, R5, 0xfffffffc, RZ, 0xc0, !PT ;  /* 0xfffffffc05057812 */ /* 0x000fc400078ec0ff */
[----:B------:R-:W-:Y:S02]  /*22770*/  LEA.HI R2, R2, R3, RZ, 0x3 ;  /* 0x0000000302027211 */ /* 0x000fe400078f18ff */
[----:B------:R-:W-:Y:S01]  /*22780*/  SHF.R.S32.HI R25, RZ, 0x5, R26 ;  /* 0x00000005ff197819 */ /* 0x000fe2000001141a */
[----:B------:R-:W-:Y:S01]  /*22790*/  IMAD.IADD R5, R71, 0x1, -R5 ;  /* 0x0000000147057824 */ /* 0x000fe200078e0a05 */
[----:B------:R-:W-:Y:S02]  /*227a0*/  LOP3.LUT R2, R2, 0xfffffff8, RZ, 0xc0, !PT ;  /* 0xfffffff802027812 */ /* 0x000fe400078ec0ff */
[----:B------:R-:W-:Y:S01]  /*227b0*/  F2FP.PACK_AB R10, R67, R66 ;  /* 0x00000042430a723e */ /* 0x000fe200000000ff */
[----:B------:R-:W-:Y:S01]  /*227c0*/  IMAD.SHL.U32 R4, R25, 0x400, RZ ;  /* 0x0000040019047824 */ /* 0x000fe200078e00ff */
[----:B------:R-:W-:Y:S01]  /*227d0*/  F2FP.PACK_AB R9, R87, R86 ;  /* 0x000000565709723e */ /* 0x000fe200000000ff */
[----:B------:R-:W-:Y:S02]  /*227e0*/  IMAD.IADD R2, R3, 0x1, -R2 ;  /* 0x0000000103027824 */ /* 0x000fe400078e0a02 */
[----:B------:R-:W-:Y:S01]  /*227f0*/  IMAD R4, R5, 0x2, R4 ;  /* 0x0000000205047824 */ /* 0x000fe200078e0204 */
[----:B------:R-:W-:Y:S01]  /*22800*/  F2FP.PACK_AB R5, R85, R84 ;  /* 0x000000545505723e */ /* 0x000fe200000000ff */
[C---:B------:R-:W-:Y:S01]  /*22810*/  IMAD.SHL.U32 R3, R2.reuse, 0x40, RZ ;  /* 0x0000004002037824 */ /* 0x040fe200078e00ff */
[C---:B------:R-:W-:Y:S01]  /*22820*/  LOP3.LUT R7, R2.reuse, 0x1, RZ, 0xc0, !PT ;  /* 0x0000000102077812 */ /* 0x040fe200078ec0ff */
[----:B------:R-:W-:Y:S01]  /*22830*/  BAR.SYNC.DEFER_BLOCKING 0x1, 0x80 ;  /* 0x0042000000007b1d */ /* 0x000fe20000010000 */
[----:B------:R-:W-:-:S02]  /*22840*/  LOP3.LUT P2, RZ, R2, 0x2, RZ, 0xc0, !PT ;  /* 0x0000000202ff7812 */ /* 0x000fc4000784c0ff */
[----:B------:R-:W-:Y:S02]  /*22850*/  LOP3.LUT R3, R3, 0x1c0, RZ, 0xc0, !PT ;  /* 0x000001c003037812 */ /* 0x000fe400078ec0ff */
[----:B------:R-:W-:Y:S02]  /*22860*/  ISETP.NE.U32.AND P1, PT, R7, 0x1, PT ;  /* 0x000000010700780c */ /* 0x000fe40003f25070 */
[----:B------:R-:W-:Y:S02]  /*22870*/  SHF.R.U32.HI R6, RZ, 0x3, R3 ;  /* 0x00000003ff067819 */ /* 0x000fe40000011603 */
[----:B------:R-:W-:Y:S02]  /*22880*/  LOP3.LUT P0, RZ, R2, 0x4, RZ, 0xc0, !PT ;  /* 0x0000000402ff7812 */ /* 0x000fe4000780c0ff */
[----:B------:R-:W-:Y:S02]  /*22890*/  LOP3.LUT R3, R6, R3, RZ, 0xfc, !PT ;  /* 0x0000000306037212 */ /* 0x000fe400078efcff */
[----:B------:R-:W-:-:S02]  /*228a0*/  SEL R11, R11, 0x10, !P1 ;  /* 0x000000100b0b7807 */ /* 0x000fc40004800000 */
[----:B------:R-:W-:Y:S01]  /*228b0*/  F2FP.PACK_AB R7, R79, R78 ;  /* 0x0000004e4f07723e */ /* 0x000fe200000000ff */
[----:B------:R-:W-:Y:S01]  /*228c0*/  IMAD.IADD R3, R4, 0x1, R3 ;  /* 0x0000000104037824 */ /* 0x000fe200078e0203 */
[----:B------:R-:W-:-:S04]  /*228d0*/  F2FP.PACK_AB R6, R105, R104 ;  /* 0x000000686906723e */ /* 0x000fc800000000ff */
[----:B------:R-:W-:Y:S02]  /*228e0*/  LEA R2, R3, 0x80, 0x1 ;  /* 0x0000008003027811 */ /* 0x000fe400078e08ff */
[----:B------:R-:W-:-:S03]  /*228f0*/  F2FP.PACK_AB R3, R103, R102 ;  /* 0x000000666703723e */ /* 0x000fc600000000ff */
[----:B------:R-:W-:Y:S01]  /*22900*/  IMAD.IADD R4, R2, 0x1, R11 ;  /* 0x0000000102047824 */ /* 0x000fe200078e020b */
[----:B------:R1:W-:Y:S04]  /*22910*/  STS [R2], R7 ;  /* 0x0000000702007388 */ /* 0x0003e80000000800 */
[----:B------:R4:W-:Y:S04]  /*22920*/  STS [R2+0x400], R6 ;  /* 0x0004000602007388 */ /* 0x0009e80000000800 */
[----:B------:R4:W-:Y:S04]  /*22930*/  STS [R4+0x400], R3 ;  /* 0x0004000304007388 */ /* 0x0009e80000000800 */
[----:B------:R4:W-:Y:S01]  /*22940*/  STS [R4], R5 ;  /* 0x0000000504007388 */ /* 0x0009e20000000800 */
[----:B-1----:R-:W-:Y:S01]  /*22950*/  F2FP.PACK_AB R7, R43, R42 ;  /* 0x0000002a2b07723e */ /* 0x002fe200000000ff */
[----:B----4-:R-:W-:Y:S01]  /*22960*/  IMAD.MOV.U32 R6, RZ, RZ, 0x20 ;  /* 0x00000020ff067424 */ /* 0x010fe200078e00ff */
[----:B------:R-:W-:-:S04]  /*22970*/  F2FP.PACK_AB R3, R39, R38 ;  /* 0x000000262703723e */ /* 0x000fc800000000ff */
[----:B------:R-:W-:Y:S02]  /*22980*/  SEL R6, R6, 0xffffffe0, !P2 ;  /* 0xffffffe006067807 */ /* 0x000fe40005000000 */
[----:B------:R-:W-:Y:S01]  /*22990*/  F2FP.PACK_AB R5, R55, R54 ;  /* 0x000000363705723e */ /* 0x000fe200000000ff */
[----:B------:R1:W-:Y:S01]  /*229a0*/  STS [R2+0x2400], R3 ;  /* 0x0024000302007388 */ /* 0x0003e20000000800 */
[----:B------:R-:W-:-:S03]  /*229b0*/  ISETP.NE.U32.AND P2, PT, RZ, c[0x0][0x500], PT ;  /* 0x00014000ff007a0c */ /* 0x000fc60003f45070 */
[----:B------:R4:W-:Y:S01]  /*229c0*/  STS [R2+0x2000], R5 ;  /* 0x0020000502007388 */ /* 0x0009e20000000800 */
[----:B------:R-:W-:-:S03]  /*229d0*/  ISETP.NE.AND.EX P2, PT, RZ, c[0x0][0x504], PT, P2 ;  /* 0x00014100ff007a0c */ /* 0x000fc60003f45320 */
[----:B------:R4:W-:Y:S04]  /*229e0*/  STS [R4+0x2000], R7 ;  /* 0x0020000704007388 */ /* 0x0009e80000000800 */
[----:B------:R4:W-:Y:S01]  /*229f0*/  STS [R4+0x2400], R10 ;  /* 0x0024000a04007388 */ /* 0x0009e20000000800 */
[----:B-1----:R-:W-:Y:S02]  /*22a00*/  SEL R3, R8, 0xffffffc0, !P0 ;  /* 0xffffffc008037807 */ /* 0x002fe40004000000 */
[----:B------:R-:W-:Y:S01]  /*22a10*/  F2FP.PACK_AB R8, R107, R106 ;  /* 0x0000006a6b08723e */ /* 0x000fe200000000ff */
[C---:B----4-:R-:W-:Y:S01]  /*22a20*/  IMAD.IADD R5, R2.reuse, 0x1, R6 ;  /* 0x0000000102057824 */ /* 0x050fe200078e0206 */
[----:B------:R-:W-:Y:S01]  /*22a30*/  ISETP.NE.U32.AND P0, PT, RZ, c[0x0][0x508], PT ;  /* 0x00014200ff007a0c */ /* 0x000fe20003f05070 */
[----:B------:R-:W-:-:S02]  /*22a40*/  IMAD.IADD R3, R2, 0x1, R3 ;  /* 0x0000000102037824 */ /* 0x000fc400078e0203 */
[----:B------:R-:W-:Y:S01]  /*22a50*/  IMAD.IADD R2, R4, 0x1, R6 ;  /* 0x0000000104027824 */ /* 0x000fe200078e0206 */
[----:B------:R-:W-:Y:S01]  /*22a60*/  F2FP.PACK_AB R7, R89, R88 ;  /* 0x000000585907723e */ /* 0x000fe200000000ff */
[----:B------:R1:W-:Y:S01]  /*22a70*/  STS [R5], R9 ;  /* 0x0000000905007388 */ /* 0x0003e20000000800 */
[----:B------:R-:W-:Y:S02]  /*22a80*/  ISETP.NE.AND.EX P1, PT, RZ, c[0x0][0x50c], PT, P0 ;  /* 0x00014300ff007a0c */ /* 0x000fe40003f25300 */
[----:B------:R-:W-:Y:S01]  /*22a90*/  F2FP.PACK_AB R4, R119, R118 ;  /* 0x000000767704723e */ /* 0x000fe200000000ff */
[----:B------:R4:W-:Y:S04]  /*22aa0*/  STS [R5+0x400], R8 ;  /* 0x0004000805007388 */ /* 0x0009e80000000800 */
[----:B------:R4:W-:Y:S04]  /*22ab0*/  STS [R2+0x400], R4 ;  /* 0x0004000402007388 */ /* 0x0009e80000000800 */
[----:B------:R4:W-:Y:S01]  /*22ac0*/  STS [R2], R7 ;  /* 0x0000000702007388 */ /* 0x0009e20000000800 */
[----:B-1----:R-:W-:-:S02]  /*22ad0*/  F2FP.PACK_AB R9, R47, R46 ;  /* 0x0000002e2f09723e */ /* 0x002fc400000000ff */
[----:B----4-:R-:W-:-:S03]  /*22ae0*/  F2FP.PACK_AB R8, R65, R64 ;  /* 0x000000404108723e */ /* 0x010fc600000000ff */
[----:B------:R-:W-:Y:S01]  /*22af0*/  STS [R5+0x2000], R9 ;  /* 0x0020000905007388 */ /* 0x000fe20000000800 */
[----:B------:R-:W-:-:S03]  /*22b00*/  F2FP.PACK_AB R4, R63, R62 ;  /* 0x0000003e3f04723e */ /* 0x000fc600000000ff */
[----:B------:R1:W-:Y:S01]  /*22b10*/  STS [R5+0x2400], R8 ;  /* 0x0024000805007388 */ /* 0x0003e20000000800 */
[----:B------:R-:W-:-:S03]  /*22b20*/  F2FP.PACK_AB R7, R49, R48 ;  /* 0x000000303107723e */ /* 0x000fc600000000ff */
[----:B------:R4:W-:Y:S04]  /*22b30*/  STS [R2+0x2400], R4 ;  /* 0x0024000402007388 */ /* 0x0009e80000000800 */
[----:B------:R4:W-:Y:S01]  /*22b40*/  STS [R2+0x2000], R7 ;  /* 0x0020000702007388 */ /* 0x0009e20000000800 */
[----:B-1----:R-:W-:Y:S02]  /*22b50*/  F2FP.PACK_AB R5, R77, R76 ;  /* 0x0000004c4d05723e */ /* 0x002fe400000000ff */
[----:B------:R-:W-:Y:S02]  /*22b60*/  F2FP.PACK_AB R8, R117, R116 ;  /* 0x000000747508723e */ /* 0x000fe400000000ff */
[----:B----4-:R-:W-:Y:S01]  /*22b70*/  F2FP.PACK_AB R4, R123, R122 ;  /* 0x0000007a7b04723e */ /* 0x010fe200000000ff */
[----:B------:R1:W-:Y:S01]  /*22b80*/  STS [R3], R5 ;  /* 0x0000000503007388 */ /* 0x0003e20000000800 */
[----:B------:R-:W-:Y:S01]  /*22b90*/  IMAD.IADD R2, R11, 0x1, R3 ;  /* 0x000000010b027824 */ /* 0x000fe200078e0203 */
[----:B------:R-:W-:-:S02]  /*22ba0*/  F2FP.PACK_AB R7, R121, R120 ;  /* 0x000000787907723e */ /* 0x000fc400000000ff */
[----:B------:R4:W-:Y:S01]  /*22bb0*/  STS [R3+0x400], R4 ;  /* 0x0004000403007388 */ /* 0x0009e20000000800 */
[----:B------:R-:W-:-:S03]  /*22bc0*/  IMAD.IADD R9, R6, 0x1, R2 ;  /* 0x0000000106097824 */ /* 0x000fc600078e0202 */
[----:B------:R4:W-:Y:S04]  /*22bd0*/  STS [R2], R8 ;  /* 0x0000000802007388 */ /* 0x0009e80000000800 */
[----:B------:R4:W-:Y:S01]  /*22be0*/  STS [R2+0x400], R7 ;  /* 0x0004000702007388 */ /* 0x0009e20000000800 */
[----:B-1----:R-:W-:Y:S02]  /*22bf0*/  F2FP.PACK_AB R5, R61, R60 ;  /* 0x0000003c3d05723e */ /* 0x002fe400000000ff */
[----:B----4-:R-:W-:-:S03]  /*22c00*/  F2FP.PACK_AB R4, R59, R58 ;  /* 0x0000003a3b04723e */ /* 0x010fc600000000ff */
[----:B------:R1:W-:Y:S01]  /*22c10*/  STS [R3+0x2000], R5 ;  /* 0x0020000503007388 */ /* 0x0003e20000000800 */
[----:B------:R-:W-:-:S03]  /*22c20*/  F2FP.PACK_AB R8, R57, R56 ;  /* 0x000000383908723e */ /* 0x000fc600000000ff */
[----:B------:R4:W-:Y:S01]  /*22c30*/  STS [R3+0x2400], R4 ;  /* 0x0024000403007388 */ /* 0x0009e20000000800 */
[----:B------:R-:W-:-:S03]  /*22c40*/  F2FP.PACK_AB R7, R53, R52 ;  /* 0x000000343507723e */ /* 0x000fc600000000ff */
[----:B------:R4:W-:Y:S04]  /*22c50*/  STS [R2+0x2000], R8 ;  /* 0x0020000802007388 */ /* 0x0009e80000000800 */
[----:B------:R4:W-:Y:S01]  /*22c60*/  STS [R2+0x2400], R7 ;  /* 0x0024000702007388 */ /* 0x0009e20000000800 */
[----:B-1----:R-:W-:Y:S01]  /*22c70*/  F2FP.PACK_AB R5, R101, R100 ;  /* 0x000000646505723e */ /* 0x002fe200000000ff */
[----:B----4-:R-:W-:Y:S01]  /*22c80*/  IMAD.IADD R3, R6, 0x1, R3 ;  /* 0x0000000106037824 */ /* 0x010fe200078e0203 */
[----:B------:R-:W-:Y:S02]  /*22c90*/  F2FP.PACK_AB R4, R91, R90 ;  /* 0x0000005a5b04723e */ /* 0x000fe400000000ff */
[----:B------:R-:W-:Y:S01]  /*22ca0*/  F2FP.PACK_AB R6, R51, R50 ;  /* 0x000000323306723e */ /* 0x000fe200000000ff */
[----:B------:R-:W-:Y:S01]  /*22cb0*/  IMAD.IADD R8, R11, 0x1, R3 ;  /* 0x000000010b087824 */ /* 0x000fe200078e0203 */
[----:B------:R1:W-:Y:S01]  /*22cc0*/  STS [R3], R5 ;  /* 0x0000000503007388 */ /* 0x0003e20000000800 */
[----:B------:R-:W-:-:S03]  /*22cd0*/  F2FP.PACK_AB R2, R75, R74 ;  /* 0x0000004a4b02723e */ /* 0x000fc600000000ff */
[----:B------:R4:W-:Y:S01]  /*22ce0*/  STS [R3+0x400], R4 ;  /* 0x0004000403007388 */ /* 0x0009e20000000800 */
[----:B-1----:R-:W-:Y:S02]  /*22cf0*/  F2FP.PACK_AB R5, R41, R40 ;  /* 0x000000282905723e */ /* 0x002fe400000000ff */
[----:B----4-:R-:W-:-:S05]  /*22d00*/  F2FP.PACK_AB R4, R69, R68 ;  /* 0x000000444504723e */ /* 0x010fca00000000ff */
[----:B------:R1:W-:Y:S04]  /*22d10*/  STS [R9], R4 ;  /* 0x0000000409007388 */ /* 0x0003e80000000800 */
[----:B------:R4:W-:Y:S04]  /*22d20*/  STS [R8+0x400], R2 ;  /* 0x0004000208007388 */ /* 0x0009e80000000800 */
[----:B------:R2:W-:Y:S04]  /*22d30*/  STS [R3+0x2000], R6 ;  /* 0x0020000603007388 */ /* 0x0005e80000000800 */
[----:B------:R3:W-:Y:S01]  /*22d40*/  STS [R3+0x2400], R5 ;  /* 0x0024000503007388 */ /* 0x0007e20000000800 */
[----:B-1----:R-:W-:-:S02]  /*22d50*/  F2FP.PACK_AB R4, R37, R36 ;  /* 0x000000242504723e */ /* 0x002fc400000000ff */
[----:B----4-:R-:W-:-:S03]  /*22d60*/  F2FP.PACK_AB R2, R35, R34 ;  /* 0x000000222302723e */ /* 0x010fc600000000ff */
[----:B------:R1:W-:Y:S01]  /*22d70*/  STS [R9+0x2000], R4 ;  /* 0x0020000409007388 */ /* 0x0003e20000000800 */
[----:B--2---:R-:W-:-:S03]  /*22d80*/  IMAD.MOV.U32 R6, RZ, RZ, 0x4 ;  /* 0x00000004ff067424 */ /* 0x004fc600078e00ff */
[----:B------:R2:W-:Y:S01]  /*22d90*/  STS [R8+0x2400], R2 ;  /* 0x0024000208007388 */ /* 0x0005e20000000800 */
[----:B---3--:R-:W-:Y:S02]  /*22da0*/  IMAD.MOV.U32 R3, RZ, RZ, RZ ;  /* 0x000000ffff037224 */ /* 0x008fe400078e00ff */
[CC--:B------:R-:W-:Y:S01]  /*22db0*/  @P1 IMAD.WIDE R10, R18.reuse, R6.reuse, c[0x0][0x508] ;  /* 0x00014200120a1625 */ /* 0x0c0fe200078e0206 */
[----:B------:R-:W-:Y:S03]  /*22dc0*/  BAR.SYNC.DEFER_BLOCKING 0x1, 0x80 ;  /* 0x0042000000007b1d */ /* 0x000fe60000010000 */
[----:B------:R-:W-:-:S03]  /*22dd0*/  IMAD.WIDE R6, R18, R6, c[0x0][0x500] ;  /* 0x0001400012067625 */ /* 0x000fc600078e0206 */
[----:B------:R2:W5:Y:S04]  /*22de0*/  @P1 LDG.E R14, [R10.64] ;  /* 0x000000080a0e1981 */ /* 0x000568000c1e1900 */
[----:B------:R2:W5:Y:S01]  /*22df0*/  @P2 LDG.E R3, [R6.64] ;  /* 0x0000000806032981 */ /* 0x000562000c1e1900 */
[----:B------:R-:W-:-:S04]  /*22e00*/  ISETP.NE.AND P0, PT, R12, RZ, PT ;  /* 0x000000ff0c00720c */ /* 0x000fc80003f05270 */
[----:B-1----:R-:W-:Y:S01]  /*22e10*/  SEL R4, R12, c[0x0][0x3d4], P0 ;  /* 0x0000f5000c047a07 */ /* 0x002fe20000000000 */
[----:B------:R-:W-:Y:S05]  /*22e20*/  @P1 BRA `(.L_x_985) ;  /* 0x0000004000001947 */ /* 0x000fea0003800000 */
[----:B------:R-:W-:Y:S05]  /*22e30*/  @!P2 BRA `(.L_x_985) ;  /* 0x000000300000a947 */ /* 0x000fea0003800000 */
[----:B--2---:R1:W2:Y:S04]  /*22e40*/  LDG.E R2, [R6.64] ;  /* 0x0000000806027981 */ /* 0x0042a8000c1e1900 */
[----:B-1----:R-:W2:Y:S02]  /*22e50*/  LDG.E R6, [R6.64+0x4] ;  /* 0x0000040806067981 */ /* 0x002ea4000c1e1900 */
[----:B--2--5:R-:W-:Y:S02]  /*22e60*/  IADD3 R14, -R2, R6, RZ ;  /* 0x00000006020e7210 */ /* 0x024fe40007ffe1ff */
.L_x_985:
[----:B------:R-:W3:Y:S04]  /*22e70*/  LDL R5, [R1+0x4c] ;  /* 0x00004c0001057983 */ /* 0x000ee80000100800 */
[----:B------:R-:W3:Y:S04]  /*22e80*/  LDL R72, [R1+0x48] ;  /* 0x0000480001487983 */ /* 0x000ee80000100800 */
[----:B------:R-:W4:Y:S04]  /*22e90*/  LDL R28, [R1+0x50] ;  /* 0x00005000011c7983 */ /* 0x000f280000100800 */
[----:B--2---:R-:W2:Y:S04]  /*22ea0*/  LDL R15, [R1+0x60] ;  /* 0x00006000010f7983 */ /* 0x004ea80000100800 */
[----:B------:R-:W2:Y:S01]  /*22eb0*/  LDL.LU R29, [R1+0x54] ;  /* 0x00005400011d7983 */ /* 0x000ea20000300800 */
[----:B------:R-:W-:Y:S01]  /*22ec0*/  IMAD.MOV.U32 R6, RZ, RZ, 0x368 ;  /* 0x00000368ff067424 */ /* 0x000fe200078e00ff */
[----:B------:R-:W-:-:S04]  /*22ed0*/  ISETP.GT.AND P2, PT, R4, 0x1, PT ;  /* 0x000000010400780c */ /* 0x000fc80003f44270 */
[----:B------:R-:W-:-:S04]  /*22ee0*/  SEL R6, R6, 0x328, P2 ;  /* 0x0000032806067807 */ /* 0x000fc80001000000 */
[----:B------:R-:W1:Y:S08]  /*22ef0*/  LDC.64 R8, c[0x0][R6+0x170] ;  /* 0x00005c0006087b82 */ /* 0x000e700000000a00 */
[----:B------:R1:W4:Y:S08]  /*22f00*/  LDC.64 R12, c[0x0][R6+0x168] ;  /* 0x00005a00060c7b82 */ /* 0x0003300000000a00 */
[----:B------:R1:W1:Y:S08]  /*22f10*/  LDC.64 R16, c[0x0][R6+0x178] ;  /* 0x00005e0006107b82 */ /* 0x0002700000000a00 */
[----:B------:R1:W1:Y:S01]  /*22f20*/  LDC.64 R20, c[0x0][R6+0x160] ;  /* 0x0000580006147b82 */ /* 0x0002620000000a00 */
[----:B------:R-:W-:Y:S01]  /*22f30*/  ISETP.NE.U32.AND P0, PT, RZ, c[0x0][0x500], PT ;  /* 0x00014000ff007a0c */ /* 0x000fe20003f05070 */
[----:B------:R-:W-:-:S03]  /*22f40*/  IMAD.MOV.U32 R2, RZ, RZ, c[0x0][0x4e8] ;  /* 0x00013a00ff027624 */ /* 0x000fc600078e00ff */
[----:B------:R-:W-:Y:S02]  /*22f50*/  ISETP.NE.AND.EX P0, PT, RZ, c[0x0][0x504], PT, P0 ;  /* 0x00014100ff007a0c */ /* 0x000fe40003f05300 */
[----:B------:R-:W-:Y:S02]  /*22f60*/  ISETP.NE.AND P5, PT, R2, 0x1, PT ;  /* 0x000000010200780c */ /* 0x000fe40003fa5270 */
[----:B------:R-:W-:Y:S02]  /*22f70*/  SHF.R.S32.HI R4, RZ, 0x1f, R18 ;  /* 0x0000001fff047819 */ /* 0x000fe40000011412 */
[----:B------:R-:W-:Y:S02]  /*22f80*/  SEL R2, R18, RZ, !P0 ;  /* 0x000000ff12027207 */ /* 0x000fe40004000000 */
[----:B-----5:R-:W-:Y:S01]  /*22f90*/  SHF.R.S32.HI R18, RZ, 0x1f, R3 ;  /* 0x0000001fff127819 */ /* 0x020fe20000011403 */
[----:B---3--:R-:W-:Y:S01]  /*22fa0*/  IMAD.IADD R7, R5, 0x1, R72 ;  /* 0x0000000105077824 */ /* 0x008fe200078e0248 */
[----:B------:R-:W-:Y:S01]  /*22fb0*/  SEL R5, R4, RZ, !P0 ;  /* 0x000000ff04057207 */ /* 0x000fe20004000000 */
[----:B-1----:R-:W-:-:S04]  /*22fc0*/  IMAD R4, R9, R2, RZ ;  /* 0x0000000209047224 */ /* 0x002fc800078e02ff */
[----:B------:R-:W-:Y:S02]  /*22fd0*/  IMAD R6, R8, R5, R4 ;  /* 0x0000000508067224 */ /* 0x000fe400078e0204 */
[----:B------:R-:W-:-:S04]  /*22fe0*/  @P5 IMAD.HI.U32 R5, R7, c[0x0][0x4ec], RZ ;  /* 0x00013b0007055a27 */ /* 0x000fc800078e00ff */
[----:B------:R-:W-:Y:S01]  /*22ff0*/  IMAD.MOV.U32 R4, RZ, RZ, R7 ;  /* 0x000000ffff047224 */ /* 0x000fe200078e0007 */
[----:B------:R-:W-:Y:S01]  /*23000*/  @P5 SHF.R.U32.HI R4, RZ, c[0x0][0x4f0], R5 ;  /* 0x00013c00ff045a19 */ /* 0x000fe20000011605 */
[----:B------:R-:W-:Y:S01]  /*23010*/  IMAD.WIDE.U32 R8, R8, R2, RZ ;  /* 0x0000000208087225 */ /* 0x000fe200078e00ff */
[----:B--2---:R-:W-:-:S03]  /*23020*/  SEL R5, R15, RZ, P2 ;  /* 0x000000ff0f057207 */ /* 0x004fc60001000000 */
[----:B----4-:R-:W-:-:S04]  /*23030*/  IMAD.WIDE.U32 R10, R12, R28, RZ ;  /* 0x0000001c0c0a7225 */ /* 0x010fc800078e00ff */
[----:B------:R-:W-:Y:S01]  /*23040*/  IMAD R12, R13, R28, RZ ;  /* 0x0000001c0d0c7224 */ /* 0x000fe200078e02ff */
[----:B------:R-:W-:Y:S01]  /*23050*/  IADD3 R15, P1, P0, R8, R10, R3 ;  /* 0x0000000a080f7210 */ /* 0x000fe2000783e003 */
[----:B------:R-:W-:Y:S02]  /*23060*/  IMAD.IADD R13, R9, 0x1, R6 ;  /* 0x00000001090d7824 */ /* 0x000fe400078e0206 */
[----:B------:R-:W-:Y:S02]  /*23070*/  IMAD.IADD R10, R11, 0x1, R12 ;  /* 0x000000010b0a7824 */ /* 0x000fe400078e020c */
[----:B------:R-:W-:Y:S02]  /*23080*/  IMAD.MOV R6, RZ, RZ, -R4 ;  /* 0x000000ffff067224 */ /* 0x000fe400078e0a04 */
[-C--:B------:R-:W-:Y:S02]  /*23090*/  IMAD R11, R17, R5.reuse, RZ ;  /* 0x00000005110b7224 */ /* 0x080fe400078e02ff */
        /* <DEDUP_REMOVED lines=8> */
[----:B------:R-:W-:Y:S02]  /*23120*/  IADD3.X R9, R6, R13, R11, P1, P0 ;  /* 0x0000000d06097210 */ /* 0x000fe40000fe040b */
[----:B------:R-:W-:Y:S01]  /*23130*/  LOP3.LUT R12, R26, 0xffffffe0, RZ, 0xc0, !PT ;  /* 0xffffffe01a0c7812 */ /* 0x000fe200078ec0ff */
[----:B------:R-:W-:-:S02]  /*23140*/  IMAD R11, R20, R10, R4 ;  /* 0x0000000a140b7224 */ /* 0x000fc400078e0204 */
[----:B------:R-:W-:Y:S01]  /*23150*/  IMAD.WIDE.U32 R4, R20, R5, R8 ;  /* 0x0000000514047225 */ /* 0x000fe200078e0008 */
[----:B------:R-:W-:-:S03]  /*23160*/  SHF.R.S32.HI R6, RZ, 0x1f, R26 ;  /* 0x0000001fff067819 */ /* 0x000fc6000001141a */
[----:B------:R-:W-:Y:S02]  /*23170*/  IMAD.IADD R8, R71, 0x1, -R12 ;  /* 0x0000000147087824 */ /* 0x000fe400078e0a0c */
[----:B------:R-:W-:Y:S01]  /*23180*/  IMAD.MOV.U32 R12, RZ, RZ, c[0x0][0x4a8] ;  /* 0x00012a00ff0c7624 */ /* 0x000fe200078e00ff */
[----:B------:R-:W-:Y:S01]  /*23190*/  LEA.HI R6, R6, R25, RZ, 0x2 ;  /* 0x0000001906067211 */ /* 0x000fe200078f10ff */
[----:B------:R-:W-:Y:S01]  /*231a0*/  IMAD.MOV.U32 R13, RZ, RZ, c[0x0][0x4ac] ;  /* 0x00012b00ff0d7624 */ /* 0x000fe200078e00ff */
[----:B------:R-:W-:Y:S02]  /*231b0*/  SHF.R.S32.HI R9, RZ, 0x1f, R8 ;  /* 0x0000001fff097819 */ /* 0x000fe40000011408 */
[----:B------:R-:W-:Y:S01]  /*231c0*/  SEL R12, R12, c[0x0][0x450], P2 ;  /* 0x000114000c0c7a07 */ /* 0x000fe20001000000 */
[----:B------:R-:W-:Y:S01]  /*231d0*/  IMAD.IADD R5, R5, 0x1, R11 ;  /* 0x0000000105057824 */ /* 0x000fe200078e020b */
[----:B------:R-:W-:Y:S02]  /*231e0*/  LOP3.LUT R10, R6, 0xffffffc, RZ, 0xc0, !PT ;  /* 0x0ffffffc060a7812 */ /* 0x000fe400078ec0ff */
[----:B------:R-:W-:-:S02]  /*231f0*/  LEA.HI R9, R9, R8, RZ, 0x2 ;  /* 0x0000000809097211 */ /* 0x000fc400078f10ff */
[----:B------:R-:W-:Y:S02]  /*23200*/  SEL R13, R13, c[0x0][0x454], P2 ;  /* 0x000115000d0d7a07 */ /* 0x000fe40001000000 */
[C---:B------:R-:W-:Y:S01]  /*23210*/  LEA R6, P0, R4.reuse, R12, 0x2 ;  /* 0x0000000c04067211 */ /* 0x040fe200078010ff */
[----:B------:R-:W-:Y:S01]  /*23220*/  IMAD.IADD R10, R25, 0x1, -R10 ;  /* 0x00000001190a7824 */ /* 0x000fe200078e0a0a */
[----:B------:R-:W-:Y:S02]  /*23230*/  SHF.R.S32.HI R9, RZ, 0x2, R9 ;  /* 0x00000002ff097819 */ /* 0x000fe40000011409 */
[----:B------:R-:W-:Y:S01]  /*23240*/  LEA.HI.X R5, R4, R13, R5, 0x2, P0 ;  /* 0x0000000d04057211 */ /* 0x000fe200000f1405 */
[----:B------:R-:W-:Y:S01]  /*23250*/  IMAD R4, R14, c[0x0][0x4e8], RZ ;  /* 0x00013a000e047a24 */ /* 0x000fe200078e02ff */
[----:B------:R-:W-:Y:S01]  /*23260*/  SHFL.IDX PT, R16, R6, RZ, 0x1c1f ;  /* 0x001c1fff06107589 */ /* 0x000fe200000e0000 */
[----:B------:R-:W-:-:S03]  /*23270*/  IMAD R9, R10, 0x10, R9 ;  /* 0x000000100a097824 */ /* 0x000fc600078e0209 */
[----:B------:R-:W1:Y:S04]  /*23280*/  SHFL.IDX PT, R17, R5, RZ, 0x1c1f ;  /* 0x001c1fff05117589 */ /* 0x000e6800000e0000 */
[----:B------:R-:W-:Y:S04]  /*23290*/  SHFL.IDX PT, R14, R6, 0x1, 0x1c1f ;  /* 0x003c1f00060e7f89 */ /* 0x000fe800000e0000 */
[----:B------:R-:W2:Y:S04]  /*232a0*/  SHFL.IDX PT, R15, R5, 0x1, 0x1c1f ;  /* 0x003c1f00050f7f89 */ /* 0x000ea800000e0000 */
[----:B------:R-:W-:Y:S04]  /*232b0*/  SHFL.IDX PT, R13, R5, 0x2, 0x1c1f ;  /* 0x005c1f00050d7f89 */ /* 0x000fe800000e0000 */
[----:B------:R3:W-:Y:S01]  /*232c0*/  SHFL.IDX PT, R11, R5, 0x3, 0x1c1f ;  /* 0x007c1f00050b7f89 */ /* 0x0007e200000e0000 */
[----:B------:R-:W-:-:S03]  /*232d0*/  LOP3.LUT P0, RZ, R8, 0x3, RZ, 0xc0, !PT ;  /* 0x0000000308ff7812 */ /* 0x000fc6000780c0ff */
[----:B------:R-:W4:Y:S01]  /*232e0*/  SHFL.IDX PT, R12, R6, 0x2, 0x1c1f ;  /* 0x005c1f00060c7f89 */ /* 0x000f2200000e0000 */
[----:B---3--:R-:W-:-:S05]  /*232f0*/  IMAD.IADD R5, R9, 0x1, R72 ;  /* 0x0000000109057824 */ /* 0x008fca00078e0248 */
[C---:B------:R-:W-:Y:S02]  /*23300*/  IADD3 R9, R5.reuse, 0x8, RZ ;  /* 0x0000000805097810 */ /* 0x040fe40007ffe0ff */
[CC--:B------:R-:W-:Y:S02]  /*23310*/  ISETP.GE.OR P4, PT, R5.reuse, R4.reuse, P0 ;  /* 0x000000040500720c */ /* 0x0c0fe40000786670 */
[----:B------:R-:W-:Y:S02]  /*23320*/  IADD3 R8, R5, 0x40, RZ ;  /* 0x0000004005087810 */ /* 0x000fe40007ffe0ff */
[-C--:B------:R-:W-:Y:S02]  /*23330*/  ISETP.GE.OR P3, PT, R9, R4.reuse, P0 ;  /* 0x000000040900720c */ /* 0x080fe40000766670 */
[CC--:B------:R-:W-:Y:S01]  /*23340*/  ISETP.GE.OR P1, PT, R8.reuse, R4.reuse, P0 ;  /* 0x000000040800720c */ /* 0x0c0fe20000726670 */
[----:B------:R3:W3:Y:S06]  /*23350*/  SHFL.IDX PT, R10, R6, 0x3, 0x1c1f ;  /* 0x007c1f00060a7f89 */ /* 0x0006ec00000e0000 */
[----:B-1----:R1:W-:Y:S04]  /*23360*/  @!P4 ST.E [R16.64], R22 ;  /* 0x000000161000c985 */ /* 0x0023e8000c101908 */
[----:B--2---:R1:W-:Y:S01]  /*23370*/  @!P3 ST.E [R14.64], R23 ;  /* 0x000000170e00b985 */ /* 0x0043e2000c101908 */
[----:B------:R-:W-:-:S03]  /*23380*/  ISETP.GE.AND P3, PT, R8, R4, PT ;  /* 0x000000040800720c */ /* 0x000fc60003f66270 */
[----:B----4-:R1:W-:Y:S01]  /*23390*/  @!P1 ST.E [R12.64], R24 ;  /* 0x000000180c009985 */ /* 0x0103e2000c101908 */
[----:B------:R-:W-:Y:S02]  /*233a0*/  LOP3.LUT R29, R29, 0xfffffffd, RZ, 0xc0, !PT ;  /* 0xfffffffd1d1d7812 */ /* 0x000fe400078ec0ff */
[----:B---3--:R-:W-:-:S04]  /*233b0*/  IADD3 R6, R5, 0x48, RZ ;  /* 0x0000004805067810 */ /* 0x008fc80007ffe0ff */
[----:B------:R-:W-:Y:S02]  /*233c0*/  ISETP.GE.AND P1, PT, R6, R4, PT ;  /* 0x000000040600720c */ /* 0x000fe40003f26270 */
[----:B------:R-:W-:-:S04]  /*233d0*/  LOP3.LUT R29, R29, 0xfffffffe, RZ, 0xc0, !PT ;  /* 0xfffffffe1d1d7812 */ /* 0x000fc800078ec0ff */
[----:B------:R-:W-:-:S07]  /*233e0*/  @P3 LOP3.LUT R29, R29, 0x1, RZ, 0xfc, !PT ;  /* 0x000000011d1d3812 */ /* 0x000fce00078efcff */
[----:B------:R-:W-:-:S05]  /*233f0*/  @P1 LOP3.LUT R29, R29, 0x2, RZ, 0xfc, !PT ;  /* 0x000000021d1d1812 */ /* 0x000fca00078efcff */
[----:B------:R1:W-:Y:S01]  /*23400*/  STL [R1+0x54], R29 ;  /* 0x0000541d01007387 */ /* 0x0003e20000100800 */
[-C--:B------:R-:W-:Y:S02]  /*23410*/  ISETP.GE.OR P0, PT, R6, R4.reuse, P0 ;  /* 0x000000040600720c */ /* 0x080fe40000706670 */
[----:B------:R-:W-:-:S11]  /*23420*/  ISETP.GE.AND P6, PT, R9, R4, PT ;  /* 0x000000040900720c */ /* 0x000fd60003fc6270 */
[----:B------:R1:W-:Y:S01]  /*23430*/  @!P0 ST.E [R10.64], R19 ;  /* 0x000000130a008985 */ /* 0x0003e2000c101908 */
[----:B------:R-:W-:Y:S01]  /*23440*/  ISETP.GE.AND P0, PT, R5, R4, PT ;  /* 0x000000040500720c */ /* 0x000fe20003f06270 */
[----:B------:R-:W-:Y:S05]  /*23450*/  @P2 BRA `(.L_x_986) ;  /* 0x000006c000002947 */ /* 0x000fea0003800000 */
[----:B------:R-:W-:Y:S01]  /*23460*/  IMAD R18, R18, c[0x0][0x3a0], RZ ;  /* 0x0000e80012127a24 */ /* 0x000fe200078e02ff */
[----:B------:R-:W-:Y:S01]  /*23470*/  IADD3 R5, R27, R72, RZ ;  /* 0x000000481b057210 */ /* 0x000fe20007ffe0ff */
[C---:B------:R-:W-:Y:S01]  /*23480*/  IMAD.WIDE.U32 R6, R3.reuse, c[0x0][0x3a0], RZ ;  /* 0x0000e80003067a25 */ /* 0x040fe200078e00ff */
[----:B------:R-:W-:Y:S01]  /*23490*/  SHF.R.S32.HI R8, RZ, 0x1f, R2 ;  /* 0x0000001fff087819 */ /* 0x000fe20000011402 */
[----:B-1----:R1:W2:Y:S02]  /*234a0*/  LDS.128 R12, [R219+0x80] ;  /* 0x00008000db0c7984 */ /* 0x0022a40000000c00 */
        /* <DEDUP_REMOVED lines=31> */
[----:B------:R-:W-:Y:S02]  /*236a0*/  IADD3 R5, R44, R72, RZ ;  /* 0x000000482c057210 */ /* 0x000fe40007ffe0ff */
[----:B------:R-:W-:Y:S01]  /*236b0*/  LEA.HI.X R6, R2, c[0x0][0x384], R3, 0x1, P0 ;  /* 0x0000e10002067a11 */ /* 0x000fe200000f0c03 */
[----:B------:R-:W-:Y:S05]  /*236c0*/  BRA.DIV ~URZ, `(.L_x_987) ;  /* 0x00003b427f007947 */ /* 0x000fea000b800000 */
[----:B--234-:R2:W3:Y:S02]  /*236d0*/  SHFL.IDX PT, R8, R6, RZ, 0x181f ;  /* 0x00181fff06087589 */ /* 0x01c4e400000e0000 */
.L_x_1067:
[----:B------:R-:W-:Y:S05]  /*236e0*/  BRA.DIV ~URZ, `(.L_x_988) ;  /* 0x00003b927f007947 */ /* 0x000fea000b800000 */
[----:B------:R4:W2:Y:S02]  /*236f0*/  SHFL.IDX PT, R2, R7, RZ, 0x181f ;  /* 0x00181fff07027589 */ /* 0x0008a400000e0000 */
.L_x_1068:
        /* <DEDUP_REMOVED lines=8> */
.L_x_1069:
[----:B------:R-:W-:-:S04]  /*23780*/  IADD3 R3, R5, 0x10, RZ ;  /* 0x0000001005037810 */ /* 0x000fc80007ffe0ff */
[----:B------:R-:W-:-:S13]  /*23790*/  ISETP.GE.OR P0, PT, R3, R4, P2 ;  /* 0x000000040300720c */ /* 0x000fda0001706670 */
[----:B--2---:R-:W-:-:S04]  /*237a0*/  @!P0 LEA R2, P1, R0, R2, 0x1 ;  /* 0x0000000200028211 */ /* 0x004fc800078208ff */
[----:B------:R-:W-:-:S05]  /*237b0*/  @!P0 LEA.HI.X R3, R0, R8, R70, 0x1, P1 ;  /* 0x0000000800038211 */ /* 0x000fca00008f0c46 */
[----:B------:R2:W-:Y:S01]  /*237c0*/  @!P0 ST.E.128 [R2.64], R16 ;  /* 0x0000001002008985 */ /* 0x0005e2000c101d08 */
[----:B------:R-:W-:Y:S05]  /*237d0*/  BRA.DIV ~URZ, `(.L_x_990) ;  /* 0x00003be27f007947 */ /* 0x000fea000b800000 */
[----:B------:R2:W3:Y:S02]  /*237e0*/  SHFL.IDX PT, R8, R6, 0x2, 0x181f ;  /* 0x00581f0006087f89 */ /* 0x0004e400000e0000 */
.L_x_1070:
[----:B------:R-:W-:Y:S05]  /*237f0*/  BRA.DIV ~URZ, `(.L_x_991) ;  /* 0x00003c327f007947 */ /* 0x000fea000b800000 */
[----:B--2---:R2:W4:Y:S02]  /*23800*/  SHFL.IDX PT, R2, R7, 0x2, 0x181f ;  /* 0x00581f0007027f89 */ /* 0x00452400000e0000 */
.L_x_1071:
        /* <DEDUP_REMOVED lines=8> */
.L_x_1072:
[----:B------:R-:W-:-:S04]  /*23890*/  IADD3 R3, R5, 0x30, RZ ;  /* 0x0000003005037810 */ /* 0x000fc80007ffe0ff */
[----:B------:R-:W-:-:S13]  /*238a0*/  ISETP.GE.OR P0, PT, R3, R4, P2 ;  /* 0x000000040300720c */ /* 0x000fda0001706670 */
[----:B---3--:R-:W-:-:S04]  /*238b0*/  @!P0 LEA R2, P1, R0, R2, 0x1 ;  /* 0x0000000200028211 */ /* 0x008fc800078208ff */
[----:B--2---:R-:W-:-:S05]  /*238c0*/  @!P0 LEA.HI.X R3, R0, R8, R70, 0x1, P1 ;  /* 0x0000000800038211 */ /* 0x004fca00008f0c46 */
[----:B-1----:R1:W-:Y:S01]  /*238d0*/  @!P0 ST.E.128 [R2.64], R24 ;  /* 0x0000001802008985 */ /* 0x0023e2000c101d08 */
[----:B------:R-:W-:Y:S05]  /*238e0*/  BRA.DIV ~URZ, `(.L_x_993) ;  /* 0x00003c827f007947 */ /* 0x000fea000b800000 */
[----:B------:R2:W3:Y:S02]  /*238f0*/  SHFL.IDX PT, R8, R6, 0x4, 0x181f ;  /* 0x00981f0006087f89 */ /* 0x0004e400000e0000 */
.L_x_1073:
[----:B------:R-:W-:Y:S05]  /*23900*/  BRA.DIV ~URZ, `(.L_x_994) ;  /* 0x00003cd27f007947 */ /* 0x000fea000b800000 */
[----:B-1----:R1:W2:Y:S02]  /*23910*/  SHFL.IDX PT, R2, R7, 0x4, 0x181f ;  /* 0x00981f0007027f89 */ /* 0x0022a400000e0000 */
.L_x_1074:
        /* <DEDUP_REMOVED lines=8> */
.L_x_1075:
[----:B------:R-:W-:-:S04]  /*239a0*/  IADD3 R3, R5, 0x50, RZ ;  /* 0x0000005005037810 */ /* 0x000fc80007ffe0ff */
[----:B------:R-:W-:-:S13]  /*239b0*/  ISETP.GE.OR P0, PT, R3, R4, P2 ;  /* 0x000000040300720c */ /* 0x000fda0001706670 */
[----:B--2---:R-:W-:-:S04]  /*239c0*/  @!P0 LEA R2, P1, R0, R2, 0x1 ;  /* 0x0000000200028211 */ /* 0x004fc800078208ff */
[----:B-1----:R-:W-:-:S05]  /*239d0*/  @!P0 LEA.HI.X R3, R0, R8, R70, 0x1, P1 ;  /* 0x0000000800038211 */ /* 0x002fca00008f0c46 */
[----:B------:R1:W-:Y:S01]  /*239e0*/  @!P0 ST.E.128 [R2.64], R32 ;  /* 0x0000002002008985 */ /* 0x0003e2000c101d08 */
[----:B------:R-:W-:Y:S05]  /*239f0*/  BRA.DIV ~URZ, `(.L_x_996) ;  /* 0x00003d227f007947 */ /* 0x000fea000b800000 */
[----:B------:R2:W1:Y:S02]  /*23a00*/  SHFL.IDX PT, R8, R6, 0x6, 0x181f ;  /* 0x00d81f0006087f89 */ /* 0x00046400000e0000 */
.L_x_1076:
[----:B------:R-:W-:Y:S05]  /*23a10*/  BRA.DIV ~URZ, `(.L_x_997) ;  /* 0x00003d727f007947 */ /* 0x000fea000b800000 */
[----:B-1----:R1:W2:Y:S02]  /*23a20*/  SHFL.IDX PT, R2, R7, 0x6, 0x181f ;  /* 0x00d81f0007027f89 */ /* 0x0022a400000e0000 */
.L_x_1077:
        /* <DEDUP_REMOVED lines=8> */
.L_x_1078:
[----:B------:R-:W-:-:S04]  /*23ab0*/  IADD3 R2, R5, 0x70, RZ ;  /* 0x0000007005027810 */ /* 0x000fc80007ffe0ff */
[----:B------:R-:W-:-:S13]  /*23ac0*/  ISETP.GE.OR P0, PT, R2, R4, P2 ;  /* 0x000000040200720c */ /* 0x000fda0001706670 */
[----:B------:R-:W-:Y:S05]  /*23ad0*/  @P0 BRA `(.L_x_999) ;  /* 0x000018d000000947 */ /* 0x000fea0003800000 */
[----:B----4-:R-:W-:-:S04]  /*23ae0*/  LEA R2, P0, R0, R3, 0x1 ;  /* 0x0000000300027211 */ /* 0x010fc800078008ff */
[----:B---3--:R-:W-:-:S05]  /*23af0*/  LEA.HI.X R3, R0, R6, R70, 0x1, P0 ;  /* 0x0000000600037211 */ /* 0x008fca00000f0c46 */
[----:B------:R3:W-:Y:S01]  /*23b00*/  ST.E.128 [R2.64], R40 ;  /* 0x0000002802007985 */ /* 0x0007e2000c101d08 */
[----:B------:R-:W-:Y:S05]  /*23b10*/  BRA `(.L_x_999) ;  /* 0x0000189000007947 */ /* 0x000fea0003800000 */
.L_x_986:
[----:B------:R-:W2:Y:S04]  /*23b20*/  LDL.LU R6, [R1+0x50] ;  /* 0x0000500001067983 */ /* 0x000ea80000300800 */
[----:B------:R-:W3:Y:S01]  /*23b30*/  LDL.LU R9, [R1+0x60] ;  /* 0x0000600001097983 */ /* 0x000ee20000300800 */
[----:B------:R-:W-:Y:S02]  /*23b40*/  IMAD R0, R18, c[0x0][0x408], RZ ;  /* 0x0001020012007a24 */ /* 0x000fe400078e02ff */
[----:B------:R-:W-:-:S04]  /*23b50*/  IMAD.WIDE.U32 R4, R3, c[0x0][0x408], RZ ;  /* 0x0001020003047a25 */ /* 0x000fc800078e00ff */
[----:B------:R-:W-:Y:S01]  /*23b60*/  IMAD R3, R3, c[0x0][0x40c], R0 ;  /* 0x0001030003037a24 */ /* 0x000fe200078e0200 */
[----:B------:R-:W-:Y:S01]  /*23b70*/  SHF.R.S32.HI R0, RZ, 0x1f, R2 ;  /* 0x0000001fff007819 */ /* 0x000fe20000011402 */
[----:B------:R-:W-:-:S03]  /*23b80*/  @P5 IMAD.HI.U32 R8, R7, c[0x0][0x4ec], RZ ;  /* 0x00013b0007085a27 */ /* 0x000fc600078e00ff */
[----:B------:R-:W-:Y:S01]  /*23b90*/  IADD3 R5, R5, R3, RZ ;  /* 0x0000000305057210 */ /* 0x000fe20007ffe0ff */
[----:B------:R-:W-:-:S04]  /*23ba0*/  IMAD R0, R0, c[0x0][0x440], RZ ;  /* 0x0001100000007a24 */ /* 0x000fc800078e02ff */
        /* <DEDUP_REMOVED lines=20> */
[----:B-1----:R-:W-:-:S04]  /*23cf0*/  LEA R19, P1, R2, c[0x0][0x400], 0x2 ;  /* 0x0001000002137a11 */ /* 0x002fc800078210ff */
[----:B------:R-:W-:-:S04]  /*23d00*/  IADD3 R4, R3, R4, RZ ;  /* 0x0000000403047210 */ /* 0x000fc80007ffe0ff */
[----:B------:R-:W-:Y:S01]  /*23d10*/  LEA.HI.X R13, R2, c[0x0][0x404], R4, 0x2, P1 ;  /* 0x00010100020d7a11 */ /* 0x000fe200008f1404 */
[----:B------:R-:W-:Y:S05]  /*23d20*/  BRA.DIV ~URZ, `(.L_x_1000) ;  /* 0x00003ba27f007947 */ /* 0x000fea000b800000 */
[----:B------:R1:W2:Y:S02]  /*23d30*/  SHFL.IDX PT, R12, R13, RZ, 0x1c1f ;  /* 0x001c1fff0d0c7589 */ /* 0x0002a400000e0000 */
.L_x_1079:
[----:B------:R-:W-:Y:S05]  /*23d40*/  BRA.DIV ~URZ, `(.L_x_1001) ;  /* 0x00003bf27f007947 */ /* 0x000fea000b800000 */
[----:B------:R3:W4:Y:S02]  /*23d50*/  SHFL.IDX PT, R2, R19, RZ, 0x1c1f ;  /* 0x001c1fff13027589 */ /* 0x00072400000e0000 */
.L_x_1080:
        /* <DEDUP_REMOVED lines=50> */
.L_x_1003:
[----:B------:R-:W-:Y:S05]  /*24080*/  BSYNC B0 ;  /* 0x0000000000007941 */ /* 0x000fea0003800000 */
.L_x_1002:
[----:B------:R-:W-:Y:S05]  /*24090*/  BRA.DIV ~URZ, `(.L_x_1004) ;  /* 0x000039127f007947 */ /* 0x000fea000b800000 */
[----:B--2---:R2:W1:Y:S04]  /*240a0*/  SHFL.IDX PT, R12, R13, 0x1, 0x1c1f ;  /* 0x003c1f000d0c7f89 */ /* 0x00446800000e0000 */
[----:B----4-:R2:W4:Y:S02]  /*240b0*/  SHFL.IDX PT, R2, R19, 0x1, 0x1c1f ;  /* 0x003c1f0013027f89 */ /* 0x01052400000e0000 */
.L_x_1081:
[----:B------:R-:W-:Y:S01]  /*240c0*/  BSSY B0, `(.L_x_1005) ;  /* 0x0000023000007945 */ /* 0x000fe20003800000 */
[----:B------:R-:W-:Y:S05]  /*240d0*/  @P6 BRA `(.L_x_1006) ;  /* 0x0000021000006947 */ /* 0x000fea0003800000 */
[----:B------:R-:W5:Y:S01]  /*240e0*/  LDL R3, [R1+0x24] ;  /* 0x0000240001037983 */ /* 0x000f620000100800 */
        /* <DEDUP_REMOVED lines=32> */
.L_x_1006:
[----:B------:R-:W-:Y:S05]  /*242f0*/  BSYNC B0 ;  /* 0x0000000000007941 */ /* 0x000fea0003800000 */
.L_x_1005:
[----:B------:R-:W-:Y:S05]  /*24300*/  BRA.DIV ~URZ, `(.L_x_1007) ;  /* 0x000037727f007947 */ /* 0x000fea000b800000 */
[----:B-1----:R1:W2:Y:S02]  /*24310*/  SHFL.IDX PT, R12, R13, 0x2, 0x1c1f ;  /* 0x005c1f000d0c7f89 */ /* 0x0022a400000e0000 */
.L_x_1082:
[----:B------:R-:W-:Y:S05]  /*24320*/  BRA.DIV ~URZ, `(.L_x_1008) ;  /* 0x000037c27f007947 */ /* 0x000fea000b800000 */
[----:B----4-:R4:W1:Y:S02]  /*24330*/  SHFL.IDX PT, R2, R19, 0x2, 0x1c1f ;  /* 0x005c1f0013027f89 */ /* 0x01086400000e0000 */
.L_x_1083:
[----:B------:R-:W5:Y:S01]  /*24340*/  LDL R3, [R1+0x54] ;  /* 0x0000540001037983 */ /* 0x000f620000100800 */
[----:B------:R-:W-:Y:S01]  /*24350*/  BSSY B0, `(.L_x_1009) ;  /* 0x0000024000007945 */ /* 0x000fe20003800000 */
[----:B-----5:R-:W-:-:S13]  /*24360*/  LOP3.LUT P0, RZ, R3, 0x1, RZ, 0xc0, !PT ;  /* 0x0000000103ff7812 */ /* 0x020fda000780c0ff */
[----:B------:R-:W-:Y:S05]  /*24370*/  @P0 BRA `(.L_x_1010) ;  /* 0x0000021000000947 */ /* 0x000fea0003800000 */
[----:B------:R-:W5:Y:S01]  /*24380*/  LDL R3, [R1+0x24] ;  /* 0x0000240001037983 */ /* 0x000f620000100800 */
        /* <DEDUP_REMOVED lines=26> */
[CC--:B-1----:R-:W-:Y:S02]  /*24530*/  @!P1 LEA R10, P5, R7.reuse, R2.reuse, 0x2 ;  /* 0x00000002070a9211 */ /* 0x0c2fe400078a10ff */
[C---:B------:R-:W-:Y:S02]  /*24540*/  @!P0 LEA R2, P4, R6.reuse, R2, 0x2 ;  /* 0x0000000206028211 */ /* 0x040fe400078810ff */
[-C--:B------:R-:W-:Y:S02]  /*24550*/  @!P1 LEA.HI.X R11, R7, R12.reuse, R26, 0x2, P5 ;  /* 0x0000000c070b9211 */ /* 0x080fe400028f141a */
[----:B------:R-:W-:-:S03]  /*24560*/  @!P0 LEA.HI.X R3, R6, R12, R27, 0x2, P4 ;  /* 0x0000000c06038211 */ /* 0x000fc600020f141b */
[----:B------:R2:W-:Y:S04]  /*24570*/  @!P1 ST.E.64 [R10.64], R50 ;  /* 0x000000320a009985 */ /* 0x0005e8000c101b08 */
[----:B------:R2:W-:Y:S02]  /*24580*/  @!P0 ST.E.64 [R2.64], R36 ;  /* 0x0000002402008985 */ /* 0x0005e4000c101b08 */
.L_x_1010:
[----:B------:R-:W-:Y:S05]  /*24590*/  BSYNC B0 ;  /* 0x0000000000007941 */ /* 0x000fea0003800000 */
.L_x_1009:
[----:B------:R-:W-:Y:S05]  /*245a0*/  BRA.DIV ~URZ, `(.L_x_1011) ;  /* 0x000035b27f007947 */ /* 0x000fea000b800000 */
[----:B--2---:R2:W3:Y:S04]  /*245b0*/  SHFL.IDX PT, R12, R13, 0x3, 0x1c1f ;  /* 0x007c1f000d0c7f89 */ /* 0x0044e800000e0000 */
[----:B-1----:R2:W1:Y:S02]  /*245c0*/  SHFL.IDX PT, R2, R19, 0x3, 0x1c1f ;  /* 0x007c1f0013027f89 */ /* 0x00246400000e0000 */
.L_x_1084:
[----:B------:R-:W5:Y:S02]  /*245d0*/  LDL R3, [R1+0x54] ;  /* 0x0000540001037983 */ /* 0x000f640000100800 */
[----:B-----5:R-:W-:-:S13]  /*245e0*/  LOP3.LUT P0, RZ, R3, 0x2, RZ, 0xc0, !PT ;  /* 0x0000000203ff7812 */ /* 0x020fda000780c0ff */
[----:B------:R-:W-:Y:S05]  /*245f0*/  @P0 BRA `(.L_x_999) ;  /* 0x00000db000000947 */ /* 0x000fea0003800000 */
[----:B------:R-:W5:Y:S01]  /*24600*/  LDL R3, [R1+0x24] ;  /* 0x0000240001037983 */ /* 0x000f620000100800 */
[----:B------:R-:W-:Y:S02]  /*24610*/  ISETP.GE.AND P4, PT, R4, c[0x0][0x3c8], PT ;  /* 0x0000f20004007a0c */ /* 0x000fe40003f86270 */
[----:B------:R-:W-:Y:S02]  /*24620*/  ISETP.GE.AND P5, PT, R9, c[0x0][0x3c8], PT ;  /* 0x0000f20009007a0c */ /* 0x000fe40003fa6270 */
[----:B------:R-:W-:Y:S02]  /*24630*/  ISETP.GE.AND P3, PT, R0, c[0x0][0x3c8], PT ;  /* 0x0000f20000007a0c */ /* 0x000fe40003f66270 */
[----:B------:R-:W-:Y:S02]  /*24640*/  ISETP.GE.AND P2, PT, R5, c[0x0][0x3c8], PT ;  /* 0x0000f20005007a0c */ /* 0x000fe40003f46270 */
[----:B-----5:R-:W-:-:S13]  /*24650*/  ISETP.GE.AND P0, PT, R3, c[0x0][0x3c8], PT ;  /* 0x0000f20003007a0c */ /* 0x020fda0003f06270 */
[----:B-1----:R-:W-:-:S04]  /*24660*/  @!P0 LEA R10, P1, R3, R2, 0x2 ;  /* 0x00000002030a8211 */ /* 0x002fc800078210ff */
[----:B---3--:R-:W-:Y:S02]  /*24670*/  @!P0 LEA.HI.X R11, R3, R12, R18, 0x2, P1 ;  /* 0x0000000c030b8211 */ /* 0x008fe400008f1412 */
[-C--:B------:R-:W-:Y:S02]  /*24680*/  @!P4 LEA R18, P6, R4, R2.reuse, 0x2 ;  /* 0x000000020412c211 */ /* 0x080fe400078c10ff */
[----:B------:R-:W-:Y:S01]  /*24690*/  ISETP.GE.AND P1, PT, R8, c[0x0][0x3c8], PT ;  /* 0x0000f20008007a0c */ /* 0x000fe20003f26270 */
[----:B------:R1:W-:Y:S01]  /*246a0*/  @!P0 ST.E.64 [R10.64], R38 ;  /* 0x000000260a008985 */ /* 0x0003e2000c101b08 */
[----:B------:R-:W-:-:S04]  /*246b0*/  @!P5 LEA R20, P0, R9, R2, 0x2 ;  /* 0x000000020914d211 */ /* 0x000fc800078010ff */
[----:B------:R-:W-:-:S05]  /*246c0*/  @!P5 LEA.HI.X R21, R9, R12, R21, 0x2, P0 ;  /* 0x0000000c0915d211 */ /* 0x000fca00000f1415 */
[----:B------:R-:W-:Y:S01]  /*246d0*/  P2R R3, PR, RZ, 0x40 ;  /* 0x00000040ff037803 */ /* 0x000fe20000000000 */
[----:B------:R3:W-:Y:S01]  /*246e0*/  @!P5 ST.E.64 [R20.64], R66 ;  /* 0x000000421400d985 */ /* 0x0007e2000c101b08 */
[C---:B------:R-:W-:Y:S02]  /*246f0*/  @!P3 LEA R16, P6, R0.reuse, R2, 0x2 ;  /* 0x000000020010b211 */ /* 0x040fe400078c10ff */
[----:B------:R-:W-:Y:S02]  /*24700*/  ISETP.NE.AND P0, PT, R3, RZ, PT ;  /* 0x000000ff0300720c */ /* 0x000fe40003f05270 */
[-C--:B------:R-:W-:Y:S02]  /*24710*/  @!P3 LEA.HI.X R17, R0, R12.reuse, R22, 0x2, P6 ;  /* 0x0000000c0011b211 */ /* 0x080fe400030f1416 */
[----:B--2-4-:R-:W-:Y:S02]  /*24720*/  @!P4 LEA.HI.X R19, R4, R12, R23, 0x2, P0 ;  /* 0x0000000c0413c211 */ /* 0x014fe400000f1417 */
[----:B------:R-:W-:-:S02]  /*24730*/  ISETP.GE.AND P0, PT, R7, c[0x0][0x3c8], PT ;  /* 0x0000f20007007a0c */ /* 0x000fc40003f06270 */
[C---:B------:R-:W-:Y:S01]  /*24740*/  @!P2 LEA R14, P6, R5.reuse, R2, 0x2 ;  /* 0x00000002050ea211 */ /* 0x040fe200078c10ff */
[----:B------:R3:W-:Y:S03]  /*24750*/  @!P4 ST.E.64 [R18.64], R64 ;  /* 0x000000401200c985 */ /* 0x0007e6000c101b08 */
[----:B------:R-:W-:Y:S01]  /*24760*/  @!P2 LEA.HI.X R15, R5, R12, R24, 0x2, P6 ;  /* 0x0000000c050fa211 */ /* 0x000fe200030f1418 */
[----:B------:R3:W-:Y:S01]  /*24770*/  @!P3 ST.E.64 [R16.64], R62 ;  /* 0x0000003e1000b985 */ /* 0x0007e2000c101b08 */
[----:B-1----:R-:W-:-:S03]  /*24780*/  @!P1 LEA R10, P6, R8, R2, 0x2 ;  /* 0x00000002080a9211 */ /* 0x002fc600078c10ff */
        /* <DEDUP_REMOVED lines=12> */
.L_x_984:
[----:B------:R-:W2:Y:S04]  /*24850*/  LDL.LU R3, [R1+0x5c] ;  /* 0x00005c0001037983 */ /* 0x000ea80000300800 */
[----:B------:R-:W3:Y:S01]  /*24860*/  LDL R8, [R1+0x64] ;  /* 0x0000640001087983 */ /* 0x000ee20000100800 */
[----:B------:R-:W-:Y:S01]  /*24870*/  ISETP.NE.U32.AND P0, PT, RZ, c[0x0][0x508], PT ;  /* 0x00014200ff007a0c */ /* 0x000fe20003f05070 */
[----:B------:R-:W-:Y:S01]  /*24880*/  IMAD.MOV.U32 R6, RZ, RZ, 0x4 ;  /* 0x00000004ff067424 */ /* 0x000fe200078e00ff */
[----:B------:R-:W-:Y:S01]  /*24890*/  ISETP.NE.U32.AND P2, PT, RZ, c[0x0][0x500], PT ;  /* 0x00014000ff007a0c */ /* 0x000fe20003f45070 */
[----:B------:R-:W-:Y:S01]  /*248a0*/  IMAD.MOV.U32 R20, RZ, RZ, c[0x0][0x388] ;  /* 0x0000e200ff147624 */ /* 0x000fe200078e00ff */
[----:B------:R-:W-:Y:S01]  /*248b0*/  ISETP.NE.AND.EX P0, PT, RZ, c[0x0][0x50c], PT, P0 ;  /* 0x00014300ff007a0c */ /* 0x000fe20003f05300 */
[----:B------:R-:W-:Y:S01]  /*248c0*/  IMAD.MOV.U32 R2, RZ, RZ, RZ ;  /* 0x000000ffff027224 */ /* 0x000fe200078e00ff */
[----:B------:R-:W-:Y:S01]  /*248d0*/  ISETP.NE.AND.EX P2, PT, RZ, c[0x0][0x504], PT, P2 ;  /* 0x00014100ff007a0c */ /* 0x000fe20003f45320 */
[----:B---3--:R-:W-:-:S10]  /*248e0*/  IMAD.WIDE R4, R8, R6, c[0x0][0x500] ;  /* 0x0001400008047625 */ /* 0x008fd400078e0206 */
[----:B------:R-:W-:Y:S02]  /*248f0*/  @P0 IMAD.WIDE R6, R8, R6, c[0x0][0x508] ;  /* 0x0001420008060625 */ /* 0x000fe400078e0206 */
        /* <DEDUP_REMOVED lines=9> */
.L_x_1012:
[----:B------:R-:W-:Y:S01]  /*24990*/  ISETP.GT.AND P0, PT, R71, 0x7f, PT ;  /* 0x0000007f4700780c */ /* 0x000fe20003f04270 */
[----:B------:R-:W-:Y:S01]  /*249a0*/  BSSY B0, `(.L_x_1013) ;  /* 0x0000038000007945 */ /* 0x000fe20003800000 */
[----:B------:R-:W-:Y:S02]  /*249b0*/  SHF.R.S32.HI R3, RZ, 0x1f, R8 ;  /* 0x0000001fff037819 */ /* 0x000fe40000011408 */
[----:B-----5:R-:W-:-:S02]  /*249c0*/  SHF.R.S32.HI R18, RZ, 0x1f, R2 ;  /* 0x0000001fff127819 */ /* 0x020fc40000011402 */
[----:B------:R-:W-:Y:S02]  /*249d0*/  SEL R10, R8, RZ, !P2 ;  /* 0x000000ff080a7207 */ /* 0x000fe40005000000 */
[----:B------:R-:W-:-:S05]  /*249e0*/  SEL R21, R3, RZ, !P2 ;  /* 0x000000ff03157207 */ /* 0x000fca0005000000 */
[----:B------:R-:W-:Y:S05]  /*249f0*/  @P0 BRA `(.L_x_1014) ;  /* 0x0000032000000947 */ /* 0x000fea0003800000 */
[----:B-1----:R-:W2:Y:S01]  /*24a00*/  LDL R4, [R1+0x48] ;  /* 0x0000480001047983 */ /* 0x002ea20000100800 */
        /* <DEDUP_REMOVED lines=49> */
.L_x_1014:
[----:B------:R-:W-:Y:S05]  /*24d20*/  BSYNC B0 ;  /* 0x0000000000007941 */ /* 0x000fea0003800000 */
.L_x_1013:
[----:B------:R-:W-:-:S13]  /*24d30*/  ISETP.GT.AND P0, PT, R19, 0x1, PT ;  /* 0x000000011300780c */ /* 0x000fda0003f04270 */
[----:B------:R-:W-:Y:S05]  /*24d40*/  @P0 BRA `(.L_x_999) ;  /* 0x0000066000000947 */ /* 0x000fea0003800000 */
[----:B------:R-:W2:Y:S04]  /*24d50*/  LDL.LU R8, [R1+0x50] ;  /* 0x0000500001087983 */ /* 0x000ea80000300800 */
[----:B------:R-:W3:Y:S01]  /*24d60*/  LDL.LU R9, [R1+0x48] ;  /* 0x0000480001097983 */ /* 0x000ee20000300800 */
[----:B-1----:R-:W-:Y:S01]  /*24d70*/  MOV R4, c[0x0][0x4e8] ;  /* 0x00013a0000047a02 */ /* 0x002fe20000000f00 */
[----:B------:R-:W-:Y:S01]  /*24d80*/  IMAD R3, R18, c[0x0][0x3a0], RZ ;  /* 0x0000e80012037a24 */ /* 0x000fe200078e02ff */
[----:B------:R-:W-:Y:S01]  /*24d90*/  ISETP.GE.AND P2, PT, R0, c[0x0][0x3c8], PT ;  /* 0x0000f20000007a0c */ /* 0x000fe20003f46270 */
[----:B------:R-:W-:Y:S01]  /*24da0*/  IMAD R6, R21, c[0x0][0x3f0], RZ ;  /* 0x0000fc0015067a24 */ /* 0x000fe200078e02ff */
[----:B------:R-:W-:Y:S01]  /*24db0*/  ISETP.NE.AND P0, PT, R4, 0x1, PT ;  /* 0x000000010400780c */ /* 0x000fe20003f05270 */
[----:B------:R-:W-:-:S04]  /*24dc0*/  IMAD.WIDE.U32 R4, R2, c[0x0][0x3a0], RZ ;  /* 0x0000e80002047a25 */ /* 0x000fc800078e00ff */
[----:B------:R-:W-:-:S05]  /*24dd0*/  IMAD R2, R2, c[0x0][0x3a4], R3 ;  /* 0x0000e90002027a24 */ /* 0x000fca00078e0203 */
[----:B------:R-:W-:-:S05]  /*24de0*/  IADD3 R5, R5, R2, RZ ;  /* 0x0000000205057210 */ /* 0x000fca0007ffe0ff */
[----:B--2---:R-:W-:Y:S01]  /*24df0*/  IMAD.WIDE.U32 R4, R8, c[0x0][0x3e8], R4 ;  /* 0x0000fa0008047a25 */ /* 0x004fe200078e0004 */
[----:B---3--:R-:W-:-:S03]  /*24e00*/  IADD3 R3, R27, R9, RZ ;  /* 0x000000091b037210 */ /* 0x008fc60007ffe0ff */
        /* <DEDUP_REMOVED lines=23> */
[----:B------:R1:W2:Y:S02]  /*24f80*/  SHFL.IDX PT, R8, R6, RZ, 0x181f ;  /* 0x00181fff06087589 */ /* 0x0002a400000e0000 */
.L_x_1085:
[----:B------:R-:W-:Y:S05]  /*24f90*/  BRA.DIV ~URZ, `(.L_x_1016) ;  /* 0x00002d027f007947 */ /* 0x000fea000b800000 */
[----:B------:R3:W4:Y:S02]  /*24fa0*/  SHFL.IDX PT, R2, R7, RZ, 0x181f ;  /* 0x00181fff07027589 */ /* 0x00072400000e0000 */
.L_x_1086:
        /* <DEDUP_REMOVED lines=8> */
.L_x_1087:
[----:B------:R-:W-:-:S04]  /*25030*/  IADD3 R3, R4, 0x10, RZ ;  /* 0x0000001004037810 */ /* 0x000fc80007ffe0ff */
[----:B------:R-:W-:-:S13]  /*25040*/  ISETP.GE.OR P0, PT, R3, R5, P2 ;  /* 0x000000050300720c */ /* 0x000fda0001706670 */
[----:B--2---:R-:W-:-:S04]  /*25050*/  @!P0 LEA R2, P1, R0, R2, 0x1 ;  /* 0x0000000200028211 */ /* 0x004fc800078208ff */
[----:B-1----:R-:W-:-:S05]  /*25060*/  @!P0 LEA.HI.X R3, R0, R8, R70, 0x1, P1 ;  /* 0x0000000800038211 */ /* 0x002fca00008f0c46 */
[----:B------:R1:W-:Y:S01]  /*25070*/  @!P0 ST.E.128 [R2.64], RZ ;  /* 0x000000ff02008985 */ /* 0x0003e2000c101d08 */
[----:B------:R-:W-:Y:S05]  /*25080*/  BRA.DIV ~URZ, `(.L_x_1018) ;  /* 0x00002d527f007947 */ /* 0x000fea000b800000 */
[----:B------:R2:W1:Y:S02]  /*25090*/  SHFL.IDX PT, R8, R6, 0x2, 0x181f ;  /* 0x00581f0006087f89 */ /* 0x00046400000e0000 */
.L_x_1088:
[----:B------:R-:W-:Y:S05]  /*250a0*/  BRA.DIV ~URZ, `(.L_x_1019) ;  /* 0x00002da27f007947 */ /* 0x000fea000b800000 */
[----:B-1----:R1:W2:Y:S02]  /*250b0*/  SHFL.IDX PT, R2, R7, 0x2, 0x181f ;  /* 0x00581f0007027f89 */ /* 0x0022a400000e0000 */
.L_x_1089:
        /* <DEDUP_REMOVED lines=8> */
.L_x_1090:
[----:B------:R-:W-:-:S04]  /*25140*/  IADD3 R3, R4, 0x30, RZ ;  /* 0x0000003004037810 */ /* 0x000fc80007ffe0ff */
[----:B------:R-:W-:-:S13]  /*25150*/  ISETP.GE.OR P0, PT, R3, R5, P2 ;  /* 0x000000050300720c */ /* 0x000fda0001706670 */
[----:B--2---:R-:W-:-:S04]  /*25160*/  @!P0 LEA R2, P1, R0, R2, 0x1 ;  /* 0x0000000200028211 */ /* 0x004fc800078208ff */
[----:B------:R-:W-:-:S05]  /*25170*/  @!P0 LEA.HI.X R3, R0, R8, R70, 0x1, P1 ;  /* 0x0000000800038211 */ /* 0x000fca00008f0c46 */
[----:B------:R2:W-:Y:S01]  /*25180*/  @!P0 ST.E.128 [R2.64], RZ ;  /* 0x000000ff02008985 */ /* 0x0005e2000c101d08 */
[----:B------:R-:W-:Y:S05]  /*25190*/  BRA.DIV ~URZ, `(.L_x_1021) ;  /* 0x00002df27f007947 */ /* 0x000fea000b800000 */
[----:B------:R1:W2:Y:S02]  /*251a0*/  SHFL.IDX PT, R8, R6, 0x4, 0x181f ;  /* 0x00981f0006087f89 */ /* 0x0002a400000e0000 */
.L_x_1091:
[----:B------:R-:W-:Y:S05]  /*251b0*/  BRA.DIV ~URZ, `(.L_x_1022) ;  /* 0x00002e427f007947 */ /* 0x000fea000b800000 */
[----:B--2---:R2:W1:Y:S02]  /*251c0*/  SHFL.IDX PT, R2, R7, 0x4, 0x181f ;  /* 0x00981f0007027f89 */ /* 0x00446400000e0000 */
.L_x_1092:
        /* <DEDUP_REMOVED lines=8> */
.L_x_1093:
[----:B------:R-:W-:-:S04]  /*25250*/  IADD3 R3, R4, 0x50, RZ ;  /* 0x0000005004037810 */ /* 0x000fc80007ffe0ff */
[----:B------:R-:W-:-:S13]  /*25260*/  ISETP.GE.OR P0, PT, R3, R5, P2 ;  /* 0x000000050300720c */ /* 0x000fda0001706670 */
[----:B---3--:R-:W-:-:S04]  /*25270*/  @!P0 LEA R2, P1, R0, R2, 0x1 ;  /* 0x0000000200028211 */ /* 0x008fc800078208ff */
[----:B--2---:R-:W-:-:S05]  /*25280*/  @!P0 LEA.HI.X R3, R0, R8, R70, 0x1, P1 ;  /* 0x0000000800038211 */ /* 0x004fca00008f0c46 */
[----:B------:R2:W-:Y:S01]  /*25290*/  @!P0 ST.E.128 [R2.64], RZ ;  /* 0x000000ff02008985 */ /* 0x0005e2000c101d08 */
[----:B------:R-:W-:Y:S05]  /*252a0*/  BRA.DIV ~URZ, `(.L_x_1024) ;  /* 0x00002e927f007947 */ /* 0x000fea000b800000 */
[----:B------:R3:W1:Y:S02]  /*252b0*/  SHFL.IDX PT, R8, R6, 0x6, 0x181f ;  /* 0x00d81f0006087f89 */ /* 0x00066400000e0000 */
.L_x_1094:
[----:B------:R-:W-:Y:S05]  /*252c0*/  BRA.DIV ~URZ, `(.L_x_1025) ;  /* 0x00002ee27f007947 */ /* 0x000fea000b800000 */
[----:B--2---:R2:W3:Y:S02]  /*252d0*/  SHFL.IDX PT, R2, R7, 0x6, 0x181f ;  /* 0x00d81f0007027f89 */ /* 0x0044e400000e0000 */
.L_x_1095:
        /* <DEDUP_REMOVED lines=8> */
.L_x_1096:
[----:B------:R-:W-:-:S04]  /*25360*/  IADD3 R4, R4, 0x70, RZ ;  /* 0x0000007004047810 */ /* 0x000fc80007ffe0ff */
[----:B------:R-:W-:-:S13]  /*25370*/  ISETP.GE.OR P0, PT, R4, R5, P2 ;  /* 0x000000050400720c */ /* 0x000fda0001706670 */
[----:B----4-:R-:W-:-:S04]  /*25380*/  @!P0 LEA R2, P1, R0, R2, 0x1 ;  /* 0x0000000200028211 */ /* 0x010fc800078208ff */
[----:B---3--:R-:W-:-:S05]  /*25390*/  @!P0 LEA.HI.X R3, R0, R6, R70, 0x1, P1 ;  /* 0x0000000600038211 */ /* 0x008fca00008f0c46 */
[----:B------:R3:W-:Y:S04]  /*253a0*/  @!P0 ST.E.128 [R2.64], RZ ;  /* 0x000000ff02008985 */ /* 0x0007e8000c101d08 */
.L_x_999:
[----:B------:R-:W-:Y:S05]  /*253b0*/  BSYNC B1 ;  /* 0x0000000000017941 */ /* 0x000fea0003800000 */
.L_x_983:
        /* <DEDUP_REMOVED lines=9> */
[----:B------:R-:W-:Y:S01]  /*25450*/  LOP3.LUT R14, R71, 0x1f, RZ, 0xc0, !PT ;  /* 0x0000001f470e7812 */ /* 0x000fe200078ec0ff */
[----:B-1----:R-:W-:-:S03]  /*25460*/  IMAD.MOV.U32 R7, RZ, RZ, RZ ;  /* 0x000000ffff077224 */ /* 0x002fc600078e00ff */
[----:B------:R-:W-:Y:S01]  /*25470*/  ISETP.NE.AND P6, PT, R14, 0x1f, PT ;  /* 0x0000001f0e00780c */ /* 0x000fe20003fc5270 */
[----:B------:R-:W-:Y:S10]  /*25480*/  BRA.DIV ~URZ, `(.L_x_1028) ;  /* 0x00002e627f007947 */ /* 0x000ff4000b800000 */
[----:B------:R1:W2:Y:S02]  /*25490*/  SHFL.IDX PT, R9, R45, RZ, 0x1f ;  /* 0x00001fff2d097589 */ /* 0x0002a400000e0000 */
.L_x_1097:
[----:B------:R-:W-:Y:S05]  /*254a0*/  BRA.DIV ~URZ, `(.L_x_1029) ;  /* 0x00002eb27f007947 */ /* 0x000fea000b800000 */
[----:B------:R3:W1:Y:S02]  /*254b0*/  SHFL.IDX PT, R8, R45, 0x1, 0x1f ;  /* 0x00201f002d087f89 */ /* 0x00066400000e0000 */
.L_x_1098:
        /* <DEDUP_REMOVED lines=19> */
.L_x_1099:
        /* <DEDUP_REMOVED lines=16> */
.L_x_1100:
[----:B----4-:R-:W-:Y:S01]  /*256f0*/  IMAD R0, R0, c[0x0][0x538], RZ ;  /* 0x00014e0000007a24 */ /* 0x010fe200078e02ff */
[----:B------:R-:W-:Y:S04]  /*25700*/  BSSY B1, `(.L_x_1032) ;  /* 0x00000ce000017945 */ /* 0x000fe80003800000 */
[----:B-1----:R-:W-:-:S04]  /*25710*/  IADD3 R8, R0, R8, RZ ;  /* 0x0000000800087210 */ /* 0x002fc80007ffe0ff */
[----:B--2---:R-:W-:-:S13]  /*25720*/  ISETP.GT.AND P0, PT, R8, R9, PT ;  /* 0x000000090800720c */ /* 0x004fda0003f04270 */
[----:B------:R-:W-:Y:S05]  /*25730*/  @P0 BRA `(.L_x_1033) ;  /* 0x0000025000000947 */ /* 0x000fea0003800000 */
.L_x_1037:
        /* <DEDUP_REMOVED lines=17> */
.L_x_1101:
        /* <DEDUP_REMOVED lines=16> */
.L_x_1102:
[----:B--2---:R-:W-:-:S05]  /*25950*/  IMAD R0, R0, c[0x0][0x538], RZ ;  /* 0x00014e0000007a24 */ /* 0x004fca00078e02ff */
[----:B------:R-:W-:-:S04]  /*25960*/  IADD3 R8, R0, R8, RZ ;  /* 0x0000000800087210 */ /* 0x000fc80007ffe0ff */
[----:B------:R-:W-:-:S13]  /*25970*/  ISETP.GT.AND P0, PT, R8, R9, PT ;  /* 0x000000090800720c */ /* 0x000fda0003f04270 */
[----:B-1----:R-:W-:Y:S05]  /*25980*/  @!P0 BRA `(.L_x_1037) ;  /* 0xfffffdb000008947 */ /* 0x002fea000383ffff */
.L_x_1033:
[----:B------:R-:W-:-:S05]  /*25990*/  IADD3 R8, -R0, R8, RZ ;  /* 0x0000000800087210 */ /* 0x000fca0007ffe1ff */
[----:B------:R-:W-:-:S05]  /*259a0*/  IMAD R0, R4, c[0x0][0x538], R8 ;  /* 0x00014e0004007a24 */ /* 0x000fca00078e0208 */
[----:B------:R-:W-:Y:S01]  /*259b0*/  ISETP.GT.AND P0, PT, R0, R9, PT ;  /* 0x000000090000720c */ /* 0x000fe20003f04270 */
[----:B------:R-:W-:-:S12]  /*259c0*/  BRA.DIV ~URZ, `(.L_x_1038) ;  /* 0x00002df27f007947 */ /* 0x000fd8000b800000 */
[----:B------:R-:W-:-:S03]  /*259d0*/  VOTE.ANY R5, PT, !P0 ;  /* 0x0000000000057806 */ /* 0x000fc600040e0100 */
.L_x_1103:
[----:B------:R-:W2:Y:S01]  /*259e0*/  LDL.LU R2, [R1+0x64] ;  /* 0x0000640001027983 */ /* 0x000ea20000300800 */
[----:B------:R-:W2:Y:S02]  /*259f0*/  POPC R0, R5 ;  /* 0x0000000500007309 */ /* 0x000ea40000000000 */
[----:B--2---:R-:W-:-:S05]  /*25a00*/  IADD3 R2, R0, R2, RZ ;  /* 0x0000000200027210 */ /* 0x004fca0007ffe0ff */
[----:B------:R1:W-:Y:S01]  /*25a10*/  STL [R1+0x64], R2 ;  /* 0x0000640201007387 */ /* 0x0003e20000100800 */
[----:B------:R-:W-:Y:S05]  /*25a20*/  BRA.DIV ~URZ, `(.L_x_1039) ;  /* 0x00002de27f007947 */ /* 0x000fea000b800000 */
[----:B------:R2:W4:Y:S04]  /*25a30*/  SHFL.IDX PT, R12, R6, R0, 0x1f ;  /* 0x00001f00060c7589 */ /* 0x00052800000e0000 */
[----:B------:R2:W1:Y:S02]  /*25a40*/  SHFL.IDX PT, R7, R7, R0, 0x1f ;  /* 0x00001f0007077589 */ /* 0x00046400000e0000 */
.L_x_1104:
[----:B------:R-:W-:Y:S01]  /*25a50*/  ISETP.NE.AND P0, PT, R5, RZ, PT ;  /* 0x000000ff0500720c */ /* 0x000fe20003f05270 */
[----:B------:R-:W-:-:S12]  /*25a60*/  BSSY B0, `(.L_x_1040) ;  /* 0x0000005000007945 */ /* 0x000fd80003800000 */
[----:B------:R-:W-:Y:S05]  /*25a70*/  @!P0 BRA `(.L_x_1041) ;  /* 0x0000003000008947 */ /* 0x000fea0003800000 */
[----:B--2---:R-:W-:Y:S01]  /*25a80*/  IADD3 R0, R0, -0x1, RZ ;  /* 0xffffffff00007810 */ /* 0x004fe20007ffe0ff */
[----:B------:R-:W-:Y:S05]  /*25a90*/  BRA.DIV ~URZ, `(.L_x_1042) ;  /* 0x00002e427f007947 */ /* 0x000fea000b800000 */
[----:B------:R2:W3:Y:S02]  /*25aa0*/  SHFL.IDX PT, R13, R4, R0, 0x1f ;  /* 0x00001f00040d7589 */ /* 0x0004e400000e0000 */
.L_x_1041:
[----:B------:R-:W-:Y:S05]  /*25ab0*/  BSYNC B0 ;  /* 0x0000000000007941 */ /* 0x000fea0003800000 */
.L_x_1040:
        /* <DEDUP_REMOVED lines=68> */
.L_x_1044:
        /* <DEDUP_REMOVED lines=68> */
.L_x_1045:
[----:B------:R-:W-:Y:S05]  /*26340*/  BSYNC B0 ;  /* 0x0000000000007941 */ /* 0x000fea0003800000 */
.L_x_1043:
[----:B------:R-:W-:-:S04]  /*26350*/  LOP3.LUT R2, RZ, R2, RZ, 0x33, !PT ;  /* 0x00000002ff027212 */ /* 0x000fc800078e33ff */
[----:B-1----:R-:W-:-:S05]  /*26360*/  IADD3 R0, R2, R12, RZ ;  /* 0x0000000c02007210 */ /* 0x002fca0007ffe0ff */
[----:B------:R1:W-:Y:S01]  /*26370*/  STL [R1+0x5c], R0 ;  /* 0x00005c0001007387 */ /* 0x0003e20000100800 */
[----:B------:R-:W-:Y:S05]  /*26380*/  BRA `(.L_x_1046) ;  /* 0x0000005000007947 */ /* 0x000fea0003800000 */
.L_x_1034:
[----:B------:R-:W-:Y:S01]  /*26390*/  MOV R0, c[0x0][0x53c] ;  /* 0x00014f0000007a02 */ /* 0x000fe20000000f00 */
[----:B------:R1:W-:Y:S04]  /*263a0*/  STL [R1+0x58], R9 ;  /* 0x0000580901007387 */ /* 0x0003e80000100800 */
[----:B------:R1:W-:Y:S04]  /*263b0*/  STL [R1+0x5c], RZ ;  /* 0x00005cff01007387 */ /* 0x0003e80000100800 */
[----:B------:R1:W-:Y:S04]  /*263c0*/  STL [R1+0x60], RZ ;  /* 0x000060ff01007387 */ /* 0x0003e80000100800 */
[----:B------:R1:W-:Y:S02]  /*263d0*/  STL [R1+0x64], R0 ;  /* 0x0000640001007387 */ /* 0x0003e40000100800 */
.L_x_1046:
[----:B------:R-:W-:Y:S05]  /*263e0*/  BSYNC B1 ;  /* 0x0000000000017941 */ /* 0x000fea0003800000 */
.L_x_1032:
        /* <DEDUP_REMOVED lines=9> */
.L_x_1027:
[----:B-1----:R-:W3:Y:S02]  /*26480*/  LDL R0, [R1+0x64] ;  /* 0x0000640001007983 */ /* 0x002ee40000100800 */
[----:B---3--:R-:W-:-:S13]  /*26490*/  ISETP.GE.AND P0, PT, R0, c[0x0][0x53c], PT ;  /* 0x00014f0000007a0c */ /* 0x008fda0003f06270 */
[----:B--2-4-:R-:W-:Y:S01]  /*264a0*/  @P0 CALL.REL.NOINC `(.L_x_1047) ;  /* 0x0000001000000944 */ /* 0x014fe20003c00000 */
[----:B------:R-:W-:Y:S05]  /*264b0*/  BRA `(.L_x_1048) ;  /* 0xfffdb22000007947 */ /* 0x000fea000383ffff */
.L_x_1047:
[----:B------:R-:W-:Y:S05]  /*264c0*/  EXIT ;  /* 0x000000000000794d */ /* 0x000fea0003800000 */
.L_x_779:
[----:B------:R-:W-:Y:S01]  /*264d0*/  IMAD.MOV.U32 R0, RZ, RZ, R5 ;  /* 0x000000ffff007224 */ /* 0x000fe200078e0005 */
[----:B------:R-:W-:Y:S02]  /*264e0*/  MOV R2, 0x1 ;  /* 0x0000000100027802 */ /* 0x000fe40000000f00 */
[----:B------:R-:W-:Y:S02]  /*264f0*/  MOV R3, 0x26510 ;  /* 0x0002651000037802 */ /* 0x000fe40000000f00 */
[----:B------:R-:W-:Y:S05]  /*26500*/  CALL.REL.NOINC `($__internal_14_$__cuda_sm70_shflsync_up_p) ;  /* 0x000024e000007944 */ /* 0x000fea0003c00000 */
[----:B------:R-:W-:Y:S01]  /*26510*/  MOV R0, R4 ;  /* 0x0000000400007202 */ /* 0x000fe20000000f00 */
[----:B------:R-:W-:Y:S05]  /*26520*/  BRA `(.L_x_1049) ;  /* 0xfffd9f3000007947 */ /* 0x000fea000383ffff */
.L_x_780:
[----:B------:R-:W-:Y:S01]  /*26530*/  IMAD.MOV.U32 R0, RZ, RZ, R5 ;  /* 0x000000ffff007224 */ /* 0x000fe200078e0005 */
[----:B------:R-:W-:Y:S02]  /*26540*/  MOV R2, 0x2 ;  /* 0x0000000200027802 */ /* 0x000fe40000000f00 */
[----:B------:R-:W-:Y:S02]  /*26550*/  MOV R3, 0x26570 ;  /* 0x0002657000037802 */ /* 0x000fe40000000f00 */
[----:B------:R-:W-:Y:S05]  /*26560*/  CALL.REL.NOINC `($__internal_14_$__cuda_sm70_shflsync_up_p) ;  /* 0x0000248000007944 */ /* 0x000fea0003c00000 */
[----:B------:R-:W-:Y:S01]  /*26570*/  SEL R0, R4, RZ, P4 ;  /* 0x000000ff04007207 */ /* 0x000fe20002000000 */
[----:B------:R-:W-:Y:S01]  /*26580*/  IMAD.MOV.U32 R2, RZ, RZ, 0x4 ;  /* 0x00000004ff027424 */ /* 0x000fe200078e00ff */
[----:B------:R-:W-:-:S03]  /*26590*/  MOV R3, 0x265c0 ;  /* 0x000265c000037802 */ /* 0x000fc60000000f00 */
[----:B------:R-:W-:Y:S02]  /*265a0*/  IMAD.IADD R0, R5, 0x1, R0 ;  /* 0x0000000105007824 */ /* 0x000fe400078e0200 */
        /* <DEDUP_REMOVED lines=13> */
[----:B------:R-:W-:Y:S02]  /*26680*/  MOV R3, 0x1f ;  /* 0x0000001f00037802 */ /* 0x000fe40000000f00 */
[----:B------:R-:W-:Y:S01]  /*26690*/  MOV R2, 0x266d0 ;  /* 0x000266d000027802 */ /* 0x000fe20000000f00 */
[----:B------:R-:W-:-:S04]  /*266a0*/  IMAD.IADD R4, R0, 0x1, R4 ;  /* 0x0000000100047824 */ /* 0x000fc800078e0204 */
[----:B------:R-:W-:Y:S02]  /*266b0*/  IMAD.MOV.U32 R11, RZ, RZ, R4 ;  /* 0x000000ffff0b7224 */ /* 0x000fe400078e0004 */
[----:B------:R-:W-:Y:S05]  /*266c0*/  CALL.REL.NOINC `($__internal_13_$__cuda_sm70_shflsync_idx_p) ;  /* 0x000022d000007944 */ /* 0x000fea0003c00000 */
[----:B------:R-:W-:Y:S01]  /*266d0*/  MOV R0, R10 ;  /* 0x0000000a00007202 */ /* 0x000fe20000000f00 */
[----:B------:R-:W-:Y:S05]  /*266e0*/  BRA `(.L_x_1050) ;  /* 0xfffd9e7000007947 */ /* 0x000fea000383ffff */
.L_x_782:
[----:B------:R-:W-:Y:S02]  /*266f0*/  SEL R0, RZ, 0x1, P0 ;  /* 0x00000001ff007807 */ /* 0x000fe40000000000 */
[----:B------:R-:W-:Y:S02]  /*26700*/  MOV R2, 0x26720 ;  /* 0x0002672000027802 */ /* 0x000fe40000000f00 */
[----:B------:R-:W-:Y:S05]  /*26710*/  CALL.REL.NOINC `($__internal_15_$__cuda_sm70_votesync_ballot) ;  /* 0x0000234000007944 */ /* 0x000fea0003c00000 */
[----:B------:R-:W-:Y:S01]  /*26720*/  MOV R6, R0 ;  /* 0x0000000000067202 */ /* 0x000fe20000000f00 */
[----:B------:R-:W-:Y:S05]  /*26730*/  BRA `(.L_x_1051) ;  /* 0xfffd9eb000007947 */ /* 0x000fea000383ffff */
.L_x_783:
[----:B------:R-:W-:Y:S01]  /*26740*/  IMAD.MOV.U32 R11, RZ, RZ, R9 ;  /* 0x000000ffff0b7224 */ /* 0x000fe200078e0009 */
[----:B------:R-:W-:Y:S01]  /*26750*/  MOV R10, R0 ;  /* 0x00000000000a7202 */ /* 0x000fe20000000f00 */
[----:B------:R-:W-:Y:S01]  /*26760*/  IMAD.MOV.U32 R3, RZ, RZ, 0x1f ;  /* 0x0000001fff037424 */ /* 0x000fe200078e00ff */
[----:B-1----:R-:W-:Y:S02]  /*26770*/  MOV R2, 0x26790 ;  /* 0x0002679000027802 */ /* 0x002fe40000000f00 */
[----:B------:R-:W-:Y:S05]  /*26780*/  CALL.REL.NOINC `($__internal_13_$__cuda_sm70_shflsync_idx_p) ;  /* 0x0000221000007944 */ /* 0x000fea0003c00000 */
[----:B------:R-:W-:Y:S01]  /*26790*/  IMAD.MOV.U32 R13, RZ, RZ, R10 ;  /* 0x000000ffff0d7224 */ /* 0x000fe200078e000a */
[----:B------:R-:W-:Y:S01]  /*267a0*/  MOV R11, R8 ;  /* 0x00000008000b7202 */ /* 0x000fe20000000f00 */
[----:B------:R-:W-:Y:S01]  /*267b0*/  IMAD.MOV.U32 R5, RZ, RZ, RZ ;  /* 0x000000ffff057224 */ /* 0x000fe200078e00ff */
[----:B------:R-:W-:Y:S01]  /*267c0*/  MOV R10, R0 ;  /* 0x00000000000a7202 */ /* 0x000fe20000000f00 */
[----:B------:R-:W-:Y:S01]  /*267d0*/  IMAD.MOV.U32 R3, RZ, RZ, 0x1f ;  /* 0x0000001fff037424 */ /* 0x000fe200078e00ff */
[----:B------:R-:W-:-:S02]  /*267e0*/  MOV R2, 0x26800 ;  /* 0x0002680000027802 */ /* 0x000fc40000000f00 */
[----:B------:R-:W-:Y:S05]  /*267f0*/  CALL.REL.NOINC `($__internal_13_$__cuda_sm70_shflsync_idx_p) ;  /* 0x000021a000007944 */ /* 0x000fea0003c00000 */
[----:B------:R-:W-:Y:S01]  /*26800*/  MOV R9, R10 ;  /* 0x0000000a00097202 */ /* 0x000fe20000000f00 */
[----:B------:R-:W-:Y:S05]  /*26810*/  BRA `(.L_x_1052) ;  /* 0xfffd9e4000007947 */ /* 0x000fea000383ffff */
.L_x_786:
[----:B------:R-:W-:Y:S01]  /*26820*/  IMAD.MOV.U32 R11, RZ, RZ, R4 ;  /* 0x000000ffff0b7224 */ /* 0x000fe200078e0004 */
[----:B------:R-:W-:-:S02]  /*26830*/  MOV R3, 0x1f ;  /* 0x0000001f00037802 */ /* 0x000fc40000000f00 */
[----:B-1----:R-:W-:Y:S02]  /*26840*/  MOV R2, 0x26860 ;  /* 0x0002686000027802 */ /* 0x002fe40000000f00 */
[----:B--234-:R-:W-:Y:S05]  /*26850*/  CALL.REL.NOINC `($__internal_13_$__cuda_sm70_shflsync_idx_p) ;  /* 0x0000214000007944 */ /* 0x01cfea0003c00000 */
[----:B------:R-:W-:Y:S01]  /*26860*/  MOV R5, R10 ;  /* 0x0000000a00057202 */ /* 0x000fe20000000f00 */
[----:B------:R-:W-:Y:S05]  /*26870*/  BRA `(.L_x_785) ;  /* 0xfffd9e4000007947 */ /* 0x000fea000383ffff */
.L_x_851:
[----:B------:R-:W-:Y:S01]  /*26880*/  IMAD.MOV.U32 R11, RZ, RZ, R5 ;  /* 0x000000ffff0b7224 */ /* 0x000fe200078e0005 */
[----:B------:R-:W-:Y:S01]  /*26890*/  MOV R10, RZ ;  /* 0x000000ff000a7202 */ /* 0x000fe20000000f00 */
[----:B------:R-:W-:Y:S01]  /*268a0*/  IMAD.MOV.U32 R3, RZ, RZ, 0x181f ;  /* 0x0000181fff037424 */ /* 0x000fe200078e00ff */
[----:B-1----:R-:W-:Y:S02]  /*268b0*/  MOV R2, 0x268d0 ;  /* 0x000268d000027802 */ /* 0x002fe40000000f00 */
[----:B-----5:R-:W-:Y:S05]  /*268c0*/  CALL.REL.NOINC `($__internal_13_$__cuda_sm70_shflsync_idx_p) ;  /* 0x000020d000007944 */ /* 0x020fea0003c00000 */
[----:B------:R-:W-:Y:S01]  /*268d0*/  MOV R7, R10 ;  /* 0x0000000a00077202 */ /* 0x000fe20000000f00 */
[----:B------:R-:W-:Y:S05]  /*268e0*/  BRA `(.L_x_1053) ;  /* 0xfffe204000007947 */ /* 0x000fea000383ffff */
.L_x_852:
[----:B------:R-:W-:Y:S01]  /*268f0*/  IMAD.MOV.U32 R11, RZ, RZ, R6 ;  /* 0x000000ffff0b7224 */ /* 0x000fe200078e0006 */
[----:B------:R-:W-:Y:S01]  /*26900*/  MOV R10, RZ ;  /* 0x000000ff000a7202 */ /* 0x000fe20000000f00 */
[----:B------:R-:W-:Y:S01]  /*26910*/  IMAD.MOV.U32 R3, RZ, RZ, 0x181f ;  /* 0x0000181fff037424 */ /* 0x000fe200078e00ff */
[----:B-1----:R-:W-:Y:S02]  /*26920*/  MOV R2, 0x26940 ;  /* 0x0002694000027802 */ /* 0x002fe40000000f00 */
[----:B--23-5:R-:W-:Y:S05]  /*26930*/  CALL.REL.NOINC `($__internal_13_$__cuda_sm70_shflsync_idx_p) ;  /* 0x0000206000007944 */ /* 0x02cfea0003c00000 */
[----:B------:R-:W-:Y:S01]  /*26940*/  MOV R2, R10 ;  /* 0x0000000a00027202 */ /* 0x000fe20000000f00 */
[----:B------:R-:W-:Y:S05]  /*26950*/  BRA `(.L_x_1054) ;  /* 0xfffe1ff000007947 */ /* 0x000fea000383ffff */
.L_x_855:
[----:B------:R-:W-:Y:S01]  /*26960*/  IMAD.MOV.U32 R11, RZ, RZ, R5 ;  /* 0x000000ffff0b7224 */ /* 0x000fe200078e0005 */
[----:B------:R-:W-:Y:S01]  /*26970*/  MOV R10, 0x1 ;  /* 0x00000001000a7802 */ /* 0x000fe20000000f00 */
[----:B--2---:R-:W-:Y:S01]  /*26980*/  IMAD.MOV.U32 R3, RZ, RZ, 0x181f ;  /* 0x0000181fff037424 */ /* 0x004fe200078e00ff */
[----:B----4-:R-:W-:-:S02]  /*26990*/  MOV R2, 0x269b0 ;  /* 0x000269b000027802 */ /* 0x010fc40000000f00 */
[----:B-1-3-5:R-:W-:Y:S05]  /*269a0*/  CALL.REL.NOINC `($__internal_13_$__cuda_sm70_shflsync_idx_p) ;  /* 0x00001ff000007944 */ /* 0x02afea0003c00000 */
[----:B------:R-:W-:Y:S01]  /*269b0*/  IMAD.MOV.U32 R7, RZ, RZ, R10 ;  /* 0x000000ffff077224 */ /* 0x000fe200078e000a */
[----:B------:R-:W-:Y:S01]  /*269c0*/  MOV R10, 0x1 ;  /* 0x00000001000a7802 */ /* 0x000fe20000000f00 */
[----:B------:R-:W-:Y:S01]  /*269d0*/  IMAD.MOV.U32 R11, RZ, RZ, R6 ;  /* 0x000000ffff0b7224 */ /* 0x000fe200078e0006 */
[----:B------:R-:W-:-:S02]  /*269e0*/  MOV R3, 0x181f ;  /* 0x0000181f00037802 */ /* 0x000fc40000000f00 */
[----:B------:R-:W-:Y:S02]  /*269f0*/  MOV R2, 0x26a10 ;  /* 0x00026a1000027802 */ /* 0x000fe40000000f00 */
[----:B------:R-:W-:Y:S05]  /*26a00*/  CALL.REL.NOINC `($__internal_13_$__cuda_sm70_shflsync_idx_p) ;  /* 0x00001f9000007944 */ /* 0x000fea0003c00000 */
[----:B------:R-:W-:Y:S01]  /*26a10*/  MOV R2, R10 ;  /* 0x0000000a00027202 */ /* 0x000fe20000000f00 */
[----:B------:R-:W-:Y:S05]  /*26a20*/  BRA `(.L_x_1055) ;  /* 0xfffe201000007947 */ /* 0x000fea000383ffff */
.L_x_858:
[----:B------:R-:W-:Y:S01]  /*26a30*/  IMAD.MOV.U32 R11, RZ, RZ, R5 ;  /* 0x000000ffff0b7224 */ /* 0x000fe200078e0005 */
[----:B------:R-:W-:Y:S01]  /*26a40*/  MOV R10, 0x2 ;  /* 0x00000002000a7802 */ /* 0x000fe20000000f00 */
[----:B-1----:R-:W-:Y:S01]  /*26a50*/  IMAD.MOV.U32 R3, RZ, RZ, 0x181f ;  /* 0x0000181fff037424 */ /* 0x002fe200078e00ff */
[----:B--2---:R-:W-:Y:S02]  /*26a60*/  MOV R2, 0x26a80 ;  /* 0x00026a8000027802 */ /* 0x004fe40000000f00 */
[----:B---3-5:R-:W-:Y:S05]  /*26a70*/  CALL.REL.NOINC `($__internal_13_$__cuda_sm70_shflsync_idx_p) ;  /* 0x00001f2000007944 */ /* 0x028fea0003c00000 */
[----:B------:R-:W-:Y:S01]  /*26a80*/  MOV R7, R10 ;  /* 0x0000000a00077202 */ /* 0x000fe20000000f00 */
[----:B------:R-:W-:Y:S05]  /*26a90*/  BRA `(.L_x_1056) ;  /* 0xfffe207000007947 */ /* 0x000fea000383ffff */
.L_x_859:
[----:B------:R-:W-:Y:S01]  /*26aa0*/  IMAD.MOV.U32 R11, RZ, RZ, R6 ;  /* 0x000000ffff0b7224 */ /* 0x000fe200078e0006 */
[----:B------:R-:W-:Y:S01]  /*26ab0*/  MOV R10, 0x2 ;  /* 0x00000002000a7802 */ /* 0x000fe20000000f00 */
[----:B------:R-:W-:Y:S01]  /*26ac0*/  IMAD.MOV.U32 R3, RZ, RZ, 0x181f ;  /* 0x0000181fff037424 */ /* 0x000fe200078e00ff */
[----:B--2---:R-:W-:Y:S02]  /*26ad0*/  MOV R2, 0x26af0 ;  /* 0x00026af000027802 */ /* 0x004fe40000000f00 */
[----:B-1-345:R-:W-:Y:S05]  /*26ae0*/  CALL.REL.NOINC `($__internal_13_$__cuda_sm70_shflsync_idx_p) ;  /* 0x00001eb000007944 */ /* 0x03afea0003c00000 */
[----:B------:R-:W-:Y:S01]  /*26af0*/  MOV R2, R10 ;  /* 0x0000000a00027202 */ /* 0x000fe20000000f00 */
[----:B------:R-:W-:Y:S05]  /*26b00*/  BRA `(.L_x_1057) ;  /* 0xfffe202000007947 */ /* 0x000fea000383ffff */
.L_x_862:
[----:B------:R-:W-:Y:S01]  /*26b10*/  IMAD.MOV.U32 R11, RZ, RZ, R5 ;  /* 0x000000ffff0b7224 */ /* 0x000fe200078e0005 */
[----:B------:R-:W-:Y:S01]  /*26b20*/  MOV R10, 0x3 ;  /* 0x00000003000a7802 */ /* 0x000fe20000000f00 */
[----:B-1----:R-:W-:Y:S01]  /*26b30*/  IMAD.MOV.U32 R3, RZ, RZ, 0x181f ;  /* 0x0000181fff037424 */ /* 0x002fe200078e00ff */
[----:B------:R-:W-:-:S02]  /*26b40*/  MOV R2, 0x26b60 ;  /* 0x00026b6000027802 */ /* 0x000fc40000000f00 */
[----:B--2345:R-:W-:Y:S05]  /*26b50*/  CALL.REL.NOINC `($__internal_13_$__cuda_sm70_shflsync_idx_p) ;  /* 0x00001e4000007944 */ /* 0x03cfea0003c00000 */
        /* <DEDUP_REMOVED lines=8> */
.L_x_865:
[----:B------:R-:W-:Y:S01]  /*26be0*/  IMAD.MOV.U32 R11, RZ, RZ, R5 ;  /* 0x000000ffff0b7224 */ /* 0x000fe200078e0005 */
[----:B------:R-:W-:Y:S01]  /*26bf0*/  MOV R10, 0x4 ;  /* 0x00000004000a7802 */ /* 0x000fe20000000f00 */
[----:B-1----:R-:W-:Y:S01]  /*26c00*/  IMAD.MOV.U32 R3, RZ, RZ, 0x181f ;  /* 0x0000181fff037424 */ /* 0x002fe200078e00ff */
[----:B------:R-:W-:Y:S02]  /*26c10*/  MOV R2, 0x26c30 ;  /* 0x00026c3000027802 */ /* 0x000fe40000000f00 */
[----:B--2345:R-:W-:Y:S05]  /*26c20*/  CALL.REL.NOINC `($__internal_13_$__cuda_sm70_shflsync_idx_p) ;  /* 0x00001d7000007944 */ /* 0x03cfea0003c00000 */
[----:B------:R-:W-:Y:S01]  /*26c30*/  MOV R7, R10 ;  /* 0x0000000a00077202 */ /* 0x000fe20000000f00 */
[----:B------:R-:W-:Y:S05]  /*26c40*/  BRA `(.L_x_1059) ;  /* 0xfffe209000007947 */ /* 0x000fea000383ffff */
.L_x_866:
[----:B------:R-:W-:Y:S01]  /*26c50*/  IMAD.MOV.U32 R11, RZ, RZ, R6 ;  /* 0x000000ffff0b7224 */ /* 0x000fe200078e0006 */
[----:B------:R-:W-:Y:S01]  /*26c60*/  MOV R10, 0x4 ;  /* 0x00000004000a7802 */ /* 0x000fe20000000f00 */
[----:B-1----:R-:W-:Y:S01]  /*26c70*/  IMAD.MOV.U32 R3, RZ, RZ, 0x181f ;  /* 0x0000181fff037424 */ /* 0x002fe200078e00ff */
[----:B------:R-:W-:Y:S02]  /*26c80*/  MOV R2, 0x26ca0 ;  /* 0x00026ca000027802 */ /* 0x000fe40000000f00 */
[----:B--2345:R-:W-:Y:S05]  /*26c90*/  CALL.REL.NOINC `($__internal_13_$__cuda_sm70_shflsync_idx_p) ;  /* 0x00001d0000007944 */ /* 0x03cfea0003c00000 */
[----:B------:R-:W-:Y:S01]  /*26ca0*/  MOV R2, R10 ;  /* 0x0000000a00027202 */ /* 0x000fe20000000f00 */
[----:B------:R-:W-:Y:S05]  /*26cb0*/  BRA `(.L_x_1060) ;  /* 0xfffe204000007947 */ /* 0x000fea000383ffff */
.L_x_869:
[----:B------:R-:W-:Y:S01]  /*26cc0*/  IMAD.MOV.U32 R11, RZ, RZ, R5 ;  /* 0x000000ffff0b7224 */ /* 0x000fe200078e0005 */
[----:B------:R-:W-:Y:S01]  /*26cd0*/  MOV R10, 0x5 ;  /* 0x00000005000a7802 */ /* 0x000fe20000000f00 */
[----:B--2---:R-:W-:Y:S01]  /*26ce0*/  IMAD.MOV.U32 R3, RZ, RZ, 0x181f ;  /* 0x0000181fff037424 */ /* 0x004fe200078e00ff */
[----:B------:R-:W-:-:S02]  /*26cf0*/  MOV R2, 0x26d10 ;  /* 0x00026d1000027802 */ /* 0x000fc40000000f00 */
[----:B-1-345:R-:W-:Y:S05]  /*26d00*/  CALL.REL.NOINC `($__internal_13_$__cuda_sm70_shflsync_idx_p) ;  /* 0x00001c9000007944 */ /* 0x03afea0003c00000 */
        /* <DEDUP_REMOVED lines=8> */
.L_x_872:
[----:B------:R-:W-:Y:S01]  /*26d90*/  IMAD.MOV.U32 R11, RZ, RZ, R5 ;  /* 0x000000ffff0b7224 */ /* 0x000fe200078e0005 */
[----:B------:R-:W-:Y:S01]  /*26da0*/  MOV R10, 0x6 ;  /* 0x00000006000a7802 */ /* 0x000fe20000000f00 */
[----:B-1----:R-:W-:Y:S01]  /*26db0*/  IMAD.MOV.U32 R3, RZ, RZ, 0x181f ;  /* 0x0000181fff037424 */ /* 0x002fe200078e00ff */
[----:B--2---:R-:W-:Y:S02]  /*26dc0*/  MOV R2, 0x26de0 ;  /* 0x00026de000027802 */ /* 0x004fe40000000f00 */
[----:B---345:R-:W-:Y:S05]  /*26dd0*/  CALL.REL.NOINC `($__internal_13_$__cuda_sm70_shflsync_idx_p) ;  /* 0x00001bc000007944 */ /* 0x038fea0003c00000 */
[----:B------:R-:W-:Y:S01]  /*26de0*/  MOV R7, R10 ;  /* 0x0000000a00077202 */ /* 0x000fe20000000f00 */
[----:B------:R-:W-:Y:S05]  /*26df0*/  BRA `(.L_x_1062) ;  /* 0xfffe20b000007947 */ /* 0x000fea000383ffff */
.L_x_873:
[----:B------:R-:W-:Y:S01]  /*26e00*/  IMAD.MOV.U32 R11, RZ, RZ, R6 ;  /* 0x000000ffff0b7224 */ /* 0x000fe200078e0006 */
[----:B------:R-:W-:Y:S01]  /*26e10*/  MOV R10, 0x6 ;  /* 0x00000006000a7802 */ /* 0x000fe20000000f00 */
[----:B------:R-:W-:Y:S01]  /*26e20*/  IMAD.MOV.U32 R3, RZ, RZ, 0x181f ;  /* 0x0000181fff037424 */ /* 0x000fe200078e00ff */
[----:B--2---:R-:W-:Y:S02]  /*26e30*/  MOV R2, 0x26e50 ;  /* 0x00026e5000027802 */ /* 0x004fe40000000f00 */
[----:B-1-345:R-:W-:Y:S05]  /*26e40*/  CALL.REL.NOINC `($__internal_13_$__cuda_sm70_shflsync_idx_p) ;  /* 0x00001b5000007944 */ /* 0x03afea0003c00000 */
[----:B------:R-:W-:Y:S01]  /*26e50*/  MOV R2, R10 ;  /* 0x0000000a00027202 */ /* 0x000fe20000000f00 */
[----:B------:R-:W-:Y:S05]  /*26e60*/  BRA `(.L_x_1063) ;  /* 0xfffe206000007947 */ /* 0x000fea000383ffff */
.L_x_876:
        /* <DEDUP_REMOVED lines=13> */
.L_x_979:
[----:B------:R3:W5:Y:S01]  /*26f40*/  LDL R0, [R1+0x10] ;  /* 0x0000100001007983 */ /* 0x0007620000100800 */
[----:B------:R-:W-:Y:S02]  /*26f50*/  MOV R8, 0x2 ;  /* 0x0000000200087802 */ /* 0x000fe40000000f00 */
[----:B-12---:R-:W-:Y:S02]  /*26f60*/  MOV R4, 0x26f80 ;  /* 0x00026f8000047802 */ /* 0x006fe40000000f00 */
[----:B---3-5:R-:W-:Y:S05]  /*26f70*/  CALL.REL.NOINC `($__internal_12_$__cuda_sm70_shflsync_bfly_p) ;  /* 0x000019d000007944 */ /* 0x028fea0003c00000 */
[----:B------:R-:W-:Y:S01]  /*26f80*/  MOV R2, R0 ;  /* 0x0000000000027202 */ /* 0x000fe20000000f00 */
[----:B------:R-:W-:Y:S05]  /*26f90*/  BRA `(.L_x_1065) ;  /* 0xffffad7000007947 */ /* 0x000fea000383ffff */
.L_x_980:
[----:B------:R-:W-:Y:S01]  /*26fa0*/  IMAD.MOV.U32 R0, RZ, RZ, R2 ;  /* 0x000000ffff007224 */ /* 0x000fe200078e0002 */
[----:B------:R-:W-:Y:S02]  /*26fb0*/  MOV R8, 0x1 ;  /* 0x0000000100087802 */ /* 0x000fe40000000f00 */
[----:B-1----:R-:W-:Y:S02]  /*26fc0*/  MOV R4, 0x26fe0 ;  /* 0x00026fe000047802 */ /* 0x002fe40000000f00 */
[----:B------:R-:W-:Y:S05]  /*26fd0*/  CALL.REL.NOINC `($__internal_12_$__cuda_sm70_shflsync_bfly_p) ;  /* 0x0000197000007944 */ /* 0x000fea0003c00000 */
[----:B------:R-:W-:Y:S02]  /*26fe0*/  FADD.FTZ R2, R2, R0 ;  /* 0x0000000002027221 */ /* 0x000fe40000010000 */
[----:B------:R1:W5:Y:S01]  /*26ff0*/  LDL R0, [R1+0xc] ;  /* 0x00000c0001007983 */ /* 0x0003620000100800 */
[----:B------:R-:W-:-:S02]  /*27000*/  MOV R8, 0x2 ;  /* 0x0000000200087802 */ /* 0x000fc40000000f00 */
[----:B------:R-:W-:Y:S02]  /*27010*/  MOV R4, 0x27030 ;  /* 0x0002703000047802 */ /* 0x000fe40000000f00 */
[----:B-1---5:R-:W-:Y:S05]  /*27020*/  CALL.REL.NOINC `($__internal_12_$__cuda_sm70_shflsync_bfly_p) ;  /* 0x0000192000007944 */ /* 0x022fea0003c00000 */
[----:B------:R-:W2:Y:S01]  /*27030*/  LDL.LU R4, [R1+0xc] ;  /* 0x00000c0001047983 */ /* 0x000ea20000300800 */
[----:B------:R-:W-:Y:S01]  /*27040*/  MOV R8, 0x1 ;  /* 0x0000000100087802 */ /* 0x000fe20000000f00 */
[----:B--2---:R-:W-:Y:S01]  /*27050*/  FADD.FTZ R5, R4, R0 ;  /* 0x0000000004057221 */ /* 0x004fe20000010000 */
[----:B------:R-:W-:-:S04]  /*27060*/  MOV R4, 0x27090 ;  /* 0x0002709000047802 */ /* 0x000fc80000000f00 */
[----:B------:R-:W-:Y:S02]  /*27070*/  MOV R0, R5 ;  /* 0x0000000500007202 */ /* 0x000fe40000000f00 */
[----:B------:R-:W-:Y:S05]  /*27080*/  CALL.REL.NOINC `($__internal_12_$__cuda_sm70_shflsync_bfly_p) ;  /* 0x000018c000007944 */ /* 0x000fea0003c00000 */
[----:B------:R-:W-:Y:S02]  /*27090*/  FADD.FTZ R5, R5, R0 ;  /* 0x0000000005057221 */ /* 0x000fe40000010000 */
[----:B------:R1:W5:Y:S01]  /*270a0*/  LDL R0, [R1+0x14] ;  /* 0x0000140001007983 */ /* 0x0003620000100800 */
[----:B------:R-:W-:Y:S02]  /*270b0*/  MOV R8, 0x2 ;  /* 0x0000000200087802 */ /* 0x000fe40000000f00 */
        /* <DEDUP_REMOVED lines=19> */
[----:B------:R-:W-:Y:S01]  /*271f0*/  MOV R9, R0 ;  /* 0x0000000000097202 */ /* 0x000fe20000000f00 */
[----:B------:R-:W-:Y:S05]  /*27200*/  BRA `(.L_x_1066) ;  /* 0xffffac3000007947 */ /* 0x000fea000383ffff */
.L_x_987:
[----:B--234-:R-:W-:Y:S01]  /*27210*/  IMAD.MOV.U32 R11, RZ, RZ, R6 ;  /* 0x000000ffff0b7224 */ /* 0x01cfe200078e0006 */
[----:B------:R-:W-:Y:S01]  /*27220*/  MOV R10, RZ ;  /* 0x000000ff000a7202 */ /* 0x000fe20000000f00 */
[----:B------:R-:W-:Y:S01]  /*27230*/  IMAD.MOV.U32 R3, RZ, RZ, 0x181f ;  /* 0x0000181fff037424 */ /* 0x000fe200078e00ff */
[----:B------:R-:W-:Y:S02]  /*27240*/  MOV R2, 0x27260 ;  /* 0x0002726000027802 */ /* 0x000fe40000000f00 */
[----:B-1----:R-:W-:Y:S05]  /*27250*/  CALL.REL.NOINC `($__internal_13_$__cuda_sm70_shflsync_idx_p) ;  /* 0x0000174000007944 */ /* 0x002fea0003c00000 */
[----:B------:R-:W-:Y:S01]  /*27260*/  MOV R8, R10 ;  /* 0x0000000a00087202 */ /* 0x000fe20000000f00 */
[----:B------:R-:W-:Y:S05]  /*27270*/  BRA `(.L_x_1067) ;  /* 0xffffc46000007947 */ /* 0x000fea000383ffff */
.L_x_988:
[----:B------:R-:W-:Y:S01]  /*27280*/  IMAD.MOV.U32 R11, RZ, RZ, R7 ;  /* 0x000000ffff0b7224 */ /* 0x000fe200078e0007 */
[----:B------:R-:W-:Y:S01]  /*27290*/  MOV R10, RZ ;  /* 0x000000ff000a7202 */ /* 0x000fe20000000f00 */
[----:B------:R-:W-:Y:S01]  /*272a0*/  IMAD.MOV.U32 R3, RZ, RZ, 0x181f ;  /* 0x0000181fff037424 */ /* 0x000fe200078e00ff */
[----:B------:R-:W-:Y:S02]  /*272b0*/  MOV R2, 0x272d0 ;  /* 0x000272d000027802 */ /* 0x000fe40000000f00 */
[----:B-123--:R-:W-:Y:S05]  /*272c0*/  CALL.REL.NOINC `($__internal_13_$__cuda_sm70_shflsync_idx_p) ;  /* 0x000016d000007944 */ /* 0x00efea0003c00000 */
[----:B------:R-:W-:Y:S01]  /*272d0*/  MOV R2, R10 ;  /* 0x0000000a00027202 */ /* 0x000fe20000000f00 */
[----:B------:R-:W-:Y:S05]  /*272e0*/  BRA `(.L_x_1068) ;  /* 0xffffc41000007947 */ /* 0x000fea000383ffff */
.L_x_989:
[----:B------:R-:W-:Y:S01]  /*272f0*/  IMAD.MOV.U32 R11, RZ, RZ, R6 ;  /* 0x000000ffff0b7224 */ /* 0x000fe200078e0006 */
[----:B------:R-:W-:Y:S01]  /*27300*/  MOV R10, 0x1 ;  /* 0x00000001000a7802 */ /* 0x000fe20000000f00 */
[----:B--2---:R-:W-:Y:S01]  /*27310*/  IMAD.MOV.U32 R3, RZ, RZ, 0x181f ;  /* 0x0000181fff037424 */ /* 0x004fe200078e00ff */
[----:B------:R-:W-:-:S02]  /*27320*/  MOV R2, 0x27340 ;  /* 0x0002734000027802 */ /* 0x000fc40000000f00 */
[----:B-1--4-:R-:W-:Y:S05]  /*27330*/  CALL.REL.NOINC `($__internal_13_$__cuda_sm70_shflsync_idx_p) ;  /* 0x0000166000007944 */ /* 0x012fea0003c00000 */
        /* <DEDUP_REMOVED lines=8> */
.L_x_990:
[----:B------:R-:W-:Y:S01]  /*273c0*/  IMAD.MOV.U32 R11, RZ, RZ, R6 ;  /* 0x000000ffff0b7224 */ /* 0x000fe200078e0006 */
[----:B------:R-:W-:Y:S01]  /*273d0*/  MOV R10, 0x2 ;  /* 0x00000002000a7802 */ /* 0x000fe20000000f00 */
[----:B--2---:R-:W-:Y:S01]  /*273e0*/  IMAD.MOV.U32 R3, RZ, RZ, 0x181f ;  /* 0x0000181fff037424 */ /* 0x004fe200078e00ff */
[----:B------:R-:W-:Y:S02]  /*273f0*/  MOV R2, 0x27410 ;  /* 0x0002741000027802 */ /* 0x000fe40000000f00 */
[----:B-1-34-:R-:W-:Y:S05]  /*27400*/  CALL.REL.NOINC `($__internal_13_$__cuda_sm70_shflsync_idx_p) ;  /* 0x0000159000007944 */ /* 0x01afea0003c00000 */
[----:B------:R-:W-:Y:S01]  /*27410*/  MOV R8, R10 ;  /* 0x0000000a00087202 */ /* 0x000fe20000000f00 */
[----:B------:R-:W-:Y:S05]  /*27420*/  BRA `(.L_x_1070) ;  /* 0xffffc3c000007947 */ /* 0x000fea000383ffff */
.L_x_991:
[----:B------:R-:W-:Y:S01]  /*27430*/  IMAD.MOV.U32 R11, RZ, RZ, R7 ;  /* 0x000000ffff0b7224 */ /* 0x000fe200078e0007 */
[----:B------:R-:W-:Y:S01]  /*27440*/  MOV R10, 0x2 ;  /* 0x00000002000a7802 */ /* 0x000fe20000000f00 */
[----:B--2---:R-:W-:Y:S01]  /*27450*/  IMAD.MOV.U32 R3, RZ, RZ, 0x181f ;  /* 0x0000181fff037424 */ /* 0x004fe200078e00ff */
[----:B------:R-:W-:Y:S02]  /*27460*/  MOV R2, 0x27480 ;  /* 0x0002748000027802 */ /* 0x000fe40000000f00 */
[----:B-1-34-:R-:W-:Y:S05]  /*27470*/  CALL.REL.NOINC `($__internal_13_$__cuda_sm70_shflsync_idx_p) ;  /* 0x0000152000007944 */ /* 0x01afea0003c00000 */
[----:B------:R-:W-:Y:S01]  /*27480*/  MOV R2, R10 ;  /* 0x0000000a00027202 */ /* 0x000fe20000000f00 */
[----:B------:R-:W-:Y:S05]  /*27490*/  BRA `(.L_x_1071) ;  /* 0xffffc37000007947 */ /* 0x000fea000383ffff */
.L_x_992:
[----:B------:R-:W-:Y:S01]  /*274a0*/  IMAD.MOV.U32 R11, RZ, RZ, R6 ;  /* 0x000000ffff0b7224 */ /* 0x000fe200078e0006 */
[----:B------:R-:W-:Y:S01]  /*274b0*/  MOV R10, 0x3 ;  /* 0x00000003000a7802 */ /* 0x000fe20000000f00 */
[----:B---3--:R-:W-:Y:S01]  /*274c0*/  IMAD.MOV.U32 R3, RZ, RZ, 0x181f ;  /* 0x0000181fff037424 */ /* 0x008fe200078e00ff */
[----:B------:R-:W-:-:S02]  /*274d0*/  MOV R2, 0x274f0 ;  /* 0x000274f000027802 */ /* 0x000fc40000000f00 */
[----:B-12---:R-:W-:Y:S05]  /*274e0*/  CALL.REL.NOINC `($__internal_13_$__cuda_sm70_shflsync_idx_p) ;  /* 0x000014b000007944 */ /* 0x006fea0003c00000 */
        /* <DEDUP_REMOVED lines=8> */
.L_x_993:
[----:B------:R-:W-:Y:S01]  /*27570*/  IMAD.MOV.U32 R11, RZ, RZ, R6 ;  /* 0x000000ffff0b7224 */ /* 0x000fe200078e0006 */
[----:B------:R-:W-:Y:S01]  /*27580*/  MOV R10, 0x4 ;  /* 0x00000004000a7802 */ /* 0x000fe20000000f00 */
[----:B-1----:R-:W-:Y:S01]  /*27590*/  IMAD.MOV.U32 R3, RZ, RZ, 0x181f ;  /* 0x0000181fff037424 */ /* 0x002fe200078e00ff */
[----:B------:R-:W-:Y:S02]  /*275a0*/  MOV R2, 0x275c0 ;  /* 0x000275c000027802 */ /* 0x000fe40000000f00 */
[----:B----4-:R-:W-:Y:S05]  /*275b0*/  CALL.REL.NOINC `($__internal_13_$__cuda_sm70_shflsync_idx_p) ;  /* 0x000013e000007944 */ /* 0x010fea0003c00000 */
[----:B------:R-:W-:Y:S01]  /*275c0*/  MOV R8, R10 ;  /* 0x0000000a00087202 */ /* 0x000fe20000000f00 */
[----:B------:R-:W-:Y:S05]  /*275d0*/  BRA `(.L_x_1073) ;  /* 0xffffc32000007947 */ /* 0x000fea000383ffff */
.L_x_994:
[----:B------:R-:W-:Y:S01]  /*275e0*/  IMAD.MOV.U32 R11, RZ, RZ, R7 ;  /* 0x000000ffff0b7224 */ /* 0x000fe200078e0007 */
[----:B------:R-:W-:Y:S01]  /*275f0*/  MOV R10, 0x4 ;  /* 0x00000004000a7802 */ /* 0x000fe20000000f00 */
[----:B-1----:R-:W-:Y:S01]  /*27600*/  IMAD.MOV.U32 R3, RZ, RZ, 0x181f ;  /* 0x0000181fff037424 */ /* 0x002fe200078e00ff */
[----:B------:R-:W-:Y:S02]  /*27610*/  MOV R2, 0x27630 ;  /* 0x0002763000027802 */ /* 0x000fe40000000f00 */
[----:B--234-:R-:W-:Y:S05]  /*27620*/  CALL.REL.NOINC `($__internal_13_$__cuda_sm70_shflsync_idx_p) ;  /* 0x0000137000007944 */ /* 0x01cfea0003c00000 */
[----:B------:R-:W-:Y:S01]  /*27630*/  MOV R2, R10 ;  /* 0x0000000a00027202 */ /* 0x000fe20000000f00 */
[----:B------:R-:W-:Y:S05]  /*27640*/  BRA `(.L_x_1074) ;  /* 0xffffc2d000007947 */ /* 0x000fea000383ffff */
.L_x_995:
        /* <DEDUP_REMOVED lines=13> */
.L_x_996:
[----:B------:R-:W-:Y:S01]  /*27720*/  IMAD.MOV.U32 R11, RZ, RZ, R6 ;  /* 0x000000ffff0b7224 */ /* 0x000fe200078e0006 */
[----:B------:R-:W-:Y:S01]  /*27730*/  MOV R10, 0x6 ;  /* 0x00000006000a7802 */ /* 0x000fe20000000f00 */
[----:B-1----:R-:W-:Y:S01]  /*27740*/  IMAD.MOV.U32 R3, RZ, RZ, 0x181f ;  /* 0x0000181fff037424 */ /* 0x002fe200078e00ff */
[----:B------:R-:W-:Y:S02]  /*27750*/  MOV R2, 0x27770 ;  /* 0x0002777000027802 */ /* 0x000fe40000000f00 */
[----:B---34-:R-:W-:Y:S05]  /*27760*/  CALL.REL.NOINC `($__internal_13_$__cuda_sm70_shflsync_idx_p) ;  /* 0x0000123000007944 */ /* 0x018fea0003c00000 */
[----:B------:R-:W-:Y:S01]  /*27770*/  MOV R8, R10 ;  /* 0x0000000a00087202 */ /* 0x000fe20000000f00 */
[----:B------:R-:W-:Y:S05]  /*27780*/  BRA `(.L_x_1076) ;  /* 0xffffc28000007947 */ /* 0x000fea000383ffff */
.L_x_997:
[----:B------:R-:W-:Y:S01]  /*27790*/  IMAD.MOV.U32 R11, RZ, RZ, R7 ;  /* 0x000000ffff0b7224 */ /* 0x000fe200078e0007 */
[----:B------:R-:W-:Y:S01]  /*277a0*/  MOV R10, 0x6 ;  /* 0x00000006000a7802 */ /* 0x000fe20000000f00 */
[----:B-1----:R-:W-:Y:S01]  /*277b0*/  IMAD.MOV.U32 R3, RZ, RZ, 0x181f ;  /* 0x0000181fff037424 */ /* 0x002fe200078e00ff */
[----:B------:R-:W-:Y:S02]  /*277c0*/  MOV R2, 0x277e0 ;  /* 0x000277e000027802 */ /* 0x000fe40000000f00 */
[----:B--234-:R-:W-:Y:S05]  /*277d0*/  CALL.REL.NOINC `($__internal_13_$__cuda_sm70_shflsync_idx_p) ;  /* 0x000011c000007944 */ /* 0x01cfea0003c00000 */
[----:B------:R-:W-:Y:S01]  /*277e0*/  MOV R2, R10 ;  /* 0x0000000a00027202 */ /* 0x000fe20000000f00 */
[----:B------:R-:W-:Y:S05]  /*277f0*/  BRA `(.L_x_1077) ;  /* 0xffffc23000007947 */ /* 0x000fea000383ffff */
.L_x_998:
[----:B------:R-:W-:Y:S01]  /*27800*/  IMAD.MOV.U32 R11, RZ, RZ, R6 ;  /* 0x000000ffff0b7224 */ /* 0x000fe200078e0006 */
[----:B------:R-:W-:Y:S01]  /*27810*/  MOV R10, 0x7 ;  /* 0x00000007000a7802 */ /* 0x000fe20000000f00 */
[----:B--2---:R-:W-:Y:S01]  /*27820*/  IMAD.MOV.U32 R3, RZ, RZ, 0x181f ;  /* 0x0000181fff037424 */ /* 0x004fe200078e00ff */
[----:B------:R-:W-:-:S02]  /*27830*/  MOV R2, 0x27850 ;  /* 0x0002785000027802 */ /* 0x000fc40000000f00 */
[----:B-1-34-:R-:W-:Y:S05]  /*27840*/  CALL.REL.NOINC `($__internal_13_$__cuda_sm70_shflsync_idx_p) ;  /* 0x0000115000007944 */ /* 0x01afea0003c00000 */
        /* <DEDUP_REMOVED lines=8> */
.L_x_1000:
[----:B------:R-:W-:Y:S01]  /*278d0*/  IMAD.MOV.U32 R11, RZ, RZ, R13 ;  /* 0x000000ffff0b7224 */ /* 0x000fe200078e000d */
[----:B------:R-:W-:Y:S01]  /*278e0*/  MOV R10, RZ ;  /* 0x000000ff000a7202 */ /* 0x000fe20000000f00 */
[----:B------:R-:W-:Y:S01]  /*278f0*/  IMAD.MOV.U32 R3, RZ, RZ, 0x1c1f ;  /* 0x00001c1fff037424 */ /* 0x000fe200078e00ff */
[----:B------:R-:W-:Y:S02]  /*27900*/  MOV R2, 0x27920 ;  /* 0x0002792000027802 */ /* 0x000fe40000000f00 */
[----:B------:R-:W-:Y:S05]  /*27910*/  CALL.REL.NOINC `($__internal_13_$__cuda_sm70_shflsync_idx_p) ;  /* 0x0000108000007944 */ /* 0x000fea0003c00000 */
[----:B------:R-:W-:Y:S01]  /*27920*/  MOV R12, R10 ;  /* 0x0000000a000c7202 */ /* 0x000fe20000000f00 */
[----:B------:R-:W-:Y:S05]  /*27930*/  BRA `(.L_x_1079) ;  /* 0xffffc40000007947 */ /* 0x000fea000383ffff */
.L_x_1001:
[----:B------:R-:W-:Y:S01]  /*27940*/  IMAD.MOV.U32 R11, RZ, RZ, R19 ;  /* 0x000000ffff0b7224 */ /* 0x000fe200078e0013 */
[----:B------:R-:W-:Y:S01]  /*27950*/  MOV R10, RZ ;  /* 0x000000ff000a7202 */ /* 0x000fe20000000f00 */
[----:B------:R-:W-:Y:S01]  /*27960*/  IMAD.MOV.U32 R3, RZ, RZ, 0x1c1f ;  /* 0x00001c1fff037424 */ /* 0x000fe200078e00ff */
[----:B------:R-:W-:Y:S02]  /*27970*/  MOV R2, 0x27990 ;  /* 0x0002799000027802 */ /* 0x000fe40000000f00 */
[----:B-12---:R-:W-:Y:S05]  /*27980*/  CALL.REL.NOINC `($__internal_13_$__cuda_sm70_shflsync_idx_p) ;  /* 0x0000101000007944 */ /* 0x006fea0003c00000 */
[----:B------:R-:W-:Y:S01]  /*27990*/  MOV R2, R10 ;  /* 0x0000000a00027202 */ /* 0x000fe20000000f00 */
[----:B------:R-:W-:Y:S05]  /*279a0*/  BRA `(.L_x_1080) ;  /* 0xffffc3b000007947 */ /* 0x000fea000383ffff */
.L_x_1004:
[----:B----4-:R-:W-:Y:S01]  /*279b0*/  IMAD.MOV.U32 R11, RZ, RZ, R13 ;  /* 0x000000ffff0b7224 */ /* 0x010fe200078e000d */
[----:B------:R-:W-:Y:S01]  /*279c0*/  MOV R10, 0x1 ;  /* 0x00000001000a7802 */ /* 0x000fe20000000f00 */
[----:B------:R-:W-:Y:S01]  /*279d0*/  IMAD.MOV.U32 R3, RZ, RZ, 0x1c1f ;  /* 0x00001c1fff037424 */ /* 0x000fe200078e00ff */
[----:B------:R-:W-:-:S02]  /*279e0*/  MOV R2, 0x27a00 ;  /* 0x00027a0000027802 */ /* 0x000fc40000000f00 */
[----:B-123--:R-:W-:Y:S05]  /*279f0*/  CALL.REL.NOINC `($__internal_13_$__cuda_sm70_shflsync_idx_p) ;  /* 0x00000fa000007944 */ /* 0x00efea0003c00000 */
        /* <DEDUP_REMOVED lines=8> */
.L_x_1007:
[----:B----4-:R-:W-:Y:S01]  /*27a80*/  IMAD.MOV.U32 R11, RZ, RZ, R13 ;  /* 0x000000ffff0b7224 */ /* 0x010fe200078e000d */
[----:B------:R-:W-:Y:S01]  /*27a90*/  MOV R10, 0x2 ;  /* 0x00000002000a7802 */ /* 0x000fe20000000f00 */
[----:B------:R-:W-:Y:S01]  /*27aa0*/  IMAD.MOV.U32 R3, RZ, RZ, 0x1c1f ;  /* 0x00001c1fff037424 */ /* 0x000fe200078e00ff */
[----:B------:R-:W-:Y:S02]  /*27ab0*/  MOV R2, 0x27ad0 ;  /* 0x00027ad000027802 */ /* 0x000fe40000000f00 */
[----:B-123--:R-:W-:Y:S05]  /*27ac0*/  CALL.REL.NOINC `($__internal_13_$__cuda_sm70_shflsync_idx_p) ;  /* 0x00000ed000007944 */ /* 0x00efea0003c00000 */
[----:B------:R-:W-:Y:S01]  /*27ad0*/  MOV R12, R10 ;  /* 0x0000000a000c7202 */ /* 0x000fe20000000f00 */
[----:B------:R-:W-:Y:S05]  /*27ae0*/  BRA `(.L_x_1082) ;  /* 0xffffc83000007947 */ /* 0x000fea000383ffff */
.L_x_1008:
[----:B----4-:R-:W-:Y:S01]  /*27af0*/  IMAD.MOV.U32 R11, RZ, RZ, R19 ;  /* 0x000000ffff0b7224 */ /* 0x010fe200078e0013 */
[----:B------:R-:W-:Y:S01]  /*27b00*/  MOV R10, 0x2 ;  /* 0x00000002000a7802 */ /* 0x000fe20000000f00 */
[----:B------:R-:W-:Y:S01]  /*27b10*/  IMAD.MOV.U32 R3, RZ, RZ, 0x1c1f ;  /* 0x00001c1fff037424 */ /* 0x000fe200078e00ff */
[----:B------:R-:W-:Y:S02]  /*27b20*/  MOV R2, 0x27b40 ;  /* 0x00027b4000027802 */ /* 0x000fe40000000f00 */
[----:B-123--:R-:W-:Y:S05]  /*27b30*/  CALL.REL.NOINC `($__internal_13_$__cuda_sm70_shflsync_idx_p) ;  /* 0x00000e6000007944 */ /* 0x00efea0003c00000 */
[----:B------:R-:W-:Y:S01]  /*27b40*/  MOV R2, R10 ;  /* 0x0000000a00027202 */ /* 0x000fe20000000f00 */
[----:B------:R-:W-:Y:S05]  /*27b50*/  BRA `(.L_x_1083) ;  /* 0xffffc7e000007947 */ /* 0x000fea000383ffff */
.L_x_1011:
[----:B--2---:R-:W-:Y:S01]  /*27b60*/  IMAD.MOV.U32 R11, RZ, RZ, R13 ;  /* 0x000000ffff0b7224 */ /* 0x004fe200078e000d */
[----:B------:R-:W-:Y:S01]  /*27b70*/  MOV R10, 0x3 ;  /* 0x00000003000a7802 */ /* 0x000fe20000000f00 */
[----:B------:R-:W-:Y:S01]  /*27b80*/  IMAD.MOV.U32 R3, RZ, RZ, 0x1c1f ;  /* 0x00001c1fff037424 */ /* 0x000fe200078e00ff */
[----:B-1----:R-:W-:-:S02]  /*27b90*/  MOV R2, 0x27bb0 ;  /* 0x00027bb000027802 */ /* 0x002fc40000000f00 */
[----:B---34-:R-:W-:Y:S05]  /*27ba0*/  CALL.REL.NOINC `($__internal_13_$__cuda_sm70_shflsync_idx_p) ;  /* 0x00000df000007944 */ /* 0x018fea0003c00000 */
        /* <DEDUP_REMOVED lines=8> */
.L_x_1015:
[----:B------:R-:W-:Y:S01]  /*27c30*/  IMAD.MOV.U32 R11, RZ, RZ, R6 ;  /* 0x000000ffff0b7224 */ /* 0x000fe200078e0006 */
[----:B------:R-:W-:Y:S01]  /*27c40*/  MOV R10, RZ ;  /* 0x000000ff000a7202 */ /* 0x000fe20000000f00 */
[----:B------:R-:W-:Y:S01]  /*27c50*/  IMAD.MOV.U32 R3, RZ, RZ, 0x181f ;  /* 0x0000181fff037424 */ /* 0x000fe200078e00ff */
[----:B------:R-:W-:Y:S02]  /*27c60*/  MOV R2, 0x27c80 ;  /* 0x00027c8000027802 */ /* 0x000fe40000000f00 */
[----:B------:R-:W-:Y:S05]  /*27c70*/  CALL.REL.NOINC `($__internal_13_$__cuda_sm70_shflsync_idx_p) ;  /* 0x00000d2000007944 */ /* 0x000fea0003c00000 */
[----:B------:R-:W-:Y:S01]  /*27c80*/  MOV R8, R10 ;  /* 0x0000000a00087202 */ /* 0x000fe20000000f00 */
[----:B------:R-:W-:Y:S05]  /*27c90*/  BRA `(.L_x_1085) ;  /* 0xffffd2f000007947 */ /* 0x000fea000383ffff */
.L_x_1016:
[----:B------:R-:W-:Y:S01]  /*27ca0*/  IMAD.MOV.U32 R11, RZ, RZ, R7 ;  /* 0x000000ffff0b7224 */ /* 0x000fe200078e0007 */
[----:B------:R-:W-:Y:S01]  /*27cb0*/  MOV R10, RZ ;  /* 0x000000ff000a7202 */ /* 0x000fe20000000f00 */
[----:B------:R-:W-:Y:S01]  /*27cc0*/  IMAD.MOV.U32 R3, RZ, RZ, 0x181f ;  /* 0x0000181fff037424 */ /* 0x000fe200078e00ff */
[----:B------:R-:W-:Y:S02]  /*27cd0*/  MOV R2, 0x27cf0 ;  /* 0x00027cf000027802 */ /* 0x000fe40000000f00 */
[----:B-12---:R-:W-:Y:S05]  /*27ce0*/  CALL.REL.NOINC `($__internal_13_$__cuda_sm70_shflsync_idx_p) ;  /* 0x00000cb000007944 */ /* 0x006fea0003c00000 */
[----:B------:R-:W-:Y:S01]  /*27cf0*/  MOV R2, R10 ;  /* 0x0000000a00027202 */ /* 0x000fe20000000f00 */
[----:B------:R-:W-:Y:S05]  /*27d00*/  BRA `(.L_x_1086) ;  /* 0xffffd2a000007947 */ /* 0x000fea000383ffff */
.L_x_1017:
[----:B------:R-:W-:Y:S01]  /*27d10*/  IMAD.MOV.U32 R11, RZ, RZ, R6 ;  /* 0x000000ffff0b7224 */ /* 0x000fe200078e0006 */
[----:B------:R-:W-:Y:S01]  /*27d20*/  MOV R10, 0x1 ;  /* 0x00000001000a7802 */ /* 0x000fe20000000f00 */
[----:B--2---:R-:W-:Y:S01]  /*27d30*/  IMAD.MOV.U32 R3, RZ, RZ, 0x181f ;  /* 0x0000181fff037424 */ /* 0x004fe200078e00ff */
[----:B------:R-:W-:-:S02]  /*27d40*/  MOV R2, 0x27d60 ;  /* 0x00027d6000027802 */ /* 0x000fc40000000f00 */
[----:B-1-3--:R-:W-:Y:S05]  /*27d50*/  CALL.REL.NOINC `($__internal_13_$__cuda_sm70_shflsync_idx_p) ;  /* 0x00000c4000007944 */ /* 0x00afea0003c00000 */
        /* <DEDUP_REMOVED lines=8> */
.L_x_1018:
[----:B------:R-:W-:Y:S01]  /*27de0*/  IMAD.MOV.U32 R11, RZ, RZ, R6 ;  /* 0x000000ffff0b7224 */ /* 0x000fe200078e0006 */
[----:B------:R-:W-:Y:S01]  /*27df0*/  MOV R10, 0x2 ;  /* 0x00000002000a7802 */ /* 0x000fe20000000f00 */
[----:B-1----:R-:W-:Y:S01]  /*27e00*/  IMAD.MOV.U32 R3, RZ, RZ, 0x181f ;  /* 0x0000181fff037424 */ /* 0x002fe200078e00ff */
[----:B------:R-:W-:Y:S02]  /*27e10*/  MOV R2, 0x27e30 ;  /* 0x00027e3000027802 */ /* 0x000fe40000000f00 */
[----:B---34-:R-:W-:Y:S05]  /*27e20*/  CALL.REL.NOINC `($__internal_13_$__cuda_sm70_shflsync_idx_p) ;  /* 0x00000b7000007944 */ /* 0x018fea0003c00000 */
[----:B------:R-:W-:Y:S01]  /*27e30*/  MOV R8, R10 ;  /* 0x0000000a00087202 */ /* 0x000fe20000000f00 */
[----:B------:R-:W-:Y:S05]  /*27e40*/  BRA `(.L_x_1088) ;  /* 0xffffd25000007947 */ /* 0x000fea000383ffff */
.L_x_1019:
[----:B------:R-:W-:Y:S01]  /*27e50*/  IMAD.MOV.U32 R11, RZ, RZ, R7 ;  /* 0x000000ffff0b7224 */ /* 0x000fe200078e0007 */
[----:B------:R-:W-:Y:S01]  /*27e60*/  MOV R10, 0x2 ;  /* 0x00000002000a7802 */ /* 0x000fe20000000f00 */
[----:B-1----:R-:W-:Y:S01]  /*27e70*/  IMAD.MOV.U32 R3, RZ, RZ, 0x181f ;  /* 0x0000181fff037424 */ /* 0x002fe200078e00ff */
[----:B------:R-:W-:Y:S02]  /*27e80*/  MOV R2, 0x27ea0 ;  /* 0x00027ea000027802 */ /* 0x000fe40000000f00 */
[----:B--234-:R-:W-:Y:S05]  /*27e90*/  CALL.REL.NOINC `($__internal_13_$__cuda_sm70_shflsync_idx_p) ;  /* 0x00000b0000007944 */ /* 0x01cfea0003c00000 */
[----:B------:R-:W-:Y:S01]  /*27ea0*/  MOV R2, R10 ;  /* 0x0000000a00027202 */ /* 0x000fe20000000f00 */
[----:B------:R-:W-:Y:S05]  /*27eb0*/  BRA `(.L_x_1089) ;  /* 0xffffd20000007947 */ /* 0x000fea000383ffff */
.L_x_1020:
        /* <DEDUP_REMOVED lines=13> */
.L_x_1021:
[----:B------:R-:W-:Y:S01]  /*27f90*/  IMAD.MOV.U32 R11, RZ, RZ, R6 ;  /* 0x000000ffff0b7224 */ /* 0x000fe200078e0006 */
[----:B------:R-:W-:Y:S01]  /*27fa0*/  MOV R10, 0x4 ;  /* 0x00000004000a7802 */ /* 0x000fe20000000f00 */
[----:B--2---:R-:W-:Y:S01]  /*27fb0*/  IMAD.MOV.U32 R3, RZ, RZ, 0x181f ;  /* 0x0000181fff037424 */ /* 0x004fe200078e00ff */
[----:B------:R-:W-:Y:S02]  /*27fc0*/  MOV R2, 0x27fe0 ;  /* 0x00027fe000027802 */ /* 0x000fe40000000f00 */
[----:B-1-34-:R-:W-:Y:S05]  /*27fd0*/  CALL.REL.NOINC `($__internal_13_$__cuda_sm70_shflsync_idx_p) ;  /* 0x000009c000007944 */ /* 0x01afea0003c00000 */
[----:B------:R-:W-:Y:S01]  /*27fe0*/  MOV R8, R10 ;  /* 0x0000000a00087202 */ /* 0x000fe20000000f00 */
[----:B------:R-:W-:Y:S05]  /*27ff0*/  BRA `(.L_x_1091) ;  /* 0xffffd1b000007947 */ /* 0x000fea000383ffff */
.L_x_1022:
[----:B------:R-:W-:Y:S01]  /*28000*/  IMAD.MOV.U32 R11, RZ, RZ, R7 ;  /* 0x000000ffff0b7224 */ /* 0x000fe200078e0007 */
[----:B------:R-:W-:Y:S01]  /*28010*/  MOV R10, 0x4 ;  /* 0x00000004000a7802 */ /* 0x000fe20000000f00 */
[----:B--2---:R-:W-:Y:S01]  /*28020*/  IMAD.MOV.U32 R3, RZ, RZ, 0x181f ;  /* 0x0000181fff037424 */ /* 0x004fe200078e00ff */
[----:B------:R-:W-:Y:S02]  /*28030*/  MOV R2, 0x28050 ;  /* 0x0002805000027802 */ /* 0x000fe40000000f00 */
[----:B-1-34-:R-:W-:Y:S05]  /*28040*/  CALL.REL.NOINC `($__internal_13_$__cuda_sm70_shflsync_idx_p) ;  /* 0x0000095000007944 */ /* 0x01afea0003c00000 */
[----:B------:R-:W-:Y:S01]  /*28050*/  MOV R2, R10 ;  /* 0x0000000a00027202 */ /* 0x000fe20000000f00 */
[----:B------:R-:W-:Y:S05]  /*28060*/  BRA `(.L_x_1092) ;  /* 0xffffd16000007947 */ /* 0x000fea000383ffff */
.L_x_1023:
[----:B------:R-:W-:Y:S01]  /*28070*/  IMAD.MOV.U32 R11, RZ, RZ, R6 ;  /* 0x000000ffff0b7224 */ /* 0x000fe200078e0006 */
[----:B------:R-:W-:Y:S01]  /*28080*/  MOV R10, 0x5 ;  /* 0x00000005000a7802 */ /* 0x000fe20000000f00 */
[----:B-1----:R-:W-:Y:S01]  /*28090*/  IMAD.MOV.U32 R3, RZ, RZ, 0x181f ;  /* 0x0000181fff037424 */ /* 0x002fe200078e00ff */
[----:B------:R-:W-:-:S02]  /*280a0*/  MOV R2, 0x280c0 ;  /* 0x000280c000027802 */ /* 0x000fc40000000f00 */
[----:B--234-:R-:W-:Y:S05]  /*280b0*/  CALL.REL.NOINC `($__internal_13_$__cuda_sm70_shflsync_idx_p) ;  /* 0x000008e000007944 */ /* 0x01cfea0003c00000 */
        /* <DEDUP_REMOVED lines=8> */
.L_x_1024:
[----:B------:R-:W-:Y:S01]  /*28140*/  IMAD.MOV.U32 R11, RZ, RZ, R6 ;  /* 0x000000ffff0b7224 */ /* 0x000fe200078e0006 */
[----:B------:R-:W-:Y:S01]  /*28150*/  MOV R10, 0x6 ;  /* 0x00000006000a7802 */ /* 0x000fe20000000f00 */
[----:B--2---:R-:W-:Y:S01]  /*28160*/  IMAD.MOV.U32 R3, RZ, RZ, 0x181f ;  /* 0x0000181fff037424 */ /* 0x004fe200078e00ff */
[----:B------:R-:W-:Y:S02]  /*28170*/  MOV R2, 0x28190 ;  /* 0x0002819000027802 */ /* 0x000fe40000000f00 */
[----:B-1--4-:R-:W-:Y:S05]  /*28180*/  CALL.REL.NOINC `($__internal_13_$__cuda_sm70_shflsync_idx_p) ;  /* 0x0000081000007944 */ /* 0x012fea0003c00000 */
[----:B------:R-:W-:Y:S01]  /*28190*/  MOV R8, R10 ;  /* 0x0000000a00087202 */ /* 0x000fe20000000f00 */
[----:B------:R-:W-:Y:S05]  /*281a0*/  BRA `(.L_x_1094) ;  /* 0xffffd11000007947 */ /* 0x000fea000383ffff */
.L_x_1025:
[----:B------:R-:W-:Y:S01]  /*281b0*/  IMAD.MOV.U32 R11, RZ, RZ, R7 ;  /* 0x000000ffff0b7224 */ /* 0x000fe200078e0007 */
[----:B------:R-:W-:Y:S01]  /*281c0*/  MOV R10, 0x6 ;  /* 0x00000006000a7802 */ /* 0x000fe20000000f00 */
[----:B--2---:R-:W-:Y:S01]  /*281d0*/  IMAD.MOV.U32 R3, RZ, RZ, 0x181f ;  /* 0x0000181fff037424 */ /* 0x004fe200078e00ff */
[----:B------:R-:W-:Y:S02]  /*281e0*/  MOV R2, 0x28200 ;  /* 0x0002820000027802 */ /* 0x000fe40000000f00 */
[----:B-1-34-:R-:W-:Y:S05]  /*281f0*/  CALL.REL.NOINC `($__internal_13_$__cuda_sm70_shflsync_idx_p) ;  /* 0x000007a000007944 */ /* 0x01afea0003c00000 */
[----:B------:R-:W-:Y:S01]  /*28200*/  MOV R2, R10 ;  /* 0x0000000a00027202 */ /* 0x000fe20000000f00 */
[----:B------:R-:W-:Y:S05]  /*28210*/  BRA `(.L_x_1095) ;  /* 0xffffd0c000007947 */ /* 0x000fea000383ffff */
.L_x_1026:
[----:B------:R-:W-:Y:S01]  /*28220*/  IMAD.MOV.U32 R11, RZ, RZ, R6 ;  /* 0x000000ffff0b7224 */ /* 0x000fe200078e0006 */
[----:B------:R-:W-:Y:S01]  /*28230*/  MOV R10, 0x7 ;  /* 0x00000007000a7802 */ /* 0x000fe20000000f00 */
[----:B-1----:R-:W-:Y:S01]  /*28240*/  IMAD.MOV.U32 R3, RZ, RZ, 0x181f ;  /* 0x0000181fff037424 */ /* 0x002fe200078e00ff */
[----:B------:R-:W-:-:S02]  /*28250*/  MOV R2, 0x28270 ;  /* 0x0002827000027802 */ /* 0x000fc40000000f00 */
[----:B--2-4-:R-:W-:Y:S05]  /*28260*/  CALL.REL.NOINC `($__internal_13_$__cuda_sm70_shflsync_idx_p) ;  /* 0x0000073000007944 */ /* 0x014fea0003c00000 */
        /* <DEDUP_REMOVED lines=8> */
.L_x_1028:
[----:B------:R-:W-:Y:S01]  /*282f0*/  IMAD.MOV.U32 R11, RZ, RZ, R45 ;  /* 0x000000ffff0b7224 */ /* 0x000fe200078e002d */
[----:B------:R-:W-:Y:S01]  /*28300*/  MOV R10, RZ ;  /* 0x000000ff000a7202 */ /* 0x000fe20000000f00 */
[----:B----4-:R-:W-:Y:S01]  /*28310*/  IMAD.MOV.U32 R3, RZ, RZ, 0x1f ;  /* 0x0000001fff037424 */ /* 0x010fe200078e00ff */
[----:B------:R-:W-:Y:S02]  /*28320*/  MOV R2, 0x28340 ;  /* 0x0002834000027802 */ /* 0x000fe40000000f00 */
[----:B------:R-:W-:Y:S05]  /*28330*/  CALL.REL.NOINC `($__internal_13_$__cuda_sm70_shflsync_idx_p) ;  /* 0x0000066000007944 */ /* 0x000fea0003c00000 */
[----:B------:R-:W-:Y:S01]  /*28340*/  MOV R9, R10 ;  /* 0x0000000a00097202 */ /* 0x000fe20000000f00 */
[----:B------:R-:W-:Y:S05]  /*28350*/  BRA `(.L_x_1097) ;  /* 0xffffd14000007947 */ /* 0x000fea000383ffff */
.L_x_1029:
[----:B------:R-:W-:Y:S01]  /*28360*/  IMAD.MOV.U32 R11, RZ, RZ, R45 ;  /* 0x000000ffff0b7224 */ /* 0x000fe200078e002d */
[----:B------:R-:W-:Y:S01]  /*28370*/  MOV R10, 0x1 ;  /* 0x00000001000a7802 */ /* 0x000fe20000000f00 */
[----:B----4-:R-:W-:Y:S01]  /*28380*/  IMAD.MOV.U32 R3, RZ, RZ, 0x1f ;  /* 0x0000001fff037424 */ /* 0x010fe200078e00ff */
[----:B------:R-:W-:Y:S02]  /*28390*/  MOV R2, 0x283b0 ;  /* 0x000283b000027802 */ /* 0x000fe40000000f00 */
[----:B-12---:R-:W-:Y:S05]  /*283a0*/  CALL.REL.NOINC `($__internal_13_$__cuda_sm70_shflsync_idx_p) ;  /* 0x000005f000007944 */ /* 0x006fea0003c00000 */
[----:B------:R-:W-:Y:S01]  /*283b0*/  MOV R8, R10 ;  /* 0x0000000a00087202 */ /* 0x000fe20000000f00 */
[----:B------:R-:W-:Y:S05]  /*283c0*/  BRA `(.L_x_1098) ;  /* 0xffffd0f000007947 */ /* 0x000fea000383ffff */
.L_x_1030:
[----:B------:R-:W-:Y:S02]  /*283d0*/  MOV R2, 0x1 ;  /* 0x0000000100027802 */ /* 0x000fe40000000f00 */
[----:B------:R-:W-:-:S02]  /*283e0*/  MOV R3, 0x28400 ;  /* 0x0002840000037802 */ /* 0x000fc40000000f00 */
[----:B-123--:R-:W-:Y:S05]  /*283f0*/  CALL.REL.NOINC `($__internal_14_$__cuda_sm70_shflsync_up_p) ;  /* 0x000005f000007944 */ /* 0x00efea0003c00000 */
[----:B------:R-:W-:Y:S05]  /*28400*/  BRA `(.L_x_1099) ;  /* 0xffffd1e000007947 */ /* 0x000fea000383ffff */
.L_x_1031:
[----:B------:R-:W-:Y:S02]  /*28410*/  MOV R2, 0x2 ;  /* 0x0000000200027802 */ /* 0x000fe40000000f00 */
[----:B------:R-:W-:-:S02]  /*28420*/  MOV R3, 0x28440 ;  /* 0x0002844000037802 */ /* 0x000fc40000000f00 */
[----:B-12---:R-:W-:Y:S05]  /*28430*/  CALL.REL.NOINC `($__internal_14_$__cuda_sm70_shflsync_up_p) ;  /* 0x000005b000007944 */ /* 0x006fea0003c00000 */
        /* <DEDUP_REMOVED lines=24> */
.L_x_1035:
[----:B------:R-:W-:Y:S02]  /*285c0*/  MOV R2, 0x1 ;  /* 0x0000000100027802 */ /* 0x000fe40000000f00 */
[----:B------:R-:W-:Y:S02]  /*285d0*/  MOV R3, 0x285f0 ;  /* 0x000285f000037802 */ /* 0x000fe40000000f00 */
[----:B------:R-:W-:Y:S05]  /*285e0*/  CALL.REL.NOINC `($__internal_14_$__cuda_sm70_shflsync_up_p) ;  /* 0x0000040000007944 */ /* 0x000fea0003c00000 */
[----:B------:R-:W-:Y:S01]  /*285f0*/  MOV R2, R4 ;  /* 0x0000000400027202 */ /* 0x000fe20000000f00 */
[----:B------:R-:W-:Y:S05]  /*28600*/  BRA `(.L_x_1101) ;  /* 0xffffd24000007947 */ /* 0x000fea000383ffff */
.L_x_1036:
        /* <DEDUP_REMOVED lines=27> */
.L_x_1038:
[----:B------:R-:W-:Y:S02]  /*287c0*/  SEL R0, RZ, 0x1, P0 ;  /* 0x00000001ff007807 */ /* 0x000fe40000000000 */
[----:B------:R-:W-:Y:S02]  /*287d0*/  MOV R2, 0x287f0 ;  /* 0x000287f000027802 */ /* 0x000fe40000000f00 */
[----:B---3--:R-:W-:Y:S05]  /*287e0*/  CALL.REL.NOINC `($__internal_15_$__cuda_sm70_votesync_ballot) ;  /* 0x0000027000007944 */ /* 0x008fea0003c00000 */
[----:B------:R-:W-:Y:S01]  /*287f0*/  MOV R5, R0 ;  /* 0x0000000000057202 */ /* 0x000fe20000000f00 */
[----:B------:R-:W-:Y:S05]  /*28800*/  BRA `(.L_x_1103) ;  /* 0xffffd1d000007947 */ /* 0x000fea000383ffff */
.L_x_1039:
[----:B------:R-:W-:Y:S01]  /*28810*/  IMAD.MOV.U32 R11, RZ, RZ, R6 ;  /* 0x000000ffff0b7224 */ /* 0x000fe200078e0006 */
[----:B------:R-:W-:Y:S01]  /*28820*/  MOV R10, R0 ;  /* 0x00000000000a7202 */ /* 0x000fe20000000f00 */
[----:B------:R-:W-:Y:S01]  /*28830*/  IMAD.MOV.U32 R3, RZ, RZ, 0x1f ;  /* 0x0000001fff037424 */ /* 0x000fe200078e00ff */
[----:B-1----:R-:W-:Y:S02]  /*28840*/  MOV R2, 0x28860 ;  /* 0x0002886000027802 */ /* 0x002fe40000000f00 */
[----:B---3--:R-:W-:Y:S05]  /*28850*/  CALL.REL.NOINC `($__internal_13_$__cuda_sm70_shflsync_idx_p) ;  /* 0x0000014000007944 */ /* 0x008fea0003c00000 */
[----:B------:R-:W-:Y:S01]  /*28860*/  IMAD.MOV.U32 R12, RZ, RZ, R10 ;  /* 0x000000ffff0c7224 */ /* 0x000fe200078e000a */
[----:B------:R-:W-:Y:S01]  /*28870*/  MOV R10, R0 ;  /* 0x00000000000a7202 */ /* 0x000fe20000000f00 */
[----:B------:R-:W-:Y:S01]  /*28880*/  IMAD.MOV.U32 R11, RZ, RZ, R7 ;  /* 0x000000ffff0b7224 */ /* 0x000fe200078e0007 */
[----:B------:R-:W-:-:S02]  /*28890*/  MOV R3, 0x1f ;  /* 0x0000001f00037802 */ /* 0x000fc40000000f00 */
[----:B------:R-:W-:Y:S02]  /*288a0*/  MOV R2, 0x288c0 ;  /* 0x000288c000027802 */ /* 0x000fe40000000f00 */
[----:B------:R-:W-:Y:S05]  /*288b0*/  CALL.REL.NOINC `($__internal_13_$__cuda_sm70_shflsync_idx_p) ;  /* 0x000000e000007944 */ /* 0x000fea0003c00000 */
[----:B------:R-:W-:Y:S01]  /*288c0*/  MOV R7, R10 ;  /* 0x0000000a00077202 */ /* 0x000fe20000000f00 */
[----:B------:R-:W-:Y:S05]  /*288d0*/  BRA `(.L_x_1104) ;  /* 0xffffd17000007947 */ /* 0x000fea000383ffff */
.L_x_1042:
[----:B------:R-:W-:Y:S01]  /*288e0*/  IMAD.MOV.U32 R11, RZ, RZ, R4 ;  /* 0x000000ffff0b7224 */ /* 0x000fe200078e0004 */
[----:B------:R-:W-:Y:S01]  /*288f0*/  MOV R10, R0 ;  /* 0x00000000000a7202 */ /* 0x000fe20000000f00 */
[----:B------:R-:W-:Y:S01]  /*28900*/  IMAD.MOV.U32 R3, RZ, RZ, 0x1f ;  /* 0x0000001fff037424 */ /* 0x000fe200078e00ff */
[----:B-1----:R-:W-:Y:S02]  /*28910*/  MOV R2, 0x28930 ;  /* 0x0002893000027802 */ /* 0x002fe40000000f00 */
[----:B---34-:R-:W-:Y:S05]  /*28920*/  CALL.REL.NOINC `($__internal_13_$__cuda_sm70_shflsync_idx_p) ;  /* 0x0000007000007944 */ /* 0x018fea0003c00000 */
[----:B------:R-:W-:Y:S01]  /*28930*/  MOV R13, R10 ;  /* 0x0000000a000d7202 */ /* 0x000fe20000000f00 */
[----:B------:R-:W-:Y:S05]  /*28940*/  BRA `(.L_x_1041) ;  /* 0xffffd16000007947 */ /* 0x000fea000383ffff */
        .weak           $__internal_12_$__cuda_sm70_shflsync_bfly_p
        .type           $__internal_12_$__cuda_sm70_shflsync_bfly_p,@function
        .size           $__internal_12_$__cuda_sm70_shflsync_bfly_p,($__internal_13_$__cuda_sm70_shflsync_idx_p - $__internal_12_$__cuda_sm70_shflsync_bfly_p)
$__internal_12_$__cuda_sm70_shflsync_bfly_p:
[----:B------:R-:W-:Y:S04]  /*28950*/  WARPSYNC R10 ;  /* 0x0000000a00007348 */ /* 0x000fe80003800000 */
[----:B------:R1:W2:Y:S01]  /*28960*/  SHFL.BFLY PT, R0, R0, R8, R11 ;  /* 0x0c00000800007389 */ /* 0x0002a200000e000b */
[----:B------:R-:W-:-:S02]  /*28970*/  MOV R9, 0x0 ;  /* 0x0000000000097802 */ /* 0x000fc40000000f00 */
[----:B-1----:R-:W-:-:S04]  /*28980*/  MOV R8, R4 ;  /* 0x0000000400087202 */ /* 0x002fc80000000f00 */
[----:B--2---:R-:W-:Y:S05]  /*28990*/  RET.REL.NODEC R8 `(_ZN7cutlass13device_kernelIN5flash19enable_sm80_to_sm89INS1_16FlashAttnFwdSm80INS1_25CollectiveMainloopFwdSm80ILi4ELi1ELb0EN4cute5tupleIJNS5_1CILi128EEENS7_ILi80EEENS7_ILi64EEEEEELi64ENS_6half_tEfNS_4arch4Sm80ELb0ELb1ELb1ELb1ELb0ELb1ELb1ELb1EEENS1_21CollectiveEpilogueFwdINS6_IJS8_SA_S9_EEENS6_IJNS7_ILi1EEESI_SI_EEESC_SE_Li128ELb1ELb1ELb1ELb0EEENS1_36VarlenDynamicPersistentTileSchedulerILi128ELi80ELi128ELi128ELb1ELb1ELb0ELb1ELb0ELb1EEEEEEEEEvNT_6ParamsE) ;  /* 0xfffd766008007950 */ /* 0x004fea0003c3ffff */
        .weak           $__internal_13_$__cuda_sm70_shflsync_idx_p
        .type           $__internal_13_$__cuda_sm70_shflsync_idx_p,@function
        .size           $__internal_13_$__cuda_sm70_shflsync_idx_p,($__internal_14_$__cuda_sm70_shflsync_up_p - $__internal_13_$__cuda_sm70_shflsync_idx_p)
$__internal_13_$__cuda_sm70_shflsync_idx_p:
[----:B------:R-:W-:-:S04]  /*289a0*/  MOV R44, 0xffffffff ;  /* 0xffffffff002c7802 */ /* 0x000fc80000000f00 */
[----:B------:R-:W-:Y:S04]  /*289b0*/  WARPSYNC R44 ;  /* 0x0000002c00007348 */ /* 0x000fe80003800000 */
[----:B------:R1:W2:Y:S02]  /*289c0*/  SHFL.IDX PT, R10, R11, R10, R3 ;  /* 0x0000000a0b0a7389 */ /* 0x0002a400000e0003 */
[----:B-1----:R-:W-:-:S04]  /*289d0*/  MOV R3, 0x0 ;  /* 0x0000000000037802 */ /* 0x002fc80000000f00 */
[----:B--2---:R-:W-:Y:S05]  /*289e0*/  RET.REL.NODEC R2 `(_ZN7cutlass13device_kernelIN5flash19enable_sm80_to_sm89INS1_16FlashAttnFwdSm80INS1_25CollectiveMainloopFwdSm80ILi4ELi1ELb0EN4cute5tupleIJNS5_1CILi128EEENS7_ILi80EEENS7_ILi64EEEEEELi64ENS_6half_tEfNS_4arch4Sm80ELb0ELb1ELb1ELb1ELb0ELb1ELb1ELb1EEENS1_21CollectiveEpilogueFwdINS6_IJS8_SA_S9_EEENS6_IJNS7_ILi1EEESI_SI_EEESC_SE_Li128ELb1ELb1ELb1ELb0EEENS1_36VarlenDynamicPersistentTileSchedulerILi128ELi80ELi128ELi128ELb1ELb1ELb0ELb1ELb0ELb1EEEEEEEEEvNT_6ParamsE) ;  /* 0xfffd761002007950 */ /* 0x004fea0003c3ffff */
        .weak           $__internal_14_$__cuda_sm70_shflsync_up_p
        .type           $__internal_14_$__cuda_sm70_shflsync_up_p,@function
        .size           $__internal_14_$__cuda_sm70_shflsync_up_p,($__internal_15_$__cuda_sm70_votesync_ballot - $__internal_14_$__cuda_sm70_shflsync_up_p)
$__internal_14_$__cuda_sm70_shflsync_up_p:
[----:B------:R-:W-:Y:S02]  /*289f0*/  IMAD.MOV.U32 R4, RZ, RZ, RZ ;  /* 0x000000ffff047224 */ /* 0x000fe400078e00ff */
[----:B------:R-:W-:-:S04]  /*28a00*/  IMAD.MOV.U32 R10, RZ, RZ, -0x1 ;  /* 0xffffffffff0a7424 */ /* 0x000fc800078e00ff */
[----:B------:R-:W-:Y:S04]  /*28a10*/  WARPSYNC R10 ;  /* 0x0000000a00007348 */ /* 0x000fe80003800000 */
[----:B------:R1:W2:Y:S02]  /*28a20*/  SHFL.UP PT, R4, R0, R2, R4 ;  /* 0x0400000200047389 */ /* 0x0002a400000e0004 */
[----:B-1----:R-:W-:Y:S02]  /*28a30*/  MOV R2, R3 ;  /* 0x0000000300027202 */ /* 0x002fe40000000f00 */
[----:B------:R-:W-:-:S04]  /*28a40*/  MOV R3, 0x0 ;  /* 0x0000000000037802 */ /* 0x000fc80000000f00 */
[----:B--2---:R-:W-:Y:S05]  /*28a50*/  RET.REL.NODEC R2 `(_ZN7cutlass13device_kernelIN5flash19enable_sm80_to_sm89INS1_16FlashAttnFwdSm80INS1_25CollectiveMainloopFwdSm80ILi4ELi1ELb0EN4cute5tupleIJNS5_1CILi128EEENS7_ILi80EEENS7_ILi64EEEEEELi64ENS_6half_tEfNS_4arch4Sm80ELb0ELb1ELb1ELb1ELb0ELb1ELb1ELb1EEENS1_21CollectiveEpilogueFwdINS6_IJS8_SA_S9_EEENS6_IJNS7_ILi1EEESI_SI_EEESC_SE_Li128ELb1ELb1ELb1ELb0EEENS1_36VarlenDynamicPersistentTileSchedulerILi128ELi80ELi128ELi128ELb1ELb1ELb0ELb1ELb0ELb1EEEEEEEEEvNT_6ParamsE) ;  /* 0xfffd75a002007950 */ /* 0x004fea0003c3ffff */
        .weak           $__internal_15_$__cuda_sm70_votesync_ballot
        .type           $__internal_15_$__cuda_sm70_votesync_ballot,@function
        .size           $__internal_15_$__cuda_sm70_votesync_ballot,(.L_x_1631 - $__internal_15_$__cuda_sm70_votesync_ballot)
$__internal_15_$__cuda_sm70_votesync_ballot:
[----:B------:R-:W-:Y:S01]  /*28a60*/  ISETP.NE.U32.AND P0, PT, R0, 0x1, PT ;  /* 0x000000010000780c */ /* 0x000fe20003f05070 */
[----:B------:R-:W-:-:S04]  /*28a70*/  IMAD.MOV.U32 R3, RZ, RZ, -0x1 ;  /* 0xffffffffff037424 */ /* 0x000fc800078e00ff */
[----:B------:R-:W-:Y:S08]  /*28a80*/  WARPSYNC R3 ;  /* 0x0000000300007348 */ /* 0x000ff00003800000 */
[----:B------:R-:W-:-:S04]  /*28a90*/  VOTE.ANY R0, PT, !P0 ;  /* 0x0000000000007806 */ /* 0x000fc800040e0100 */
[----:B------:R-:W-:Y:S01]  /*28aa0*/  LOP3.LUT R0, R0, R3, RZ, 0xc0, !PT ;  /* 0x0000000300007212 */ /* 0x000fe200078ec0ff */
[----:B------:R-:W-:-:S04]  /*28ab0*/  IMAD.MOV.U32 R3, RZ, RZ, 0x0 ;  /* 0x00000000ff037424 */ /* 0x000fc800078e00ff */
[----:B------:R-:W-:Y:S05]  /*28ac0*/  RET.REL.NODEC R2 `(_ZN7cutlass13device_kernelIN5flash19enable_sm80_to_sm89INS1_16FlashAttnFwdSm80INS1_25CollectiveMainloopFwdSm80ILi4ELi1ELb0EN4cute5tupleIJNS5_1CILi128EEENS7_ILi80EEENS7_ILi64EEEEEELi64ENS_6half_tEfNS_4arch4Sm80ELb0ELb1ELb1ELb1ELb0ELb1ELb1ELb1EEENS1_21CollectiveEpilogueFwdINS6_IJS8_SA_S9_EEENS6_IJNS7_ILi1EEESI_SI_EEESC_SE_Li128ELb1ELb1ELb1ELb0EEENS1_36VarlenDynamicPersistentTileSchedulerILi128ELi80ELi128ELi128ELb1ELb1ELb0ELb1ELb0ELb1EEEEEEEEEvNT_6ParamsE) ;  /* 0xfffd753002007950 */ /* 0x000fea0003c3ffff */
.L_x_1105:
        /* <DEDUP_REMOVED lines=11> */
.L_x_1631:


//--------------------- .text._ZN7cutlass13device_kernelIN5flash19enable_sm80_to_sm89INS1_16FlashAttnFwdSm80INS1_25CollectiveMainloopFwdSm80ILi4ELi1ELb0EN4cute5tupleIJNS5_1CILi128EEENS7_ILi112EEENS7_ILi64EEEEEELi64ENS_6half_tEfNS_4arch4Sm80ELb1ELb0ELb1ELb0ELb0ELb0ELb1ELb1EEENS1_21CollectiveEpilogueFwdINS6_IJS8_SA_S9_EEENS6_IJNS7_ILi1EEESI_SI_EEESC_SE_Li128ELb0ELb1ELb1ELb0EEENS1_30DynamicPersistentTileSchedulerILi128ELi128ELb1ELb1ELb0EEEEEEEEEvNT_6ParamsE --------------------------
	.section	.text._ZN7cutlass13device_kernelIN5flash19enable_sm80_to_sm89INS1_16FlashAttnFwdSm80INS1_25CollectiveMainloopFwdSm80ILi4ELi1ELb0EN4cute5tupleIJNS5_1CILi128EEENS7_ILi112EEENS7_ILi64EEEEEELi64ENS_6half_tEfNS_4arch4Sm80ELb1ELb0ELb1ELb0ELb0ELb0ELb1ELb1EEENS1_21CollectiveEpilogueFwdINS6_IJS8_SA_S9_EEENS6_IJNS7_ILi1EEESI_SI_EEESC_SE_Li128ELb0ELb1ELb1ELb0EEENS1_30DynamicPersistentTileSchedulerILi128ELi128ELb1ELb1ELb0EEEEEEEEEvNT_6ParamsE,"ax",@progbits
	.sectioninfo	@"SHI_REGISTERS=255"
	.align	128
.text._ZN7cutlass13device_kernelIN5flash19enable_sm80_to_sm89INS1_16FlashAttnFwdSm80INS1_25CollectiveMainloopFwdSm80ILi4ELi1ELb0EN4cute5tupleIJNS5_1CILi128EEENS7_ILi112EEENS7_ILi64EEEEEELi64ENS_6half_tEfNS_4arch4Sm80ELb1ELb0ELb1ELb0ELb0ELb0ELb1ELb1EEENS1_21CollectiveEpilogueFwdINS6_IJS8_SA_S9_EEENS6_IJNS7_ILi1EEESI_SI_EEESC_SE_Li128ELb0ELb1ELb1ELb0EEENS1_30DynamicPersistentTileSchedulerILi128ELi128ELb1ELb1ELb0EEEEEEEEEvNT_6ParamsE:
        .type           _ZN7cutlass13device_kernelIN5flash19enable_sm80_to_sm89INS1_16FlashAttnFwdSm80INS1_25CollectiveMainloopFwdSm80ILi4ELi1ELb0EN4cute5tupleIJNS5_1CILi128EEENS7_ILi112EEENS7_ILi64EEEEEELi64ENS_6half_tEfNS_4arch4Sm80ELb1ELb0ELb1ELb0ELb0ELb0ELb1ELb1EEENS1_21CollectiveEpilogueFwdINS6_IJS8_SA_S9_EEENS6_IJNS7_ILi1EEESI_SI_EEESC_SE_Li128ELb0ELb1ELb1ELb0EEENS1_30DynamicPersistentTileSchedulerILi128ELi128ELb1ELb1ELb0EEEEEEEEEvNT_6ParamsE,@function
        .size           _ZN7cutlass13device_kernelIN5flash19enable_sm80_to_sm89INS1_16FlashAttnFwdSm80INS1_25CollectiveMainloopFwdSm80ILi4ELi1ELb0EN4cute5tupleIJNS5_1CILi128EEENS7_ILi112EEENS7_ILi64EEEEEELi64ENS_6half_tEfNS_4arch4Sm80ELb1ELb0ELb1ELb0ELb0ELb0ELb1ELb1EEENS1_21CollectiveEpilogueFwdINS6_IJS8_SA_S9_EEENS6_IJNS7_ILi1EEESI_SI_EEESC_SE_Li128ELb0ELb1ELb1ELb0EEENS1_30DynamicPersistentTileSchedulerILi128ELi128ELb1ELb1ELb0EEEEEEEEEvNT_6ParamsE,(.L_x_1636 - _ZN7cutlass13device_kernelIN5flash19enable_sm80_to_sm89INS1_16FlashAttnFwdSm80INS1_25CollectiveMainloopFwdSm80ILi4ELi1ELb0EN4cute5tupleIJNS5_1CILi128EEENS7_ILi112EEENS7_ILi64EEEEEELi64ENS_6half_tEfNS_4arch4Sm80ELb1ELb0ELb1ELb0ELb0ELb0ELb1ELb1EEENS1_21CollectiveEpilogueFwdINS6_IJS8_SA_S9_EEENS6_IJNS7_ILi1EEESI_SI_EEESC_SE_Li128ELb0ELb1ELb1ELb0EEENS1_30DynamicPersistentTileSchedulerILi128ELi128ELb1ELb1ELb0EEEEEEEEEvNT_6ParamsE)
        .other          _ZN7cutlass13device_kernelIN5flash19enable_sm80_to_sm89INS1_16FlashAttnFwdSm80INS1_25CollectiveMainloopFwdSm80ILi4ELi1ELb0EN4cute5tupleIJNS5_1CILi128EEENS7_ILi112EEENS7_ILi64EEEEEELi64ENS_6half_tEfNS_4arch4Sm80ELb1ELb0ELb1ELb0ELb0ELb0ELb1ELb1EEENS1_21CollectiveEpilogueFwdINS6_IJS8_SA_S9_EEENS6_IJNS7_ILi1EEESI_SI_EEESC_SE_Li128ELb0ELb1ELb1ELb0EEENS1_30DynamicPersistentTileSchedulerILi128ELi128ELb1ELb1ELb0EEEEEEEEEvNT_6ParamsE,@"STO_CUDA_ENTRY STV_DEFAULT"
_ZN7cutlass13device_kernelIN5flash19enable_sm80_to_sm89INS1_16FlashAttnFwdSm80INS1_25CollectiveMainloopFwdSm80ILi4ELi1ELb0EN4cute5tupleIJNS5_1CILi128EEENS7_ILi112EEENS7_ILi64EEEEEELi64ENS_6half_tEfNS_4arch4Sm80ELb1ELb0ELb1ELb0ELb0ELb0ELb1ELb1EEENS1_21CollectiveEpilogueFwdINS6_IJS8_SA_S9_EEENS6_IJNS7_ILi1EEESI_SI_EEESC_SE_Li128ELb0ELb1ELb1ELb0EEENS1_30DynamicPersistentTileSchedulerILi128ELi128ELb1ELb1ELb0EEEEEEEEEvNT_6ParamsE:
[----:B------:R-:W-:-:S03]  /*0000*/  MOV R1, c[0x0][0x28] ;  /* 0x00000a0000017a02 */ /* 0x000fc60000000f00 */
[----:B------:R-:W1:Y:S01]  /*0010*/  S2R R17, SR_TID.X ;  /* 0x0000000000117919 */ /* 0x000e620000002100 */
[----:B------:R-:W-:-:S03]  /*0020*/  IADD3 R1, R1, -0x98, RZ ;  /* 0xffffff6801017810 */ /* 0x000fc60007ffe0ff */
[----:B------:R-:W2:Y:S01]  /*0030*/  S2R R16, SR_CTAID.X ;  /* 0x0000000000107919 */ /* 0x000ea20000002500 */
[----:B-1----:R-:W-:-:S05]  /*0040*/  SHF.R.U32.HI R2, RZ, 0x5, R17 ;  /* 0x00000005ff027819 */ /* 0x002fca0000011611 */
[----:B------:R-:W1:Y:S02]  /*0050*/  SHFL.IDX PT, R0, R2, RZ, 0x1f ;  /* 0x00001fff02007589 */ /* 0x000e6400000e0000 */
[----:B-1----:R-:W-:Y:S02]  /*0060*/  ISETP.GE.AND P0, PT, R0, 0x1, PT ;  /* 0x000000010000780c */ /* 0x002fe40003f06270 */
[----:B------:R1:W-:Y:S11]  /*0070*/  STL [R1+0x64], R0 ;  /* 0x0000640001007387 */ /* 0x0003f60000100800 */
[----:B------:R-:W-:Y:S06]  /*0080*/  @P0 BAR.ARV 0x4, 0x80 ;  /* 0x0102000000000b1d */ /* 0x000fec0000002000 */
[----:B--2---:R-:W-:-:S13]  /*0090*/  ISETP.GE.AND P0, PT, R16, c[0x0][0x538], PT ;  /* 0x00014e0010007a0c */ /* 0x004fda0003f06270 */
[----:B------:R-:W-:Y:S05]  /*00a0*/  @P0 EXIT ;  /* 0x000000000000094d */ /* 0x000fea0003800000 */
[----:B-1----:R-:W-:Y:S01]  /*00b0*/  SHF.R.S32.HI R15, RZ, 0x1f, R17 ;  /* 0x0000001fff0f7819 */ /* 0x002fe20000011411 */
[----:B------:R-:W-:Y:S01]  /*00c0*/  IMAD.MOV.U32 R225, RZ, RZ, 0x40 ;  /* 0x00000040ffe17424 */ /* 0x000fe200078e00ff */
[----:B------:R-:W-:Y:S01]  /*00d0*/  ULDC.64 UR8, c[0x0][0x118] ;  /* 0x0000460000087ab9 */ /* 0x000fe20000000a00 */
[----:B------:R-:W-:Y:S01]  /*00e0*/  IMAD.MOV.U32 R227, RZ, RZ, 0x20 ;  /* 0x00000020ffe37424 */ /* 0x000fe200078e00ff */
[CC--:B------:R-:W-:Y:S02]  /*00f0*/  LEA.HI R4, R15.reuse, R17.reuse, RZ, 0x4 ;  /* 0x000000110f047211 */ /* 0x0c0fe400078f20ff */
[CC--:B------:R-:W-:Y:S02]  /*0100*/  LEA.HI R12, R15.reuse, R17.reuse, RZ, 0x3 ;  /* 0x000000110f0c7211 */ /* 0x0c0fe400078f18ff */
[----:B------:R-:W-:Y:S02]  /*0110*/  LEA.HI R0, R15, R17, RZ, 0x2 ;  /* 0x000000110f007211 */ /* 0x000fe400078f10ff */
[----:B------:R-:W-:-:S02]  /*0120*/  LOP3.LUT R2, R4, 0xfffffff0, RZ, 0xc0, !PT ;  /* 0xfffffff004027812 */ /* 0x000fc400078ec0ff */
[----:B------:R-:W-:Y:S02]  /*0130*/  SHF.R.S32.HI R18, RZ, 0x3, R12 ;  /* 0x00000003ff127819 */ /* 0x000fe4000001140c */
[----:B------:R-:W-:Y:S01]  /*0140*/  LOP3.LUT R3, R12, 0xfffffff8, RZ, 0xc0, !PT ;  /* 0xfffffff80c037812 */ /* 0x000fe200078ec0ff */
[C---:B------:R-:W-:Y:S01]  /*0150*/  IMAD.IADD R2, R17.reuse, 0x1, -R2 ;  /* 0x0000000111027824 */ /* 0x040fe200078e0a02 */
[----:B------:R-:W-:Y:S01]  /*0160*/  LOP3.LUT R0, R0, 0xfffffffc, RZ, 0xc0, !PT ;  /* 0xfffffffc00007812 */ /* 0x000fe200078ec0ff */
[----:B------:R-:W-:Y:S01]  /*0170*/  IMAD.SHL.U32 R7, R18, 0x40, RZ ;  /* 0x0000004012077824 */ /* 0x000fe200078e00ff */
[----:B------:R-:W-:Y:S01]  /*0180*/  SHF.R.S32.HI R5, RZ, 0x4, R4 ;  /* 0x00000004ff057819 */ /* 0x000fe20000011404 */
[C---:B------:R-:W-:Y:S02]  /*0190*/  IMAD.IADD R9, R17.reuse, 0x1, -R3 ;  /* 0x0000000111097824 */ /* 0x040fe400078e0a03 */
[----:B------:R-:W-:Y:S01]  /*01a0*/  IMAD.IADD R3, R17, 0x1, -R0 ;  /* 0x0000000111037824 */ /* 0x000fe200078e0a00 */
[----:B------:R-:W-:Y:S01]  /*01b0*/  LEA.HI R4, R4, R5, RZ, 0x1 ;  /* 0x0000000504047211 */ /* 0x000fe200078f08ff */
[----:B------:R-:W-:Y:S01]  /*01c0*/  IMAD.SHL.U32 R10, R9, 0x8, RZ ;  /* 0x00000008090a7824 */ /* 0x000fe200078e00ff */
[----:B------:R-:W-:-:S02]  /*01d0*/  LOP3.LUT R0, R7, 0x1c0, RZ, 0xc0, !PT ;  /* 0x000001c007007812 */ /* 0x000fc400078ec0ff */
[----:B------:R-:W-:Y:S02]  /*01e0*/  LOP3.LUT R6, R4, 0xfffffffe, RZ, 0xc0, !PT ;  /* 0xfffffffe04067812 */ /* 0x000fe400078ec0ff */
[----:B------:R-:W-:Y:S01]  /*01f0*/  SHF.R.S32.HI R4, RZ, 0x1f, R2 ;  /* 0x0000001fff047819 */ /* 0x000fe20000011402 */
[----:B------:R1:W-:Y:S01]  /*0200*/  STL [R1+0x48], R10 ;  /* 0x0000480a01007387 */ /* 0x0003e20000100800 */
[----:B------:R-:W-:Y:S01]  /*0210*/  LEA.HI R8, R3, R3, RZ, 0x1 ;  /* 0x0000000303087211 */ /* 0x000fe200078f08ff */
[----:B------:R-:W-:Y:S01]  /*0220*/  IMAD.IADD R13, R5, 0x1, -R6 ;  /* 0x00000001050d7824 */ /* 0x000fe200078e0a06 */
[----:B------:R-:W-:Y:S02]  /*0230*/  SHF.R.U32.HI R7, RZ, 0x3, R0 ;  /* 0x00000003ff077819 */ /* 0x000fe40000011600 */
[----:B------:R-:W-:Y:S02]  /*0240*/  LEA.HI R11, R4, R2, RZ, 0x3 ;  /* 0x00000002040b7211 */ /* 0x000fe400078f18ff */
[----:B------:R-:W-:-:S02]  /*0250*/  LOP3.LUT R0, R0, 0x38, R10, 0xf8, !PT ;  /* 0x0000003800007812 */ /* 0x000fc400078ef80a */
[----:B------:R-:W-:Y:S02]  /*0260*/  LOP3.LUT R4, R8, 0x1ffffffe, RZ, 0xc0, !PT ;  /* 0x1ffffffe08047812 */ /* 0x000fe400078ec0ff */
[----:B------:R-:W-:-:S03]  /*0270*/  LEA.HI R5, R15, R17, RZ, 0x5 ;  /* 0x000000110f057211 */ /* 0x000fc600078f28ff */
[----:B------:R-:W-:Y:S01]  /*0280*/  IMAD.IADD R14, R3, 0x1, -R4 ;  /* 0x00000001030e7824 */ /* 0x000fe200078e0a04 */
[----:B------:R-:W-:Y:S01]  /*0290*/  SHF.R.S32.HI R230, RZ, 0x5, R5 ;  /* 0x00000005ffe67819 */ /* 0x000fe20000011405 */
[----:B------:R-:W-:Y:S01]  /*02a0*/  IMAD.SHL.U32 R3, R9, 0x40, RZ ;  /* 0x0000004009037824 */ /* 0x000fe200078e00ff */
[----:B------:R-:W-:-:S05]  /*02b0*/  LEA.HI R4, R15, R17, RZ, 0x6 ;  /* 0x000000110f047211 */ /* 0x000fca00078f30ff */
[----:B------:R-:W-:Y:S01]  /*02c0*/  IMAD.SHL.U32 R4, R4, 0x8, RZ ;  /* 0x0000000804047824 */ /* 0x000fe200078e00ff */
[----:B-1----:R-:W-:Y:S02]  /*02d0*/  LOP3.LUT R10, R0, R7, RZ, 0x3c, !PT ;  /* 0x00000007000a7212 */ /* 0x002fe400078e3cff */
[----:B------:R-:W-:Y:S02]  /*02e0*/  LOP3.LUT R0, R11, 0xfffffff8, RZ, 0xc0, !PT ;  /* 0xfffffff80b007812 */ /* 0x000fe400078ec0ff */
[----:B------:R-:W-:Y:S01]  /*02f0*/  LOP3.LUT R10, R10, 0x7ffffe00, R4, 0xf8, !PT ;  /* 0x7ffffe000a0a7812 */ /* 0x000fe200078ef804 */
[----:B------:R-:W-:Y:S02]  /*0300*/  IMAD.SHL.U32 R4, R8, 0x20, RZ ;  /* 0x0000002008047824 */ /* 0x000fe400078e00ff */
[----:B------:R-:W-:Y:S01]  /*0310*/  IMAD.IADD R7, R2, 0x1, -R0 ;  /* 0x0000000102077824 */ /* 0x000fe200078e0a00 */
[----:B------:R-:W-:Y:S01]  /*0320*/  LOP3.LUT R0, R3, 0x1c0, RZ, 0xc0, !PT ;  /* 0x000001c003007812 */ /* 0x000fe200078ec0ff */
[----:B------:R-:W-:Y:S01]  /*0330*/  IMAD.SHL.U32 R241, R10, 0x2, RZ ;  /* 0x000000020af17824 */ /* 0x000fe200078e00ff */
[----:B------:R-:W-:-:S02]  /*0340*/  SHF.R.S32.HI R2, RZ, 0x1f, R5 ;  /* 0x0000001fff027819 */ /* 0x000fc40000011405 */
[----:B------:R-:W-:Y:S02]  /*0350*/  LOP3.LUT R6, R0, 0x8, R12, 0xf8, !PT ;  /* 0x0000000800067812 */ /* 0x000fe400078ef80c */
[----:B------:R-:W-:Y:S02]  /*0360*/  SHF.R.U32.HI R3, RZ, 0x3, R0 ;  /* 0x00000003ff037819 */ /* 0x000fe40000011600 */
[----:B------:R-:W-:Y:S01]  /*0370*/  LEA.HI R0, R2, R230, RZ, 0x2 ;  /* 0x000000e602007211 */ /* 0x000fe200078f10ff */
[----:B------:R-:W-:Y:S01]  /*0380*/  IMAD.SHL.U32 R2, R13, 0x8, RZ ;  /* 0x000000080d027824 */ /* 0x000fe200078e00ff */
[----:B------:R-:W-:Y:S02]  /*0390*/  LOP3.LUT R5, R5, 0xffffffe0, RZ, 0xc0, !PT ;  /* 0xffffffe005057812 */ /* 0x000fe400078ec0ff */
[----:B------:R-:W-:Y:S01]  /*03a0*/  LOP3.LUT R12, R6, R3, RZ, 0x3c, !PT ;  /* 0x00000003060c7212 */ /* 0x000fe200078e3cff */
[----:B------:R-:W-:Y:S01]  /*03b0*/  IMAD.SHL.U32 R3, R7, 0x40, RZ ;  /* 0x0000004007037824 */ /* 0x000fe200078e00ff */
[----:B------:R-:W-:Y:S01]  /*03c0*/  LOP3.LUT R0, R0, 0xffffffc, RZ, 0xc0, !PT ;  /* 0x0ffffffc00007812 */ /* 0x000fe200078ec0ff */
[----:B------:R-:W-:Y:S01]  /*03d0*/  IMAD.IADD R17, R17, 0x1, -R5 ;  /* 0x0000000111117824 */ /* 0x000fe200078e0a05 */
[----:B------:R-:W-:-:S02]  /*03e0*/  LOP3.LUT R4, R4, 0xffffffc0, RZ, 0xc0, !PT ;  /* 0xffffffc004047812 */ /* 0x000fc400078ec0ff */
[----:B------:R-:W-:Y:S01]  /*03f0*/  LOP3.LUT P3, RZ, R7, 0x2, RZ, 0xc0, !PT ;  /* 0x0000000207ff7812 */ /* 0x000fe2000786c0ff */
[----:B------:R-:W-:Y:S01]  /*0400*/  IMAD.IADD R8, R230, 0x1, -R0 ;  /* 0x00000001e6087824 */ /* 0x000fe200078e0a00 */
[----:B------:R-:W-:Y:S01]  /*0410*/  LOP3.LUT R0, R3, 0x1c0, RZ, 0xc0, !PT ;  /* 0x000001c003007812 */ /* 0x000fe200078ec0ff */
[----:B------:R-:W-:Y:S01]  /*0420*/  IMAD.SHL.U32 R3, R11, 0x40, RZ ;  /* 0x000000400b037824 */ /* 0x000fe200078e00ff */
[----:B------:R-:W-:Y:S01]  /*0430*/  SHF.R.S32.HI R6, RZ, 0x1f, R17 ;  /* 0x0000001fff067819 */ /* 0x000fe20000011411 */
[----:B------:R-:W-:Y:S01]  /*0440*/  IMAD R4, R14, 0x8, R4 ;  /* 0x000000080e047824 */ /* 0x000fe200078e0204 */
[----:B------:R-:W-:Y:S02]  /*0450*/  LOP3.LUT R2, R0, 0x8, R2, 0xf8, !PT ;  /* 0x0000000800027812 */ /* 0x000fe400078ef802 */
[----:B------:R-:W-:Y:S02]  /*0460*/  LEA.HI R6, R6, R17, RZ, 0x2 ;  /* 0x0000001106067211 */ /* 0x000fe400078f10ff */
[----:B------:R-:W-:-:S02]  /*0470*/  SHF.R.U32.HI R0, RZ, 0x3, R0 ;  /* 0x00000003ff007819 */ /* 0x000fc40000011600 */
[----:B------:R-:W-:Y:S02]  /*0480*/  SHF.R.S32.HI R5, RZ, 0x2, R6 ;  /* 0x00000002ff057819 */ /* 0x000fe40000011406 */
[----:B------:R-:W-:Y:S01]  /*0490*/  LOP3.LUT R224, R2, R0, RZ, 0x3c, !PT ;  /* 0x0000000002e07212 */ /* 0x000fe200078e3cff */
[----:B------:R-:W-:Y:S01]  /*04a0*/  IMAD R0, R13, 0x200, R12 ;  /* 0x000002000d007824 */ /* 0x000fe200078e020c */
[----:B------:R-:W-:Y:S01]  /*04b0*/  LOP3.LUT R3, R3, 0xfffffe00, RZ, 0xc0, !PT ;  /* 0xfffffe0003037812 */ /* 0x000fe200078ec0ff */
[----:B------:R-:W-:Y:S01]  /*04c0*/  IMAD R15, R8, 0x10, R5 ;  /* 0x00000010080f7824 */ /* 0x000fe200078e0205 */
[----:B------:R-:W-:Y:S02]  /*04d0*/  LOP3.LUT R2, R6, 0x7ffffffc, RZ, 0xc0, !PT ;  /* 0x7ffffffc06027812 */ /* 0x000fe400078ec0ff */
[----:B------:R-:W-:Y:S01]  /*04e0*/  LEA R119, R0, 0x3900, 0x1 ;  /* 0x0000390000777811 */ /* 0x000fe200078e08ff */
[----:B------:R-:W-:Y:S01]  /*04f0*/  IMAD R230, R230, 0x400, R3 ;  /* 0x00000400e6e67824 */ /* 0x000fe200078e0203 */
[----:B------:R-:W-:Y:S01]  /*0500*/  STL [R1+0x68], R15 ;  /* 0x0000680f01007387 */ /* 0x000fe20000100800 */
[----:B------:R-:W-:Y:S01]  /*0510*/  IMAD R0, R9, 0x10, R18 ;  /* 0x0000001009007824 */ /* 0x000fe200078e0212 */
[----:B------:R-:W-:Y:S01]  /*0520*/  LOP3.LUT P0, RZ, R7, 0x4, RZ, 0xc0, !PT ;  /* 0x0000000407ff7812 */ /* 0x000fe2000780c0ff */
[----:B------:R-:W-:Y:S01]  /*0530*/  IMAD.IADD R2, R17, 0x1, -R2 ;  /* 0x0000000111027824 */ /* 0x000fe200078e0a02 */
[----:B------:R-:W-:Y:S01]  /*0540*/  STL [R1+0x5c], R16 ;  /* 0x00005c1001007387 */ /* 0x000fe20000100800 */
[----:B------:R-:W-:Y:S01]  /*0550*/  IMAD.IADD R230, R230, 0x1, R224 ;  /* 0x00000001e6e67824 */ /* 0x000fe200078e02e0 */
[----:B------:R-:W-:Y:S01]  /*0560*/  LOP3.LUT R224, R224, R3, RZ, 0xfc, !PT ;  /* 0x00000003e0e07212 */ /* 0x000fe200078efcff */
[----:B------:R-:W-:Y:S01]  /*0570*/  IMAD.IADD R3, R15, 0x1, R4 ;  /* 0x000000010f037824 */ /* 0x000fe200078e0204 */
[----:B------:R1:W-:Y:S01]  /*0580*/  STL [R1+0x6c], R0 ;  /* 0x00006c0001007387 */ /* 0x0003e20000100800 */
[----:B------:R-:W-:-:S02]  /*0590*/  R2P PR, R9, 0x6 ;  /* 0x0000000609007804 */ /* 0x000fc40000000000 */
[----:B------:R-:W-:Y:S01]  /*05a0*/  LEA R230, R230, 0x7100, 0x1 ;  /* 0x00007100e6e67811 */ /* 0x000fe200078e08ff */
[----:B------:R2:W-:Y:S01]  /*05b0*/  STL [R1+0x60], R3 ;  /* 0x0000600301007387 */ /* 0x0005e20000100800 */
[----:B------:R-:W-:Y:S02]  /*05c0*/  LEA R224, R224, 0x100, 0x1 ;  /* 0x00000100e0e07811 */ /* 0x000fe400078e08ff */
[C---:B------:R-:W-:Y:S02]  /*05d0*/  SEL R226, R225.reuse, 0xffffffc0, !P2 ;  /* 0xffffffc0e1e27807 */ /* 0x040fe40005000000 */
[----:B------:R-:W-:Y:S02]  /*05e0*/  SEL R225, R225, 0xffffffc0, !P0 ;  /* 0xffffffc0e1e17807 */ /* 0x000fe40004000000 */
[C---:B------:R-:W-:Y:S01]  /*05f0*/  IADD3 R234, R119.reuse, 0x20, RZ ;  /* 0x0000002077ea7810 */ /* 0x040fe20007ffe0ff */
[----:B------:R-:W-:Y:S01]  /*0600*/  IMAD.IADD R229, R119, 0x1, R226 ;  /* 0x0000000177e57824 */ /* 0x000fe200078e02e2 */
[----:B------:R-:W-:Y:S01]  /*0610*/  SEL R227, R227, 0xffffffe0, !P3 ;  /* 0xffffffe0e3e37807 */ /* 0x000fe20005800000 */
[----:B------:R-:W-:Y:S01]  /*0620*/  IMAD.IADD R231, R230, 0x1, R225 ;  /* 0x00000001e6e77824 */ /* 0x000fe200078e02e1 */
[----:B------:R-:W-:Y:S01]  /*0630*/  @P1 IADD3 R234, R119, -0x20, RZ ;  /* 0xffffffe077ea1810 */ /* 0x000fe20007ffe0ff */
[----:B------:R-:W-:-:S02]  /*0640*/  IMAD.IADD R225, R225, 0x1, R224 ;  /* 0x00000001e1e17824 */ /* 0x000fc400078e02e0 */
[----:B------:R-:W-:Y:S01]  /*0650*/  IMAD.IADD R233, R230, 0x1, R227 ;  /* 0x00000001e6e97824 */ /* 0x000fe200078e02e3 */
[C---:B------:R-:W-:Y:S01]  /*0660*/  IADD3 R240, R234.reuse, 0x800, RZ ;  /* 0x00000800eaf07810 */ /* 0x040fe20007ffe0ff */
[C---:B------:R-:W-:Y:S01]  /*0670*/  IMAD.IADD R228, R227.reuse, 0x1, R224 ;  /* 0x00000001e3e47824 */ /* 0x040fe200078e02e0 */
[C---:B------:R-:W-:Y:S01]  /*0680*/  IADD3 R239, R234.reuse, 0x1000, RZ ;  /* 0x00001000eaef7810 */ /* 0x040fe20007ffe0ff */
[C---:B------:R-:W-:Y:S01]  /*0690*/  IMAD.IADD R232, R227.reuse, 0x1, R231 ;  /* 0x00000001e3e87824 */ /* 0x040fe200078e02e7 */
[----:B------:R-:W-:Y:S01]  /*06a0*/  IADD3 R238, R234, 0x1800, RZ ;  /* 0x00001800eaee7810 */ /* 0x000fe20007ffe0ff */
[----:B------:R-:W-:Y:S01]  /*06b0*/  IMAD.IADD R226, R226, 0x1, R234 ;  /* 0x00000001e2e27824 */ /* 0x000fe200078e02ea */
[----:B------:R-:W-:Y:S01]  /*06c0*/  IADD3 R237, R234, 0x2000, RZ ;  /* 0x00002000eaed7810 */ /* 0x000fe20007ffe0ff */
[----:B-1----:R-:W-:Y:S01]  /*06d0*/  IMAD.SHL.U32 R0, R2, 0x2, RZ ;  /* 0x0000000202007824 */ /* 0x002fe200078e00ff */
[C---:B------:R-:W-:Y:S01]  /*06e0*/  IADD3 R236, R234.reuse, 0x2800, RZ ;  /* 0x00002800eaec7810 */ /* 0x040fe20007ffe0ff */
[----:B------:R-:W-:Y:S01]  /*06f0*/  IMAD.IADD R227, R227, 0x1, R225 ;  /* 0x00000001e3e37824 */ /* 0x000fe200078e02e1 */
[----:B------:R-:W-:-:S02]  /*0700*/  IADD3 R235, R234, 0x3000, RZ ;  /* 0x00003000eaeb7810 */ /* 0x000fc40007ffe0ff */
[----:B------:R2:W-:Y:S04]  /*0710*/  STL [R1+0x40], R0 ;  /* 0x0000400001007387 */ /* 0x0005e80000100800 */
.L_x_1161:
[----:B------:R-:W3:Y:S01]  /*0720*/  LDL R4, [R1+0x5c] ;  /* 0x00005c0001047983 */ /* 0x000ee20000100800 */
[----:B--2---:R-:W-:Y:S01]  /*0730*/  IMAD.MOV.U32 R0, RZ, RZ, c[0x0][0x560] ;  /* 0x00015800ff007624 */ /* 0x004fe200078e00ff */
[----:B------:R-:W-:Y:S01]  /*0740*/  YIELD ;  /* 0x0000000000007946 */ /* 0x000fe20003800000 */
[----:B------:R-:W-:Y:S03]  /*0750*/  BSSY B0, `(.L_x_1106) ;  /* 0x0000016000007945 */ /* 0x000fe60003800000 */
[----:B------:R-:W-:-:S13]  /*0760*/  ISETP.NE.AND P0, PT, R0, 0x1, PT ;  /* 0x000000010000780c */ /* 0x000fda0003f05270 */
[----:B---3--:R-:W-:Y:S01]  /*0770*/  @P0 IMAD.HI.U32 R0, R4, c[0x0][0x564], RZ ;  /* 0x0001590004000a27 */ /* 0x008fe200078e00ff */
[----:B------:R-:W-:-:S04]  /*0780*/  MOV R3, R4 ;  /* 0x0000000400037202 */ /* 0x000fc80000000f00 */
[----:B------:R-:W-:-:S04]  /*0790*/  @P0 SHF.R.U32.HI R3, RZ, c[0x0][0x568], R0 ;  /* 0x00015a00ff030a19 */ /* 0x000fc80000011600 */
[----:B------:R-:W-:Y:S01]  /*07a0*/  ISETP.GE.AND P0, PT, R3, c[0x0][0x578], PT ;  /* 0x00015e0003007a0c */ /* 0x000fe20003f06270 */
[----:B------:R-:W-:-:S04]  /*07b0*/  IMAD.MOV R2, RZ, RZ, -R3 ;  /* 0x000000ffff027224 */ /* 0x000fc800078e0a03 */
[----:B------:R-:W-:-:S08]  /*07c0*/  IMAD R2, R2, c[0x0][0x560], R4 ;  /* 0x0001580002027a24 */ /* 0x000fd000078e0204 */
[----:B------:R-:W-:Y:S05]  /*07d0*/  @!P0 BRA `(.L_x_1107) ;  /* 0x0000007000008947 */ /* 0x000fea0003800000 */
[----:B------:R-:W-:-:S04]  /*07e0*/  MOV R0, c[0x0][0x56c] ;  /* 0x00015b0000007a02 */ /* 0x000fc80000000f00 */
[----:B------:R-:W-:Y:S02]  /*07f0*/  ISETP.NE.AND P0, PT, R0, 0x1, PT ;  /* 0x000000010000780c */ /* 0x000fe40003f05270 */
[----:B------:R-:W-:-:S11]  /*0800*/  MOV R0, R2 ;  /* 0x0000000200007202 */ /* 0x000fd60000000f00 */
[----:B------:R-:W-:-:S05]  /*0810*/  @P0 IMAD.HI.U32 R4, R2, c[0x0][0x570], RZ ;  /* 0x00015c0002040a27 */ /* 0x000fca00078e00ff */
[----:B------:R-:W-:-:S05]  /*0820*/  @P0 SHF.R.U32.HI R0, RZ, c[0x0][0x574], R4 ;  /* 0x00015d00ff000a19 */ /* 0x000fca0000011604 */
[----:B------:R-:W-:Y:S01]  /*0830*/  IMAD R6, R0, c[0x0][0x56c], RZ ;  /* 0x00015b0000067a24 */ /* 0x000fe200078e02ff */
[----:B------:R-:W-:Y:S05]  /*0840*/  BRA `(.L_x_1108) ;  /* 0x0000006000007947 */ /* 0x000fea0003800000 */
.L_x_1107:
[----:B------:R-:W-:-:S04]  /*0850*/  MOV R0, c[0x0][0x554] ;  /* 0x0001550000007a02 */ /* 0x000fc80000000f00 */
[----:B------:R-:W-:Y:S02]  /*0860*/  ISETP.NE.AND P0, PT, R0, 0x1, PT ;  /* 0x000000010000780c */ /* 0x000fe40003f05270 */
[----:B------:R-:W-:-:S11]  /*0870*/  MOV R0, R2 ;  /* 0x0000000200007202 */ /* 0x000fd60000000f00 */
[----:B------:R-:W-:-:S05]  /*0880*/  @P0 IMAD.HI.U32 R4, R2, c[0x0][0x558], RZ ;  /* 0x0001560002040a27 */ /* 0x000fca00078e00ff */
[----:B------:R-:W-:-:S05]  /*0890*/  @P0 SHF.R.U32.HI R0, RZ, c[0x0][0x55c], R4 ;  /* 0x00015700ff000a19 */ /* 0x000fca0000011604 */
[----:B------:R-:W-:Y:S02]  /*08a0*/  IMAD R6, R0, c[0x0][0x554], RZ ;  /* 0x0001550000067a24 */ /* 0x000fe400078e02ff */
.L_x_1108:
[----:B------:R-:W-:Y:S05]  /*08b0*/  BSYNC B0 ;  /* 0x0000000000007941 */ /* 0x000fea0003800000 */
.L_x_1106:
[----:B------:R-:W-:Y:S01]  /*08c0*/  IMAD.MOV.U32 R4, RZ, RZ, c[0x0][0x53c] ;  /* 0x00014f00ff047624 */ /* 0x000fe200078e00ff */
[----:B------:R-:W-:Y:S01]  /*08d0*/  ULDC UR4, c[0x0][0x1d0] ;  /* 0x0000740000047ab9 */ /* 0x000fe20000000800 */
[----:B------:R-:W-:Y:S01]  /*08e0*/  IMAD.MOV.U32 R11, RZ, RZ, R0 ;  /* 0x000000ffff0b7224 */ /* 0x000fe200078e0000 */
[----:B------:R-:W-:Y:S01]  /*08f0*/  UIADD3 UR5, UR4, 0x6f, URZ ;  /* 0x0000006f04057890 */ /* 0x000fe2000fffe03f */
[----:B------:R-:W-:Y:S01]  /*0900*/  BSSY B0, `(.L_x_1109) ;  /* 0x0000048000007945 */ /* 0x000fe20003800000 */
[----:B------:R-:W-:Y:S01]  /*0910*/  ISETP.NE.AND P0, PT, R4, 0x1, PT ;  /* 0x000000010400780c */ /* 0x000fe20003f05270 */
[----:B------:R-:W-:Y:S01]  /*0920*/  UMOV UR4, URZ ;  /* 0x0000003f00047c82 */ /* 0x000fe20008000000 */
[----:B------:R-:W-:Y:S01]  /*0930*/  LOP3.LUT R4, RZ, R0, RZ, 0x33, !PT ;  /* 0x00000000ff047212 */ /* 0x000fe200078e33ff */
[----:B------:R-:W-:-:S04]  /*0940*/  UIMAD.WIDE UR4, UR5, -0x6db6db6d, UR4 ;  /* 0x92492493050478a5 */ /* 0x000fc8000f8e0204 */
[----:B------:R-:W-:-:S04]  /*0950*/  USHF.R.U32.HI UR4, URZ, 0x1f, UR5 ;  /* 0x0000001f3f047899 */ /* 0x000fc80008011605 */
[----:B------:R-:W-:Y:S02]  /*0960*/  ULEA.HI.SX32 UR4, UR5, UR4, 0x1a ;  /* 0x0000000405047291 */ /* 0x000fe4000f8fd23f */
[----:B------:R-:W-:Y:S01]  /*0970*/  @P0 IMAD.HI.U32 R5, R0, c[0x0][0x540], RZ ;  /* 0x0001500000050a27 */ /* 0x000fe200078e00ff */
[----:B------:R-:W-:-:S03]  /*0980*/  IADD3 R0, R4, c[0x0][0x53c], RZ ;  /* 0x00014f0004007a10 */ /* 0x000fc60007ffe0ff */
[----:B------:R-:W-:Y:S01]  /*0990*/  IMAD.MOV.U32 R4, RZ, RZ, c[0x0][0x2c4] ;  /* 0x0000b100ff047624 */ /* 0x000fe200078e00ff */
[----:B------:R-:W-:Y:S01]  /*09a0*/  @P0 SHF.R.U32.HI R11, RZ, c[0x0][0x544], R5 ;  /* 0x00015100ff0b0a19 */ /* 0x000fe20000011605 */
[----:B------:R-:W-:-:S03]  /*09b0*/  IMAD.MOV.U32 R5, RZ, RZ, c[0x0][0x168] ;  /* 0x00005a00ff057624 */ /* 0x000fc600078e00ff */
[----:B------:R-:W-:Y:S01]  /*09c0*/  ISETP.NE.AND P4, PT, R4, 0x1, PT ;  /* 0x000000010400780c */ /* 0x000fe20003f85270 */
[----:B------:R-:W-:Y:S01]  /*09d0*/  IMAD R0, R11, c[0x0][0x53c], R0 ;  /* 0x00014f000b007a24 */ /* 0x000fe200078e0200 */
[----:B------:R-:W-:Y:S01]  /*09e0*/  IADD3 R5, -R5, 0x70, RZ ;  /* 0x0000007005057810 */ /* 0x000fe20007ffe1ff */
[----:B------:R1:W-:Y:S03]  /*09f0*/  STL [R1+0x54], R11 ;  /* 0x0000540b01007387 */ /* 0x0003e60000100800 */
[----:B------:R-:W-:-:S04]  /*0a00*/  SHF.L.U32 R16, R0, 0x7, RZ ;  /* 0x0000000700107819 */ /* 0x000fc800000006ff */
[----:B------:R-:W-:Y:S01]  /*0a10*/  IADD3 R4, R16, 0x7f, RZ ;  /* 0x0000007f10047810 */ /* 0x000fe20007ffe0ff */
[----:B------:R1:W-:Y:S04]  /*0a20*/  STL [R1+0x58], R16 ;  /* 0x0000581001007387 */ /* 0x0003e80000100800 */
[----:B------:R-:W-:-:S05]  /*0a30*/  @P4 IMAD.HI.U32 R0, R4, c[0x0][0x2c8], RZ ;  /* 0x0000b20004004a27 */ /* 0x000fca00078e00ff */
[----:B------:R-:W-:Y:S01]  /*0a40*/  @P4 SHF.R.U32.HI R4, RZ, c[0x0][0x2cc], R0 ;  /* 0x0000b300ff044a19 */ /* 0x000fe20000011600 */
[----:B------:R-:W-:-:S03]  /*0a50*/  IMAD.MOV.U32 R0, RZ, RZ, c[0x0][0x548] ;  /* 0x00015200ff007624 */ /* 0x000fc600078e00ff */
[----:B------:R-:W-:Y:S01]  /*0a60*/  IADD3 R5, R4, c[0x0][0x1d0], R5 ;  /* 0x0000740004057a10 */ /* 0x000fe20007ffe005 */
[----:B------:R-:W-:Y:S01]  /*0a70*/  IMAD.MOV.U32 R4, RZ, RZ, RZ ;  /* 0x000000ffff047224 */ /* 0x000fe200078e00ff */
[----:B------:R-:W-:Y:S02]  /*0a80*/  ISETP.NE.AND P0, PT, R0, 0x1, PT ;  /* 0x000000010000780c */ /* 0x000fe40003f05270 */
[----:B------:R-:W-:Y:S01]  /*0a90*/  IADD3 R0, R2, -R6, RZ ;  /* 0x8000000602007210 */ /* 0x000fe20007ffe0ff */
[----:B------:R-:W-:-:S04]  /*0aa0*/  IMAD.HI R4, R5, -0x6db6db6d, R4 ;  /* 0x9249249305047827 */ /* 0x000fc800078e0204 */
[----:B------:R-:W-:Y:S01]  /*0ab0*/  IMAD R0, R3, c[0x0][0x554], R0 ;  /* 0x0001550003007a24 */ /* 0x000fe200078e0200 */
[----:B------:R-:W-:-:S03]  /*0ac0*/  SHF.R.U32.HI R6, RZ, 0x1f, R4 ;  /* 0x0000001fff067819 */ /* 0x000fc60000011604 */
[----:B------:R-:W-:Y:S01]  /*0ad0*/  IMAD.MOV.U32 R18, RZ, RZ, R0 ;  /* 0x000000ffff127224 */ /* 0x000fe200078e0000 */
[----:B------:R-:W-:Y:S01]  /*0ae0*/  LEA.HI.SX32 R6, R4, R6, 0x1a ;  /* 0x0000000604067211 */ /* 0x000fe200078fd2ff */
[----:B------:R-:W-:-:S03]  /*0af0*/  @P0 IMAD.HI.U32 R2, R0, c[0x0][0x54c], RZ ;  /* 0x0001530000020a27 */ /* 0x000fc600078e00ff */
[----:B------:R-:W-:Y:S02]  /*0b00*/  IMNMX R6, R6, UR4, PT ;  /* 0x0000000406067c17 */ /* 0x000fe4000b800200 */
[----:B------:R-:W-:Y:S01]  /*0b10*/  @P0 SHF.R.U32.HI R18, RZ, c[0x0][0x550], R2 ;  /* 0x00015400ff120a19 */ /* 0x000fe20000011602 */
[----:B------:R-:W-:Y:S01]  /*0b20*/  IMAD.MOV.U32 R2, RZ, RZ, RZ ;  /* 0x000000ffff027224 */ /* 0x000fe200078e00ff */
[----:B------:R-:W-:Y:S02]  /*0b30*/  ISETP.GE.AND P0, PT, R6, 0x1, PT ;  /* 0x000000010600780c */ /* 0x000fe40003f06270 */
[----:B------:R-:W-:Y:S01]  /*0b40*/  IADD3 R3, -R18, RZ, RZ ;  /* 0x000000ff12037210 */ /* 0x000fe20007ffe1ff */
[----:B------:R1:W-:Y:S04]  /*0b50*/  STL [R1+0x50], R18 ;  /* 0x0000501201007387 */ /* 0x0003e80000100800 */
[----:B------:R-:W-:-:S05]  /*0b60*/  IMAD R23, R3, c[0x0][0x548], R0 ;  /* 0x0001520003177a24 */ /* 0x000fca00078e0200 */
[----:B------:R1:W-:Y:S01]  /*0b70*/  STL [R1+0x44], R23 ;  /* 0x0000441701007387 */ /* 0x0003e20000100800 */
[----:B------:R-:W-:Y:S05]  /*0b80*/  @!P0 BRA `(.L_x_1110) ;  /* 0x000001f000008947 */ /* 0x000fea0003800000 */
[----:B------:R-:W-:-:S04]  /*0b90*/  SHF.R.U32.HI R0, RZ, 0x10, R11 ;  /* 0x00000010ff007819 */ /* 0x000fc8000001160b */
[----:B------:R-:W-:-:S04]  /*0ba0*/  ISETP.NE.AND P0, PT, R0, RZ, PT ;  /* 0x000000ff0000720c */ /* 0x000fc80003f05270 */
[----:B------:R-:W-:-:S04]  /*0bb0*/  SEL R0, R0, c[0x0][0x338], P0 ;  /* 0x0000ce0000007a07 */ /* 0x000fc80000000000 */
[-C--:B------:R-:W-:Y:S02]  /*0bc0*/  IABS R3, R0.reuse ;  /* 0x0000000000037213 */ /* 0x080fe40000000000 */
[----:B------:R-:W-:Y:S02]  /*0bd0*/  IADD3 R7, R0, -0x1, R6 ;  /* 0xffffffff00077810 */ /* 0x000fe40007ffe006 */
[----:B------:R-:W2:Y:S02]  /*0be0*/  I2F.RP R4, R3 ;  /* 0x0000000300047306 */ /* 0x000ea40000209400 */
[----:B------:R-:W-:Y:S02]  /*0bf0*/  IABS R10, R7 ;  /* 0x00000007000a7213 */ /* 0x000fe40000000000 */
[----:B------:R-:W-:-:S04]  /*0c00*/  LOP3.LUT R7, R7, R0, RZ, 0x3c, !PT ;  /* 0x0000000007077212 */ /* 0x000fc800078e3cff */
[----:B------:R-:W-:Y:S01]  /*0c10*/  ISETP.GE.AND P0, PT, R7, RZ, PT ;  /* 0x000000ff0700720c */ /* 0x000fe20003f06270 */
[----:B--2---:R-:W2:Y:S02]  /*0c20*/  MUFU.RCP R4, R4 ;  /* 0x0000000400047308 */ /* 0x004ea40000001000 */
[----:B--2---:R-:W-:-:S06]  /*0c30*/  IADD3 R4, R4, 0xffffffe, RZ ;  /* 0x0ffffffe04047810 */ /* 0x004fcc0007ffe0ff */
[----:B------:R-:W2:Y:S02]  /*0c40*/  F2I.FTZ.U32.TRUNC.NTZ R5, R4 ;  /* 0x0000000400057305 */ /* 0x000ea4000021f000 */
[----:B--2---:R-:W-:Y:S02]  /*0c50*/  IMAD.MOV R2, RZ, RZ, -R5 ;  /* 0x000000ffff027224 */ /* 0x004fe400078e0a05 */
        /* <DEDUP_REMOVED lines=14> */
[----:B------:R-:W-:-:S13]  /*0d40*/  ISETP.GE.U32.AND P2, PT, R4, R3, PT ;  /* 0x000000030400720c */ /* 0x000fda0003f46070 */
[----:B------:R-:W-:-:S05]  /*0d50*/  @P2 IADD3 R2, R2, 0x1, RZ ;  /* 0x0000000102022810 */ /* 0x000fca0007ffe0ff */
[----:B------:R-:W-:Y:S01]  /*0d60*/  @!P0 IMAD.MOV R2, RZ, RZ, -R2 ;  /* 0x000000ffff028224 */ /* 0x000fe200078e0a02 */
[----:B------:R-:W-:Y:S02]  /*0d70*/  @!P1 LOP3.LUT R2, RZ, R0, RZ, 0x33, !PT ;  /* 0x00000000ff029212 */ /* 0x000fe400078e33ff */
.L_x_1110:
[----:B------:R-:W-:Y:S05]  /*0d80*/  BSYNC B0 ;  /* 0x0000000000007941 */ /* 0x000fea0003800000 */
.L_x_1109:
[----:B------:R-:W-:Y:S01]  /*0d90*/  LOP3.LUT R0, R11, 0xffff, RZ, 0xc0, !PT ;  /* 0x0000ffff0b007812 */ /* 0x000fe200078ec0ff */
[----:B------:R-:W-:Y:S01]  /*0da0*/  IMAD.MOV.U32 R19, RZ, RZ, RZ ;  /* 0x000000ffff137224 */ /* 0x000fe200078e00ff */
[----:B------:R-:W-:Y:S01]  /*0db0*/  CS2R R20, SRZ ;  /* 0x0000000000147805 */ /* 0x000fe2000001ff00 */
[----:B------:R-:W-:Y:S01]  /*0dc0*/  IMAD.MOV.U32 R22, RZ, RZ, RZ ;  /* 0x000000ffff167224 */ /* 0x000fe200078e00ff */
[----:B------:R-:W-:Y:S01]  /*0dd0*/  CS2R R178, SRZ ;  /* 0x0000000000b27805 */ /* 0x000fe2000001ff00 */
[----:B------:R-:W-:Y:S01]  /*0de0*/  IMAD R3, R0, R2, RZ ;  /* 0x0000000200037224 */ /* 0x000fe200078e02ff */
[----:B------:R-:W-:Y:S01]  /*0df0*/  PRMT R0, RZ, 0x7610, R0 ;  /* 0x00007610ff007816 */ /* 0x000fe20000000000 */
        /* <DEDUP_REMOVED lines=12> */
[----:B------:R2:W-:Y:S01]  /*0ec0*/  STL [R1+0xc], R17 ;  /* 0x00000c1101007387 */ /* 0x0005e20000100800 */
        /* <DEDUP_REMOVED lines=24> */
[----:B------:R-:W3:Y:S04]  /*1050*/  LDL R5, [R1+0x6c] ;  /* 0x00006c0001057983 */ /* 0x000ee80000100800 */
[----:B------:R-:W4:Y:S04]  /*1060*/  LDL.64 R6, [R1+0x48] ;  /* 0x0000480001067983 */ /* 0x000f280000100a00 */
[----:B------:R1:W4:Y:S01]  /*1070*/  LDL.64 R24, [R1+0x48] ;  /* 0x0000480001187983 */ /* 0x0003220000100a00 */
[----:B------:R-:W-:-:S03]  /*1080*/  ISETP.NE.U32.AND P0, PT, RZ, c[0x0][0x340], PT ;  /* 0x0000d000ff007a0c */ /* 0x000fc60003f05070 */
[----:B------:R-:W5:Y:S01]  /*1090*/  S2R R4, SR_TID.X ;  /* 0x0000000000047919 */ /* 0x000f620000002100 */
[----:B------:R-:W-:-:S13]  /*10a0*/  ISETP.NE.AND.EX P0, PT, RZ, c[0x0][0x344], PT, P0 ;  /* 0x0000d100ff007a0c */ /* 0x000fda0003f05300 */
[----:B------:R-:W-:-:S05]  /*10b0*/  @P0 MOV R2, 0x4 ;  /* 0x0000000400020802 */ /* 0x000fca0000000f00 */
[----:B--2---:R-:W-:-:S05]  /*10c0*/  @P0 IMAD.WIDE R2, R18, R2, c[0x0][0x340] ;  /* 0x0000d00012020625 */ /* 0x004fca00078e0202 */
[----:B------:R2:W4:Y:S01]  /*10d0*/  @P0 LDG.E R14, [R2.64] ;  /* 0x00000008020e0981 */ /* 0x000522000c1e1900 */
[----:B-----5:R-:W-:Y:S02]  /*10e0*/  SHF.R.S32.HI R15, RZ, 0x1f, R4 ;  /* 0x0000001fff0f7819 */ /* 0x020fe40000011404 */
[----:B------:R-:W-:Y:S02]  /*10f0*/  SHF.R.S32.HI R12, RZ, 0x1f, R23 ;  /* 0x0000001fff0c7819 */ /* 0x000fe40000011417 */
[----:B------:R-:W-:Y:S02]  /*1100*/  LEA.HI R15, R15, R4, RZ, 0x3 ;  /* 0x000000040f0f7211 */ /* 0x000fe400078f18ff */
[----:B------:R-:W-:Y:S02]  /*1110*/  SHF.R.S32.HI R13, RZ, 0x1f, R18 ;  /* 0x0000001fff0d7819 */ /* 0x000fe40000011412 */
[----:B------:R-:W-:Y:S02]  /*1120*/  SHF.R.S32.HI R15, RZ, 0x3, R15 ;  /* 0x00000003ff0f7819 */ /* 0x000fe4000001140f */
[----:B------:R-:W-:Y:S01]  /*1130*/  IADD3 R92, R17, -0x1, RZ ;  /* 0xffffffff115c7810 */ /* 0x000fe20007ffe0ff */
[----:B-1----:R-:W-:Y:S01]  /*1140*/  IMAD R11, R13, c[0x0][0x1c0], RZ ;  /* 0x000070000d0b7a24 */ /* 0x002fe200078e02ff */
[----:B------:R-:W-:-:S03]  /*1150*/  SHF.R.S32.HI R9, RZ, 0x1f, R15 ;  /* 0x0000001fff097819 */ /* 0x000fc6000001140f */
[----:B------:R-:W-:Y:S02]  /*1160*/  IMAD R11, R18, c[0x0][0x1c4], R11 ;  /* 0x00007100120b7a24 */ /* 0x000fe400078e020b */
[C---:B------:R-:W-:Y:S02]  /*1170*/  IMAD R4, R9.reuse, c[0x0][0x1e0], RZ ;  /* 0x0000780009047a24 */ /* 0x040fe400078e02ff */
[----:B------:R-:W-:Y:S02]  /*1180*/  IMAD R9, R9, c[0x0][0x208], RZ ;  /* 0x0000820009097a24 */ /* 0x000fe400078e02ff */
[C---:B------:R-:W-:Y:S02]  /*1190*/  IMAD R10, R15.reuse, c[0x0][0x1e4], R4 ;  /* 0x000079000f0a7a24 */ /* 0x040fe400078e0204 */
[----:B------:R-:W-:Y:S01]  /*11a0*/  IMAD R9, R15, c[0x0][0x20c], R9 ;  /* 0x000083000f097a24 */ /* 0x000fe200078e0209 */
[----:B---3--:R-:W-:Y:S01]  /*11b0*/  IADD3 R8, R5, R16, RZ ;  /* 0x0000001005087210 */ /* 0x008fe20007ffe0ff */
[----:B------:R-:W-:-:S03]  /*11c0*/  IMAD R5, R12, c[0x0][0x1b8], RZ ;  /* 0x00006e000c057a24 */ /* 0x000fc600078e02ff */
[----:B------:R-:W-:Y:S01]  /*11d0*/  MOV R0, R8 ;  /* 0x0000000800007202 */ /* 0x000fe20000000f00 */
[----:B--2---:R-:W-:Y:S01]  /*11e0*/  @P4 IMAD.HI.U32 R2, R8, c[0x0][0x2c8], RZ ;  /* 0x0000b20008024a27 */ /* 0x004fe200078e00ff */
[----:B----4-:R-:W-:-:S03]  /*11f0*/  MOV R24, R6 ;  /* 0x0000000600187202 */ /* 0x010fc60000000f00 */
[C---:B------:R-:W-:Y:S01]  /*1200*/  IMAD R5, R23.reuse, c[0x0][0x1bc], R5 ;  /* 0x00006f0017057a24 */ /* 0x040fe200078e0205 */
[----:B------:R-:W-:Y:S01]  /*1210*/  @P4 SHF.R.U32.HI R0, RZ, c[0x0][0x2cc], R2 ;  /* 0x0000b300ff004a19 */ /* 0x000fe20000011602 */
[----:B------:R-:W-:Y:S01]  /*1220*/  IMAD.WIDE.U32 R2, R23, c[0x0][0x1b8], RZ ;  /* 0x00006e0017027a25 */ /* 0x000fe200078e00ff */
[--C-:B------:R-:W-:Y:S02]  /*1230*/  SHF.R.S32.HI R25, RZ, 0x1f, R24.reuse ;  /* 0x0000001fff197819 */ /* 0x100fe40000011418 */
[----:B------:R-:W-:Y:S02]  /*1240*/  ISETP.GE.AND P2, PT, R24, c[0x0][0x198], PT ;  /* 0x0000660018007a0c */ /* 0x000fe40003f46270 */
[----:B------:R-:W-:Y:S01]  /*1250*/  IADD3 R3, R3, R5, RZ ;  /* 0x0000000503037210 */ /* 0x000fe20007ffe0ff */
[C-C-:B------:R-:W-:Y:S01]  /*1260*/  IMAD.WIDE.U32 R4, R15.reuse, c[0x0][0x208], R24.reuse ;  /* 0x000082000f047a25 */ /* 0x140fe200078e0018 */
[----:B------:R1:W-:Y:S03]  /*1270*/  STL [R1+0x4c], R25 ;  /* 0x00004c1901007387 */ /* 0x0003e60000100800 */
[----:B------:R-:W-:Y:S01]  /*1280*/  IMAD.WIDE.U32 R6, R15, c[0x0][0x1e0], R24 ;  /* 0x000078000f067a25 */ /* 0x000fe200078e0018 */
[----:B------:R-:W-:-:S02]  /*1290*/  IADD3 R5, R5, R9, RZ ;  /* 0x0000000905057210 */ /* 0x000fc40007ffe0ff */
[----:B------:R-:W-:Y:S01]  /*12a0*/  SHF.R.S32.HI R9, RZ, 0x1f, R0 ;  /* 0x0000001fff097819 */ /* 0x000fe20000011400 */
[----:B------:R-:W-:Y:S01]  /*12b0*/  IMAD.WIDE.U32 R2, R18, c[0x0][0x1c0], R2 ;  /* 0x0000700012027a25 */ /* 0x000fe200078e0002 */
[----:B------:R-:W-:Y:S02]  /*12c0*/  IADD3 R7, R7, R10, RZ ;  /* 0x0000000a07077210 */ /* 0x000fe40007ffe0ff */
[----:B------:R-:W-:Y:S01]  /*12d0*/  IADD3 R10, -R0, RZ, RZ ;  /* 0x000000ff000a7210 */ /* 0x000fe20007ffe1ff */
[----:B------:R-:W-:Y:S01]  /*12e0*/  IMAD R9, R9, c[0x0][0x1b0], RZ ;  /* 0x00006c0009097a24 */ /* 0x000fe200078e02ff */
[----:B------:R-:W-:Y:S01]  /*12f0*/  IADD3 R3, R3, R11, RZ ;  /* 0x0000000b03037210 */ /* 0x000fe20007ffe0ff */
[C---:B------:R-:W-:Y:S02]  /*1300*/  IMAD R11, R12.reuse, c[0x0][0x1e8], RZ ;  /* 0x00007a000c0b7a24 */ /* 0x040fe400078e02ff */
[----:B------:R-:W-:Y:S02]  /*1310*/  IMAD R12, R12, c[0x0][0x210], RZ ;  /* 0x000084000c0c7a24 */ /* 0x000fe400078e02ff */
[----:B------:R-:W-:-:S02]  /*1320*/  IMAD R10, R10, c[0x0][0x2c4], R8 ;  /* 0x0000b1000a0a7a24 */ /* 0x000fc400078e0208 */
[C---:B------:R-:W-:Y:S02]  /*1330*/  IMAD R11, R23.reuse, c[0x0][0x1ec], R11 ;  /* 0x00007b00170b7a24 */ /* 0x040fe400078e020b */
[----:B------:R-:W-:-:S04]  /*1340*/  IMAD.WIDE.U32 R6, R23, c[0x0][0x1e8], R6 ;  /* 0x00007a0017067a25 */ /* 0x000fc800078e0006 */
[C---:B------:R-:W-:Y:S02]  /*1350*/  IMAD R12, R23.reuse, c[0x0][0x214], R12 ;  /* 0x00008500170c7a24 */ /* 0x040fe400078e020c */
[----:B------:R-:W-:-:S04]  /*1360*/  IMAD.WIDE.U32 R4, R23, c[0x0][0x210], R4 ;  /* 0x0000840017047a25 */ /* 0x000fc800078e0004 */
[C---:B------:R-:W-:Y:S01]  /*1370*/  IMAD R8, R0.reuse, c[0x0][0x1b4], R9 ;  /* 0x00006d0000087a24 */ /* 0x040fe200078e0209 */
[----:B------:R-:W-:Y:S01]  /*1380*/  IADD3 R9, R5, R12, RZ ;  /* 0x0000000c05097210 */ /* 0x000fe20007ffe0ff */
[----:B------:R-:W-:-:S04]  /*1390*/  IMAD.WIDE.U32 R2, R0, c[0x0][0x1b0], R2 ;  /* 0x00006c0000027a25 */ /* 0x000fc800078e0002 */
[----:B------:R-:W-:Y:S01]  /*13a0*/  IMAD.IADD R7, R7, 0x1, R11 ;  /* 0x0000000107077824 */ /* 0x000fe200078e020b */
[----:B------:R-:W-:Y:S02]  /*13b0*/  SHF.R.S32.HI R11, RZ, 0x1f, R10 ;  /* 0x0000001fff0b7819 */ /* 0x000fe4000001140a */
[----:B------:R-:W-:Y:S02]  /*13c0*/  IADD3 R5, R3, R8, RZ ;  /* 0x0000000803057210 */ /* 0x000fe40007ffe0ff */
[----:B------:R-:W-:Y:S01]  /*13d0*/  MOV R8, R4 ;  /* 0x0000000400087202 */ /* 0x000fe20000000f00 */
[----:B------:R-:W-:Y:S01]  /*13e0*/  IMAD R11, R11, c[0x0][0x1a8], RZ ;  /* 0x00006a000b0b7a24 */ /* 0x000fe200078e02ff */
[----:B------:R-:W-:Y:S02]  /*13f0*/  MOV R4, R2 ;  /* 0x0000000200047202 */ /* 0x000fe40000000f00 */
[----:B------:R-:W-:Y:S01]  /*1400*/  @P0 SHF.R.S32.HI R3, RZ, 0x1f, R14 ;  /* 0x0000001fff030819 */ /* 0x000fe2000001140e */
[C---:B------:R-:W-:Y:S01]  /*1410*/  IMAD R11, R10.reuse, c[0x0][0x1ac], R11 ;  /* 0x00006b000a0b7a24 */ /* 0x040fe200078e020b */
[----:B------:R-:W-:Y:S01]  /*1420*/  @P0 MOV R2, R14 ;  /* 0x0000000e00020202 */ /* 0x000fe20000000f00 */
[----:B------:R-:W-:Y:S01]  /*1430*/  @!P0 IMAD.MOV.U32 R2, RZ, RZ, R18 ;  /* 0x000000ffff028224 */ /* 0x000fe200078e0012 */
[----:B------:R-:W-:Y:S01]  /*1440*/  @!P0 MOV R3, R13 ;  /* 0x0000000d00038202 */ /* 0x000fe20000000f00 */
[----:B------:R-:W-:-:S04]  /*1450*/  IMAD.WIDE.U32 R4, R10, c[0x0][0x1a8], R4 ;  /* 0x00006a000a047a25 */ /* 0x000fc800078e0004 */
[----:B------:R-:W-:Y:S01]  /*1460*/  IMAD.WIDE.U32 R12, R2, c[0x0][0x1f0], R6 ;  /* 0x00007c00020c7a25 */ /* 0x000fe200078e0006 */
[----:B------:R-:W-:-:S03]  /*1470*/  IADD3 R7, R5, R11, RZ ;  /* 0x0000000b05077210 */ /* 0x000fc60007ffe0ff */
[C---:B------:R-:W-:Y:S01]  /*1480*/  IMAD R0, R3.reuse, c[0x0][0x218], RZ ;  /* 0x0000860003007a24 */ /* 0x040fe200078e02ff */
[----:B------:R1:W-:Y:S01]  /*1490*/  STL.64 [R1+0x28], R12 ;  /* 0x0000280c01007387 */ /* 0x0003e20000100a00 */
[----:B------:R-:W-:Y:S01]  /*14a0*/  IMAD R6, R3, c[0x0][0x1f0], RZ ;  /* 0x00007c0003067a24 */ /* 0x000fe200078e02ff */
[----:B------:R-:W-:Y:S01]  /*14b0*/  LEA R3, P0, R4, c[0x0][0x160], 0x1 ;  /* 0x0000580004037a11 */ /* 0x000fe200078008ff */
[----:B------:R-:W-:-:S04]  /*14c0*/  IMAD.WIDE.U32 R8, R2, c[0x0][0x218], R8 ;  /* 0x0000860002087a25 */ /* 0x000fc800078e0008 */
[C---:B------:R-:W-:Y:S01]  /*14d0*/  IMAD R5, R2.reuse, c[0x0][0x21c], R0 ;  /* 0x0000870002057a24 */ /* 0x040fe200078e0200 */
[----:B------:R1:W-:Y:S01]  /*14e0*/  STL.64 [R1+0x30], R8 ;  /* 0x0000300801007387 */ /* 0x0003e20000100a00 */
[----:B------:R-:W-:Y:S01]  /*14f0*/  IMAD R6, R2, c[0x0][0x1f4], R6 ;  /* 0x00007d0002067a24 */ /* 0x000fe200078e0206 */
[----:B------:R-:W-:Y:S02]  /*1500*/  LEA.HI.X R2, R4, c[0x0][0x164], R7, 0x1, P0 ;  /* 0x0000590004027a11 */ /* 0x000fe400000f0c07 */
[----:B------:R-:W-:Y:S02]  /*1510*/  IADD3 R4, R9, R5, RZ ;  /* 0x0000000509047210 */ /* 0x000fe40007ffe0ff */
[----:B------:R-:W-:Y:S02]  /*1520*/  IADD3 R6, R13, R6, RZ ;  /* 0x000000060d067210 */ /* 0x000fe40007ffe0ff */
[----:B------:R-:W-:Y:S01]  /*1530*/  IADD3 R0, R15, R16, RZ ;  /* 0x000000100f007210 */ /* 0x000fe20007ffe0ff */
[----:B------:R1:W-:Y:S04]  /*1540*/  STL [R1+0x3c], R4 ;  /* 0x00003c0401007387 */ /* 0x0003e80000100800 */
[----:B------:R1:W-:Y:S01]  /*1550*/  STL [R1+0x38], R6 ;  /* 0x0000380601007387 */ /* 0x0003e20000100800 */
[----:B------:R-:W-:Y:S05]  /*1560*/  BRA.DIV ~URZ, `(.L_x_1112) ;  /* 0x00014a627f007947 */ /* 0x000fea000b800000 */
[----:B------:R2:W3:Y:S02]  /*1570*/  SHFL.IDX PT, R5, R2, RZ, 0x181f ;  /* 0x00181fff02057589 */ /* 0x0004e400000e0000 */
.L_x_1162:
[----:B------:R-:W-:Y:S05]  /*1580*/  BRA.DIV ~URZ, `(.L_x_1113) ;  /* 0x00014ab27f007947 */ /* 0x000fea000b800000 */
[----:B-1----:R1:W4:Y:S02]  /*1590*/  SHFL.IDX PT, R4, R3, RZ, 0x181f ;  /* 0x00181fff03047589 */ /* 0x00232400000e0000 */
.L_x_1163:
[----:B------:R-:W-:Y:S01]  /*15a0*/  MOV R11, c[0x0][0x168] ;  /* 0x00005a00000b7a02 */ /* 0x000fe20000000f00 */
[----:B------:R-:W-:Y:S04]  /*15b0*/  BSSY B0, `(.L_x_1114) ;  /* 0x000000b000007945 */ /* 0x000fe80003800000 */
[----:B------:R-:W-:-:S05]  /*15c0*/  IMAD R11, R11, c[0x0][0x2c4], RZ ;  /* 0x0000b1000b0b7a24 */ /* 0x000fca00078e02ff */
[----:B------:R-:W-:-:S13]  /*15d0*/  ISETP.GE.AND P0, PT, R0, R11, PT ;  /* 0x0000000b0000720c */ /* 0x000fda0003f06270 */
[----:B------:R-:W-:Y:S05]  /*15e0*/  @P0 BRA `(.L_x_1115) ;  /* 0x0000007000000947 */ /* 0x000fea0003800000 */
[----:B------:R-:W5:Y:S02]  /*15f0*/  LDL.64 R6, [R1+0x48] ;  /* 0x0000480001067983 */ /* 0x000f640000100a00 */
[----:B----45:R-:W-:-:S04]  /*1600*/  LEA R4, P0, R6, R4, 0x1 ;  /* 0x0000000406047211 */ /* 0x030fc800078008ff */
[----:B---3--:R-:W-:-:S05]  /*1610*/  LEA.HI.X R5, R6, R5, R7, 0x1, P0 ;  /* 0x0000000506057211 */ /* 0x008fca00000f0c07 */
[----:B------:R-:W-:Y:S01]  /*1620*/  @!PT LDS RZ, [RZ] ;  /* 0x00000000fffff984 */ /* 0x000fe20000000800 */
[----:B------:R-:W-:Y:S01]  /*1630*/  @!PT LDS RZ, [RZ] ;  /* 0x00000000fffff984 */ /* 0x000fe20000000800 */
[----:B------:R-:W-:Y:S01]  /*1640*/  @!PT LDS RZ, [RZ] ;  /* 0x00000000fffff984 */ /* 0x000fe20000000800 */
[----:B------:R3:W-:Y:S04]  /*1650*/  LDGSTS.E.BYPASS.LTC128B.128 [R241+0x7100], [R4.64], !P2 ;  /* 0x0710000004f17fae */ /* 0x0007e8000d101d48 */
.L_x_1115:
[----:B------:R-:W-:Y:S05]  /*1660*/  BSYNC B0 ;  /* 0x0000000000007941 */ /* 0x000fea0003800000 */
.L_x_1114:
[----:B------:R-:W-:Y:S05]  /*1670*/  BRA.DIV ~URZ, `(.L_x_1116) ;  /* 0x00014a327f007947 */ /* 0x000fea000b800000 */
[----:B------:R1:W2:Y:S04]  /*1680*/  SHFL.IDX PT, R6, R2, 0x1, 0x181f ;  /* 0x00381f0002067f89 */ /* 0x0002a800000e0000 */
[----:B---34-:R1:W3:Y:S02]  /*1690*/  SHFL.IDX PT, R4, R3, 0x1, 0x181f ;  /* 0x00381f0003047f89 */ /* 0x0182e400000e0000 */
.L_x_1164:
[----:B------:R-:W-:Y:S01]  /*16a0*/  IADD3 R5, R0, 0x10, RZ ;  /* 0x0000001000057810 */ /* 0x000fe20007ffe0ff */
[----:B------:R-:W-:Y:S03]  /*16b0*/  BSSY B0, `(.L_x_1117) ;  /* 0x000000a000007945 */ /* 0x000fe60003800000 */
[----:B------:R-:W-:-:S13]  /*16c0*/  ISETP.GE.AND P0, PT, R5, R11, PT ;  /* 0x0000000b0500720c */ /* 0x000fda0003f06270 */
[----:B------:R-:W-:Y:S05]  /*16d0*/  @P0 BRA `(.L_x_1118) ;  /* 0x0000007000000947 */ /* 0x000fea0003800000 */
[----:B------:R-:W4:Y:S02]  /*16e0*/  LDL.64 R8, [R1+0x48] ;  /* 0x0000480001087983 */ /* 0x000f240000100a00 */
[----:B---34-:R-:W-:-:S04]  /*16f0*/  LEA R4, P0, R8, R4, 0x1 ;  /* 0x0000000408047211 */ /* 0x018fc800078008ff */
[----:B--2---:R-:W-:-:S05]  /*1700*/  LEA.HI.X R5, R8, R6, R9, 0x1, P0 ;  /* 0x0000000608057211 */ /* 0x004fca00000f0c09 */
[----:B------:R-:W-:Y:S01]  /*1710*/  @!PT LDS RZ, [RZ] ;  /* 0x00000000fffff984 */ /* 0x000fe20000000800 */
[----:B------:R-:W-:Y:S01]  /*1720*/  @!PT LDS RZ, [RZ] ;  /* 0x00000000fffff984 */ /* 0x000fe20000000800 */
[----:B------:R-:W-:Y:S01]  /*1730*/  @!PT LDS RZ, [RZ] ;  /* 0x00000000fffff984 */ /* 0x000fe20000000800 */
[----:B------:R2:W-:Y:S04]  /*1740*/  LDGSTS.E.BYPASS.LTC128B.128 [R241+0x7900], [R4.64], !P2 ;  /* 0x0790000004f17fae */ /* 0x0005e8000d101d48 */
.L_x_1118:
[----:B------:R-:W-:Y:S05]  /*1750*/  BSYNC B0 ;  /* 0x0000000000007941 */ /* 0x000fea0003800000 */
.L_x_1117:
[----:B------:R-:W-:Y:S05]  /*1760*/  BRA.DIV ~URZ, `(.L_x_1119) ;  /* 0x00014a127f007947 */ /* 0x000fea000b800000 */
[----:B--2---:R2:W4:Y:S02]  /*1770*/  SHFL.IDX PT, R6, R2, 0x2, 0x181f ;  /* 0x00581f0002067f89 */ /* 0x00452400000e0000 */
.L_x_1165:
[----:B------:R-:W-:Y:S05]  /*1780*/  BRA.DIV ~URZ, `(.L_x_1120) ;  /* 0x00014a627f007947 */ /* 0x000fea000b800000 */
[----:B---3--:R3:W1:Y:S02]  /*1790*/  SHFL.IDX PT, R4, R3, 0x2, 0x181f ;  /* 0x00581f0003047f89 */ /* 0x00866400000e0000 */
.L_x_1166:
[----:B------:R-:W-:Y:S01]  /*17a0*/  IADD3 R5, R0, 0x20, RZ ;  /* 0x0000002000057810 */ /* 0x000fe20007ffe0ff */
[----:B------:R-:W-:Y:S03]  /*17b0*/  BSSY B0, `(.L_x_1121) ;  /* 0x000000a000007945 */ /* 0x000fe60003800000 */
[----:B------:R-:W-:-:S13]  /*17c0*/  ISETP.GE.AND P0, PT, R5, R11, PT ;  /* 0x0000000b0500720c */ /* 0x000fda0003f06270 */
[----:B------:R-:W-:Y:S05]  /*17d0*/  @P0 BRA `(.L_x_1122) ;  /* 0x0000007000000947 */ /* 0x000fea0003800000 */
[----:B------:R-:W5:Y:S02]  /*17e0*/  LDL.64 R8, [R1+0x48] ;  /* 0x0000480001087983 */ /* 0x000f640000100a00 */
[----:B-1---5:R-:W-:-:S04]  /*17f0*/  LEA R4, P0, R8, R4, 0x1 ;  /* 0x0000000408047211 */ /* 0x022fc800078008ff */
[----:B----4-:R-:W-:-:S05]  /*1800*/  LEA.HI.X R5, R8, R6, R9, 0x1, P0 ;  /* 0x0000000608057211 */ /* 0x010fca00000f0c09 */
[----:B------:R-:W-:Y:S01]  /*1810*/  @!PT LDS RZ, [RZ] ;  /* 0x00000000fffff984 */ /* 0x000fe20000000800 */
[----:B------:R-:W-:Y:S01]  /*1820*/  @!PT LDS RZ, [RZ] ;  /* 0x00000000fffff984 */ /* 0x000fe20000000800 */
[----:B------:R-:W-:Y:S01]  /*1830*/  @!PT LDS RZ, [RZ] ;  /* 0x00000000fffff984 */ /* 0x000fe20000000800 */
[----:B------:R1:W-:Y:S04]  /*1840*/  LDGSTS.E.BYPASS.LTC128B.128 [R241+0x8100], [R4.64], !P2 ;  /* 0x0810000004f17fae */ /* 0x0003e8000d101d48 */
.L_x_1122:
[----:B------:R-:W-:Y:S05]  /*1850*/  BSYNC B0 ;  /* 0x0000000000007941 */ /* 0x000fea0003800000 */
.L_x_1121:
[----:B------:R-:W-:Y:S05]  /*1860*/  BRA.DIV ~URZ, `(.L_x_1123) ;  /* 0x000149f27f007947 */ /* 0x000fea000b800000 */
[----:B----4-:R4:W2:Y:S04]  /*1870*/  SHFL.IDX PT, R6, R2, 0x3, 0x181f ;  /* 0x00781f0002067f89 */ /* 0x0108a800000e0000 */
[----:B-1----:R4:W1:Y:S02]  /*1880*/  SHFL.IDX PT, R4, R3, 0x3, 0x181f ;  /* 0x00781f0003047f89 */ /* 0x00286400000e0000 */
.L_x_1167:
        /* <DEDUP_REMOVED lines=11> */
.L_x_1125:
[----:B------:R-:W-:Y:S05]  /*1940*/  BSYNC B0 ;  /* 0x0000000000007941 */ /* 0x000fea0003800000 */
.L_x_1124:
[----:B------:R-:W-:Y:S05]  /*1950*/  BRA.DIV ~URZ, `(.L_x_1126) ;  /* 0x000149d27f007947 */ /* 0x000fea000b800000 */
[----:B--2---:R2:W3:Y:S02]  /*1960*/  SHFL.IDX PT, R6, R2, 0x4, 0x181f ;  /* 0x00981f0002067f89 */ /* 0x0044e400000e0000 */
.L_x_1168:
[----:B------:R-:W-:Y:S05]  /*1970*/  BRA.DIV ~URZ, `(.L_x_1127) ;  /* 0x00014a227f007947 */ /* 0x000fea000b800000 */
[----:B-1----:R1:W2:Y:S02]  /*1980*/  SHFL.IDX PT, R4, R3, 0x4, 0x181f ;  /* 0x00981f0003047f89 */ /* 0x0022a400000e0000 */
.L_x_1169:
[----:B------:R-:W-:Y:S01]  /*1990*/  IADD3 R5, R0, 0x40, RZ ;  /* 0x0000004000057810 */ /* 0x000fe20007ffe0ff */
[----:B------:R-:W-:Y:S03]  /*19a0*/  BSSY B0, `(.L_x_1128) ;  /* 0x000000a000007945 */ /* 0x000fe60003800000 */
[----:B------:R-:W-:-:S13]  /*19b0*/  ISETP.GE.AND P0, PT, R5, R11, PT ;  /* 0x0000000b0500720c */ /* 0x000fda0003f06270 */
[----:B------:R-:W-:Y:S05]  /*19c0*/  @P0 BRA `(.L_x_1129) ;  /* 0x0000007000000947 */ /* 0x000fea0003800000 */
[----:B------:R-:W5:Y:S02]  /*19d0*/  LDL.64 R8, [R1+0x48] ;  /* 0x0000480001087983 */ /* 0x000f640000100a00 */
[----:B--2--5:R-:W-:-:S04]  /*19e0*/  LEA R4, P0, R8, R4, 0x1 ;  /* 0x0000000408047211 */ /* 0x024fc800078008ff */
[----:B---3--:R-:W-:-:S05]  /*19f0*/  LEA.HI.X R5, R8, R6, R9, 0x1, P0 ;  /* 0x0000000608057211 */ /* 0x008fca00000f0c09 */
[----:B------:R-:W-:Y:S01]  /*1a00*/  @!PT LDS RZ, [RZ] ;  /* 0x00000000fffff984 */ /* 0x000fe20000000800 */
[----:B------:R-:W-:Y:S01]  /*1a10*/  @!PT LDS RZ, [RZ] ;  /* 0x00000000fffff984 */ /* 0x000fe20000000800 */
[----:B------:R-:W-:Y:S01]  /*1a20*/  @!PT LDS RZ, [RZ] ;  /* 0x00000000fffff984 */ /* 0x000fe20000000800 */
[----:B------:R2:W-:Y:S04]  /*1a30*/  LDGSTS.E.BYPASS.LTC128B.128 [R241+0x9100], [R4.64], !P2 ;  /* 0x0910000004f17fae */ /* 0x0005e8000d101d48 */
.L_x_1129:
[----:B------:R-:W-:Y:S05]  /*1a40*/  BSYNC B0 ;  /* 0x0000000000007941 */ /* 0x000fea0003800000 */
.L_x_1128:
[----:B------:R-:W-:Y:S05]  /*1a50*/  BRA.DIV ~URZ, `(.L_x_1130) ;  /* 0x000149b27f007947 */ /* 0x000fea000b800000 */
[----:B---3--:R3:W1:Y:S04]  /*1a60*/  SHFL.IDX PT, R6, R2, 0x5, 0x181f ;  /* 0x00b81f0002067f89 */ /* 0x00866800000e0000 */
[----:B--2---:R3:W2:Y:S02]  /*1a70*/  SHFL.IDX PT, R4, R3, 0x5, 0x181f ;  /* 0x00b81f0003047f89 */ /* 0x0046a400000e0000 */
.L_x_1170:
[----:B------:R-:W-:Y:S01]  /*1a80*/  IADD3 R5, R0, 0x50, RZ ;  /* 0x0000005000057810 */ /* 0x000fe20007ffe0ff */
[----:B------:R-:W-:Y:S03]  /*1a90*/  BSSY B0, `(.L_x_1131) ;  /* 0x000000a000007945 */ /* 0x000fe60003800000 */
[----:B------:R-:W-:-:S13]  /*1aa0*/  ISETP.GE.AND P0, PT, R5, R11, PT ;  /* 0x0000000b0500720c */ /* 0x000fda0003f06270 */
[----:B------:R-:W-:Y:S05]  /*1ab0*/  @P0 BRA `(.L_x_1132) ;  /* 0x0000007000000947 */ /* 0x000fea0003800000 */
[----:B------:R-:W5:Y:S02]  /*1ac0*/  LDL.64 R8, [R1+0x48] ;  /* 0x0000480001087983 */ /* 0x000f640000100a00 */
[----:B--2--5:R-:W-:-:S04]  /*1ad0*/  LEA R4, P0, R8, R4, 0x1 ;  /* 0x0000000408047211 */ /* 0x024fc800078008ff */
[----:B-1----:R-:W-:-:S05]  /*1ae0*/  LEA.HI.X R5, R8, R6, R9, 0x1, P0 ;  /* 0x0000000608057211 */ /* 0x002fca00000f0c09 */
[----:B------:R-:W-:Y:S01]  /*1af0*/  @!PT LDS RZ, [RZ] ;  /* 0x00000000fffff984 */ /* 0x000fe20000000800 */
[----:B------:R-:W-:Y:S01]  /*1b00*/  @!PT LDS RZ, [RZ] ;  /* 0x00000000fffff984 */ /* 0x000fe20000000800 */
[----:B------:R-:W-:Y:S01]  /*1b10*/  @!PT LDS RZ, [RZ] ;  /* 0x00000000fffff984 */ /* 0x000fe20000000800 */
[----:B------:R1:W-:Y:S04]  /*1b20*/  LDGSTS.E.BYPASS.LTC128B.128 [R241+0x9900], [R4.64], !P2 ;  /* 0x0990000004f17fae */ /* 0x0003e8000d101d48 */
.L_x_1132:
[----:B------:R-:W-:Y:S05]  /*1b30*/  BSYNC B0 ;  /* 0x0000000000007941 */ /* 0x000fea0003800000 */
.L_x_1131:
[----:B------:R-:W-:Y:S05]  /*1b40*/  BRA.DIV ~URZ, `(.L_x_1133) ;  /* 0x000149927f007947 */ /* 0x000fea000b800000 */
[----:B-1----:R1:W3:Y:S02]  /*1b50*/  SHFL.IDX PT, R6, R2, 0x6, 0x181f ;  /* 0x00d81f0002067f89 */ /* 0x0022e400000e0000 */
.L_x_1171:
[----:B------:R-:W-:Y:S05]  /*1b60*/  BRA.DIV ~URZ, `(.L_x_1134) ;  /* 0x000149e27f007947 */ /* 0x000fea000b800000 */
[----:B--2---:R2:W1:Y:S02]  /*1b70*/  SHFL.IDX PT, R4, R3, 0x6, 0x181f ;  /* 0x00d81f0003047f89 */ /* 0x00446400000e0000 */
.L_x_1172:
        /* <DEDUP_REMOVED lines=11> */
.L_x_1136:
[----:B------:R-:W-:Y:S05]  /*1c30*/  BSYNC B0 ;  /* 0x0000000000007941 */ /* 0x000fea0003800000 */
.L_x_1135:
[----:B------:R-:W-:Y:S05]  /*1c40*/  BRA.DIV ~URZ, `(.L_x_1137) ;  /* 0x000149727f007947 */ /* 0x000fea000b800000 */
[----:B-1----:R1:W2:Y:S04]  /*1c50*/  SHFL.IDX PT, R4, R2, 0x7, 0x181f ;  /* 0x00f81f0002047f89 */ /* 0x0022a800000e0000 */
[----:B--234-:R-:W2:Y:S02]  /*1c60*/  SHFL.IDX PT, R3, R3, 0x7, 0x181f ;  /* 0x00f81f0003037f89 */ /* 0x01cea400000e0000 */
.L_x_1173:
[----:B------:R-:W3:Y:S01]  /*1c70*/  LDL.64 R18, [R1+0x48] ;  /* 0x0000480001127983 */ /* 0x000ee20000100a00 */
[----:B------:R-:W-:-:S04]  /*1c80*/  IADD3 R0, R0, 0x70, RZ ;  /* 0x0000007000007810 */ /* 0x000fc80007ffe0ff */
[----:B------:R-:W-:-:S13]  /*1c90*/  ISETP.GE.AND P1, PT, R0, R11, PT ;  /* 0x0000000b0000720c */ /* 0x000fda0003f26270 */
[C---:B-123--:R-:W-:Y:S02]  /*1ca0*/  @!P1 LEA R2, P0, R18.reuse, R3, 0x1 ;  /* 0x0000000312029211 */ /* 0x04efe400078008ff */
[C---:B------:R-:W-:Y:S02]  /*1cb0*/  ISETP.GE.AND P6, PT, R18.reuse, c[0x0][0x1d4], PT ;  /* 0x0000750012007a0c */ /* 0x040fe40003fc6270 */
[----:B------:R-:W-:-:S05]  /*1cc0*/  @!P1 LEA.HI.X R3, R18, R4, R19, 0x1, P0 ;  /* 0x0000000412039211 */ /* 0x000fca00000f0c13 */
[----:B------:R-:W-:Y:S01]  /*1cd0*/  @!PT LDS RZ, [RZ] ;  /* 0x00000000fffff984 */ /* 0x000fe20000000800 */
[----:B------:R-:W-:Y:S01]  /*1ce0*/  @!PT LDS RZ, [RZ] ;  /* 0x00000000fffff984 */ /* 0x000fe20000000800 */
[----:B------:R-:W-:Y:S01]  /*1cf0*/  @!PT LDS RZ, [RZ] ;  /* 0x00000000fffff984 */ /* 0x000fe20000000800 */
[----:B------:R1:W-:Y:S04]  /*1d00*/  @!P1 LDGSTS.E.BYPASS.LTC128B.128 [R241+0xa900], [R2.64], !P2 ;  /* 0x0a90000002f19fae */ /* 0x0003e8000d101d48 */
[----:B------:R-:W0:Y:S01]  /*1d10*/  LDGDEPBAR ;  /* 0x00000000000079af */ /* 0x000e220000000000 */
[----:B------:R-:W-:Y:S02]  /*1d20*/  WARPSYNC 0xffffffff ;  /* 0xffffffff00007948 */ /* 0x000fe40003800000 */
[----:B------:R-:W2:Y:S04]  /*1d30*/  LDL R204, [R1+0xc] ;  /* 0x00000c0001cc7983 */ /* 0x000ea80000100800 */
[----:B------:R-:W3:Y:S04]  /*1d40*/  LDL R5, [R1+0x38] ;  /* 0x0000380001057983 */ /* 0x000ee80000100800 */
[----:B------:R-:W4:Y:S04]  /*1d50*/  LDL.64 R6, [R1+0x28] ;  /* 0x0000280001067983 */ /* 0x000f280000100a00 */
[----:B------:R-:W5:Y:S04]  /*1d60*/  LDL R22, [R1+0x3c] ;  /* 0x00003c0001167983 */ /* 0x000f680000100800 */
[----:B------:R-:W5:Y:S04]  /*1d70*/  LDL.64 R20, [R1+0x30] ;  /* 0x0000300001147983 */ /* 0x000f680000100a00 */
[----:B------:R-:W1:Y:S01]  /*1d80*/  S2R R9, SR_TID.X ;  /* 0x0000000000097919 */ /* 0x000e620000002100 */
[----:B------:R-:W-:-:S02]  /*1d90*/  MOV R93, 0xffffff90 ;  /* 0xffffff90005d7802 */ /* 0x000fc40000000f00 */
[----:B------:R-:W-:Y:S01]  /*1da0*/  SHF.R.S32.HI R10, RZ, 0x1f, R92 ;  /* 0x0000001fff0a7819 */ /* 0x000fe2000001145c */
[----:B-1----:R-:W-:Y:S01]  /*1db0*/  IMAD.WIDE.U32 R2, R92, c[0x0][0x1e0], RZ ;  /* 0x000078005c027a25 */ /* 0x002fe200078e00ff */
[----:B------:R-:W-:Y:S01]  /*1dc0*/  MOV R179, c[0x0][0x1e0] ;  /* 0x0000780000b37a02 */ /* 0x000fe20000000f00 */
[----:B------:R-:W-:Y:S01]  /*1dd0*/  ULDC.64 UR4, c[0x0][0x208] ;  /* 0x0000820000047ab9 */ /* 0x000fe20000000a00 */
[----:B------:R-:W-:Y:S01]  /*1de0*/  MOV R180, c[0x0][0x1e4] ;  /* 0x0000790000b47a02 */ /* 0x000fe20000000f00 */
[----:B------:R-:W-:Y:S01]  /*1df0*/  IMAD R0, R10, c[0x0][0x1e0], RZ ;  /* 0x000078000a007a24 */ /* 0x000fe200078e02ff */
[----:B------:R-:W-:Y:S01]  /*1e00*/  UMOV UR6, 0x5 ;  /* 0x0000000500067882 */ /* 0x000fe20000000000 */
[----:B------:R-:W5:Y:S01]  /*1e10*/  LDL R181, [R1+0x20] ;  /* 0x0000200001b57983 */ /* 0x000f620000100800 */
[----:B------:R-:W-:-:S04]  /*1e20*/  SHF.R.S32.HI R8, RZ, 0x1f, R9 ;  /* 0x0000001fff087819 */ /* 0x000fc80000011409 */
[----:B------:R-:W-:-:S04]  /*1e30*/  LEA.HI R8, R8, R9, RZ, 0x3 ;  /* 0x0000000908087211 */ /* 0x000fc800078f18ff */
[----:B------:R-:W-:Y:S01]  /*1e40*/  SHF.R.S32.HI R8, RZ, 0x3, R8 ;  /* 0x00000003ff087819 */ /* 0x000fe20000011408 */
[----:B------:R-:W-:-:S05]  /*1e50*/  IMAD R0, R92, c[0x0][0x1e4], R0 ;  /* 0x000079005c007a24 */ /* 0x000fca00078e0200 */
[----:B------:R-:W-:-:S05]  /*1e60*/  IADD3 R0, R3, R0, RZ ;  /* 0x0000000003007210 */ /* 0x000fca0007ffe0ff */
[----:B------:R-:W-:Y:S02]  /*1e70*/  IMAD R0, R0, 0x70, RZ ;  /* 0x0000007000007824 */ /* 0x000fe400078e02ff */
[----:B------:R-:W-:Y:S01]  /*1e80*/  IMAD.WIDE.U32 R12, R179, 0x20, RZ ;  /* 0x00000020b30c7825 */ /* 0x000fe200078e00ff */
[----:B------:R-:W-:Y:S02]  /*1e90*/  USHF.L.U32 UR7, UR4, 0x5, URZ ;  /* 0x0000000504077899 */ /* 0x000fe4000800063f */
[----:B------:R-:W-:Y:S01]  /*1ea0*/  USHF.L.U64.HI UR5, UR4, UR6, UR5 ;  /* 0x0000000604057299 */ /* 0x000fe20008010205 */
[----:B------:R-:W-:Y:S01]  /*1eb0*/  BAR.SYNC.DEFER_BLOCKING 0x0 ;  /* 0x0000000000007b1d */ /* 0x000fe20000010000 */
[----:B--2---:R-:W-:-:S05]  /*1ec0*/  IMAD R93, R204, R93, 0x70 ;  /* 0x00000070cc5d7424 */ /* 0x004fca00078e025d */
[----:B------:R-:W-:-:S04]  /*1ed0*/  IADD3 R16, R93, c[0x0][0x1d0], -R8 ;  /* 0x000074005d107a10 */ /* 0x000fc80007ffe808 */
[C---:B------:R-:W-:Y:S02]  /*1ee0*/  ISETP.GE.AND P3, PT, R16.reuse, 0x1, PT ;  /* 0x000000011000780c */ /* 0x040fe40003f66270 */
[----:B------:R-:W-:Y:S02]  /*1ef0*/  ISETP.GE.AND P2, PT, R16, 0x11, PT ;  /* 0x000000111000780c */ /* 0x000fe40003f46270 */
[----:B----4-:R-:W-:Y:S02]  /*1f00*/  MOV R94, R6 ;  /* 0x00000006005e7202 */ /* 0x010fe40000000f00 */
[----:B---3--:R-:W-:-:S05]  /*1f10*/  MOV R95, R5 ;  /* 0x00000005005f7202 */ /* 0x008fca0000000f00 */
[----:B------:R-:W-:Y:S01]  /*1f20*/  IMAD.WIDE.U32 R2, R2, 0x70, R94 ;  /* 0x0000007002027825 */ /* 0x000fe200078e005e */
[----:B------:R-:W-:-:S04]  /*1f30*/  ISETP.GE.AND P0, PT, R16, 0x21, PT ;  /* 0x000000211000780c */ /* 0x000fc80003f06270 */
[C---:B------:R-:W-:Y:S02]  /*1f40*/  @P3 LEA R6, P5, R2.reuse, c[0x0][0x1c8], 0x1 ;  /* 0x0000720002063a11 */ /* 0x040fe400078a08ff */
[----:B------:R-:W-:Y:S02]  /*1f50*/  IADD3 R3, R3, R0, RZ ;  /* 0x0000000003037210 */ /* 0x000fe40007ffe0ff */
[C---:B------:R-:W-:Y:S02]  /*1f60*/  @P2 LEA R0, P1, R179.reuse, R2, 0x4 ;  /* 0x00000002b3002211 */ /* 0x040fe400078220ff */
[----:B------:R-:W-:Y:S02]  /*1f70*/  @P3 LEA.HI.X R7, R2, c[0x0][0x1cc], R3, 0x1, P5 ;  /* 0x0000730002073a11 */ /* 0x000fe400028f0c03 */
[C---:B------:R-:W-:Y:S02]  /*1f80*/  @P2 LEA R4, P5, R0.reuse, c[0x0][0x1c8], 0x1 ;  /* 0x0000720000042a11 */ /* 0x040fe400078a08ff */
[----:B------:R-:W-:Y:S01]  /*1f90*/  @P2 LEA.HI.X R5, R179, R3, R180, 0x4, P1 ;  /* 0x00000003b3052211 */ /* 0x000fe200008f24b4 */
[----:B------:R-:W-:Y:S01]  /*1fa0*/  @!PT LDS RZ, [RZ] ;  /* 0x00000000fffff984 */ /* 0x000fe20000000800 */
[----:B------:R-:W-:Y:S01]  /*1fb0*/  @!PT LDS RZ, [RZ] ;  /* 0x00000000fffff984 */ /* 0x000fe20000000800 */
[----:B------:R-:W-:Y:S01]  /*1fc0*/  @!PT LDS RZ, [RZ] ;  /* 0x00000000fffff984 */ /* 0x000fe20000000800 */
[----:B------:R1:W-:Y:S03]  /*1fd0*/  @P3 LDGSTS.E.BYPASS.LTC128B.128 [R241+0x3900], [R6.64], !P6 ;  /* 0x0390000006f13fae */ /* 0x0003e6000f101d48 */
[----:B------:R-:W-:-:S02]  /*1fe0*/  @P2 LEA.HI.X R5, R0, c[0x0][0x1cc], R5, 0x1, P5 ;  /* 0x0000730000052a11 */ /* 0x000fc400028f0c05 */
[----:B------:R-:W-:Y:S02]  /*1ff0*/  ISETP.GE.AND P5, PT, R16, 0x31, PT ;  /* 0x000000311000780c */ /* 0x000fe40003fa6270 */
[----:B------:R-:W-:Y:S01]  /*2000*/  SHF.L.U32 R8, R180, 0x5, RZ ;  /* 0x00000005b4087819 */ /* 0x000fe200000006ff */
[----:B------:R2:W-:Y:S01]  /*2010*/  @P2 LDGSTS.E.BYPASS.LTC128B.128 [R241+0x4100], [R4.64], !P6 ;  /* 0x0410000004f12fae */ /* 0x0005e2000f101d48 */
[----:B------:R-:W-:-:S04]  /*2020*/  @P0 IADD3 R9, P1, R2, R12, RZ ;  /* 0x0000000c02090210 */ /* 0x000fc80007f3e0ff */
[----:B------:R-:W-:Y:S02]  /*2030*/  @P0 IADD3.X R0, R3, R13, R8, P1, !PT ;  /* 0x0000000d03000210 */ /* 0x000fe40000ffe408 */
[C---:B------:R-:W-:Y:S02]  /*2040*/  @P0 LEA R8, P1, R9.reuse, c[0x0][0x1c8], 0x1 ;  /* 0x0000720009080a11 */ /* 0x040fe400078208ff */
[C---:B------:R-:W-:Y:S02]  /*2050*/  ISETP.GE.AND P3, PT, R16.reuse, 0x41, PT ;  /* 0x000000411000780c */ /* 0x040fe40003f66270 */
[----:B------:R-:W-:Y:S02]  /*2060*/  ISETP.GE.AND P2, PT, R16, 0x51, PT ;  /* 0x000000511000780c */ /* 0x000fe40003f46270 */
[----:B------:R-:W-:Y:S01]  /*2070*/  @P0 LEA.HI.X R9, R9, c[0x0][0x1cc], R0, 0x1, P1 ;  /* 0x0000730009090a11 */ /* 0x000fe200008f0c00 */
[----:B------:R-:W-:-:S04]  /*2080*/  @P5 IMAD R0, R180, 0x30, RZ ;  /* 0x00000030b4005824 */ /* 0x000fc800078e02ff */
[----:B------:R3:W-:Y:S01]  /*2090*/  @P0 LDGSTS.E.BYPASS.LTC128B.128 [R241+0x4900], [R8.64], !P6 ;  /* 0x0490000008f10fae */ /* 0x0007e2000f101d48 */
[----:B------:R-:W-:Y:S01]  /*20a0*/  ISETP.GE.AND P1, PT, R16, 0x61, PT ;  /* 0x000000611000780c */ /* 0x000fe20003f26270 */
[----:B--2---:R-:W-:-:S05]  /*20b0*/  @P5 IMAD.WIDE.U32 R4, R179, 0x30, R2 ;  /* 0x00000030b3045825 */ /* 0x004fca00078e0002 */
[----:B------:R-:W-:Y:S02]  /*20c0*/  @P5 IADD3 R0, R5, R0, RZ ;  /* 0x0000000005005210 */ /* 0x000fe40007ffe0ff */
[C---:B------:R-:W-:Y:S02]  /*20d0*/  @P5 LEA R14, P0, R4.reuse, c[0x0][0x1c8], 0x1 ;  /* 0x00007200040e5a11 */ /* 0x040fe400078008ff */
[-C--:B-1----:R-:W-:Y:S02]  /*20e0*/  @P2 MOV R6, R2.reuse ;  /* 0x0000000200062202 */ /* 0x082fe40000000f00 */
[----:B------:R-:W-:Y:S02]  /*20f0*/  @P5 LEA.HI.X R15, R4, c[0x0][0x1cc], R0, 0x1, P0 ;  /* 0x00007300040f5a11 */ /* 0x000fe400000f0c00 */
[C---:B------:R-:W-:Y:S02]  /*2100*/  @P3 LEA R0, P0, R179.reuse, R2, 0x6 ;  /* 0x00000002b3003211 */ /* 0x040fe400078030ff */
[-C--:B------:R-:W-:Y:S01]  /*2110*/  @P2 MOV R7, R3.reuse ;  /* 0x0000000300072202 */ /* 0x080fe20000000f00 */
[C---:B------:R-:W-:Y:S01]  /*2120*/  @P2 IMAD R5, R180.reuse, 0x50, RZ ;  /* 0x00000050b4052824 */ /* 0x040fe200078e02ff */
[C---:B------:R-:W-:Y:S01]  /*2130*/  @P3 LEA.HI.X R4, R179.reuse, R3, R180, 0x6, P0 ;  /* 0x00000003b3043211 */ /* 0x040fe200000f34b4 */
[----:B------:R-:W-:Y:S01]  /*2140*/  @P1 IMAD R17, R180, 0x60, RZ ;  /* 0x00000060b4111824 */ /* 0x000fe200078e02ff */
[C---:B------:R-:W-:Y:S01]  /*2150*/  @P3 LEA R12, P0, R0.reuse, c[0x0][0x1c8], 0x1 ;  /* 0x00007200000c3a11 */ /* 0x040fe200078008ff */
[----:B------:R-:W-:Y:S01]  /*2160*/  @P2 IMAD.WIDE.U32 R6, R179, 0x50, R6 ;  /* 0x00000050b3062825 */ /* 0x000fe200078e0006 */
[----:B------:R1:W-:Y:S02]  /*2170*/  @P5 LDGSTS.E.BYPASS.LTC128B.128 [R241+0x5100], [R14.64], !P6 ;  /* 0x051000000ef15fae */ /* 0x0003e4000f101d48 */
[----:B------:R-:W-:Y:S01]  /*2180*/  @P3 LEA.HI.X R13, R0, c[0x0][0x1cc], R4, 0x1, P0 ;  /* 0x00007300000d3a11 */ /* 0x000fe200000f0c04 */
[----:B------:R-:W-:Y:S01]  /*2190*/  IMAD R0, R10, c[0x0][0x208], RZ ;  /* 0x000082000a007a24 */ /* 0x000fe200078e02ff */
[----:B------:R-:W-:Y:S01]  /*21a0*/  @P2 IADD3 R7, R7, R5, RZ ;  /* 0x0000000507072210 */ /* 0x000fe20007ffe0ff */
[----:B------:R-:W-:Y:S01]  /*21b0*/  @P1 IMAD.WIDE.U32 R4, R179, 0x60, R2 ;  /* 0x00000060b3041825 */ /* 0x000fe200078e0002 */
[C---:B------:R-:W-:Y:S01]  /*21c0*/  @P2 LEA R10, P0, R6.reuse, c[0x0][0x1c8], 0x1 ;  /* 0x00007200060a2a11 */ /* 0x040fe200078008ff */
[----:B------:R2:W-:Y:S03]  /*21d0*/  @P3 LDGSTS.E.BYPASS.LTC128B.128 [R241+0x5900], [R12.64], !P6 ;  /* 0x059000000cf13fae */ /* 0x0005e6000f101d48 */
[----:B------:R-:W-:-:S02]  /*21e0*/  @P2 LEA.HI.X R11, R6, c[0x0][0x1cc], R7, 0x1, P0 ;  /* 0x00007300060b2a11 */ /* 0x000fc400000f0c07 */
[----:B------:R-:W-:Y:S02]  /*21f0*/  @P1 IADD3 R5, R5, R17, RZ ;  /* 0x0000001105051210 */ /* 0x000fe40007ffe0ff */
[C---:B------:R-:W-:Y:S01]  /*2200*/  @P1 LEA R6, P0, R4.reuse, c[0x0][0x1c8], 0x1 ;  /* 0x0000720004061a11 */ /* 0x040fe200078008ff */
[----:B------:R4:W-:Y:S03]  /*2210*/  @P2 LDGSTS.E.BYPASS.LTC128B.128 [R241+0x6100], [R10.64], !P6 ;  /* 0x061000000af12fae */ /* 0x0009e6000f101d48 */
[----:B------:R-:W-:-:S05]  /*2220*/  @P1 LEA.HI.X R7, R4, c[0x0][0x1cc], R5, 0x1, P0 ;  /* 0x0000730004071a11 */ /* 0x000fca00000f0c05 */
[----:B------:R1:W-:Y:S04]  /*2230*/  @P1 LDGSTS.E.BYPASS.LTC128B.128 [R241+0x6900], [R6.64], !P6 ;  /* 0x0690000006f11fae */ /* 0x0003e8000f101d48 */
[----:B------:R-:W0:Y:S01]  /*2240*/  LDGDEPBAR ;  /* 0x00000000000079af */ /* 0x000e220000000000 */
[----:B---3--:R-:W-:-:S04]  /*2250*/  IMAD.WIDE.U32 R8, R92, c[0x0][0x208], RZ ;  /* 0x000082005c087a25 */ /* 0x008fc800078e00ff */
[----:B------:R-:W-:Y:S01]  /*2260*/  IMAD R0, R92, c[0x0][0x20c], R0 ;  /* 0x000083005c007a24 */ /* 0x000fe200078e0200 */
[----:B-----5:R-:W-:Y:S02]  /*2270*/  MOV R2, R20 ;  /* 0x0000001400027202 */ /* 0x020fe40000000f00 */
[----:B------:R-:W-:Y:S01]  /*2280*/  MOV R3, R22 ;  /* 0x0000001600037202 */ /* 0x000fe20000000f00 */
[----:B------:R-:W-:-:S04]  /*2290*/  DEPBAR.LE SB0, 0x1 ;  /* 0x000080400000791a */ /* 0x000fc80000000000 */
[----:B------:R-:W-:-:S04]  /*22a0*/  DEPBAR.LE SB0, 0x0 ;  /* 0x000080000000791a */ /* 0x000fc80000000000 */
[----:B------:R-:W-:Y:S01]  /*22b0*/  BAR.SYNC.DEFER_BLOCKING 0x0 ;  /* 0x0000000000007b1d */ /* 0x000fe20000010000 */
[----:B------:R-:W-:Y:S01]  /*22c0*/  IADD3 R0, R9, R0, RZ ;  /* 0x0000000009007210 */ /* 0x000fe20007ffe0ff */
[----:B------:R-:W-:-:S04]  /*22d0*/  IMAD.WIDE.U32 R2, R8, 0x70, R2 ;  /* 0x0000007008027825 */ /* 0x000fc800078e0002 */
[----:B------:R-:W-:Y:S01]  /*22e0*/  IMAD R0, R0, 0x70, RZ ;  /* 0x0000007000007824 */ /* 0x000fe200078e02ff */
[----:B--2---:R-:W-:-:S04]  /*22f0*/  LEA R12, P1, R2, c[0x0][0x1f8], 0x1 ;  /* 0x00007e00020c7a11 */ /* 0x004fc800078208ff */
[----:B------:R-:W-:Y:S02]  /*2300*/  IADD3 R0, R3, R0, RZ ;  /* 0x0000000003007210 */ /* 0x000fe40007ffe0ff */
[----:B----4-:R-:W-:Y:S02]  /*2310*/  IADD3 R10, P0, R12, UR7, RZ ;  /* 0x000000070c0a7c10 */ /* 0x010fe4000ff1e0ff */
[----:B------:R-:W-:Y:S02]  /*2320*/  LEA.HI.X R13, R2, c[0x0][0x1fc], R0, 0x1, P1 ;  /* 0x00007f00020d7a11 */ /* 0x000fe400008f0c00 */
[----:B------:R-:W-:Y:S01]  /*2330*/  IADD3 R8, P2, R10, UR7, RZ ;  /* 0x000000070a087c10 */ /* 0x000fe2000ff5e0ff */
[----:B------:R-:W-:Y:S04]  /*2340*/  LDSM.16.M88.4 R32, [R230] ;  /* 0x00000000e620783b */ /* 0x000fe80000000200 */
[----:B------:R-:W2:Y:S01]  /*2350*/  LDSM.16.M88.4 R44, [R119] ;  /* 0x00000000772c783b */ /* 0x000ea20000000200 */
[----:B------:R-:W-:-:S02]  /*2360*/  IADD3.X R11, R13, UR5, RZ, P0, !PT ;  /* 0x000000050d0b7c10 */ /* 0x000fc400087fe4ff */
[----:B-1----:R-:W-:Y:S01]  /*2370*/  IADD3 R6, P1, R8, UR7, RZ ;  /* 0x0000000708067c10 */ /* 0x002fe2000ff3e0ff */
[----:B------:R-:W1:Y:S01]  /*2380*/  LDSM.16.M88.4 R28, [R230+0x2000] ;  /* 0x00200000e61c783b */ /* 0x000e620000000200 */
[----:B------:R-:W-:-:S03]  /*2390*/  IADD3.X R9, R11, UR5, RZ, P2, !PT ;  /* 0x000000050b097c10 */ /* 0x000fc600097fe4ff */
[----:B------:R-:W-:Y:S01]  /*23a0*/  LDSM.16.M88.4 R24, [R233] ;  /* 0x00000000e918783b */ /* 0x000fe20000000200 */
[----:B------:R-:W-:Y:S02]  /*23b0*/  IADD3.X R7, R9, UR5, RZ, P1, !PT ;  /* 0x0000000509077c10 */ /* 0x000fe40008ffe4ff */
[----:B------:R-:W-:Y:S01]  /*23c0*/  ISETP.GE.AND P1, PT, R18, c[0x0][0x1d4], PT ;  /* 0x0000750012007a0c */ /* 0x000fe20003f26270 */
[----:B------:R-:W3:Y:S01]  /*23d0*/  LDSM.16.M88.4 R48, [R234] ;  /* 0x00000000ea30783b */ /* 0x000ee20000000200 */
[----:B------:R-:W-:Y:S02]  /*23e0*/  IADD3 R4, P0, R6, UR7, RZ ;  /* 0x0000000706047c10 */ /* 0x000fe4000ff1e0ff */
[C---:B------:R-:W-:Y:S01]  /*23f0*/  ISETP.LT.OR P3, PT, R16.reuse, 0x1, P1 ;  /* 0x000000011000780c */ /* 0x040fe20000f61670 */
[----:B------:R-:W-:Y:S01]  /*2400*/  LDSM.16.M88.4 R72, [R119+0x800] ;  /* 0x000800007748783b */ /* 0x000fe20000000200 */
[C---:B------:R-:W-:Y:S02]  /*2410*/  ISETP.LT.OR P2, PT, R16.reuse, 0x11, P1 ;  /* 0x000000111000780c */ /* 0x040fe40000f41670 */
[----:B------:R-:W-:Y:S01]  /*2420*/  IADD3.X R5, R7, UR5, RZ, P0, !PT ;  /* 0x0000000507057c10 */ /* 0x000fe200087fe4ff */
[----:B------:R-:W-:Y:S01]  /*2430*/  LDSM.16.M88.4 R84, [R119+0x1000] ;  /* 0x001000007754783b */ /* 0x000fe20000000200 */
[----:B------:R-:W-:-:S02]  /*2440*/  ISETP.LT.OR P0, PT, R16, 0x21, P1 ;  /* 0x000000211000780c */ /* 0x000fc40000f01670 */
[----:B------:R-:W-:Y:S01]  /*2450*/  IADD3 R2, P5, R4, UR7, RZ ;  /* 0x0000000704027c10 */ /* 0x000fe2000ffbe0ff */
[----:B------:R-:W-:Y:S03]  /*2460*/  LDSM.16.M88.4 R96, [R119+0x1800] ;  /* 0x001800007760783b */ /* 0x000fe60000000200 */
[----:B------:R-:W-:Y:S01]  /*2470*/  IADD3.X R3, R5, UR5, RZ, P5, !PT ;  /* 0x0000000505037c10 */ /* 0x000fe2000affe4ff */
[----:B------:R-:W-:Y:S01]  /*2480*/  LDSM.16.M88.4 R104, [R119+0x2000] ;  /* 0x002000007768783b */ /* 0x000fe20000000200 */
[----:B------:R-:W-:-:S03]  /*2490*/  ISETP.LT.OR P5, PT, R16, 0x31, P1 ;  /* 0x000000311000780c */ /* 0x000fc60000fa1670 */
[----:B------:R-:W-:Y:S04]  /*24a0*/  LDSM.16.M88.4 R112, [R119+0x2800] ;  /* 0x002800007770783b */ /* 0x000fe80000000200 */
[----:B------:R-:W-:Y:S04]  /*24b0*/  LDSM.16.M88.4 R124, [R119+0x3000] ;  /* 0x00300000777c783b */ /* 0x000fe80000000200 */
[----:B------:R-:W4:Y:S04]  /*24c0*/  LDSM.16.M88.4 R20, [R233+0x2000] ;  /* 0x00200000e914783b */ /* 0x000f280000000200 */
[----:B------:R-:W-:Y:S04]  /*24d0*/  LDSM.16.M88.4 R80, [R240] ;  /* 0x00000000f050783b */ /* 0x000fe80000000200 */
[----:B------:R-:W-:Y:S04]  /*24e0*/  LDSM.16.M88.4 R88, [R239] ;  /* 0x00000000ef58783b */ /* 0x000fe80000000200 */
[----:B------:R-:W-:Y:S04]  /*24f0*/  LDSM.16.M88.4 R100, [R238] ;  /* 0x00000000ee64783b */ /* 0x000fe80000000200 */
[----:B------:R-:W-:Y:S04]  /*2500*/  LDSM.16.M88.4 R108, [R237] ;  /* 0x00000000ed6c783b */ /* 0x000fe80000000200 */
[----:B------:R-:W-:Y:S04]  /*2510*/  LDSM.16.M88.4 R120, [R236] ;  /* 0x00000000ec78783b */ /* 0x000fe80000000200 */
[----:B------:R-:W-:Y:S04]  /*2520*/  LDSM.16.M88.4 R128, [R235] ;  /* 0x00000000eb80783b */ /* 0x000fe80000000200 */
        /* <DEDUP_REMOVED lines=8> */
[----:B------:R1:W-:Y:S04]  /*25b0*/  LDGSTS.E.BYPASS.LTC128B.128 [R241+0x1100], [R8.64], !P0 ;  /* 0x0110000008f17fae */ /* 0x0003e8000c101d48 */
[----:B------:R3:W-:Y:S04]  /*25c0*/  LDGSTS.E.BYPASS.LTC128B.128 [R241+0x1900], [R6.64], !P5 ;  /* 0x0190000006f17fae */ /* 0x0007e8000e901d48 */
[----:B------:R3:W-:Y:S04]  /*25d0*/  LDGSTS.E.BYPASS.LTC128B.128 [R241+0x2100], [R4.64], !P3 ;  /* 0x0210000004f17fae */ /* 0x0007e8000d901d48 */
[----:B------:R3:W-:Y:S01]  /*25e0*/  LDGSTS.E.BYPASS.LTC128B.128 [R241+0x2900], [R2.64], !P2 ;  /* 0x0290000002f17fae */ /* 0x0007e2000d101d48 */
[----:B--2---:R-:W-:Y:S01]  /*25f0*/  HMMA.16816.F32 R12, R32, R44, RZ ;  /* 0x0000002c200c723c */ /* 0x004fe200000018ff */
[----:B-1----:R-:W-:-:S04]  /*2600*/  IADD3 R8, P0, R2, UR7, RZ ;  /* 0x0000000702087c10 */ /* 0x002fc8000ff1e0ff */
[----:B------:R-:W-:-:S05]  /*2610*/  IADD3.X R9, R3, UR5, RZ, P0, !PT ;  /* 0x0000000503097c10 */ /* 0x000fca00087fe4ff */
[----:B------:R5:W-:Y:S04]  /*2620*/  LDGSTS.E.BYPASS.LTC128B.128 [R241+0x3100], [R8.64], !P1 ;  /* 0x0310000008f17fae */ /* 0x000be8000c901d48 */
[----:B------:R-:W-:Y:S04]  /*2630*/  LDSM.16.M88.4 R36, [R229] ;  /* 0x00000000e524783b */ /* 0x000fe80000000200 */
[----:B------:R-:W1:Y:S01]  /*2640*/  LDSM.16.M88.4 R16, [R231] ;  /* 0x00000000e710783b */ /* 0x000e620000000200 */
[----:B------:R-:W-:Y:S03]  /*2650*/  HMMA.16816.F32 R52, R28, R44, RZ ;  /* 0x0000002c1c34723c */ /* 0x000fe600000018ff */
[----:B------:R-:W-:Y:S04]  /*2660*/  LDSM.16.M88.4 R40, [R226] ;  /* 0x00000000e228783b */ /* 0x000fe80000000200 */
[----:B---3--:R-:W-:Y:S01]  /*2670*/  LDSM.16.M88.4 R4, [R232+0x2000] ;  /* 0x00200000e804783b */ /* 0x008fe20000000200 */
[----:B------:R-:W-:Y:S03]  /*2680*/  HMMA.16816.F32 R56, R24, R48, R12 ;  /* 0x000000301838723c */ /* 0x000fe6000000180c */
[----:B------:R-:W2:Y:S04]  /*2690*/  LDSM.16.M88.4 R12, [R231+0x2000] ;  /* 0x00200000e70c783b */ /* 0x000ea80000000200 */
[----:B------:R-:W0:Y:S04]  /*26a0*/  LDGDEPBAR ;  /* 0x00000000000079af */ /* 0x000e280000000000 */
[----:B-----5:R-:W3:Y:S01]  /*26b0*/  LDSM.16.M88.4 R8, [R232] ;  /* 0x00000000e808783b */ /* 0x020ee20000000200 */
[----:B------:R-:W-:Y:S08]  /*26c0*/  HMMA.16816.F32 R64, R32, R46, RZ ;  /* 0x0000002e2040723c */ /* 0x000ff000000018ff */
[----:B----4-:R-:W-:Y:S08]  /*26d0*/  HMMA.16816.F32 R52, R20, R48, R52 ;  /* 0x000000301434723c */ /* 0x010ff00000001834 */
[----:B-1----:R-:W-:Y:S08]  /*26e0*/  HMMA.16816.F32 R60, R16, R36, R56 ;  /* 0x00000024103c723c */ /* 0x002ff00000001838 */
[----:B------:R-:W-:Y:S08]  /*26f0*/  HMMA.16816.F32 R56, R28, R46, RZ ;  /* 0x0000002e1c38723c */ /* 0x000ff000000018ff */
[----:B--2---:R-:W-:Y:S08]  /*2700*/  HMMA.16816.F32 R44, R12, R36, R52 ;  /* 0x000000240c2c723c */ /* 0x004ff00000001834 */
[----:B------:R-:W-:Y:S08]  /*2710*/  HMMA.16816.F32 R52, R24, R50, R64 ;  /* 0x000000321834723c */ /* 0x000ff00000001840 */
[----:B---3--:R-:W-:Y:S08]  /*2720*/  HMMA.16816.F32 R64, R8, R40, R60 ;  /* 0x000000280840723c */ /* 0x008ff0000000183c */
        /* <DEDUP_REMOVED lines=149> */
[----:B-1----:R-:W-:-:S07]  /*3080*/  FMUL.FTZ R0, R69, c[0x0][0x320] ;  /* 0x0000c80045007a20 */ /* 0x002fce0000410000 */
[----:B------:R-:W-:Y:S01]  /*3090*/  HMMA.16816.F32 R52, R28, R104, RZ ;  /* 0x000000681c34723c */ /* 0x000fe200000018ff */
        /* <DEDUP_REMOVED lines=12> */
[----:B------:R-:W-:Y:S01]  /*3160*/  HMMA.16816.F32 R52, R32, R106, RZ ;  /* 0x0000006a2034723c */ /* 0x000fe200000018ff */
[----:B-1----:R-:W-:-:S06]  /*3170*/  FMUL.FTZ R0, R66, c[0x0][0x320] ;  /* 0x0000c80042007a20 */ /* 0x002fcc0000410000 */
[----:B------:R1:W1:Y:S02]  /*3180*/  MUFU.TANH R103, R0 ;  /* 0x0000000000677308 */ /* 0x0002640000002400 */
[----:B-1----:R-:W-:Y:S02]  /*3190*/  FMUL.FTZ R0, R67, c[0x0][0x320] ;  /* 0x0000c80043007a20 */ /* 0x002fe40000410000 */
[----:B------:R-:W-:Y:S01]  /*31a0*/  HMMA.16816.F32 R64, R8, R38, R44 ;  /* 0x000000260840723c */ /* 0x000fe2000000182c */
[----:B------:R-:W1:Y:S03]  /*31b0*/  LDSM.16.M88.4 R44, [R226+0x2000] ;  /* 0x00200000e22c783b */ /* 0x000e660000000200 */
[----:B------:R2:W1:Y:S02]  /*31c0*/  MUFU.TANH R102, R0 ;  /* 0x0000000000667308 */ /* 0x0004640000002400 */
[----:B--2---:R-:W-:-:S06]  /*31d0*/  FMUL.FTZ R0, R72, c[0x0][0x320] ;  /* 0x0000c80048007a20 */ /* 0x004fcc0000410000 */
[----:B------:R2:W1:Y:S01]  /*31e0*/  MUFU.TANH R150, R0 ;  /* 0x0000000000967308 */ /* 0x0004620000002400 */
[----:B------:R-:W-:Y:S08]  /*31f0*/  HMMA.16816.F32 R68, R4, R38, R60 ;  /* 0x000000260444723c */ /* 0x000ff0000000183c */
[----:B-----5:R-:W-:Y:S01]  /*3200*/  HMMA.16816.F32 R56, R16, R40, R56 ;  /* 0x000000281038723c */ /* 0x020fe20000001838 */
[----:B--2---:R-:W-:-:S07]  /*3210*/  FMUL.FTZ R0, R73, c[0x0][0x320] ;  /* 0x0000c80049007a20 */ /* 0x004fce0000410000 */
[----:B------:R-:W-:Y:S01]  /*3220*/  HMMA.16816.F32 R60, R28, R106, RZ ;  /* 0x0000006a1c3c723c */ /* 0x000fe200000018ff */
[----:B------:R2:W1:Y:S07]  /*3230*/  MUFU.TANH R151, R0 ;  /* 0x0000000000977308 */ /* 0x00046e0000002400 */
        /* <DEDUP_REMOVED lines=10> */
[----:B------:R2:W2:Y:S01]  /*32e0*/  MUFU.TANH R91, R0 ;  /* 0x00000000005b7308 */ /* 0x0004a20000002400 */
[----:B-1----:R-:W-:Y:S01]  /*32f0*/  HMMA.16816.F32 R72, R4, R44, R36 ;  /* 0x0000002c0448723c */ /* 0x002fe20000001824 */
[----:B--2---:R-:W-:-:S06]  /*3300*/  FMUL.FTZ R0, R66, c[0x0][0x320] ;  /* 0x0000c80042007a20 */ /* 0x004fcc0000410000 */
[----:B------:R1:W2:Y:S01]  /*3310*/  MUFU.TANH R101, R0 ;  /* 0x0000000000657308 */ /* 0x0002a20000002400 */
[----:B------:R-:W-:Y:S01]  /*3320*/  HMMA.16816.F32 R36, R16, R42, R48 ;  /* 0x0000002a1024723c */ /* 0x000fe20000001830 */
[----:B------:R-:W5:Y:S01]  /*3330*/  LDSM.16.M88.4 R48, [R229+0x2800] ;  /* 0x00280000e530783b */ /* 0x000f620000000200 */
[----:B-1----:R-:W-:-:S06]  /*3340*/  FMUL.FTZ R0, R67, c[0x0][0x320] ;  /* 0x0000c80043007a20 */ /* 0x002fcc0000410000 */
[----:B------:R-:W-:Y:S08]  /*3350*/  HMMA.16816.F32 R64, R8, R44, R56 ;  /* 0x0000002c0840723c */ /* 0x000ff00000001838 */
[----:B------:R-:W-:Y:S01]  /*3360*/  HMMA.16816.F32 R56, R32, R112, RZ ;  /* 0x000000702038723c */ /* 0x000fe200000018ff */
[----:B------:R1:W1:Y:S02]  /*3370*/  MUFU.TANH R100, R0 ;  /* 0x0000000000647308 */ /* 0x0002640000002400 */
[----:B-1----:R-:W-:-:S06]  /*3380*/  FMUL.FTZ R0, R68, c[0x0][0x320] ;  /* 0x0000c80044007a20 */ /* 0x002fcc0000410000 */
[----:B------:R1:W1:Y:S01]  /*3390*/  MUFU.TANH R90, R0 ;  /* 0x00000000005a7308 */ /* 0x0002620000002400 */
[----:B------:R-:W-:Y:S08]  /*33a0*/  HMMA.16816.F32 R52, R28, R112, RZ ;  /* 0x000000701c34723c */ /* 0x000ff000000018ff */
        /* <DEDUP_REMOVED lines=13> */
[----:B------:R-:W-:Y:S08]  /*3480*/  HMMA.16816.F32 R68, R4, R46, R60 ;  /* 0x0000002e0444723c */ /* 0x000ff0000000183c */
[----:B-----5:R-:W-:Y:S01]  /*3490*/  HMMA.16816.F32 R52, R16, R48, R56 ;  /* 0x000000301034723c */ /* 0x020fe20000001838 */
[----:B-1----:R-:W-:-:S04]  /*34a0*/  FMUL.FTZ R0, R66, c[0x0][0x320] ;  /* 0x0000c80042007a20 */ /* 0x002fc80000410000 */
[----:B------:R1:W1:Y:S03]  /*34b0*/  MUFU.TANH R145, R0 ;  /* 0x0000000000917308 */ /* 0x0002660000002400 */
[----:B------:R-:W-:Y:S01]  /*34c0*/  HMMA.16816.F32 R56, R28, R114, RZ ;  /* 0x000000721c38723c */ /* 0x000fe200000018ff */
[----:B-1----:R-:W-:-:S07]  /*34d0*/  FMUL.FTZ R0, R67, c[0x0][0x320] ;  /* 0x0000c80043007a20 */ /* 0x002fce0000410000 */
[----:B------:R-:W-:Y:S01]  /*34e0*/  HMMA.16816.F32 R64, R8, R46, R36 ;  /* 0x0000002e0840723c */ /* 0x000fe20000001824 */
[----:B------:R-:W1:Y:S07]  /*34f0*/  LDSM.16.M88.4 R36, [R226+0x2800] ;  /* 0x00280000e224783b */ /* 0x000e6e0000000200 */
[----:B------:R-:W-:Y:S01]  /*3500*/  HMMA.16816.F32 R44, R32, R114, RZ ;  /* 0x00000072202c723c */ /* 0x000fe200000018ff */
[----:B------:R5:W1:Y:S07]  /*3510*/  MUFU.TANH R153, R0 ;  /* 0x0000000000997308 */ /* 0x000a6e0000002400 */
[-C--:B------:R-:W-:Y:S01]  /*3520*/  HMMA.16816.F32 R60, R20, R122.reuse, R56 ;  /* 0x0000007a143c723c */ /* 0x080fe20000001838 */
[----:B-----5:R-:W-:Y:S11]  /*3530*/  FMUL.FTZ R0, R72, c[0x0][0x320] ;  /* 0x0000c80048007a20 */ /* 0x020ff60000410000 */
[----:B------:R-:W-:Y:S04]  /*3540*/  @!UPT UIADD3 URZ, URZ, URZ, URZ ;  /* 0x0000003f3f3ff290 */ /* 0x000fe8000fffe03f */
[----:B------:R-:W-:Y:S01]  /*3550*/  HMMA.16816.F32 R44, R24, R122, R44 ;  /* 0x0000007a182c723c */ /* 0x000fe2000000182c */
[----:B------:R5:W1:Y:S02]  /*3560*/  MUFU.TANH R82, R0 ;  /* 0x0000000000527308 */ /* 0x000a640000002400 */
[----:B-----5:R-:W-:-:S06]  /*3570*/  FMUL.FTZ R0, R73, c[0x0][0x320] ;  /* 0x0000c80049007a20 */ /* 0x020fcc0000410000 */
[----:B------:R5:W1:Y:S01]  /*3580*/  MUFU.TANH R81, R0 ;  /* 0x0000000000517308 */ /* 0x000a620000002400 */
[----:B------:R-:W-:Y:S01]  /*3590*/  HMMA.16816.F32 R40, R12, R48, R40 ;  /* 0x000000300c28723c */ /* 0x000fe20000001828 */
[----:B-----5:R-:W-:-:S06]  /*35a0*/  FMUL.FTZ R0, R74, c[0x0][0x320] ;  /* 0x0000c8004a007a20 */ /* 0x020fcc0000410000 */
[----:B------:R5:W1:Y:S07]  /*35b0*/  MUFU.TANH R85, R0 ;  /* 0x0000000000557308 */ /* 0x000a6e0000002400 */
[-C--:B------:R-:W-:Y:S08]  /*35c0*/  HMMA.16816.F32 R44, R16, R50.reuse, R44 ;  /* 0x00000032102c723c */ /* 0x080ff0000000182c */
[----:B------:R-:W-:Y:S01]  /*35d0*/  HMMA.16816.F32 R48, R12, R50, R60 ;  /* 0x000000320c30723c */ /* 0x000fe2000000183c */
[----:B-----5:R-:W-:-:S04]  /*35e0*/  FMUL.FTZ R0, R75, c[0x0][0x320] ;  /* 0x0000c8004b007a20 */ /* 0x020fc80000410000 */
[----:B------:R5:W1:Y:S02]  /*35f0*/  MUFU.TANH R86, R0 ;  /* 0x0000000000567308 */ /* 0x000a640000002400 */
[----:B-----5:R-:W-:-:S06]  /*3600*/  FMUL.FTZ R0, R64, c[0x0][0x320] ;  /* 0x0000c80040007a20 */ /* 0x020fcc0000410000 */
[----:B------:R5:W1:Y:S02]  /*3610*/  MUFU.TANH R79, R0 ;  /* 0x00000000004f7308 */ /* 0x000a640000002400 */
[----:B-----5:R-:W-:-:S06]  /*3620*/  FMUL.FTZ R0, R65, c[0x0][0x320] ;  /* 0x0000c80041007a20 */ /* 0x020fcc0000410000 */
[----:B------:R5:W1:Y:S01]  /*3630*/  MUFU.TANH R78, R0 ;  /* 0x00000000004e7308 */ /* 0x000a620000002400 */
[----:B------:R-:W-:Y:S01]  /*3640*/  HMMA.16816.F32 R56, R32, R124, RZ ;  /* 0x0000007c2038723c */ /* 0x000fe200000018ff */
[----:B-----5:R-:W-:-:S06]  /*3650*/  FMUL.FTZ R0, R66, c[0x0][0x320] ;  /* 0x0000c80042007a20 */ /* 0x020fcc0000410000 */
[----:B------:R5:W1:Y:S01]  /*3660*/  MUFU.TANH R155, R0 ;  /* 0x00000000009b7308 */ /* 0x000a620000002400 */
[----:B------:R-:W-:Y:S01]  /*3670*/  HMMA.16816.F32 R32, R32, R126, RZ ;  /* 0x0000007e2020723c */ /* 0x000fe200000018ff */
[----:B-----5:R-:W-:-:S07]  /*3680*/  FMUL.FTZ R0, R67, c[0x0][0x320] ;  /* 0x0000c80043007a20 */ /* 0x020fce0000410000 */
[----:B-1----:R-:W-:Y:S01]  /*3690*/  HMMA.16816.F32 R64, R8, R36, R52 ;  /* 0x000000240840723c */ /* 0x002fe20000001834 */
[----:B------:R1:W1:Y:S07]  /*36a0*/  MUFU.TANH R156, R0 ;  /* 0x00000000009c7308 */ /* 0x00026e0000002400 */
[----:B------:R-:W-:Y:S01]  /*36b0*/  HMMA.16816.F32 R52, R28, R124, RZ ;  /* 0x0000007c1c34723c */ /* 0x000fe200000018ff */
[----:B-1----:R-:W-:-:S07]  /*36c0*/  FMUL.FTZ R0, R68, c[0x0][0x320] ;  /* 0x0000c80044007a20 */ /* 0x002fce0000410000 */
[----:B------:R-:W-:Y:S01]  /*36d0*/  HMMA.16816.F32 R60, R4, R38, R48 ;  /* 0x00000026043c723c */ /* 0x000fe20000001830 */
[----:B------:R1:W1:Y:S07]  /*36e0*/  MUFU.TANH R77, R0 ;  /* 0x00000000004d7308 */ /* 0x00026e0000002400 */
[----:B------:R-:W-:Y:S01]  /*36f0*/  HMMA.16816.F32 R48, R28, R126, RZ ;  /* 0x0000007e1c30723c */ /* 0x000fe200000018ff */
[----:B-1----:R-:W-:-:S07]  /*3700*/  FMUL.FTZ R0, R69, c[0x0][0x320] ;  /* 0x0000c80045007a20 */ /* 0x002fce0000410000 */
[----:B------:R-:W-:Y:S01]  /*3710*/  HMMA.16816.F32 R72, R4, R36, R40 ;  /* 0x000000240448723c */ /* 0x000fe20000001828 */
[----:B------:R-:W1:Y:S01]  /*3720*/  LDSM.16.M88.4 R40, [R229+0x3000] ;  /* 0x00300000e528783b */ /* 0x000e620000000200 */
[----:B------:R5:W1:Y:S02]  /*3730*/  MUFU.TANH R76, R0 ;  /* 0x00000000004c7308 */ /* 0x000a640000002400 */
[----:B-----5:R-:W-:-:S06]  /*3740*/  FMUL.FTZ R0, R70, c[0x0][0x320] ;  /* 0x0000c80046007a20 */ /* 0x020fcc0000410000 */
[----:B------:R5:W1:Y:S01]  /*3750*/  MUFU.TANH R80, R0 ;  /* 0x0000000000507308 */ /* 0x000a620000002400 */
[----:B------:R-:W-:Y:S01]  /*3760*/  HMMA.16816.F32 R56, R24, R128, R56 ;  /* 0x000000801838723c */ /* 0x000fe20000001838 */
[----:B-----5:R-:W-:-:S06]  /*3770*/  FMUL.FTZ R0, R71, c[0x0][0x320] ;  /* 0x0000c80047007a20 */ /* 0x020fcc0000410000 */
[----:B------:R5:W1:Y:S01]  /*3780*/  MUFU.TANH R71, R0 ;  /* 0x0000000000477308 */ /* 0x000a620000002400 */
[----:B------:R-:W-:Y:S01]  /*3790*/  HMMA.16816.F32 R52, R20, R128, R52 ;  /* 0x000000801434723c */ /* 0x000fe20000001834 */
[----:B-----5:R-:W-:-:S06]  /*37a0*/  FMUL.FTZ R0, R64, c[0x0][0x320] ;  /* 0x0000c80040007a20 */ /* 0x020fcc0000410000 */
[----:B------:R5:W1:Y:S01]  /*37b0*/  MUFU.TANH R70, R0 ;  /* 0x0000000000467308 */ /* 0x000a620000002400 */
[-C--:B------:R-:W-:Y:S08]  /*37c0*/  HMMA.16816.F32 R24, R24, R130.reuse, R32 ;  /* 0x000000821818723c */ /* 0x080ff00000001820 */
[----:B------:R-:W-:Y:S01]  /*37d0*/  HMMA.16816.F32 R32, R20, R130, R48 ;  /* 0x000000821420723c */ /* 0x000fe20000001830 */
[----:B-----5:R-:W-:-:S04]  /*37e0*/  FMUL.FTZ R0, R65, c[0x0][0x320] ;  /* 0x0000c80041007a20 */ /* 0x020fc80000410000 */
[----:B------:R5:W1:Y:S02]  /*37f0*/  MUFU.TANH R69, R0 ;  /* 0x0000000000457308 */ /* 0x000a640000002400 */
[----:B-----5:R-:W-:-:S06]  /*3800*/  FMUL.FTZ R0, R66, c[0x0][0x320] ;  /* 0x0000c80042007a20 */ /* 0x020fcc0000410000 */
[----:B------:R5:W1:Y:S02]  /*3810*/  MUFU.TANH R174, R0 ;  /* 0x0000000000ae7308 */ /* 0x000a640000002400 */
[----:B-----5:R-:W-:Y:S02]  /*3820*/  FMUL.FTZ R0, R67, c[0x0][0x320] ;  /* 0x0000c80043007a20 */ /* 0x020fe40000410000 */
[----:B------:R-:W-:Y:S01]  /*3830*/  HMMA.16816.F32 R64, R8, R38, R44 ;  /* 0x000000260840723c */ /* 0x000fe2000000182c */
[----:B------:R-:W5:Y:S07]  /*3840*/  LDSM.16.M88.4 R44, [R226+0x3000] ;  /* 0x00300000e22c783b */ /* 0x000f6e0000000200 */
[----:B-1----:R-:W-:Y:S01]  /*3850*/  HMMA.16816.F32 R28, R12, R40, R52 ;  /* 0x000000280c1c723c */ /* 0x002fe20000001834 */
[----:B------:R-:W-:Y:S01]  /*3860*/  FMUL.FTZ R73, R73, c[0x0][0x320] ;  /* 0x0000c80049497a20 */ /* 0x000fe20000410000 */
[----:B------:R1:W1:Y:S01]  /*3870*/  MUFU.TANH R173, R0 ;  /* 0x0000000000ad7308 */ /* 0x0002620000002400 */
[----:B------:R-:W-:Y:S01]  /*3880*/  FMUL.FTZ R74, R74, c[0x0][0x320] ;  /* 0x0000c8004a4a7a20 */ /* 0x000fe20000410000 */
[----:B------:R-:W-:Y:S01]  /*3890*/  ISETP.GT.AND P0, PT, R92, R181, PT ;  /* 0x000000b55c00720c */ /* 0x000fe20003f04270 */
[----:B------:R-:W-:Y:S01]  /*38a0*/  FMUL.FTZ R75, R75, c[0x0][0x320] ;  /* 0x0000c8004b4b7a20 */ /* 0x000fe20000410000 */
[----:B------:R-:W-:-:S04]  /*38b0*/  DEPBAR.LE SB0, 0x0 ;  /* 0x000080000000791a */ /* 0x000fc80000000000 */
[C---:B------:R-:W-:Y:S08]  /*38c0*/  HMMA.16816.F32 R36, R16.reuse, R40, R56 ;  /* 0x000000281024723c */ /* 0x040ff00000001838 */
[-C--:B------:R-:W-:Y:S08]  /*38d0*/  HMMA.16816.F32 R16, R16, R42.reuse, R24 ;  /* 0x0000002a1010723c */ /* 0x080ff00000001818 */
[----:B------:R-:W-:Y:S08]  /*38e0*/  HMMA.16816.F32 R12, R12, R42, R32 ;  /* 0x0000002a0c0c723c */ /* 0x000ff00000001820 */
[-C--:B-----5:R-:W-:Y:S08]  /*38f0*/  HMMA.16816.F32 R36, R8, R44.reuse, R36 ;  /* 0x0000002c0824723c */ /* 0x0a0ff00000001824 */
[----:B------:R-:W-:Y:S08]  /*3900*/  HMMA.16816.F32 R20, R4, R44, R28 ;  /* 0x0000002c0414723c */ /* 0x000ff0000000181c */
[-C--:B------:R-:W-:Y:S08]  /*3910*/  HMMA.16816.F32 R8, R8, R46.reuse, R16 ;  /* 0x0000002e0808723c */ /* 0x080ff00000001810 */
[----:B------:R-:W-:Y:S01]  /*3920*/  HMMA.16816.F32 R4, R4, R46, R12 ;  /* 0x0000002e0404723c */ /* 0x000fe2000000180c */
[----:B------:R-:W-:-:S02]  /*3930*/  FMUL.FTZ R64, R64, c[0x0][0x320] ;  /* 0x0000c80040407a20 */ /* 0x000fc40000410000 */
[----:B------:R-:W-:Y:S02]  /*3940*/  FMUL.FTZ R65, R65, c[0x0][0x320] ;  /* 0x0000c80041417a20 */ /* 0x000fe40000410000 */
[----:B------:R-:W-:Y:S02]  /*3950*/  FMUL.FTZ R66, R66, c[0x0][0x320] ;  /* 0x0000c80042427a20 */ /* 0x000fe40000410000 */
[----:B------:R-:W-:Y:S02]  /*3960*/  FMUL.FTZ R67, R67, c[0x0][0x320] ;  /* 0x0000c80043437a20 */ /* 0x000fe40000410000 */
[----:B------:R-:W-:Y:S02]  /*3970*/  FMUL.FTZ R60, R60, c[0x0][0x320] ;  /* 0x0000c8003c3c7a20 */ /* 0x000fe40000410000 */
[----:B------:R-:W-:Y:S02]  /*3980*/  FMUL.FTZ R61, R61, c[0x0][0x320] ;  /* 0x0000c8003d3d7a20 */ /* 0x000fe40000410000 */
        /* <DEDUP_REMOVED lines=8> */
[----:B-1----:R-:W-:Y:S02]  /*3a10*/  FMUL.FTZ R0, R72, c[0x0][0x320] ;  /* 0x0000c80048007a20 */ /* 0x002fe40000410000 */
        /* <DEDUP_REMOVED lines=9> */
[----:B------:R-:W-:Y:S01]  /*3ab0*/  FMUL.FTZ R7, R7, c[0x0][0x320] ;  /* 0x0000c80007077a20 */ /* 0x000fe20000410000 */
[----:B------:R1:W1:Y:S08]  /*3ac0*/  MUFU.TANH R68, R0 ;  /* 0x0000000000447308 */ /* 0x0002700000002400 */
        /* <DEDUP_REMOVED lines=17> */
[----:B------:R1:W1:Y:S08]  /*3be0*/  MUFU.TANH R28, R22 ;  /* 0x00000016001c7308 */ /* 0x0002700000002400 */
        /* <DEDUP_REMOVED lines=8> */
[----:B------:R1:W1:Y:S01]  /*3c70*/  MUFU.TANH R27, R7 ;  /* 0x00000007001b7308 */ /* 0x0002620000002400 */
[----:B------:R-:W-:Y:S01]  /*3c80*/  BSSY B0, `(.L_x_1138) ;  /* 0x0000026000007945 */ /* 0x000fe20003800000 */
[----:B------:R-:W-:Y:S06]  /*3c90*/  BAR.SYNC.DEFER_BLOCKING 0x0 ;  /* 0x0000000000007b1d */ /* 0x000fec0000010000 */
[----:B------:R-:W-:Y:S05]  /*3ca0*/  @!P0 BRA `(.L_x_1139) ;  /* 0x0000023000008947 */ /* 0x000fea0003800000 */
[----:B-1234-:R-:W-:Y:S01]  /*3cb0*/  IADD3 R0, R204, -0x2, RZ ;  /* 0xfffffffecc007810 */ /* 0x01efe20007ffe0ff */
[C---:B------:R-:W-:Y:S01]  /*3cc0*/  IMAD.SHL.U32 R19, R179.reuse, 0x20, RZ ;  /* 0x00000020b3137824 */ /* 0x040fe200078e00ff */
[----:B------:R-:W-:-:S02]  /*3cd0*/  SHF.L.U64.HI R14, R179, 0x5, R180 ;  /* 0x00000005b30e7819 */ /* 0x000fc400000102b4 */
[----:B------:R-:W-:-:S05]  /*3ce0*/  SHF.R.S32.HI R2, RZ, 0x1f, R0 ;  /* 0x0000001fff027819 */ /* 0x000fca0000011400 */
[----:B------:R-:W-:Y:S02]  /*3cf0*/  IMAD R4, R2, c[0x0][0x1e0], RZ ;  /* 0x0000780002047a24 */ /* 0x000fe400078e02ff */
[----:B------:R-:W-:-:S04]  /*3d00*/  IMAD.WIDE.U32 R2, R0, c[0x0][0x1e0], RZ ;  /* 0x0000780000027a25 */ /* 0x000fc800078e00ff */
[----:B------:R-:W-:-:S04]  /*3d10*/  IMAD R0, R0, c[0x0][0x1e4], R4 ;  /* 0x0000790000007a24 */ /* 0x000fc800078e0204 */
[----:B------:R-:W-:Y:S02]  /*3d20*/  IMAD.IADD R0, R3, 0x1, R0 ;  /* 0x0000000103007824 */ /* 0x000fe400078e0200 */
[----:B------:R-:W-:-:S04]  /*3d30*/  IMAD.WIDE.U32 R2, R2, 0x70, R94 ;  /* 0x0000007002027825 */ /* 0x000fc800078e005e */
[----:B------:R-:W-:Y:S01]  /*3d40*/  IMAD R0, R0, 0x70, RZ ;  /* 0x0000007000007824 */ /* 0x000fe200078e02ff */
[----:B------:R-:W-:-:S03]  /*3d50*/  LEA R12, P0, R2, c[0x0][0x1c8], 0x1 ;  /* 0x00007200020c7a11 */ /* 0x000fc600078008ff */
[----:B------:R-:W-:Y:S01]  /*3d60*/  IMAD.IADD R0, R3, 0x1, R0 ;  /* 0x0000000103007824 */ /* 0x000fe200078e0200 */
[----:B------:R-:W-:-:S04]  /*3d70*/  IADD3 R10, P1, R19, R12, RZ ;  /* 0x0000000c130a7210 */ /* 0x000fc80007f3e0ff */
[----:B------:R-:W-:Y:S02]  /*3d80*/  LEA.HI.X R13, R2, c[0x0][0x1cc], R0, 0x1, P0 ;  /* 0x00007300020d7a11 */ /* 0x000fe400000f0c00 */
[----:B------:R-:W-:Y:S02]  /*3d90*/  IADD3 R8, P0, R10, R19, RZ ;  /* 0x000000130a087210 */ /* 0x000fe40007f1e0ff */
[----:B------:R-:W-:Y:S01]  /*3da0*/  IADD3.X R11, R14, R13, RZ, P1, !PT ;  /* 0x0000000d0e0b7210 */ /* 0x000fe20000ffe4ff */
[----:B------:R-:W-:Y:S01]  /*3db0*/  @!PT LDS RZ, [RZ] ;  /* 0x00000000fffff984 */ /* 0x000fe20000000800 */
[----:B------:R-:W-:Y:S01]  /*3dc0*/  @!PT LDS RZ, [RZ] ;  /* 0x00000000fffff984 */ /* 0x000fe20000000800 */
[----:B------:R-:W-:Y:S01]  /*3dd0*/  @!PT LDS RZ, [RZ] ;  /* 0x00000000fffff984 */ /* 0x000fe20000000800 */
[----:B------:R1:W-:Y:S01]  /*3de0*/  LDGSTS.E.BYPASS.LTC128B.128 [R241+0x3900], [R12.64], !P6 ;  /* 0x039000000cf17fae */ /* 0x0003e2000f101d48 */
[----:B------:R-:W-:-:S03]  /*3df0*/  IADD3 R6, P1, R8, R19, RZ ;  /* 0x0000001308067210 */ /* 0x000fc60007f3e0ff */
[--C-:B------:R-:W-:Y:S01]  /*3e00*/  IMAD.X R9, R11, 0x1, R14.reuse, P0 ;  /* 0x000000010b097824 */ /* 0x100fe200000e060e */
[-C--:B------:R-:W-:Y:S01]  /*3e10*/  IADD3 R4, P0, R6, R19.reuse, RZ ;  /* 0x0000001306047210 */ /* 0x080fe20007f1e0ff */
[----:B------:R2:W-:Y:S02]  /*3e20*/  LDGSTS.E.BYPASS.LTC128B.128 [R241+0x4100], [R10.64], !P6 ;  /* 0x041000000af17fae */ /* 0x0005e4000f101d48 */
[--C-:B------:R-:W-:Y:S01]  /*3e30*/  IMAD.X R7, R9, 0x1, R14.reuse, P1 ;  /* 0x0000000109077824 */ /* 0x100fe200008e060e */
[-C--:B------:R-:W-:Y:S01]  /*3e40*/  IADD3 R2, P1, R4, R19.reuse, RZ ;  /* 0x0000001304027210 */ /* 0x080fe20007f3e0ff */
[----:B------:R2:W-:Y:S03]  /*3e50*/  LDGSTS.E.BYPASS.LTC128B.128 [R241+0x4900], [R8.64], !P6 ;  /* 0x0490000008f17fae */ /* 0x0005e6000f101d48 */
[----:B------:R-:W-:Y:S01]  /*3e60*/  IADD3.X R5, R7, R14, RZ, P0, !PT ;  /* 0x0000000e07057210 */ /* 0x000fe200007fe4ff */
[----:B------:R2:W-:Y:S04]  /*3e70*/  LDGSTS.E.BYPASS.LTC128B.128 [R241+0x5100], [R6.64], !P6 ;  /* 0x0510000006f17fae */ /* 0x0005e8000f101d48 */
[----:B------:R-:W-:Y:S01]  /*3e80*/  IMAD.X R3, R5, 0x1, R14, P1 ;  /* 0x0000000105037824 */ /* 0x000fe200008e060e */
[----:B------:R2:W-:Y:S04]  /*3e90*/  LDGSTS.E.BYPASS.LTC128B.128 [R241+0x5900], [R4.64], !P6 ;  /* 0x0590000004f17fae */ /* 0x0005e8000f101d48 */
[----:B------:R2:W-:Y:S01]  /*3ea0*/  LDGSTS.E.BYPASS.LTC128B.128 [R241+0x6100], [R2.64], !P6 ;  /* 0x0610000002f17fae */ /* 0x0005e2000f101d48 */
[----:B-1----:R-:W-:-:S04]  /*3eb0*/  IADD3 R12, P0, R2, R19, RZ ;  /* 0x00000013020c7210 */ /* 0x002fc80007f1e0ff */
[----:B------:R-:W-:-:S05]  /*3ec0*/  IADD3.X R13, R3, R14, RZ, P0, !PT ;  /* 0x0000000e030d7210 */ /* 0x000fca00007fe4ff */
[----:B------:R2:W-:Y:S04]  /*3ed0*/  LDGSTS.E.BYPASS.LTC128B.128 [R241+0x6900], [R12.64], !P6 ;  /* 0x069000000cf17fae */ /* 0x0005e8000f101d48 */
.L_x_1139:
[----:B--234-:R-:W-:Y:S05]  /*3ee0*/  BSYNC B0 ;  /* 0x0000000000007941 */ /* 0x01cfea0003800000 */
.L_x_1138:
[----:B------:R-:W2:Y:S04]  /*3ef0*/  LDL R2, [R1+0x58] ;  /* 0x0000580001027983 */ /* 0x000ea80000100800 */
[----:B-1----:R-:W2:Y:S04]  /*3f00*/  LDL R0, [R1+0x60] ;  /* 0x0000600001007983 */ /* 0x002ea80000100800 */
[----:B------:R-:W3:Y:S04]  /*3f10*/  LDL R8, [R1+0x40] ;  /* 0x0000400001087983 */ /* 0x000ee80000100800 */
        /* <DEDUP_REMOVED lines=10> */
[----:B------:R-:W-:Y:S04]  /*3fc0*/  LDSM.16.MT88.4 R48, [R225] ;  /* 0x00000000e130783b */ /* 0x000fe80000004200 */
[----:B------:R-:W-:Y:S04]  /*3fd0*/  LDSM.16.MT88.4 R56, [R227] ;  /* 0x00000000e338783b */ /* 0x000fe80000004200 */
[----:B------:R-:W-:Y:S04]  /*3fe0*/  LDSM.16.MT88.4 R52, [R224+0x800] ;  /* 0x00080000e034783b */ /* 0x000fe80000004200 */
[----:B------:R-:W-:Y:S04]  /*3ff0*/  LDSM.16.MT88.4 R40, [R225+0x800] ;  /* 0x00080000e128783b */ /* 0x000fe80000004200 */
[----:B------:R-:W-:Y:S04]  /*4000*/  LDSM.16.MT88.4 R44, [R228+0x800] ;  /* 0x00080000e42c783b */ /* 0x000fe80000004200 */
[----:B------:R-:W0:Y:S01]  /*4010*/  LDGDEPBAR ;  /* 0x00000000000079af */ /* 0x000e220000000000 */
[----:B--2---:R-:W-:-:S04]  /*4020*/  IMAD.IADD R2, R0, 0x1, R2 ;  /* 0x0000000100027824 */ /* 0x004fc800078e0202 */
[----:B------:R-:W-:Y:S01]  /*4030*/  @P4 IMAD.HI.U32 R0, R2, c[0x0][0x2c8], RZ ;  /* 0x0000b20002004a27 */ /* 0x000fe200078e00ff */
[----:B------:R-:W-:Y:S03]  /*4040*/  STL [R1+0x8], R2 ;  /* 0x0000080201007387 */ /* 0x000fe60000100800 */
[----:B------:R-:W-:Y:S01]  /*4050*/  IMAD.MOV.U32 R6, RZ, RZ, R2 ;  /* 0x000000ffff067224 */ /* 0x000fe200078e0002 */
[----:B------:R-:W-:Y:S02]  /*4060*/  @P4 SHF.R.U32.HI R6, RZ, c[0x0][0x2cc], R0 ;  /* 0x0000b300ff064a19 */ /* 0x000fe40000011600 */
[----:B------:R-:W-:-:S03]  /*4070*/  IADD3 R0, R93, c[0x0][0x1d0], RZ ;  /* 0x000074005d007a10 */ /* 0x000fc60007ffe0ff */
[----:B------:R-:W1:Y:S01]  /*4080*/  SHFL.IDX PT, R2, R6, RZ, 0x1c1f ;  /* 0x001c1fff06027589 */ /* 0x000e6200000e0000 */
[----:B---3--:R-:W-:Y:S01]  /*4090*/  IADD3 R3, -R8, 0x1, R0 ;  /* 0x0000000108037810 */ /* 0x008fe20007ffe100 */
[----:B------:R-:W-:Y:S02]  /*40a0*/  IMAD.IADD R8, R0, 0x1, -R8 ;  /* 0x0000000100087824 */ /* 0x000fe400078e0a08 */
[----:B------:R-:W2:Y:S01]  /*40b0*/  SHFL.IDX PT, R4, R6, 0x2, 0x1c1f ;  /* 0x005c1f0006047f89 */ /* 0x000ea200000e0000 */
[----:B------:R-:W-:-:S03]  /*40c0*/  IADD3 R7, R3, -c[0x0][0x168], RZ ;  /* 0x80005a0003077a10 */ /* 0x000fc60007ffe0ff */
[----:B------:R-:W3:Y:S04]  /*40d0*/  SHFL.IDX PT, R5, R6, 0x3, 0x1c1f ;  /* 0x007c1f0006057f89 */ /* 0x000ee800000e0000 */
[----:B------:R-:W-:Y:S01]  /*40e0*/  SHFL.IDX PT, R6, R6, 0x1, 0x1c1f ;  /* 0x003c1f0006067f89 */ /* 0x000fe200000e0000 */
[C---:B-1----:R-:W-:Y:S02]  /*40f0*/  IMAD.IADD R0, R7.reuse, 0x1, R2 ;  /* 0x0000000107007824 */ /* 0x042fe400078e0202 */
[----:B--2---:R-:W-:-:S03]  /*4100*/  IMAD.IADD R2, R7, 0x1, R4 ;  /* 0x0000000107027824 */ /* 0x004fc600078e0204 */
[----:B------:R-:W-:Y:S01]  /*4110*/  IMNMX R0, R8, R0, PT ;  /* 0x0000000008007217 */ /* 0x000fe20003800200 */
[----:B---3--:R-:W-:-:S03]  /*4120*/  IMAD.IADD R3, R7, 0x1, R5 ;  /* 0x0000000107037824 */ /* 0x008fc600078e0205 */
[C---:B------:R-:W-:Y:S02]  /*4130*/  ISETP.GT.AND P3, PT, R0.reuse, RZ, PT ;  /* 0x000000ff0000720c */ /* 0x040fe40003f64270 */
[C---:B------:R-:W-:Y:S02]  /*4140*/  ISETP.GT.AND P2, PT, R0.reuse, 0x1, PT ;  /* 0x000000010000780c */ /* 0x040fe40003f44270 */
[C---:B------:R-:W-:Y:S02]  /*4150*/  ISETP.GT.AND P1, PT, R0.reuse, 0x8, PT ;  /* 0x000000080000780c */ /* 0x040fe40003f24270 */
[----:B------:R-:W-:Y:S02]  /*4160*/  FSEL R9, R177, -INF , P3 ;  /* 0xff800000b1097808 */ /* 0x000fe40001800000 */
[C---:B------:R-:W-:Y:S02]  /*4170*/  ISETP.GT.AND P0, PT, R0.reuse, 0x9, PT ;  /* 0x000000090000780c */ /* 0x040fe40003f04270 */
[----:B------:R-:W-:-:S02]  /*4180*/  ISETP.GT.AND P5, PT, R0, 0x10, PT ;  /* 0x000000100000780c */ /* 0x000fc40003fa4270 */
[----:B------:R-:W-:Y:S02]  /*4190*/  ISETP.GT.AND P3, PT, R0, 0x11, PT ;  /* 0x000000110000780c */ /* 0x000fe40003f64270 */
[----:B------:R-:W-:Y:S02]  /*41a0*/  FSEL R11, R170, -INF , P2 ;  /* 0xff800000aa0b7808 */ /* 0x000fe40001000000 */
[----:B------:R-:W-:Y:S02]  /*41b0*/  FSEL R88, R165, -INF , P1 ;  /* 0xff800000a5587808 */ /* 0x000fe40000800000 */
[C---:B------:R-:W-:Y:S02]  /*41c0*/  ISETP.GT.AND P2, PT, R0.reuse, 0x18, PT ;  /* 0x000000180000780c */ /* 0x040fe40003f44270 */
[----:B------:R-:W-:Y:S02]  /*41d0*/  ISETP.GT.AND P1, PT, R0, 0x19, PT ;  /* 0x000000190000780c */ /* 0x000fe40003f24270 */
[----:B------:R-:W-:-:S02]  /*41e0*/  FSEL R89, R160, -INF , P0 ;  /* 0xff800000a0597808 */ /* 0x000fc40000000000 */
[----:B------:R-:W-:Y:S02]  /*41f0*/  FSEL R93, R159, -INF , P5 ;  /* 0xff8000009f5d7808 */ /* 0x000fe40002800000 */
[----:B------:R-:W-:Y:S02]  /*4200*/  FSEL R94, R152, -INF , P3 ;  /* 0xff800000985e7808 */ /* 0x000fe40001800000 */
[C---:B------:R-:W-:Y:S02]  /*4210*/  ISETP.GT.AND P0, PT, R0.reuse, 0x20, PT ;  /* 0x000000200000780c */ /* 0x040fe40003f04270 */
[C---:B------:R-:W-:Y:S02]  /*4220*/  ISETP.GT.AND P5, PT, R0.reuse, 0x21, PT ;  /* 0x000000210000780c */ /* 0x040fe40003fa4270 */
[----:B------:R-:W-:Y:S02]  /*4230*/  ISETP.GT.AND P3, PT, R0, 0x28, PT ;  /* 0x000000280000780c */ /* 0x000fe40003f64270 */
[----:B------:R-:W-:-:S02]  /*4240*/  FSEL R95, R138, -INF , P2 ;  /* 0xff8000008a5f7808 */ /* 0x000fc40001000000 */
[----:B------:R-:W-:Y:S02]  /*4250*/  FSEL R96, R116, -INF , P1 ;  /* 0xff80000074607808 */ /* 0x000fe40000800000 */
[C---:B------:R-:W-:Y:S02]  /*4260*/  ISETP.GT.AND P2, PT, R0.reuse, 0x29, PT ;  /* 0x000000290000780c */ /* 0x040fe40003f44270 */
[----:B------:R-:W-:Y:S02]  /*4270*/  ISETP.GT.AND P1, PT, R0, 0x30, PT ;  /* 0x000000300000780c */ /* 0x000fe40003f24270 */
[----:B------:R-:W-:Y:S02]  /*4280*/  FSEL R139, R139, -INF , P0 ;  /* 0xff8000008b8b7808 */ /* 0x000fe40000000000 */
[----:B------:R-:W-:Y:S02]  /*4290*/  FSEL R140, R140, -INF , P5 ;  /* 0xff8000008c8c7808 */ /* 0x000fe40002800000 */
[----:B------:R-:W-:-:S02]  /*42a0*/  FSEL R141, R141, -INF , P3 ;  /* 0xff8000008d8d7808 */ /* 0x000fc40001800000 */
[C---:B------:R-:W-:Y:S02]  /*42b0*/  ISETP.GT.AND P0, PT, R0.reuse, 0x31, PT ;  /* 0x000000310000780c */ /* 0x040fe40003f04270 */
[C---:B------:R-:W-:Y:S02]  /*42c0*/  ISETP.GT.AND P5, PT, R0.reuse, 0x38, PT ;  /* 0x000000380000780c */ /* 0x040fe40003fa4270 */
[C---:B------:R-:W-:Y:S02]  /*42d0*/  ISETP.GT.AND P3, PT, R0.reuse, 0x39, PT ;  /* 0x000000390000780c */ /* 0x040fe40003f64270 */
[----:B------:R-:W-:Y:S02]  /*42e0*/  FSEL R143, R143, -INF , P2 ;  /* 0xff8000008f8f7808 */ /* 0x000fe40001000000 */
[----:B------:R-:W-:Y:S02]  /*42f0*/  FSEL R157, R157, -INF , P1 ;  /* 0xff8000009d9d7808 */ /* 0x000fe40000800000 */
[----:B------:R-:W-:-:S02]  /*4300*/  ISETP.GT.AND P2, PT, R0, 0x40, PT ;  /* 0x000000400000780c */ /* 0x000fc40003f44270 */
[----:B------:R-:W-:Y:S02]  /*4310*/  ISETP.GT.AND P1, PT, R0, 0x41, PT ;  /* 0x000000410000780c */ /* 0x000fe40003f24270 */
[----:B------:R-:W-:Y:S02]  /*4320*/  FSEL R158, R158, -INF , P0 ;  /* 0xff8000009e9e7808 */ /* 0x000fe40000000000 */
[----:B------:R-:W-:Y:S02]  /*4330*/  FSEL R159, R97, -INF , P5 ;  /* 0xff800000619f7808 */ /* 0x000fe40002800000 */
        /* <DEDUP_REMOVED lines=14> */
[----:B------:R-:W-:-:S02]  /*4420*/  IMNMX R2, R8, R2, PT ;  /* 0x0000000208027217 */ /* 0x000fc40003800200 */
[----:B------:R-:W-:Y:S02]  /*4430*/  FSEL R234, R69, -INF , P2 ;  /* 0xff80000045ea7808 */ /* 0x000fe40001000000 */
[----:B------:R-:W-:Y:S02]  /*4440*/  FSEL R197, R64, -INF , P1 ;  /* 0xff80000040c57808 */ /* 0x000fe40000800000 */
[C---:B------:R-:W-:Y:S02]  /*4450*/  ISETP.GT.AND P2, PT, R0.reuse, 0x68, PT ;  /* 0x000000680000780c */ /* 0x040fe40003f44270 */
[----:B------:R-:W-:Y:S02]  /*4460*/  ISETP.GT.AND P1, PT, R0, 0x69, PT ;  /* 0x000000690000780c */ /* 0x000fe40003f24270 */
[----:B------:R-:W-:Y:S02]  /*4470*/  FSEL R233, R65, -INF , P0 ;  /* 0xff80000041e97808 */ /* 0x000fe40000000000 */
[----:B------:R-:W-:-:S02]  /*4480*/  FSEL R232, R36, -INF , P5 ;  /* 0xff80000024e87808 */ /* 0x000fc40002800000 */
[----:B------:R-:W-:Y:S02]  /*4490*/  FSEL R230, R37, -INF , P3 ;  /* 0xff80000025e67808 */ /* 0x000fe40001800000 */
[C---:B------:R-:W-:Y:S02]  /*44a0*/  ISETP.GT.AND P0, PT, R2.reuse, RZ, PT ;  /* 0x000000ff0200720c */ /* 0x040fe40003f04270 */
[C---:B------:R-:W-:Y:S02]  /*44b0*/  ISETP.GT.AND P5, PT, R2.reuse, 0x1, PT ;  /* 0x000000010200780c */ /* 0x040fe40003fa4270 */
[----:B------:R-:W-:Y:S02]  /*44c0*/  ISETP.GT.AND P3, PT, R2, 0x8, PT ;  /* 0x000000080200780c */ /* 0x000fe40003f64270 */
[----:B------:R-:W-:Y:S02]  /*44d0*/  FSEL R229, R18, -INF , P2 ;  /* 0xff80000012e57808 */ /* 0x000fe40001000000 */
[----:B------:R-:W-:-:S02]  /*44e0*/  FSEL R226, R17, -INF , P1 ;  /* 0xff80000011e27808 */ /* 0x000fc40000800000 */
[C---:B------:R-:W-:Y:S02]  /*44f0*/  ISETP.GT.AND P2, PT, R2.reuse, 0x9, PT ;  /* 0x000000090200780c */ /* 0x040fe40003f44270 */
[----:B------:R-:W-:Y:S02]  /*4500*/  ISETP.GT.AND P1, PT, R2, 0x10, PT ;  /* 0x000000100200780c */ /* 0x000fe40003f24270 */
[----:B------:R-:W-:Y:S02]  /*4510*/  FSEL R10, R178, -INF , P0 ;  /* 0xff800000b20a7808 */ /* 0x000fe40000000000 */
[----:B------:R-:W-:Y:S02]  /*4520*/  FSEL R12, R171, -INF , P5 ;  /* 0xff800000ab0c7808 */ /* 0x000fe40002800000 */
[----:B------:R-:W-:Y:S02]  /*4530*/  FSEL R13, R166, -INF , P3 ;  /* 0xff800000a60d7808 */ /* 0x000fe40001800000 */
[----:B------:R-:W-:-:S02]  /*4540*/  ISETP.GT.AND P0, PT, R2, 0x11, PT ;  /* 0x000000110200780c */ /* 0x000fc40003f04270 */
[C---:B------:R-:W-:Y:S02]  /*4550*/  ISETP.GT.AND P5, PT, R2.reuse, 0x18, PT ;  /* 0x000000180200780c */ /* 0x040fe40003fa4270 */
[----:B------:R-:W-:Y:S02]  /*4560*/  ISETP.GT.AND P3, PT, R2, 0x19, PT ;  /* 0x000000190200780c */ /* 0x000fe40003f64270 */
[----:B------:R-:W-:Y:S02]  /*4570*/  FSEL R17, R164, -INF , P2 ;  /* 0xff800000a4117808 */ /* 0x000fe40001000000 */
[----:B------:R-:W-:Y:S02]  /*4580*/  FSEL R19, R161, -INF , P1 ;  /* 0xff800000a1137808 */ /* 0x000fe40000800000 */
[C---:B------:R-:W-:Y:S02]  /*4590*/  ISETP.GT.AND P2, PT, R2.reuse, 0x20, PT ;  /* 0x000000200200780c */ /* 0x040fe40003f44270 */
[----:B------:R-:W-:-:S02]  /*45a0*/  ISETP.GT.AND P1, PT, R2, 0x21, PT ;  /* 0x000000210200780c */ /* 0x000fc40003f24270 */
[----:B------:R-:W-:Y:S02]  /*45b0*/  FSEL R22, R154, -INF , P0 ;  /* 0xff8000009a167808 */ /* 0x000fe40000000000 */
[----:B------:R-:W-:Y:S02]  /*45c0*/  FSEL R23, R142, -INF , P5 ;  /* 0xff8000008e177808 */ /* 0x000fe40002800000 */
[----:B------:R-:W-:Y:S02]  /*45d0*/  FSEL R24, R135, -INF , P3 ;  /* 0xff80000087187808 */ /* 0x000fe40001800000 */
[C---:B------:R-:W-:Y:S02]  /*45e0*/  ISETP.GT.AND P0, PT, R2.reuse, 0x28, PT ;  /* 0x000000280200780c */ /* 0x040fe40003f04270 */
[C---:B------:R-:W-:Y:S02]  /*45f0*/  ISETP.GT.AND P5, PT, R2.reuse, 0x29, PT ;  /* 0x000000290200780c */ /* 0x040fe40003fa4270 */
[----:B------:R-:W-:-:S02]  /*4600*/  ISETP.GT.AND P3, PT, R2, 0x30, PT ;  /* 0x000000300200780c */ /* 0x000fc40003f64270 */
[----:B------:R-:W-:Y:S02]  /*4610*/  FSEL R132, R132, -INF , P2 ;  /* 0xff80000084847808 */ /* 0x000fe40001000000 */
[----:B------:R-:W-:Y:S02]  /*4620*/  FSEL R133, R133, -INF , P1 ;  /* 0xff80000085857808 */ /* 0x000fe40000800000 */
[C---:B------:R-:W-:Y:S02]  /*4630*/  ISETP.GT.AND P2, PT, R2.reuse, 0x31, PT ;  /* 0x000000310200780c */ /* 0x040fe40003f44270 */
[----:B------:R-:W-:Y:S02]  /*4640*/  ISETP.GT.AND P1, PT, R2, 0x38, PT ;  /* 0x000000380200780c */ /* 0x000fe40003f24270 */
[----:B------:R-:W-:Y:S02]  /*4650*/  FSEL R134, R134, -INF , P0 ;  /* 0xff80000086867808 */ /* 0x000fe40000000000 */
[----:B------:R-:W-:-:S02]  /*4660*/  FSEL R136, R136, -INF , P5 ;  /* 0xff80000088887808 */ /* 0x000fc40002800000 */
[----:B------:R-:W-:Y:S02]  /*4670*/  FSEL R150, R150, -INF , P3 ;  /* 0xff80000096967808 */ /* 0x000fe40001800000 */
[C---:B------:R-:W-:Y:S02]  /*4680*/  ISETP.GT.AND P0, PT, R2.reuse, 0x39, PT ;  /* 0x000000390200780c */ /* 0x040fe40003f04270 */
        /* <DEDUP_REMOVED lines=14> */
[C---:B------:R-:W-:Y:S01]  /*4770*/  ISETP.GT.AND P2, PT, R2.reuse, 0x59, PT ;  /* 0x000000590200780c */ /* 0x040fe20003f44270 */
[----:B------:R-:W-:Y:S01]  /*4780*/  LDSM.16.MT88.4 R76, [R227+0x800] ;  /* 0x00080000e34c783b */ /* 0x000fe20000004200 */
[----:B------:R-:W-:-:S02]  /*4790*/  ISETP.GT.AND P1, PT, R2, 0x60, PT ;  /* 0x000000600200780c */ /* 0x000fc40003f24270 */
[----:B------:R-:W-:Y:S02]  /*47a0*/  IMNMX R0, R8, R3, PT ;  /* 0x0000000308007217 */ /* 0x000fe40003800200 */
[----:B------:R-:W-:Y:S02]  /*47b0*/  FSEL R25, R68, -INF , P0 ;  /* 0xff80000044197808 */ /* 0x000fe40000000000 */
[----:B------:R-:W-:Y:S02]  /*47c0*/  FSEL R203, R73, -INF , P5 ;  /* 0xff80000049cb7808 */ /* 0x000fe40002800000 */
[----:B------:R-:W-:Y:S02]  /*47d0*/  FSEL R196, R60, -INF , P3 ;  /* 0xff8000003cc47808 */ /* 0x000fe40001800000 */
[C---:B------:R-:W-:Y:S02]  /*47e0*/  ISETP.GT.AND P0, PT, R2.reuse, 0x61, PT ;  /* 0x000000610200780c */ /* 0x040fe40003f04270 */
[----:B------:R-:W-:-:S02]  /*47f0*/  ISETP.GT.AND P5, PT, R2, 0x68, PT ;  /* 0x000000680200780c */ /* 0x000fc40003fa4270 */
[----:B------:R-:W-:Y:S02]  /*4800*/  ISETP.GT.AND P3, PT, R2, 0x69, PT ;  /* 0x000000690200780c */ /* 0x000fe40003f64270 */
[----:B------:R-:W-:Y:S02]  /*4810*/  FMNMX.FTZ R2, R9, R11, !PT ;  /* 0x0000000b09027209 */ /* 0x000fe40007810000 */
[----:B------:R-:W-:Y:S02]  /*4820*/  FSEL R231, R61, -INF , P2 ;  /* 0xff8000003de77808 */ /* 0x000fe40001000000 */
[----:B------:R-:W-:Y:S02]  /*4830*/  FSEL R199, R20, -INF , P1 ;  /* 0xff80000014c77808 */ /* 0x000fe40000800000 */
[----:B------:R-:W-:Y:S02]  /*4840*/  FMNMX.FTZ R4, R10, R12, !PT ;  /* 0x0000000c0a047209 */ /* 0x000fe40007810000 */
[----:B------:R-:W-:-:S02]  /*4850*/  ISETP.GT.AND P2, PT, R0, RZ, PT ;  /* 0x000000ff0000720c */ /* 0x000fc40003f44270 */
[----:B------:R-:W-:Y:S02]  /*4860*/  ISETP.GT.AND P1, PT, R0, 0x1, PT ;  /* 0x000000010000780c */ /* 0x000fe40003f24270 */
[----:B------:R-:W-:Y:S02]  /*4870*/  FMNMX.FTZ R2, R88, R2, !PT ;  /* 0x0000000258027209 */ /* 0x000fe40007810000 */
[----:B------:R-:W-:Y:S02]  /*4880*/  FSEL R207, R21, -INF , P0 ;  /* 0xff80000015cf7808 */ /* 0x000fe40000000000 */
[----:B------:R-:W-:Y:S02]  /*4890*/  FSEL R200, R15, -INF , P3 ;  /* 0xff8000000fc87808 */ /* 0x000fe40001800000 */
[----:B------:R-:W-:Y:S02]  /*48a0*/  FMNMX.FTZ R4, R13, R4, !PT ;  /* 0x000000040d047209 */ /* 0x000fe40007810000 */
[----:B------:R-:W-:-:S02]  /*48b0*/  ISETP.GT.AND P0, PT, R0, 0x8, PT ;  /* 0x000000080000780c */ /* 0x000fc40003f04270 */
[----:B------:R-:W-:Y:S02]  /*48c0*/  FSEL R14, R185, -INF , P2 ;  /* 0xff800000b90e7808 */ /* 0x000fe40001000000 */
[----:B------:R-:W-:Y:S01]  /*48d0*/  FSEL R15, R184, -INF , P1 ;  /* 0xff800000b80f7808 */ /* 0x000fe20000800000 */
[----:B------:R-:W-:Y:S01]  /*48e0*/  IMAD.MOV.U32 R184, RZ, RZ, R25 ;  /* 0x000000ffffb87224 */ /* 0x000fe200078e0019 */
[----:B------:R-:W-:Y:S02]  /*48f0*/  FMNMX.FTZ R2, R89, R2, !PT ;  /* 0x0000000259027209 */ /* 0x000fe40007810000 */
[----:B------:R-:W-:Y:S02]  /*4900*/  FSEL R212, R16, -INF , P5 ;  /* 0xff80000010d47808 */ /* 0x000fe40002800000 */
[----:B------:R-:W-:Y:S02]  /*4910*/  FMNMX.FTZ R4, R17, R4, !PT ;  /* 0x0000000411047209 */ /* 0x000fe40007810000 */
[----:B------:R-:W-:-:S02]  /*4920*/  ISETP.GT.AND P5, PT, R0, 0x9, PT ;  /* 0x000000090000780c */ /* 0x000fc40003fa4270 */
[----:B------:R-:W-:Y:S02]  /*4930*/  FSEL R16, R169, -INF , P0 ;  /* 0xff800000a9107808 */ /* 0x000fe40000000000 */
[----:B------:R-:W-:Y:S02]  /*4940*/  FMNMX.FTZ R5, R14, R15, !PT ;  /* 0x0000000f0e057209 */ /* 0x000fe40007810000 */
[----:B------:R-:W-:Y:S02]  /*4950*/  FMNMX.FTZ R2, R93, R2, !PT ;  /* 0x000000025d027209 */ /* 0x000fe40007810000 */
[----:B------:R-:W-:Y:S02]  /*4960*/  FMNMX.FTZ R4, R19, R4, !PT ;  /* 0x0000000413047209 */ /* 0x000fe40007810000 */
[----:B------:R-:W-:Y:S02]  /*4970*/  ISETP.GT.AND P3, PT, R0, 0x10, PT ;  /* 0x000000100000780c */ /* 0x000fe40003f64270 */
[----:B------:R-:W-:-:S02]  /*4980*/  FSEL R18, R168, -INF , P5 ;  /* 0xff800000a8127808 */ /* 0x000fc40002800000 */
[----:B------:R-:W-:Y:S02]  /*4990*/  FMNMX.FTZ R5, R16, R5, !PT ;  /* 0x0000000510057209 */ /* 0x000fe40007810000 */
[----:B------:R-:W-:Y:S02]  /*49a0*/  FMNMX.FTZ R2, R94, R2, !PT ;  /* 0x000000025e027209 */ /* 0x000fe40007810000 */
[----:B------:R-:W-:Y:S02]  /*49b0*/  FMNMX.FTZ R4, R22, R4, !PT ;  /* 0x0000000416047209 */ /* 0x000fe40007810000 */
[----:B------:R-:W-:Y:S02]  /*49c0*/  ISETP.GT.AND P2, PT, R0, 0x11, PT ;  /* 0x000000110000780c */ /* 0x000fe40003f44270 */
[----:B------:R-:W-:Y:S02]  /*49d0*/  FSEL R20, R163, -INF , P3 ;  /* 0xff800000a3147808 */ /* 0x000fe40001800000 */
[----:B------:R-:W-:-:S02]  /*49e0*/  FMNMX.FTZ R5, R18, R5, !PT ;  /* 0x0000000512057209 */ /* 0x000fc40007810000 */
[----:B------:R-:W-:Y:S02]  /*49f0*/  FMNMX.FTZ R2, R95, R2, !PT ;  /* 0x000000025f027209 */ /* 0x000fe40007810000 */
[----:B------:R-:W-:Y:S02]  /*4a00*/  FMNMX.FTZ R4, R23, R4, !PT ;  /* 0x0000000417047209 */ /* 0x000fe40007810000 */
[----:B------:R-:W-:Y:S02]  /*4a10*/  ISETP.GT.AND P1, PT, R0, 0x18, PT ;  /* 0x000000180000780c */ /* 0x000fe40003f24270 */
[----:B------:R-:W-:Y:S02]  /*4a20*/  FSEL R21, R162, -INF , P2 ;  /* 0xff800000a2157808 */ /* 0x000fe40001000000 */
[----:B------:R-:W-:Y:S02]  /*4a30*/  FMNMX.FTZ R5, R20, R5, !PT ;  /* 0x0000000514057209 */ /* 0x000fe40007810000 */
[----:B------:R-:W-:-:S02]  /*4a40*/  FMNMX.FTZ R2, R96, R2, !PT ;  /* 0x0000000260027209 */ /* 0x000fc40007810000 */
[----:B------:R-:W-:Y:S02]  /*4a50*/  FMNMX.FTZ R4, R24, R4, !PT ;  /* 0x0000000418047209 */ /* 0x000fe40007810000 */
[----:B------:R-:W-:Y:S02]  /*4a60*/  ISETP.GT.AND P0, PT, R0, 0x19, PT ;  /* 0x000000190000780c */ /* 0x000fe40003f04270 */
[----:B------:R-:W-:Y:S02]  /*4a70*/  FSEL R25, R149, -INF , P1 ;  /* 0xff80000095197808 */ /* 0x000fe40000800000 */
[----:B------:R-:W-:Y:S02]  /*4a80*/  FMNMX.FTZ R5, R21, R5, !PT ;  /* 0x0000000515057209 */ /* 0x000fe40007810000 */
[----:B------:R-:W-:Y:S02]  /*4a90*/  FMNMX.FTZ R2, R139, R2, !PT ;  /* 0x000000028b027209 */ /* 0x000fe40007810000 */
[----:B------:R-:W-:-:S02]  /*4aa0*/  FMNMX.FTZ R4, R132, R4, !PT ;  /* 0x0000000484047209 */ /* 0x000fc40007810000 */
[----:B------:R-:W-:Y:S02]  /*4ab0*/  ISETP.GT.AND P5, PT, R0, 0x20, PT ;  /* 0x000000200000780c */ /* 0x000fe40003fa4270 */
[----:B------:R-:W-:Y:S02]  /*4ac0*/  FSEL R72, R146, -INF , P0 ;  /* 0xff80000092487808 */ /* 0x000fe40000000000 */
[----:B------:R-:W-:Y:S02]  /*4ad0*/  FMNMX.FTZ R5, R25, R5, !PT ;  /* 0x0000000519057209 */ /* 0x000fe40007810000 */
[----:B------:R-:W-:Y:S02]  /*4ae0*/  FMNMX.FTZ R2, R140, R2, !PT ;  /* 0x000000028c027209 */ /* 0x000fe40007810000 */
        /* <DEDUP_REMOVED lines=48> */
[----:B------:R-:W-:Y:S01]  /*4df0*/  FMNMX.FTZ R5, R170, R5, !PT ;  /* 0x00000005aa057209 */ /* 0x000fe20007810000 */
[----:B------:R-:W-:Y:S01]  /*4e00*/  LDSM.16.MT88.4 R84, [R228] ;  /* 0x00000000e454783b */ /* 0x000fe20000004200 */
[----:B------:R-:W-:-:S02]  /*4e10*/  FMNMX.FTZ R2, R183, R2, !PT ;  /* 0x00000002b7027209 */ /* 0x000fc40007810000 */
[----:B------:R-:W-:Y:S02]  /*4e20*/  FMNMX.FTZ R4, R179, R4, !PT ;  /* 0x00000004b3047209 */ /* 0x000fe40007810000 */
[----:B------:R-:W-:Y:S02]  /*4e30*/  ISETP.GT.AND P3, PT, R0, 0x49, PT ;  /* 0x000000490000780c */ /* 0x000fe40003f64270 */
[----:B------:R-:W-:Y:S02]  /*4e40*/  FSEL R169, R80, -INF , P5 ;  /* 0xff80000050a97808 */ /* 0x000fe40002800000 */
[----:B------:R-:W-:Y:S01]  /*4e50*/  FMNMX.FTZ R5, R168, R5, !PT ;  /* 0x00000005a8057209 */ /* 0x000fe20007810000 */
[----:B------:R-:W-:Y:S01]  /*4e60*/  LDSM.16.MT88.4 R80, [R224] ;  /* 0x00000000e050783b */ /* 0x000fe20000004200 */
[C---:B------:R-:W-:Y:S02]  /*4e70*/  ISETP.GT.AND P2, PT, R0.reuse, 0x50, PT ;  /* 0x000000500000780c */ /* 0x040fe40003f44270 */
[----:B------:R-:W-:-:S02]  /*4e80*/  ISETP.GT.AND P1, PT, R0, 0x51, PT ;  /* 0x000000510000780c */ /* 0x000fc40003f24270 */
[----:B------:R-:W-:Y:S02]  /*4e90*/  ISETP.GT.AND P0, PT, R0, 0x58, PT ;  /* 0x000000580000780c */ /* 0x000fe40003f04270 */
[----:B------:R-:W-:Y:S02]  /*4ea0*/  FMNMX.FTZ R3, R194, R2, !PT ;  /* 0x00000002c2037209 */ /* 0x000fe40007810000 */
[----:B------:R-:W-:Y:S02]  /*4eb0*/  FMNMX.FTZ R2, R184, R4, !PT ;  /* 0x00000004b8027209 */ /* 0x000fe40007810000 */
[----:B------:R-:W-:Y:S02]  /*4ec0*/  FSEL R166, R71, -INF , P3 ;  /* 0xff80000047a67808 */ /* 0x000fe40001800000 */
[----:B------:R-:W-:Y:S02]  /*4ed0*/  FMNMX.FTZ R5, R169, R5, !PT ;  /* 0x00000005a9057209 */ /* 0x000fe40007810000 */
[----:B------:R-:W-:-:S02]  /*4ee0*/  FSEL R218, R74, -INF , P2 ;  /* 0xff8000004ada7808 */ /* 0x000fc40001000000 */
[----:B------:R-:W-:Y:S02]  /*4ef0*/  FSEL R209, R75, -INF , P1 ;  /* 0xff8000004bd17808 */ /* 0x000fe40000800000 */
[----:B------:R-:W-:Y:S02]  /*4f00*/  FSEL R202, R62, -INF , P0 ;  /* 0xff8000003eca7808 */ /* 0x000fe40000000000 */
[C---:B------:R-:W-:Y:S02]  /*4f10*/  ISETP.GT.AND P5, PT, R0.reuse, 0x59, PT ;  /* 0x000000590000780c */ /* 0x040fe40003fa4270 */
[C---:B------:R-:W-:Y:S02]  /*4f20*/  ISETP.GT.AND P3, PT, R0.reuse, 0x60, PT ;  /* 0x000000600000780c */ /* 0x040fe40003f64270 */
[C---:B------:R-:W-:Y:S02]  /*4f30*/  ISETP.GT.AND P2, PT, R0.reuse, 0x61, PT ;  /* 0x000000610000780c */ /* 0x040fe40003f44270 */
[----:B------:R-:W-:-:S02]  /*4f40*/  ISETP.GT.AND P1, PT, R0, 0x68, PT ;  /* 0x000000680000780c */ /* 0x000fc40003f24270 */
[----:B------:R-:W-:Y:S02]  /*4f50*/  ISETP.GT.AND P0, PT, R0, 0x69, PT ;  /* 0x000000690000780c */ /* 0x000fe40003f04270 */
        /* <DEDUP_REMOVED lines=9> */
[----:B------:R-:W-:Y:S02]  /*4ff0*/  FSEL R201, R63, -INF , P5 ;  /* 0xff8000003fc97808 */ /* 0x000fe40002800000 */
[----:B------:R-:W-:-:S02]  /*5000*/  FMNMX.FTZ R3, R202, R3, !PT ;  /* 0x00000003ca037209 */ /* 0x000fc40007810000 */
[----:B------:R-:W-:Y:S02]  /*5010*/  FMNMX.FTZ R4, R233, R4, !PT ;  /* 0x00000004e9047209 */ /* 0x000fe40007810000 */
[----:B------:R-:W-:Y:S02]  /*5020*/  FMNMX.FTZ R2, R207, R0, !PT ;  /* 0x00000000cf027209 */ /* 0x000fe40007810000 */
[----:B------:R-:W-:Y:S02]  /*5030*/  FSEL R205, R28, -INF , P3 ;  /* 0xff8000001ccd7808 */ /* 0x000fe40001800000 */
[----:B------:R-:W-:Y:S02]  /*5040*/  FMNMX.FTZ R3, R201, R3, !PT ;  /* 0x00000003c9037209 */ /* 0x000fe40007810000 */
[----:B------:R-:W-:Y:S02]  /*5050*/  FMNMX.FTZ R4, R232, R4, !PT ;  /* 0x00000004e8047209 */ /* 0x000fe40007810000 */
[----:B------:R-:W-:-:S02]  /*5060*/  FMNMX.FTZ R2, R212, R2, !PT ;  /* 0x00000002d4027209 */ /* 0x000fc40007810000 */
[----:B------:R-:W-:Y:S02]  /*5070*/  FSEL R208, R29, -INF , P2 ;  /* 0xff8000001dd07808 */ /* 0x000fe40001000000 */
[----:B------:R-:W-:Y:S02]  /*5080*/  FMNMX.FTZ R3, R205, R3, !PT ;  /* 0x00000003cd037209 */ /* 0x000fe40007810000 */
[----:B------:R-:W-:Y:S02]  /*5090*/  FMNMX.FTZ R4, R230, R4, !PT ;  /* 0x00000004e6047209 */ /* 0x000fe40007810000 */
[----:B------:R-:W-:Y:S02]  /*50a0*/  FMNMX.FTZ R2, R200, R2, !PT ;  /* 0x00000002c8027209 */ /* 0x000fe40007810000 */
[----:B------:R-:W-:Y:S02]  /*50b0*/  FMNMX.FTZ R0, R208, R3, !PT ;  /* 0x00000003d0007209 */ /* 0x000fe40007810000 */
[----:B------:R-:W-:Y:S01]  /*50c0*/  FMNMX.FTZ R3, R229, R4, !PT ;  /* 0x00000004e5037209 */ /* 0x000fe20007810000 */
[----:B------:R-:W1:Y:S01]  /*50d0*/  SHFL.BFLY PT, R5, R2, 0x2, 0x1f ;  /* 0x0c401f0002057f89 */ /* 0x000e6200000e0000 */
[----:B------:R-:W-:-:S02]  /*50e0*/  FSEL R206, R26, -INF , P1 ;  /* 0xff8000001ace7808 */ /* 0x000fc40000800000 */
[----:B------:R-:W-:Y:S02]  /*50f0*/  FMNMX.FTZ R3, R226, R3, !PT ;  /* 0x00000003e2037209 */ /* 0x000fe40007810000 */
[----:B------:R-:W-:Y:S02]  /*5100*/  FSEL R219, R27, -INF , P0 ;  /* 0xff8000001bdb7808 */ /* 0x000fe40000000000 */
[----:B------:R-:W-:Y:S01]  /*5110*/  FMNMX.FTZ R0, R206, R0, !PT ;  /* 0x00000000ce007209 */ /* 0x000fe20007810000 */
[----:B------:R-:W2:Y:S03]  /*5120*/  SHFL.BFLY PT, R4, R3, 0x2, 0x1f ;  /* 0x0c401f0003047f89 */ /* 0x000ea600000e0000 */
[----:B------:R-:W-:-:S05]  /*5130*/  FMNMX.FTZ R0, R219, R0, !PT ;  /* 0x00000000db007209 */ /* 0x000fca0007810000 */
[----:B------:R-:W3:Y:S01]  /*5140*/  SHFL.BFLY PT, R70, R0, 0x2, 0x1f ;  /* 0x0c401f0000467f89 */ /* 0x000ee200000e0000 */
[----:B-1----:R-:W-:-:S05]  /*5150*/  FMNMX.FTZ R2, R2, R5, !PT ;  /* 0x0000000502027209 */ /* 0x002fca0007810000 */
[----:B------:R-:W1:Y:S01]  /*5160*/  SHFL.BFLY PT, R71, R2, 0x1, 0x1f ;  /* 0x0c201f0002477f89 */ /* 0x000e6200000e0000 */
[----:B--2---:R-:W-:-:S05]  /*5170*/  FMNMX.FTZ R3, R3, R4, !PT ;  /* 0x0000000403037209 */ /* 0x004fca0007810000 */
[----:B------:R-:W2:Y:S01]  /*5180*/  SHFL.BFLY PT, R73, R3, 0x1, 0x1f ;  /* 0x0c201f0003497f89 */ /* 0x000ea200000e0000 */
[----:B---3--:R-:W-:Y:S01]  /*5190*/  FMNMX.FTZ R70, R0, R70, !PT ;  /* 0x0000004600467209 */ /* 0x008fe20007810000 */
[----:B------:R-:W-:-:S04]  /*51a0*/  IMAD.IADD R0, R7, 0x1, R6 ;  /* 0x0000000107007824 */ /* 0x000fc800078e0206 */
[----:B------:R-:W3:Y:S01]  /*51b0*/  SHFL.BFLY PT, R4, R70, 0x1, 0x1f ;  /* 0x0c201f0046047f89 */ /* 0x000ee200000e0000 */
[----:B------:R-:W-:-:S04]  /*51c0*/  IMNMX R0, R8, R0, PT ;  /* 0x0000000008007217 */ /* 0x000fc80003800200 */
[C---:B------:R-:W-:Y:S02]  /*51d0*/  ISETP.GT.AND P0, PT, R0.reuse, RZ, PT ;  /* 0x000000ff0000720c */ /* 0x040fe40003f04270 */
[C---:B------:R-:W-:Y:S02]  /*51e0*/  ISETP.GT.AND P5, PT, R0.reuse, 0x1, PT ;  /* 0x000000010000780c */ /* 0x040fe40003fa4270 */
[----:B------:R-:W-:Y:S02]  /*51f0*/  ISETP.GT.AND P2, PT, R0, 0x8, PT ;  /* 0x000000080000780c */ /* 0x000fe40003f44270 */
[----:B------:R-:W-:Y:S02]  /*5200*/  FSEL R7, R193, -INF , P0 ;  /* 0xff800000c1077808 */ /* 0x000fe40000000000 */
[----:B------:R-:W-:Y:S02]  /*5210*/  FSEL R60, R192, -INF , P5 ;  /* 0xff800000c03c7808 */ /* 0x000fe40002800000 */
[----:B-1----:R-:W-:-:S02]  /*5220*/  FMNMX.FTZ R71, R2, R71, !PT ;  /* 0x0000004702477209 */ /* 0x002fc40007810000 */
[C---:B------:R-:W-:Y:S02]  /*5230*/  ISETP.GT.AND P3, PT, R0.reuse, 0x9, PT ;  /* 0x000000090000780c */ /* 0x040fe40003f64270 */
[----:B------:R-:W-:Y:S01]  /*5240*/  FSEL R61, R191, -INF , P2 ;  /* 0xff800000bf3d7808 */ /* 0x000fe20001000000 */
[----:B------:R-:W-:Y:S01]  /*5250*/  IMAD.MOV.U32 R191, RZ, RZ, R212 ;  /* 0x000000ffffbf7224 */ /* 0x000fe200078e00d4 */
[----:B------:R-:W-:Y:S02]  /*5260*/  FMNMX.FTZ R2, R7, R60, !PT ;  /* 0x0000003c07027209 */ /* 0x000fe40007810000 */
[----:B------:R-:W-:Y:S02]  /*5270*/  ISETP.GT.AND P1, PT, R0, 0x10, PT ;  /* 0x000000100000780c */ /* 0x000fe40003f24270 */
[----:B------:R-:W-:Y:S01]  /*5280*/  FSEL R62, R190, -INF , P3 ;  /* 0xff800000be3e7808 */ /* 0x000fe20001800000 */
[----:B------:R-:W-:Y:S01]  /*5290*/  IMAD.MOV.U32 R190, RZ, RZ, R218 ;  /* 0x000000ffffbe7224 */ /* 0x000fe200078e00da */
[----:B------:R-:W-:-:S02]  /*52a0*/  FMNMX.FTZ R2, R61, R2, !PT ;  /* 0x000000023d027209 */ /* 0x000fc40007810000 */
[----:B--2---:R-:W-:Y:S02]  /*52b0*/  FMNMX.FTZ R73, R3, R73, !PT ;  /* 0x0000004903497209 */ /* 0x004fe40007810000 */
[C---:B------:R-:W-:Y:S02]  /*52c0*/  ISETP.GT.AND P2, PT, R0.reuse, 0x19, PT ;  /* 0x000000190000780c */ /* 0x040fe40003f44270 */
[----:B------:R-:W-:Y:S02]  /*52d0*/  ISETP.GT.AND P0, PT, R0, 0x11, PT ;  /* 0x000000110000780c */ /* 0x000fe40003f04270 */
[----:B------:R-:W-:Y:S02]  /*52e0*/  FSEL R63, R189, -INF , P1 ;  /* 0xff800000bd3f7808 */ /* 0x000fe40000800000 */
[----:B------:R-:W-:Y:S01]  /*52f0*/  FMNMX.FTZ R3, R62, R2, !PT ;  /* 0x000000023e037209 */ /* 0x000fe20007810000 */
[----:B------:R-:W-:Y:S01]  /*5300*/  FMUL.FTZ R2, R73, c[0x0][0x2d0] ;  /* 0x0000b40049027a20 */ /* 0x000fe20000410000 */
[----:B------:R-:W-:-:S02]  /*5310*/  FSEL R74, R186, -INF , P2 ;  /* 0xff800000ba4a7808 */ /* 0x000fc40001000000 */
[----:B------:R-:W-:Y:S02]  /*5320*/  FSETP.NEU.FTZ.AND P2, PT, R73, -INF , PT ;  /* 0xff8000004900780b */ /* 0x000fe40003f5d000 */
[----:B------:R-:W-:Y:S02]  /*5330*/  ISETP.GT.AND P5, PT, R0, 0x18, PT ;  /* 0x000000180000780c */ /* 0x000fe40003fa4270 */
[----:B------:R-:W-:Y:S02]  /*5340*/  FSEL R68, R188, -INF , P0 ;  /* 0xff800000bc447808 */ /* 0x000fe40000000000 */
[----:B------:R-:W-:Y:S02]  /*5350*/  FMNMX.FTZ R3, R63, R3, !PT ;  /* 0x000000033f037209 */ /* 0x000fe40007810000 */
[----:B---3--:R-:W-:Y:S02]  /*5360*/  FMNMX.FTZ R70, R70, R4, !PT ;  /* 0x0000000446467209 */ /* 0x008fe40007810000 */
[----:B------:R-:W-:-:S02]  /*5370*/  FSEL R4, R2, RZ, P2 ;  /* 0x000000ff02047208 */ /* 0x000fc40001000000 */
[----:B------:R-:W-:Y:S02]  /*5380*/  FSEL R69, R187, -INF , P5 ;  /* 0xff800000bb457808 */ /* 0x000fe40002800000 */
[----:B------:R-:W-:Y:S01]  /*5390*/  FMNMX.FTZ R2, R68, R3, !PT ;  /* 0x0000000344027209 */ /* 0x000fe20007810000 */
[--C-:B------:R-:W-:Y:S01]  /*53a0*/  FFMA.FTZ R3, R9, c[0x0][0x2d0], -R4.reuse ;  /* 0x0000b40009037a23 */ /* 0x100fe20000010804 */
[C---:B------:R-:W-:Y:S01]  /*53b0*/  ISETP.GT.AND P3, PT, R0.reuse, 0x20, PT ;  /* 0x000000200000780c */ /* 0x040fe20003f64270 */
[----:B------:R-:W-:Y:S01]  /*53c0*/  FFMA.FTZ R5, R11, c[0x0][0x2d0], -R4 ;  /* 0x0000b4000b057a23 */ /* 0x000fe20000010804 */
[----:B------:R-:W-:Y:S01]  /*53d0*/  FMNMX.FTZ R2, R69, R2, !PT ;  /* 0x0000000245027209 */ /* 0x000fe20007810000 */
[----:B------:R1:W-:Y:S01]  /*53e0*/  MUFU.EX2 R242, R3 ;  /* 0x0000000300f27308 */ /* 0x0003e20000000800 */
[----:B------:R-:W-:Y:S02]  /*53f0*/  ISETP.GT.AND P1, PT, R0, 0x21, PT ;  /* 0x000000210000780c */ /* 0x000fe40003f24270 */
[----:B------:R-:W-:-:S02]  /*5400*/  FSEL R75, R176, -INF , P3 ;  /* 0xff800000b04b7808 */ /* 0x000fc40001800000 */
[----:B------:R-:W-:Y:S02]  /*5410*/  FMNMX.FTZ R2, R74, R2, !PT ;  /* 0x000000024a027209 */ /* 0x000fe40007810000 */
[----:B------:R-:W-:Y:S01]  /*5420*/  ISETP.GT.AND P0, PT, R0, 0x28, PT ;  /* 0x000000280000780c */ /* 0x000fe20003f04270 */
[----:B------:R2:W-:Y:S01]  /*5430*/  MUFU.EX2 R221, R5 ;  /* 0x0000000500dd7308 */ /* 0x0005e20000000800 */
[----:B------:R-:W-:Y:S02]  /*5440*/  FSEL R90, R175, -INF , P1 ;  /* 0xff800000af5a7808 */ /* 0x000fe40000800000 */
[----:B------:R-:W-:Y:S02]  /*5450*/  FMNMX.FTZ R2, R75, R2, !PT ;  /* 0x000000024b027209 */ /* 0x000fe40007810000 */
[----:B------:R-:W-:Y:S02]  /*5460*/  FSEL R91, R172, -INF , P0 ;  /* 0xff800000ac5b7808 */ /* 0x000fe40000000000 */
[----:B------:R-:W-:Y:S01]  /*5470*/  ISETP.GT.AND P5, PT, R0, 0x29, PT ;  /* 0x000000290000780c */ /* 0x000fe20003fa4270 */
[C---:B-1----:R-:W-:Y:S01]  /*5480*/  FMUL.FTZ R3, R71.reuse, c[0x0][0x2d0] ;  /* 0x0000b40047037a20 */ /* 0x042fe20000410000 */
[----:B------:R-:W-:-:S02]  /*5490*/  FSETP.NEU.FTZ.AND P0, PT, R71, -INF , PT ;  /* 0xff8000004700780b */ /* 0x000fc40003f1d000 */
[----:B------:R-:W-:Y:S02]  /*54a0*/  FMNMX.FTZ R2, R90, R2, !PT ;  /* 0x000000025a027209 */ /* 0x000fe40007810000 */
[C---:B------:R-:W-:Y:S02]  /*54b0*/  ISETP.GT.AND P3, PT, R0.reuse, 0x30, PT ;  /* 0x000000300000780c */ /* 0x040fe40003f64270 */
[----:B------:R-:W-:Y:S02]  /*54c0*/  FSEL R92, R167, -INF , P5 ;  /* 0xff800000a75c7808 */ /* 0x000fe40002800000 */
[----:B------:R-:W-:Y:S02]  /*54d0*/  FSEL R3, R3, RZ, P0 ;  /* 0x000000ff03037208 */ /* 0x000fe40000000000 */
[----:B------:R-:W-:Y:S02]  /*54e0*/  FMNMX.FTZ R2, R91, R2, !PT ;  /* 0x000000025b027209 */ /* 0x000fe40007810000 */
[----:B------:R-:W-:Y:S01]  /*54f0*/  ISETP.GT.AND P2, PT, R0, 0x31, PT ;  /* 0x000000310000780c */ /* 0x000fe20003f44270 */
[--C-:B--2---:R-:W-:Y:S01]  /*5500*/  FFMA.FTZ R5, R10, c[0x0][0x2d0], -R3.reuse ;  /* 0x0000b4000a057a23 */ /* 0x104fe20000010803 */
[----:B------:R-:W-:Y:S01]  /*5510*/  FSEL R116, R103, -INF , P3 ;  /* 0xff80000067747808 */ /* 0x000fe20001800000 */
[----:B------:R-:W-:Y:S01]  /*5520*/  FFMA.FTZ R6, R17, c[0x0][0x2d0], -R3 ;  /* 0x0000b40011067a23 */ /* 0x000fe20000010803 */
[----:B------:R-:W-:Y:S01]  /*5530*/  FMNMX.FTZ R2, R92, R2, !PT ;  /* 0x000000025c027209 */ /* 0x000fe20007810000 */
[----:B------:R1:W-:Y:S01]  /*5540*/  MUFU.EX2 R188, R5 ;  /* 0x0000000500bc7308 */ /* 0x0003e20000000800 */
[----:B------:R-:W-:-:S02]  /*5550*/  ISETP.GT.AND P1, PT, R0, 0x38, PT ;  /* 0x000000380000780c */ /* 0x000fc40003f24270 */
[----:B------:R-:W-:Y:S02]  /*5560*/  FSEL R135, R102, -INF , P2 ;  /* 0xff80000066877808 */ /* 0x000fe40001000000 */
[----:B------:R-:W-:Y:S02]  /*5570*/  FMNMX.FTZ R2, R116, R2, !PT ;  /* 0x0000000274027209 */ /* 0x000fe40007810000 */
[C---:B------:R-:W-:Y:S01]  /*5580*/  ISETP.GT.AND P0, PT, R0.reuse, 0x39, PT ;  /* 0x000000390000780c */ /* 0x040fe20003f04270 */
[----:B------:R-:W-:Y:S01]  /*5590*/  MUFU.EX2 R192, R6 ;  /* 0x0000000600c07308 */ /* 0x000fe20000000800 */
[----:B------:R-:W-:Y:S02]  /*55a0*/  FSEL R138, R101, -INF , P1 ;  /* 0xff800000658a7808 */ /* 0x000fe40000800000 */
[----:B------:R-:W-:Y:S02]  /*55b0*/  FMNMX.FTZ R2, R135, R2, !PT ;  /* 0x0000000287027209 */ /* 0x000fe40007810000 */
[----:B------:R-:W-:-:S02]  /*55c0*/  ISETP.GT.AND P5, PT, R0, 0x40, PT ;  /* 0x000000400000780c */ /* 0x000fc40003fa4270 */
[----:B------:R-:W-:Y:S01]  /*55d0*/  FSEL R142, R100, -INF , P0 ;  /* 0xff800000648e7808 */ /* 0x000fe20000000000 */
[----:B-1----:R-:W-:Y:S01]  /*55e0*/  FFMA.FTZ R5, R12, c[0x0][0x2d0], -R3 ;  /* 0x0000b4000c057a23 */ /* 0x002fe20000010803 */
[----:B------:R-:W-:Y:S02]  /*55f0*/  FMNMX.FTZ R2, R138, R2, !PT ;  /* 0x000000028a027209 */ /* 0x000fe40007810000 */
[C---:B------:R-:W-:Y:S01]  /*5600*/  ISETP.GT.AND P3, PT, R0.reuse, 0x41, PT ;  /* 0x000000410000780c */ /* 0x040fe20003f64270 */
[----:B------:R1:W2:Y:S01]  /*5610*/  MUFU.EX2 R193, R5 ;  /* 0x0000000500c17308 */ /* 0x0002a20000000800 */
[----:B------:R-:W-:Y:S02]  /*5620*/  FSEL R145, R145, -INF , P5 ;  /* 0xff80000091917808 */ /* 0x000fe40002800000 */
[----:B------:R-:W-:Y:S02]  /*5630*/  ISETP.GT.AND P2, PT, R0, 0x48, PT ;  /* 0x000000480000780c */ /* 0x000fe40003f44270 */
[----:B------:R-:W-:-:S02]  /*5640*/  FSEL R153, R153, -INF , P3 ;  /* 0xff80000099997808 */ /* 0x000fc40001800000 */
[C---:B------:R-:W-:Y:S02]  /*5650*/  ISETP.GT.AND P1, PT, R0.reuse, 0x49, PT ;  /* 0x000000490000780c */ /* 0x040fe40003f24270 */
[----:B------:R-:W-:Y:S02]  /*5660*/  FSEL R155, R155, -INF , P2 ;  /* 0xff8000009b9b7808 */ /* 0x000fe40001000000 */
[----:B------:R-:W-:Y:S02]  /*5670*/  ISETP.GT.AND P0, PT, R0, 0x50, PT ;  /* 0x000000500000780c */ /* 0x000fe40003f04270 */
[----:B------:R-:W-:Y:S02]  /*5680*/  FSEL R156, R156, -INF , P1 ;  /* 0xff8000009c9c7808 */ /* 0x000fe40000800000 */
[----:B------:R-:W-:Y:S01]  /*5690*/  ISETP.GT.AND P2, PT, R0, 0x51, PT ;  /* 0x000000510000780c */ /* 0x000fe20003f44270 */
[----:B-1----:R-:W-:Y:S01]  /*56a0*/  FFMA.FTZ R5, R13, c[0x0][0x2d0], -R3 ;  /* 0x0000b4000d057a23 */ /* 0x002fe20000010803 */
[----:B------:R-:W-:-:S02]  /*56b0*/  FSEL R174, R174, -INF , P0 ;  /* 0xff800000aeae7808 */ /* 0x000fc40000000000 */
[C---:B------:R-:W-:Y:S01]  /*56c0*/  ISETP.GT.AND P1, PT, R0.reuse, 0x58, PT ;  /* 0x000000580000780c */ /* 0x040fe20003f24270 */
[----:B------:R1:W3:Y:S01]  /*56d0*/  MUFU.EX2 R198, R5 ;  /* 0x0000000500c67308 */ /* 0x0002e20000000800 */
[----:B------:R-:W-:Y:S02]  /*56e0*/  FSEL R173, R173, -INF , P2 ;  /* 0xff800000adad7808 */ /* 0x000fe40001000000 */
[----:B------:R-:W-:Y:S02]  /*56f0*/  ISETP.GT.AND P0, PT, R0, 0x59, PT ;  /* 0x000000590000780c */ /* 0x000fe40003f04270 */
[----:B------:R-:W-:Y:S02]  /*5700*/  FSEL R172, R66, -INF , P1 ;  /* 0xff80000042ac7808 */ /* 0x000fe40000800000 */
[----:B------:R-:W-:Y:S02]  /*5710*/  FSETP.NEU.FTZ.AND P3, PT, R70, -INF , PT ;  /* 0xff8000004600780b */ /* 0x000fe40003f7d000 */
[----:B------:R-:W-:-:S02]  /*5720*/  ISETP.GT.AND P2, PT, R0, 0x60, PT ;  /* 0x000000600000780c */ /* 0x000fc40003f44270 */
[----:B------:R-:W-:Y:S02]  /*5730*/  FSEL R167, R67, -INF , P0 ;  /* 0xff80000043a77808 */ /* 0x000fe40000000000 */
[----:B------:R-:W-:Y:S02]  /*5740*/  ISETP.GT.AND P1, PT, R0, 0x61, PT ;  /* 0x000000610000780c */ /* 0x000fe40003f24270 */
[----:B------:R-:W-:Y:S02]  /*5750*/  FSEL R165, R38, -INF , P2 ;  /* 0xff80000026a57808 */ /* 0x000fe40001000000 */
[----:B-1----:R-:W-:Y:S01]  /*5760*/  FMNMX.FTZ R5, R142, R2, !PT ;  /* 0x000000028e057209 */ /* 0x002fe20007810000 */
[----:B------:R-:W-:Y:S01]  /*5770*/  FMUL.FTZ R2, R70, c[0x0][0x2d0] ;  /* 0x0000b40046027a20 */ /* 0x000fe20000410000 */
[----:B------:R-:W-:Y:S02]  /*5780*/  ISETP.GT.AND P0, PT, R0, 0x68, PT ;  /* 0x000000680000780c */ /* 0x000fe40003f04270 */
[----:B------:R-:W-:-:S02]  /*5790*/  FMNMX.FTZ R5, R145, R5, !PT ;  /* 0x0000000591057209 */ /* 0x000fc40007810000 */
[----:B------:R-:W-:Y:S02]  /*57a0*/  FSEL R2, R2, RZ, P3 ;  /* 0x000000ff02027208 */ /* 0x000fe40001800000 */
[----:B------:R-:W-:Y:S02]  /*57b0*/  FMNMX.FTZ R5, R153, R5, !PT ;  /* 0x0000000599057209 */ /* 0x000fe40007810000 */
[----:B------:R-:W-:Y:S01]  /*57c0*/  ISETP.GT.AND P2, PT, R0, 0x69, PT ;  /* 0x000000690000780c */ /* 0x000fe20003f44270 */
[--C-:B------:R-:W-:Y:S01]  /*57d0*/  FFMA.FTZ R0, R18, c[0x0][0x2d0], -R2.reuse ;  /* 0x0000b40012007a23 */ /* 0x100fe20000010802 */
[----:B------:R-:W-:Y:S01]  /*57e0*/  FMNMX.FTZ R5, R155, R5, !PT ;  /* 0x000000059b057209 */ /* 0x000fe20007810000 */
[----:B------:R-:W-:Y:S01]  /*57f0*/  FFMA.FTZ R6, R14, c[0x0][0x2d0], -R2 ;  /* 0x0000b4000e067a23 */ /* 0x000fe20000010802 */
[----:B------:R-:W-:Y:S01]  /*5800*/  FSEL R164, R39, -INF , P1 ;  /* 0xff80000027a47808 */ /* 0x000fe20000800000 */
[----:B------:R-:W-:Y:S01]  /*5810*/  MUFU.EX2 R235, R0 ;  /* 0x0000000000eb7308 */ /* 0x000fe20000000800 */
[----:B------:R-:W-:-:S02]  /*5820*/  FMNMX.FTZ R5, R156, R5, !PT ;  /* 0x000000059c057209 */ /* 0x000fc40007810000 */
[----:B------:R-:W-:Y:S02]  /*5830*/  FSEL R163, R30, -INF , P0 ;  /* 0xff8000001ea37808 */ /* 0x000fe40000000000 */
[----:B------:R-:W-:Y:S02]  /*5840*/  FMNMX.FTZ R5, R174, R5, !PT ;  /* 0x00000005ae057209 */ /* 0x000fe40007810000 */
[----:B------:R-:W-:Y:S01]  /*5850*/  FSEL R162, R31, -INF , P2 ;  /* 0xff8000001fa27808 */ /* 0x000fe20001000000 */
[----:B------:R1:W-:Y:S01]  /*5860*/  MUFU.EX2 R249, R6 ;  /* 0x0000000600f97308 */ /* 0x0003e20000000800 */
[----:B------:R-:W-:Y:S02]  /*5870*/  FMNMX.FTZ R5, R173, R5, !PT ;  /* 0x00000005ad057209 */ /* 0x000fe40007810000 */
[----:B--2---:R-:W-:Y:S02]  /*5880*/  F2FP.PACK_AB R8, R193, R188 ;  /* 0x000000bcc108723e */ /* 0x004fe400000000ff */
[----:B------:R-:W-:-:S02]  /*5890*/  FMNMX.FTZ R5, R172, R5, !PT ;  /* 0x00000005ac057209 */ /* 0x000fc40007810000 */
[----:B---3--:R-:W-:Y:S02]  /*58a0*/  F2FP.PACK_AB R10, R192, R198 ;  /* 0x000000c6c00a723e */ /* 0x008fe400000000ff */
[----:B------:R-:W-:-:S04]  /*58b0*/  FMNMX.FTZ R5, R167, R5, !PT ;  /* 0x00000005a7057209 */ /* 0x000fc80007810000 */
[----:B------:R-:W-:Y:S01]  /*58c0*/  FMNMX.FTZ R5, R165, R5, !PT ;  /* 0x00000005a5057209 */ /* 0x000fe20007810000 */
[----:B-1----:R-:W-:-:S03]  /*58d0*/  FFMA.FTZ R6, R15, c[0x0][0x2d0], -R2 ;  /* 0x0000b4000f067a23 */ /* 0x002fc60000010802 */
[----:B------:R-:W-:Y:S01]  /*58e0*/  FMNMX.FTZ R0, R164, R5, !PT ;  /* 0x00000005a4007209 */ /* 0x000fe20007810000 */
[----:B------:R-:W-:Y:S01]  /*58f0*/  FFMA.FTZ R5, R19, c[0x0][0x2d0], -R3 ;  /* 0x0000b40013057a23 */ /* 0x000fe20000010803 */
[----:B------:R1:W2:Y:S02]  /*5900*/  MUFU.EX2 R244, R6 ;  /* 0x0000000600f47308 */ /* 0x0002a40000000800 */
[----:B------:R-:W-:-:S04]  /*5910*/  FMNMX.FTZ R0, R163, R0, !PT ;  /* 0x00000000a3007209 */ /* 0x000fc80007810000 */
[----:B------:R-:W-:Y:S02]  /*5920*/  FMNMX.FTZ R0, R162, R0, !PT ;  /* 0x00000000a2007209 */ /* 0x000fe40007810000 */
[----:B------:R3:W-:Y:S01]  /*5930*/  MUFU.EX2 R220, R5 ;  /* 0x0000000500dc7308 */ /* 0x0007e20000000800 */
[----:B-1----:R-:W-:Y:S01]  /*5940*/  FFMA.FTZ R6, R16, c[0x0][0x2d0], -R2 ;  /* 0x0000b40010067a23 */ /* 0x002fe20000010802 */
[----:B--2---:R-:W-:-:S06]  /*5950*/  F2FP.PACK_AB R9, R244, R249 ;  /* 0x000000f9f409723e */ /* 0x004fcc00000000ff */
[----:B------:R1:W2:Y:S01]  /*5960*/  MUFU.EX2 R246, R6 ;  /* 0x0000000600f67308 */ /* 0x0002a20000000800 */
[----:B---3--:R-:W-:-:S07]  /*5970*/  FFMA.FTZ R5, R22, c[0x0][0x2d0], -R3 ;  /* 0x0000b40016057a23 */ /* 0x008fce0000010803 */
[----:B------:R3:W4:Y:S01]  /*5980*/  MUFU.EX2 R195, R5 ;  /* 0x0000000500c37308 */ /* 0x0007220000000800 */
[----:B-1----:R-:W1:Y:S01]  /*5990*/  SHFL.BFLY PT, R6, R0, 0x2, 0x1f ;  /* 0x0c401f0000067f89 */ /* 0x002e6200000e0000 */
[----:B--2---:R-:W-:Y:S01]  /*59a0*/  F2FP.PACK_AB R11, R235, R246 ;  /* 0x000000f6eb0b723e */ /* 0x004fe200000000ff */
[----:B---3--:R-:W-:-:S06]  /*59b0*/  FFMA.FTZ R5, R23, c[0x0][0x2d0], -R3 ;  /* 0x0000b40017057a23 */ /* 0x008fcc0000010803 */
[C---:B------:R-:W-:Y:S01]  /*59c0*/  HMMA.16816.F32 R32, R8.reuse, R80, RZ ;  /* 0x000000500820723c */ /* 0x040fe200000018ff */
[----:B----4-:R-:W-:Y:S01]  /*59d0*/  F2FP.PACK_AB R12, R195, R220 ;  /* 0x000000dcc30c723e */ /* 0x010fe200000000ff */
[----:B------:R2:W-:Y:S06]  /*59e0*/  MUFU.EX2 R210, R5 ;  /* 0x0000000500d27308 */ /* 0x0005ec0000000800 */
[----:B------:R-:W-:Y:S01]  /*59f0*/  HMMA.16816.F32 R64, R8, R84, RZ ;  /* 0x000000540840723c */ /* 0x000fe200000018ff */
[----:B-1----:R-:W-:-:S07]  /*5a00*/  FMNMX.FTZ R0, R0, R6, !PT ;  /* 0x0000000600007209 */ /* 0x002fce0007810000 */
[C---:B------:R-:W-:Y:S01]  /*5a10*/  HMMA.16816.F32 R36, R8.reuse, R48, RZ ;  /* 0x000000300824723c */ /* 0x040fe200000018ff */
[----:B--2---:R-:W-:Y:S01]  /*5a20*/  FFMA.FTZ R5, R24, c[0x0][0x2d0], -R3 ;  /* 0x0000b40018057a23 */ /* 0x004fe20000010803 */
[----:B------:R-:W1:Y:S03]  /*5a30*/  SHFL.BFLY PT, R6, R0, 0x1, 0x1f ;  /* 0x0c201f0000067f89 */ /* 0x000e6600000e0000 */
[----:B------:R2:W3:Y:S03]  /*5a40*/  MUFU.EX2 R211, R5 ;  /* 0x0000000500d37308 */ /* 0x0004e60000000800 */
[C---:B------:R-:W-:Y:S08]  /*5a50*/  HMMA.16816.F32 R16, R8.reuse, R56, RZ ;  /* 0x000000380810723c */ /* 0x040ff000000018ff */
[----:B------:R-:W-:Y:S01]  /*5a60*/  HMMA.16816.F32 R28, R8, R82, RZ ;  /* 0x00000052081c723c */ /* 0x000fe200000018ff */
[----:B--2---:R-:W-:Y:S01]  /*5a70*/  FFMA.FTZ R5, R20, c[0x0][0x2d0], -R2 ;  /* 0x0000b40014057a23 */ /* 0x004fe20000010802 */
[----:B---3--:R-:W-:-:S03]  /*5a80*/  F2FP.PACK_AB R14, R211, R210 ;  /* 0x000000d2d30e723e */ /* 0x008fc600000000ff */
[----:B------:R2:W-:Y:S02]  /*5a90*/  MUFU.EX2 R185, R5 ;  /* 0x0000000500b97308 */ /* 0x0005e40000000800 */
[--C-:B--2---:R-:W-:Y:S02]  /*5aa0*/  FFMA.FTZ R5, R21, c[0x0][0x2d0], -R2.reuse ;  /* 0x0000b40015057a23 */ /* 0x104fe40000010802 */
[C---:B------:R-:W-:Y:S04]  /*5ab0*/  HMMA.16816.F32 R20, R8.reuse, R50, RZ ;  /* 0x000000320814723c */ /* 0x040fe800000018ff */
[----:B------:R2:W3:Y:S02]  /*5ac0*/  MUFU.EX2 R186, R5 ;  /* 0x0000000500ba7308 */ /* 0x0004e40000000800 */
[--C-:B--2---:R-:W-:Y:S01]  /*5ad0*/  FFMA.FTZ R5, R25, c[0x0][0x2d0], -R2.reuse ;  /* 0x0000b40019057a23 */ /* 0x104fe20000010802 */
[----:B---3--:R-:W-:Y:S01]  /*5ae0*/  F2FP.PACK_AB R13, R186, R185 ;  /* 0x000000b9ba0d723e */ /* 0x008fe200000000ff */
[C---:B------:R-:W-:Y:S04]  /*5af0*/  HMMA.16816.F32 R24, R8.reuse, R86, RZ ;  /* 0x000000560818723c */ /* 0x040fe800000018ff */
[----:B------:R2:W-:Y:S04]  /*5b00*/  MUFU.EX2 R189, R5 ;  /* 0x0000000500bd7308 */ /* 0x0005e80000000800 */
[----:B------:R-:W-:Y:S01]  /*5b10*/  HMMA.16816.F32 R8, R8, R58, RZ ;  /* 0x0000003a0808723c */ /* 0x000fe200000018ff */
[----:B--2---:R-:W-:Y:S01]  /*5b20*/  FFMA.FTZ R5, R72, c[0x0][0x2d0], -R2 ;  /* 0x0000b40048057a23 */ /* 0x004fe20000010802 */
[----:B-1----:R-:W-:-:S03]  /*5b30*/  FMNMX.FTZ R72, R0, R6, !PT ;  /* 0x0000000600487209 */ /* 0x002fc60007810000 */
[----:B------:R1:W2:Y:S01]  /*5b40*/  MUFU.EX2 R215, R5 ;  /* 0x0000000500d77308 */ /* 0x0002a20000000800 */
[C---:B------:R-:W-:Y:S01]  /*5b50*/  FSETP.NEU.FTZ.AND P0, PT, R72.reuse, -INF , PT ;  /* 0xff8000004800780b */ /* 0x040fe20003f1d000 */
[----:B------:R-:W-:-:S05]  /*5b60*/  FMUL.FTZ R0, R72, c[0x0][0x2d0] ;  /* 0x0000b40048007a20 */ /* 0x000fca0000410000 */
[----:B------:R-:W-:Y:S01]  /*5b70*/  FSEL R0, R0, RZ, P0 ;  /* 0x000000ff00007208 */ /* 0x000fe20000000000 */
[----:B-1----:R-:W-:Y:S01]  /*5b80*/  FFMA.FTZ R5, R88, c[0x0][0x2d0], -R4 ;  /* 0x0000b40058057a23 */ /* 0x002fe20000010804 */
[----:B--2---:R-:W-:-:S03]  /*5b90*/  F2FP.PACK_AB R15, R215, R189 ;  /* 0x000000bdd70f723e */ /* 0x004fc600000000ff */
[----:B------:R1:W-:Y:S04]  /*5ba0*/  MUFU.EX2 R213, R5 ;  /* 0x0000000500d57308 */ /* 0x0003e80000000800 */
        /* <DEDUP_REMOVED lines=12> */
[----:B------:R1:W-:Y:S02]  /*5c70*/  MUFU.EX2 R6, R5 ;  /* 0x0000000500067308 */ /* 0x0003e40000000800 */
[----:B-1----:R-:W-:-:S06]  /*5c80*/  FFMA.FTZ R5, R7, c[0x0][0x2d0], -R0 ;  /* 0x0000b40007057a23 */ /* 0x002fcc0000010800 */
[----:B------:R1:W-:Y:S02]  /*5c90*/  MUFU.EX2 R161, R5 ;  /* 0x0000000500a17308 */ /* 0x0003e40000000800 */
[----:B-1----:R-:W-:-:S06]  /*5ca0*/  FFMA.FTZ R5, R60, c[0x0][0x2d0], -R0 ;  /* 0x0000b4003c057a23 */ /* 0x002fcc0000010800 */
[----:B------:R1:W3:Y:S02]  /*5cb0*/  MUFU.EX2 R7, R5 ;  /* 0x0000000500077308 */ /* 0x0002e40000000800 */
[----:B-1----:R-:W-:-:S06]  /*5cc0*/  FFMA.FTZ R5, R61, c[0x0][0x2d0], -R0 ;  /* 0x0000b4003d057a23 */ /* 0x002fcc0000010800 */
[----:B------:R1:W-:Y:S02]  /*5cd0*/  MUFU.EX2 R175, R5 ;  /* 0x0000000500af7308 */ /* 0x0003e40000000800 */
[----:B-1----:R-:W-:-:S06]  /*5ce0*/  FFMA.FTZ R5, R62, c[0x0][0x2d0], -R0 ;  /* 0x0000b4003e057a23 */ /* 0x002fcc0000010800 */
[----:B------:R1:W4:Y:S02]  /*5cf0*/  MUFU.EX2 R176, R5 ;  /* 0x0000000500b07308 */ /* 0x0003240000000800 */
[----:B-1----:R-:W-:-:S06]  /*5d00*/  FFMA.FTZ R5, R95, c[0x0][0x2d0], -R4 ;  /* 0x0000b4005f057a23 */ /* 0x002fcc0000010804 */
[----:B------:R1:W-:Y:S02]  /*5d10*/  MUFU.EX2 R187, R5 ;  /* 0x0000000500bb7308 */ /* 0x0003e40000000800 */
[----:B-1----:R-:W-:Y:S02]  /*5d20*/  FFMA.FTZ R5, R96, c[0x0][0x2d0], -R4 ;  /* 0x0000b40060057a23 */ /* 0x002fe40000010804 */
[----:B------:R-:W-:Y:S04]  /*5d30*/  HMMA.16816.F32 R96, R12, R78, R8 ;  /* 0x0000004e0c60723c */ /* 0x000fe80000001808 */
[----:B------:R1:W1:Y:S03]  /*5d40*/  MUFU.EX2 R119, R5 ;  /* 0x0000000500777308 */ /* 0x0002660000000800 */
[----:B------:R-:W-:-:S02]  /*5d50*/  F2FP.PACK_AB R8, R221, R242 ;  /* 0x000000f2dd08723e */ /* 0x000fc400000000ff */
[----:B--2---:R-:W-:Y:S02]  /*5d60*/  F2FP.PACK_AB R10, R214, R213 ;  /* 0x000000d5d60a723e */ /* 0x004fe400000000ff */
[----:B---3--:R-:W-:Y:S02]  /*5d70*/  F2FP.PACK_AB R9, R7, R161 ;  /* 0x000000a10709723e */ /* 0x008fe400000000ff */
[----:B----4-:R-:W-:Y:S01]  /*5d80*/  F2FP.PACK_AB R11, R176, R175 ;  /* 0x000000afb00b723e */ /* 0x010fe200000000ff */
[----:B-1----:R-:W-:-:S06]  /*5d90*/  FFMA.FTZ R5, R63, c[0x0][0x2d0], -R0 ;  /* 0x0000b4003f057a23 */ /* 0x002fcc0000010800 */
[C---:B------:R-:W-:Y:S01]  /*5da0*/  HMMA.16816.F32 R28, R8.reuse, R84, RZ ;  /* 0x00000054081c723c */ /* 0x040fe200000018ff */
[----:B------:R1:W-:Y:S07]  /*5db0*/  MUFU.EX2 R217, R5 ;  /* 0x0000000500d97308 */ /* 0x0003ee0000000800 */
[C---:B------:R-:W-:Y:S08]  /*5dc0*/  HMMA.16816.F32 R20, R8.reuse, R48, RZ ;  /* 0x000000300814723c */ /* 0x040ff000000018ff */
[----:B------:R-:W-:Y:S01]  /*5dd0*/  HMMA.16816.F32 R24, R8, R86, RZ ;  /* 0x000000560818723c */ /* 0x000fe200000018ff */
[----:B-1----:R-:W-:-:S02]  /*5de0*/  FFMA.FTZ R5, R68, c[0x0][0x2d0], -R0 ;  /* 0x0000b40044057a23 */ /* 0x002fc40000010800 */
[----:B------:R-:W-:Y:S02]  /*5df0*/  IMAD.MOV.U32 R68, RZ, RZ, R215 ;  /* 0x000000ffff447224 */ /* 0x000fe400078e00d7 */
[----:B------:R1:W2:Y:S03]  /*5e00*/  MUFU.EX2 R216, R5 ;  /* 0x0000000500d87308 */ /* 0x0002a60000000800 */
[C---:B------:R-:W-:Y:S08]  /*5e10*/  HMMA.16816.F32 R12, R8.reuse, R56, RZ ;  /* 0x00000038080c723c */ /* 0x040ff000000018ff */
[----:B------:R-:W-:Y:S01]  /*5e20*/  HMMA.16816.F32 R16, R8, R50, RZ ;  /* 0x000000320810723c */ /* 0x000fe200000018ff */
[----:B-1----:R-:W-:-:S02]  /*5e30*/  FFMA.FTZ R5, R69, c[0x0][0x2d0], -R0 ;  /* 0x0000b40045057a23 */ /* 0x002fc40000010800 */
[----:B------:R-:W-:-:S05]  /*5e40*/  IMAD.MOV.U32 R69, RZ, RZ, R119 ;  /* 0x000000ffff457224 */ /* 0x000fca00078e0077 */
[C---:B------:R-:W-:Y:S01]  /*5e50*/  HMMA.16816.F32 R36, R8.reuse, R80, RZ ;  /* 0x000000500824723c */ /* 0x040fe200000018ff */
[----:B------:R1:W-:Y:S07]  /*5e60*/  MUFU.EX2 R119, R5 ;  /* 0x0000000500777308 */ /* 0x0003ee0000000800 */
[C---:B------:R-:W-:Y:S08]  /*5e70*/  HMMA.16816.F32 R32, R8.reuse, R82, RZ ;  /* 0x000000520820723c */ /* 0x040ff000000018ff */
[----:B------:R-:W-:Y:S01]  /*5e80*/  HMMA.16816.F32 R56, R8, R58, RZ ;  /* 0x0000003a0838723c */ /* 0x000fe200000018ff */
[----:B-1----:R-:W-:-:S04]  /*5e90*/  FFMA.FTZ R5, R74, c[0x0][0x2d0], -R0 ;  /* 0x0000b4004a057a23 */ /* 0x002fc80000010800 */
[----:B------:R1:W3:Y:S02]  /*5ea0*/  MUFU.EX2 R74, R5 ;  /* 0x00000005004a7308 */ /* 0x0002e40000000800 */
[----:B------:R-:W-:Y:S02]  /*5eb0*/  F2FP.PACK_AB R8, R6, R236 ;  /* 0x000000ec0608723e */ /* 0x000fe400000000ff */
[----:B--2---:R-:W-:Y:S02]  /*5ec0*/  F2FP.PACK_AB R9, R216, R217 ;  /* 0x000000d9d809723e */ /* 0x004fe400000000ff */
[----:B------:R-:W-:Y:S01]  /*5ed0*/  F2FP.PACK_AB R10, R69, R187 ;  /* 0x000000bb450a723e */ /* 0x000fe200000000ff */
[----:B-1----:R-:W-:Y:S01]  /*5ee0*/  FFMA.FTZ R5, R139, c[0x0][0x2d0], -R4 ;  /* 0x0000b4008b057a23 */ /* 0x002fe20000010804 */
[----:B---3--:R-:W-:-:S03]  /*5ef0*/  F2FP.PACK_AB R11, R74, R119 ;  /* 0x000000774a0b723e */ /* 0x008fc600000000ff */
[----:B------:R1:W-:Y:S04]  /*5f00*/  MUFU.EX2 R252, R5 ;  /* 0x0000000500fc7308 */ /* 0x0003e80000000800 */
[C---:B------:R-:W-:Y:S08]  /*5f10*/  HMMA.16816.F32 R80, R8.reuse, R44, R28 ;  /* 0x0000002c0850723c */ /* 0x040ff0000000181c */
[----:B------:R-:W-:Y:S01]  /*5f20*/  HMMA.16816.F32 R64, R8, R40, R20 ;  /* 0x000000280840723c */ /* 0x000fe20000001814 */
[----:B------:R-:W2:Y:S01]  /*5f30*/  LDSM.16.MT88.4 R20, [R224+0x1000] ;  /* 0x00100000e014783b */ /* 0x000ea20000004200 */
[----:B-1----:R-:W-:-:S02]  /*5f40*/  FFMA.FTZ R5, R140, c[0x0][0x2d0], -R4 ;  /* 0x0000b4008c057a23 */ /* 0x002fc40000010804 */
[----:B------:R-:W-:Y:S02]  /*5f50*/  IMAD.MOV.U32 R140, RZ, RZ, R204 ;  /* 0x000000ffff8c7224 */ /* 0x000fe400078e00cc */
[----:B------:R1:W-:Y:S02]  /*5f60*/  MUFU.EX2 R60, R5 ;  /* 0x00000005003c7308 */ /* 0x0003e40000000800 */
[C---:B------:R-:W-:Y:S01]  /*5f70*/  HMMA.16816.F32 R48, R8.reuse, R76, R12 ;  /* 0x0000004c0830723c */ /* 0x040fe2000000180c */
[----:B------:R-:W-:Y:S07]  /*5f80*/  LDSM.16.MT88.4 R12, [R225+0x1000] ;  /* 0x00100000e10c783b */ /* 0x000fee0000004200 */
[----:B------:R-:W-:Y:S01]  /*5f90*/  HMMA.16816.F32 R44, R8, R46, R24 ;  /* 0x0000002e082c723c */ /* 0x000fe20000001818 */
[----:B------:R-:W-:Y:S01]  /*5fa0*/  LDSM.16.MT88.4 R24, [R227+0x1000] ;  /* 0x00100000e318783b */ /* 0x000fe20000004200 */
[----:B-1----:R-:W-:-:S06]  /*5fb0*/  FFMA.FTZ R5, R141, c[0x0][0x2d0], -R4 ;  /* 0x0000b4008d057a23 */ /* 0x002fcc0000010804 */
[C---:B------:R-:W-:Y:S01]  /*5fc0*/  HMMA.16816.F32 R40, R8.reuse, R42, R16 ;  /* 0x0000002a0828723c */ /* 0x040fe20000001810 */
[----:B------:R-:W-:Y:S01]  /*5fd0*/  IMAD.MOV.U32 R141, RZ, RZ, R211 ;  /* 0x000000ffff8d7224 */ /* 0x000fe200078e00d3 */
[----:B------:R-:W1:Y:S01]  /*5fe0*/  LDSM.16.MT88.4 R16, [R228+0x1000] ;  /* 0x00100000e410783b */ /* 0x000e620000004200 */
[----:B------:R3:W-:Y:S05]  /*5ff0*/  MUFU.EX2 R139, R5 ;  /* 0x00000005008b7308 */ /* 0x0007ea0000000800 */
[C---:B------:R-:W-:Y:S08]  /*6000*/  HMMA.16816.F32 R84, R8.reuse, R52, R36 ;  /* 0x000000340854723c */ /* 0x040ff00000001824 */
[----:B------:R-:W-:Y:S01]  /*6010*/  HMMA.16816.F32 R32, R8, R54, R32 ;  /* 0x000000360820723c */ /* 0x000fe20000001820 */
[----:B---3--:R-:W-:-:S02]  /*6020*/  FFMA.FTZ R5, R143, c[0x0][0x2d0], -R4 ;  /* 0x0000b4008f057a23 */ /* 0x008fc40000010804 */
[----:B------:R-:W-:Y:S02]  /*6030*/  IMAD.MOV.U32 R143, RZ, RZ, R210 ;  /* 0x000000ffff8f7224 */ /* 0x000fe400078e00d2 */
[----:B------:R3:W-:Y:S03]  /*6040*/  MUFU.EX2 R61, R5 ;  /* 0x00000005003d7308 */ /* 0x0007e60000000800 */
[----:B------:R-:W-:Y:S01]  /*6050*/  HMMA.16816.F32 R28, R8, R78, R56 ;  /* 0x0000004e081c723c */ /* 0x000fe20000001838 */
[----:B---3--:R-:W-:Y:S02]  /*6060*/  FFMA.FTZ R5, R75, c[0x0][0x2d0], -R0 ;  /* 0x0000b4004b057a23 */ /* 0x008fe40000010800 */
[----:B------:R-:W-:Y:S02]  /*6070*/  IMAD.MOV.U32 R75, RZ, RZ, R209 ;  /* 0x000000ffff4b7224 */ /* 0x000fe400078e00d1 */
[----:B------:R3:W-:Y:S02]  /*6080*/  MUFU.EX2 R247, R5 ;  /* 0x0000000500f77308 */ /* 0x0007e40000000800 */
[----:B---3--:R-:W-:-:S02]  /*6090*/  FFMA.FTZ R5, R132, c[0x0][0x2d0], -R3 ;  /* 0x0000b40084057a23 */ /* 0x008fc40000010803 */
[----:B------:R-:W-:-:S04]  /*60a0*/  IMAD.MOV.U32 R132, RZ, RZ, R220 ;  /* 0x000000ffff847224 */ /* 0x000fc800078e00dc */
[----:B------:R3:W-:Y:S02]  /*60b0*/  MUFU.EX2 R245, R5 ;  /* 0x0000000500f57308 */ /* 0x0007e40000000800 */
[----:B---3--:R-:W-:Y:S02]  /*60c0*/  FFMA.FTZ R5, R133, c[0x0][0x2d0], -R3 ;  /* 0x0000b40085057a23 */ /* 0x008fe40000010803 */
[----:B------:R-:W-:-:S04]  /*60d0*/  IMAD.MOV.U32 R133, RZ, RZ, R219 ;  /* 0x000000ffff857224 */ /* 0x000fc800078e00db */
[----:B------:R3:W4:Y:S02]  /*60e0*/  MUFU.EX2 R248, R5 ;  /* 0x0000000500f87308 */ /* 0x0007240000000800 */
[----:B---3--:R-:W-:Y:S01]  /*60f0*/  FFMA.FTZ R5, R134, c[0x0][0x2d0], -R3 ;  /* 0x0000b40086057a23 */ /* 0x008fe20000010803 */
[----:B----4-:R-:W-:Y:S01]  /*6100*/  F2FP.PACK_AB R8, R248, R245 ;  /* 0x000000f5f808723e */ /* 0x010fe200000000ff */
        /* <DEDUP_REMOVED lines=8> */
[----:B------:R3:W-:Y:S01]  /*6190*/  MUFU.EX2 R223, R5 ;  /* 0x0000000500df7308 */ /* 0x0007e20000000800 */
[----:B------:R-:W-:Y:S02]  /*61a0*/  IMAD.MOV.U32 R75, RZ, RZ, R141 ;  /* 0x000000ffff4b7224 */ /* 0x000fe400078e008d */
[----:B------:R-:W-:Y:S02]  /*61b0*/  IMAD.MOV.U32 R141, RZ, RZ, R189 ;  /* 0x000000ffff8d7224 */ /* 0x000fe400078e00bd */
[----:B------:R-:W-:Y:S02]  /*61c0*/  IMAD.MOV.U32 R189, RZ, RZ, R200 ;  /* 0x000000ffffbd7224 */ /* 0x000fe400078e00c8 */
[----:B---3--:R-:W-:-:S04]  /*61d0*/  FFMA.FTZ R5, R118, c[0x0][0x2d0], -R2 ;  /* 0x0000b40076057a23 */ /* 0x008fc80000010802 */
        /* <DEDUP_REMOVED lines=9> */
[----:B----4-:R-:W-:-:S05]  /*6270*/  F2FP.PACK_AB R11, R222, R220 ;  /* 0x000000dcde0b723e */ /* 0x010fca00000000ff */
[----:B------:R3:W4:Y:S02]  /*6280*/  MUFU.EX2 R219, R5 ;  /* 0x0000000500db7308 */ /* 0x0007240000000800 */
[C---:B--2---:R-:W-:Y:S08]  /*6290*/  HMMA.16816.F32 R52, R8.reuse, R20, R128 ;  /* 0x000000140834723c */ /* 0x044ff00000001880 */
[----:B-1----:R-:W-:Y:S01]  /*62a0*/  HMMA.16816.F32 R60, R8, R16, R124 ;  /* 0x00000010083c723c */ /* 0x002fe2000000187c */
[----:B---3--:R-:W-:-:S04]  /*62b0*/  FFMA.FTZ R5, R91, c[0x0][0x2d0], -R0 ;  /* 0x0000b4005b057a23 */ /* 0x008fc80000010800 */
[----:B------:R1:W-:Y:S03]  /*62c0*/  MUFU.EX2 R218, R5 ;  /* 0x0000000500da7308 */ /* 0x0003e60000000800 */
[C---:B------:R-:W-:Y:S08]  /*62d0*/  HMMA.16816.F32 R88, R8.reuse, R12, R120 ;  /* 0x0000000c0858723c */ /* 0x040ff00000001878 */
[----:B------:R-:W-:Y:S01]  /*62e0*/  HMMA.16816.F32 R100, R8, R24, R100 ;  /* 0x000000180864723c */ /* 0x000fe20000001864 */
[----:B-1----:R-:W-:-:S07]  /*62f0*/  FFMA.FTZ R5, R92, c[0x0][0x2d0], -R0 ;  /* 0x0000b4005c057a23 */ /* 0x002fce0000010800 */
[C---:B------:R-:W-:Y:S01]  /*6300*/  HMMA.16816.F32 R36, R8.reuse, R22, R112 ;  /* 0x000000160824723c */ /* 0x040fe20000001870 */
[----:B------:R1:W2:Y:S07]  /*6310*/  MUFU.EX2 R215, R5 ;  /* 0x0000000500d77308 */ /* 0x0002ae0000000800 */
[C---:B------:R-:W-:Y:S08]  /*6320*/  HMMA.16816.F32 R56, R8.reuse, R18, R108 ;  /* 0x000000120838723c */ /* 0x040ff0000000186c */
[----:B------:R-:W-:Y:S01]  /*6330*/  HMMA.16816.F32 R92, R8, R14, R104 ;  /* 0x0000000e085c723c */ /* 0x000fe20000001868 */
[----:B-1----:R-:W-:-:S04]  /*6340*/  FFMA.FTZ R5, R157, c[0x0][0x2d0], -R4 ;  /* 0x0000b4009d057a23 */ /* 0x002fc80000010804 */
[----:B------:R1:W-:Y:S03]  /*6350*/  MUFU.EX2 R209, R5 ;  /* 0x0000000500d17308 */ /* 0x0003e60000000800 */
[----:B------:R-:W-:Y:S07]  /*6360*/  HMMA.16816.F32 R96, R8, R26, R96 ;  /* 0x0000001a0860723c */ /* 0x000fee0000001860 */
[----:B------:R-:W-:-:S02]  /*6370*/  F2FP.PACK_AB R8, R137, R252 ;  /* 0x000000fc8908723e */ /* 0x000fc400000000ff */
[----:B----4-:R-:W-:Y:S02]  /*6380*/  F2FP.PACK_AB R9, R219, R247 ;  /* 0x000000f7db09723e */ /* 0x010fe400000000ff */
[----:B------:R-:W-:Y:S02]  /*6390*/  F2FP.PACK_AB R10, R136, R139 ;  /* 0x0000008b880a723e */ /* 0x000fe400000000ff */
[----:B--2---:R-:W-:Y:S01]  /*63a0*/  F2FP.PACK_AB R11, R215, R218 ;  /* 0x000000dad70b723e */ /* 0x004fe200000000ff */
[--C-:B-1----:R-:W-:Y:S02]  /*63b0*/  FFMA.FTZ R5, R158, c[0x0][0x2d0], -R4.reuse ;  /* 0x0000b4009e057a23 */ /* 0x102fe40000010804 */
[----:B------:R-:W-:Y:S02]  /*63c0*/  IMAD.MOV.U32 R158, RZ, RZ, R193 ;  /* 0x000000ffff9e7224 */ /* 0x000fe400078e00c1 */
[----:B------:R1:W-:Y:S02]  /*63d0*/  MUFU.EX2 R210, R5 ;  /* 0x0000000500d27308 */ /* 0x0003e40000000800 */
[C---:B------:R-:W-:Y:S08]  /*63e0*/  HMMA.16816.F32 R104, R8.reuse, R20, R84 ;  /* 0x000000140868723c */ /* 0x040ff00000001854 */
[----:B------:R-:W-:Y:S01]  /*63f0*/  HMMA.16816.F32 R108, R8, R22, R32 ;  /* 0x00000016086c723c */ /* 0x000fe20000001820 */
[----:B------:R-:W2:Y:S01]  /*6400*/  LDSM.16.MT88.4 R20, [R224+0x1800] ;  /* 0x00180000e014783b */ /* 0x000ea20000004200 */
[----:B-1----:R-:W-:-:S06]  /*6410*/  FFMA.FTZ R5, R159, c[0x0][0x2d0], -R4 ;  /* 0x0000b4009f057a23 */ /* 0x002fcc0000010804 */
[C---:B------:R-:W-:Y:S01]  /*6420*/  HMMA.16816.F32 R80, R8.reuse, R16, R80 ;  /* 0x000000100850723c */ /* 0x040fe20000001850 */
[----:B------:R-:W-:Y:S01]  /*6430*/  IMAD.MOV.U32 R159, RZ, RZ, R188 ;  /* 0x000000ffff9f7224 */ /* 0x000fe200078e00bc */
[----:B------:R1:W-:Y:S06]  /*6440*/  MUFU.EX2 R211, R5 ;  /* 0x0000000500d37308 */ /* 0x0003ec0000000800 */
[C---:B------:R-:W-:Y:S01]  /*6450*/  HMMA.16816.F32 R76, R8.reuse, R18, R44 ;  /* 0x00000012084c723c */ /* 0x040fe2000000182c */
[----:B------:R-:W3:Y:S07]  /*6460*/  LDSM.16.MT88.4 R16, [R228+0x1800] ;  /* 0x00180000e410783b */ /* 0x000eee0000004200 */
[----:B------:R-:W-:Y:S01]  /*6470*/  HMMA.16816.F32 R64, R8, R12, R64 ;  /* 0x0000000c0840723c */ /* 0x000fe20000001840 */
[----:B-1----:R-:W-:-:S02]  /*6480*/  FFMA.FTZ R5, R160, c[0x0][0x2d0], -R4 ;  /* 0x0000b400a0057a23 */ /* 0x002fc40000010804 */
[----:B------:R-:W-:Y:S02]  /*6490*/  IMAD.MOV.U32 R160, RZ, RZ, R187 ;  /* 0x000000ffffa07224 */ /* 0x000fe400078e00bb */
[----:B------:R1:W-:Y:S03]  /*64a0*/  MUFU.EX2 R212, R5 ;  /* 0x0000000500d47308 */ /* 0x0003e60000000800 */
[C---:B------:R-:W-:Y:S01]  /*64b0*/  HMMA.16816.F32 R40, R8.reuse, R14, R40 ;  /* 0x0000000e0828723c */ /* 0x040fe20000001828 */
[----:B------:R-:W4:Y:S07]  /*64c0*/  LDSM.16.MT88.4 R12, [R225+0x1800] ;  /* 0x00180000e10c783b */ /* 0x000f2e0000004200 */
[----:B------:R-:W-:Y:S01]  /*64d0*/  HMMA.16816.F32 R32, R8, R24, R48 ;  /* 0x000000180820723c */ /* 0x000fe20000001830 */
[----:B-1----:R-:W-:-:S07]  /*64e0*/  FFMA.FTZ R5, R116, c[0x0][0x2d0], -R0 ;  /* 0x0000b40074057a23 */ /* 0x002fce0000010800 */
[----:B------:R-:W-:Y:S01]  /*64f0*/  HMMA.16816.F32 R28, R8, R26, R28 ;  /* 0x0000001a081c723c */ /* 0x000fe2000000181c */
[----:B------:R-:W1:Y:S01]  /*6500*/  LDSM.16.MT88.4 R24, [R227+0x1800] ;  /* 0x00180000e318783b */ /* 0x000e620000004200 */
[----:B------:R2:W-:Y:S02]  /*6510*/  MUFU.EX2 R205, R5 ;  /* 0x0000000500cd7308 */ /* 0x0005e40000000800 */
[----:B--2---:R-:W-:Y:S02]  /*6520*/  FFMA.FTZ R5, R150, c[0x0][0x2d0], -R3 ;  /* 0x0000b40096057a23 */ /* 0x004fe40000010803 */
[----:B------:R-:W-:-:S04]  /*6530*/  IMAD.MOV.U32 R150, RZ, RZ, R206 ;  /* 0x000000ffff967224 */ /* 0x000fc800078e00ce */
[----:B------:R2:W-:Y:S02]  /*6540*/  MUFU.EX2 R204, R5 ;  /* 0x0000000500cc7308 */ /* 0x0005e40000000800 */
[----:B--2---:R-:W-:Y:S02]  /*6550*/  FFMA.FTZ R5, R151, c[0x0][0x2d0], -R3 ;  /* 0x0000b40097057a23 */ /* 0x004fe40000010803 */
[----:B------:R-:W-:-:S04]  /*6560*/  IMAD.MOV.U32 R151, RZ, RZ, R192 ;  /* 0x000000ffff977224 */ /* 0x000fc800078e00c0 */
[----:B------:R2:W1:Y:S02]  /*6570*/  MUFU.EX2 R206, R5 ;  /* 0x0000000500ce7308 */ /* 0x0004640000000800 */
[----:B--2---:R-:W-:Y:S01]  /*6580*/  FFMA.FTZ R5, R152, c[0x0][0x2d0], -R3 ;  /* 0x0000b40098057a23 */ /* 0x004fe20000010803 */
[----:B-1----:R-:W-:Y:S01]  /*6590*/  F2FP.PACK_AB R8, R206, R204 ;  /* 0x000000ccce08723e */ /* 0x002fe200000000ff */
[----:B------:R-:W-:-:S04]  /*65a0*/  IMAD.MOV.U32 R152, RZ, RZ, R207 ;  /* 0x000000ffff987224 */ /* 0x000fc800078e00cf */
[----:B------:R1:W-:Y:S02]  /*65b0*/  MUFU.EX2 R207, R5 ;  /* 0x0000000500cf7308 */ /* 0x0003e40000000800 */
[----:B-1----:R-:W-:Y:S02]  /*65c0*/  FFMA.FTZ R5, R154, c[0x0][0x2d0], -R3 ;  /* 0x0000b4009a057a23 */ /* 0x002fe40000010803 */
[----:B------:R-:W-:-:S04]  /*65d0*/  IMAD.MOV.U32 R154, RZ, RZ, R208 ;  /* 0x000000ffff9a7224 */ /* 0x000fc800078e00d0 */
[----:B------:R1:W2:Y:S02]  /*65e0*/  MUFU.EX2 R208, R5 ;  /* 0x0000000500d07308 */ /* 0x0002a40000000800 */
[----:B-1----:R-:W-:Y:S01]  /*65f0*/  FFMA.FTZ R5, R148, c[0x0][0x2d0], -R2 ;  /* 0x0000b40094057a23 */ /* 0x002fe20000010802 */
[----:B--2---:R-:W-:Y:S01]  /*6600*/  F2FP.PACK_AB R10, R208, R207 ;  /* 0x000000cfd00a723e */ /* 0x004fe200000000ff */
[----:B------:R-:W-:Y:S02]  /*6610*/  IMAD.MOV.U32 R148, RZ, RZ, R134 ;  /* 0x000000ffff947224 */ /* 0x000fe400078e0086 */
[----:B------:R-:W-:Y:S02]  /*6620*/  IMAD.MOV.U32 R134, RZ, RZ, R143 ;  /* 0x000000ffff867224 */ /* 0x000fe400078e008f */
[----:B------:R-:W-:Y:S02]  /*6630*/  IMAD.MOV.U32 R143, RZ, RZ, R68 ;  /* 0x000000ffff8f7224 */ /* 0x000fe400078e0044 */
[----:B------:R-:W-:-:S02]  /*6640*/  IMAD.MOV.U32 R68, RZ, RZ, R190 ;  /* 0x000000ffff447224 */ /* 0x000fc400078e00be */
[----:B------:R-:W-:Y:S02]  /*6650*/  IMAD.MOV.U32 R190, RZ, RZ, R203 ;  /* 0x000000ffffbe7224 */ /* 0x000fe400078e00cb */
[----:B------:R1:W-:Y:S01]  /*6660*/  MUFU.EX2 R203, R5 ;  /* 0x0000000500cb7308 */ /* 0x0003e20000000800 */
[----:B------:R-:W-:Y:S02]  /*6670*/  IMAD.MOV.U32 R75, RZ, RZ, R143 ;  /* 0x000000ffff4b7224 */ /* 0x000fe400078e008f */
[----:B------:R-:W-:Y:S02]  /*6680*/  IMAD.MOV.U32 R143, RZ, RZ, R141 ;  /* 0x000000ffff8f7224 */ /* 0x000fe400078e008d */
[----:B------:R-:W-:Y:S02]  /*6690*/  IMAD.MOV.U32 R141, RZ, RZ, R198 ;  /* 0x000000ffff8d7224 */ /* 0x000fe400078e00c6 */
[----:B------:R-:W-:Y:S02]  /*66a0*/  IMAD.MOV.U32 R157, RZ, RZ, R134 ;  /* 0x000000ffff9d7224 */ /* 0x000fe400078e0086 */
[----:B------:R-:W-:-:S02]  /*66b0*/  IMAD.MOV.U32 R134, RZ, RZ, R185 ;  /* 0x000000ffff867224 */ /* 0x000fc400078e00b9 */
[----:B-1----:R-:W-:Y:S02]  /*66c0*/  FFMA.FTZ R5, R147, c[0x0][0x2d0], -R2 ;  /* 0x0000b40093057a23 */ /* 0x002fe40000010802 */
[----:B------:R-:W-:Y:S02]  /*66d0*/  IMAD.MOV.U32 R147, RZ, RZ, R186 ;  /* 0x000000ffff937224 */ /* 0x000fe400078e00ba */
[----:B------:R1:W2:Y:S02]  /*66e0*/  MUFU.EX2 R200, R5 ;  /* 0x0000000500c87308 */ /* 0x0002a40000000800 */
[----:B-1----:R-:W-:Y:S01]  /*66f0*/  FFMA.FTZ R5, R149, c[0x0][0x2d0], -R2 ;  /* 0x0000b40095057a23 */ /* 0x002fe20000010802 */
[----:B--2---:R-:W-:Y:S01]  /*6700*/  F2FP.PACK_AB R9, R200, R203 ;  /* 0x000000cbc809723e */ /* 0x004fe200000000ff */
[----:B------:R-:W-:-:S04]  /*6710*/  IMAD.MOV.U32 R149, RZ, RZ, R201 ;  /* 0x000000ffff957224 */ /* 0x000fc800078e00c9 */
[----:B------:R1:W-:Y:S02]  /*6720*/  MUFU.EX2 R201, R5 ;  /* 0x0000000500c97308 */ /* 0x0003e40000000800 */
[----:B-1----:R-:W-:Y:S02]  /*6730*/  FFMA.FTZ R5, R146, c[0x0][0x2d0], -R2 ;  /* 0x0000b40092057a23 */ /* 0x002fe40000010802 */
[----:B------:R-:W-:-:S04]  /*6740*/  IMAD.MOV.U32 R146, RZ, RZ, R202 ;  /* 0x000000ffff927224 */ /* 0x000fc800078e00ca */
[----:B------:R1:W2:Y:S02]  /*6750*/  MUFU.EX2 R202, R5 ;  /* 0x0000000500ca7308 */ /* 0x0002a40000000800 */
[----:B-1----:R-:W-:Y:S01]  /*6760*/  FFMA.FTZ R5, R135, c[0x0][0x2d0], -R0 ;  /* 0x0000b40087057a23 */ /* 0x002fe20000010800 */
[----:B--2---:R-:W-:Y:S01]  /*6770*/  F2FP.PACK_AB R11, R202, R201 ;  /* 0x000000c9ca0b723e */ /* 0x004fe200000000ff */
[----:B------:R-:W-:-:S04]  /*6780*/  IMAD.MOV.U32 R135, RZ, RZ, R199 ;  /* 0x000000ffff877224 */ /* 0x000fc800078e00c7 */
[----:B------:R1:W2:Y:S02]  /*6790*/  MUFU.EX2 R199, R5 ;  /* 0x0000000500c77308 */ /* 0x0002a40000000800 */
[C---:B------:R-:W-:Y:S08]  /*67a0*/  HMMA.16816.F32 R112, R8.reuse, R20, R52 ;  /* 0x000000140870723c */ /* 0x040ff00000001834 */
[----:B------:R-:W-:Y:S01]  /*67b0*/  HMMA.16816.F32 R84, R8, R22, R36 ;  /* 0x000000160854723c */ /* 0x000fe20000001824 */
[----:B-1----:R-:W-:-:S02]  /*67c0*/  FFMA.FTZ R5, R138, c[0x0][0x2d0], -R0 ;  /* 0x0000b4008a057a23 */ /* 0x002fc40000010800 */
[----:B------:R-:W-:Y:S02]  /*67d0*/  IMAD.MOV.U32 R138, RZ, RZ, R117 ;  /* 0x000000ffff8a7224 */ /* 0x000fe400078e0075 */
[----:B------:R1:W-:Y:S03]  /*67e0*/  MUFU.EX2 R198, R5 ;  /* 0x0000000500c67308 */ /* 0x0003e60000000800 */
[C---:B---3--:R-:W-:Y:S08]  /*67f0*/  HMMA.16816.F32 R60, R8.reuse, R16, R60 ;  /* 0x00000010083c723c */ /* 0x048ff0000000183c */
[----:B------:R-:W-:Y:S01]  /*6800*/  HMMA.16816.F32 R56, R8, R18, R56 ;  /* 0x000000120838723c */ /* 0x000fe20000001838 */
[----:B-1----:R-:W-:-:S07]  /*6810*/  FFMA.FTZ R5, R142, c[0x0][0x2d0], -R0 ;  /* 0x0000b4008e057a23 */ /* 0x002fce0000010800 */
[C---:B----4-:R-:W-:Y:S01]  /*6820*/  HMMA.16816.F32 R52, R8.reuse, R12, R88 ;  /* 0x0000000c0834723c */ /* 0x050fe20000001858 */
[----:B------:R-:W-:Y:S02]  /*6830*/  IMAD.MOV.U32 R142, RZ, RZ, R189 ;  /* 0x000000ffff8e7224 */ /* 0x000fe400078e00bd */
[----:B------:R-:W-:Y:S02]  /*6840*/  IMAD.MOV.U32 R189, RZ, RZ, R197 ;  /* 0x000000ffffbd7224 */ /* 0x000fe400078e00c5 */
[----:B------:R1:W3:Y:S03]  /*6850*/  MUFU.EX2 R197, R5 ;  /* 0x0000000500c57308 */ /* 0x0002e60000000800 */
[C---:B------:R-:W-:Y:S08]  /*6860*/  HMMA.16816.F32 R48, R8.reuse, R14, R92 ;  /* 0x0000000e0830723c */ /* 0x040ff0000000185c */
[----:B------:R-:W-:Y:S01]  /*6870*/  HMMA.16816.F32 R44, R8, R24, R100 ;  /* 0x00000018082c723c */ /* 0x000fe20000001864 */
[----:B-1----:R-:W-:-:S02]  /*6880*/  FFMA.FTZ R5, R180, c[0x0][0x2d0], -R4 ;  /* 0x0000b400b4057a23 */ /* 0x002fc40000010804 */
[----:B------:R-:W-:-:S05]  /*6890*/  IMAD.MOV.U32 R180, RZ, RZ, R191 ;  /* 0x000000ffffb47224 */ /* 0x000fca00078e00bf */
[----:B------:R-:W-:Y:S01]  /*68a0*/  HMMA.16816.F32 R36, R8, R26, R96 ;  /* 0x0000001a0824723c */ /* 0x000fe20000001860 */
[----:B------:R1:W-:Y:S06]  /*68b0*/  MUFU.EX2 R191, R5 ;  /* 0x0000000500bf7308 */ /* 0x0003ec0000000800 */
[----:B------:R-:W-:Y:S02]  /*68c0*/  F2FP.PACK_AB R8, R210, R209 ;  /* 0x000000d1d208723e */ /* 0x000fe400000000ff */
[----:B--2---:R-:W-:Y:S02]  /*68d0*/  F2FP.PACK_AB R9, R199, R205 ;  /* 0x000000cdc709723e */ /* 0x004fe400000000ff */
[----:B------:R-:W-:-:S02]  /*68e0*/  F2FP.PACK_AB R10, R212, R211 ;  /* 0x000000d3d40a723e */ /* 0x000fc400000000ff */
[----:B---3--:R-:W-:Y:S01]  /*68f0*/  F2FP.PACK_AB R11, R197, R198 ;  /* 0x000000c6c50b723e */ /* 0x008fe200000000ff */
[----:B-1----:R-:W-:Y:S02]  /*6900*/  FFMA.FTZ R5, R181, c[0x0][0x2d0], -R4 ;  /* 0x0000b400b5057a23 */ /* 0x002fe40000010804 */
[----:B------:R-:W-:-:S04]  /*6910*/  IMAD.MOV.U32 R181, RZ, RZ, R68 ;  /* 0x000000ffffb57224 */ /* 0x000fc800078e0044 */
[----:B------:R-:W-:Y:S01]  /*6920*/  HMMA.16816.F32 R92, R8, R18, R76 ;  /* 0x00000012085c723c */ /* 0x000fe2000000184c */
[----:B------:R1:W-:Y:S01]  /*6930*/  MUFU.EX2 R193, R5 ;  /* 0x0000000500c17308 */ /* 0x0003e20000000800 */
[----:B------:R-:W-:-:S06]  /*6940*/  IMAD.MOV.U32 R68, RZ, RZ, R195 ;  /* 0x000000ffff447224 */ /* 0x000fcc00078e00c3 */
[C---:B------:R-:W-:Y:S08]  /*6950*/  HMMA.16816.F32 R104, R8.reuse, R20, R104 ;  /* 0x000000140868723c */ /* 0x040ff00000001868 */
[----:B------:R-:W-:Y:S01]  /*6960*/  HMMA.16816.F32 R108, R8, R22, R108 ;  /* 0x00000016086c723c */ /* 0x000fe2000000186c */
[----:B-1----:R-:W-:Y:S01]  /*6970*/  FFMA.FTZ R5, R182, c[0x0][0x2d0], -R4 ;  /* 0x0000b400b6057a23 */ /* 0x002fe20000010804 */
[----:B------:R-:W1:Y:S01]  /*6980*/  LDSM.16.MT88.4 R20, [R224+0x2000] ;  /* 0x00200000e014783b */ /* 0x000e620000004200 */
[----:B------:R-:W-:-:S02]  /*6990*/  IMAD.MOV.U32 R182, RZ, RZ, R189 ;  /* 0x000000ffffb67224 */ /* 0x000fc400078e00bd */
[----:B------:R2:W-:Y:S03]  /*69a0*/  MUFU.EX2 R195, R5 ;  /* 0x0000000500c37308 */ /* 0x0005e60000000800 */
[C---:B------:R-:W-:Y:S08]  /*69b0*/  HMMA.16816.F32 R88, R8.reuse, R12, R64 ;  /* 0x0000000c0858723c */ /* 0x040ff00000001840 */
[----:B------:R-:W-:Y:S01]  /*69c0*/  HMMA.16816.F32 R76, R8, R14, R40 ;  /* 0x0000000e084c723c */ /* 0x000fe20000001828 */
[----:B------:R-:W3:Y:S01]  /*69d0*/  LDSM.16.MT88.4 R12, [R225+0x2000] ;  /* 0x00200000e10c783b */ /* 0x000ee20000004200 */
[----:B--2---:R-:W-:-:S02]  /*69e0*/  FFMA.FTZ R5, R183, c[0x0][0x2d0], -R4 ;  /* 0x0000b400b7057a23 */ /* 0x004fc40000010804 */
[----:B------:R-:W-:-:S04]  /*69f0*/  IMAD.MOV.U32 R183, RZ, RZ, R196 ;  /* 0x000000ffffb77224 */ /* 0x000fc800078e00c4 */
[C---:B------:R-:W-:Y:S01]  /*6a00*/  HMMA.16816.F32 R100, R8.reuse, R16, R80 ;  /* 0x000000100864723c */ /* 0x040fe20000001850 */
[----:B------:R2:W-:Y:S01]  /*6a10*/  MUFU.EX2 R196, R5 ;  /* 0x0000000500c47308 */ /* 0x0005e20000000800 */
[----:B------:R-:W4:Y:S06]  /*6a20*/  LDSM.16.MT88.4 R16, [R228+0x2000] ;  /* 0x00200000e410783b */ /* 0x000f2c0000004200 */
[C---:B------:R-:W-:Y:S08]  /*6a30*/  HMMA.16816.F32 R32, R8.reuse, R24, R32 ;  /* 0x000000180820723c */ /* 0x040ff00000001820 */
[----:B------:R-:W-:Y:S01]  /*6a40*/  HMMA.16816.F32 R28, R8, R26, R28 ;  /* 0x0000001a081c723c */ /* 0x000fe2000000181c */
[----:B--2---:R-:W-:Y:S01]  /*6a50*/  FFMA.FTZ R5, R145, c[0x0][0x2d0], -R0 ;  /* 0x0000b40091057a23 */ /* 0x004fe20000010800 */
[----:B------:R-:W2:Y:S01]  /*6a60*/  LDSM.16.MT88.4 R24, [R227+0x2000] ;  /* 0x00200000e318783b */ /* 0x000ea20000004200 */
[----:B------:R-:W-:-:S02]  /*6a70*/  IMAD.MOV.U32 R145, RZ, RZ, R190 ;  /* 0x000000ffff917224 */ /* 0x000fc400078e00be */
[----:B------:R1:W-:Y:S02]  /*6a80*/  MUFU.EX2 R189, R5 ;  /* 0x0000000500bd7308 */ /* 0x0003e40000000800 */
[----:B-1----:R-:W-:-:S06]  /*6a90*/  FFMA.FTZ R5, R171, c[0x0][0x2d0], -R3 ;  /* 0x0000b400ab057a23 */ /* 0x002fcc0000010803 */
[----:B------:R1:W-:Y:S02]  /*6aa0*/  MUFU.EX2 R188, R5 ;  /* 0x0000000500bc7308 */ /* 0x0003e40000000800 */
[----:B-1----:R-:W-:Y:S02]  /*6ab0*/  FFMA.FTZ R5, R177, c[0x0][0x2d0], -R3 ;  /* 0x0000b400b1057a23 */ /* 0x002fe40000010803 */
[----:B------:R-:W-:-:S04]  /*6ac0*/  IMAD.MOV.U32 R177, RZ, RZ, R184 ;  /* 0x000000ffffb17224 */ /* 0x000fc800078e00b8 */
[----:B------:R1:W1:Y:S02]  /*6ad0*/  MUFU.EX2 R190, R5 ;  /* 0x0000000500be7308 */ /* 0x0002640000000800 */
[----:B-1----:R-:W-:Y:S01]  /*6ae0*/  FFMA.FTZ R5, R178, c[0x0][0x2d0], -R3 ;  /* 0x0000b400b2057a23 */ /* 0x002fe20000010803 */
[----:B------:R-:W-:Y:S01]  /*6af0*/  F2FP.PACK_AB R8, R190, R188 ;  /* 0x000000bcbe08723e */ /* 0x000fe200000000ff */
[----:B------:R-:W-:-:S04]  /*6b00*/  IMAD.MOV.U32 R178, RZ, RZ, R194 ;  /* 0x000000ffffb27224 */ /* 0x000fc800078e00c2 */
[----:B------:R1:W-:Y:S02]  /*6b10*/  MUFU.EX2 R192, R5 ;  /* 0x0000000500c07308 */ /* 0x0003e40000000800 */
[----:B-1----:R-:W-:-:S06]  /*6b20*/  FFMA.FTZ R5, R179, c[0x0][0x2d0], -R3 ;  /* 0x0000b400b3057a23 */ /* 0x002fcc0000010803 */
[----:B------:R1:W1:Y:S02]  /*6b30*/  MUFU.EX2 R194, R5 ;  /* 0x0000000500c27308 */ /* 0x0002640000000800 */
[----:B-1----:R-:W-:Y:S01]  /*6b40*/  FFMA.FTZ R5, R170, c[0x0][0x2d0], -R2 ;  /* 0x0000b400aa057a23 */ /* 0x002fe20000010802 */
[----:B------:R-:W-:-:S05]  /*6b50*/  F2FP.PACK_AB R10, R194, R192 ;  /* 0x000000c0c20a723e */ /* 0x000fca00000000ff */
        /* <DEDUP_REMOVED lines=10> */
[----:B------:R1:W1:Y:S02]  /*6c00*/  MUFU.EX2 R118, R5 ;  /* 0x0000000500767308 */ /* 0x0002640000000800 */
[C---:B------:R-:W-:Y:S08]  /*6c10*/  HMMA.16816.F32 R128, R8.reuse, R20, R112 ;  /* 0x000000140880723c */ /* 0x040ff00000001870 */
[----:B------:R-:W-:Y:S01]  /*6c20*/  HMMA.16816.F32 R124, R8, R22, R84 ;  /* 0x00000016087c723c */ /* 0x000fe20000001854 */
[----:B-1----:R-:W-:-:S04]  /*6c30*/  FFMA.FTZ R5, R155, c[0x0][0x2d0], -R0 ;  /* 0x0000b4009b057a23 */ /* 0x002fc80000010800 */
[----:B------:R1:W-:Y:S03]  /*6c40*/  MUFU.EX2 R117, R5 ;  /* 0x0000000500757308 */ /* 0x0003e60000000800 */
[C---:B---3--:R-:W-:Y:S08]  /*6c50*/  HMMA.16816.F32 R96, R8.reuse, R12, R52 ;  /* 0x0000000c0860723c */ /* 0x048ff00000001834 */
[----:B----4-:R-:W-:Y:S01]  /*6c60*/  HMMA.16816.F32 R120, R8, R16, R60 ;  /* 0x000000100878723c */ /* 0x010fe2000000183c */
[----:B-1----:R-:W-:-:S07]  /*6c70*/  FFMA.FTZ R5, R156, c[0x0][0x2d0], -R0 ;  /* 0x0000b4009c057a23 */ /* 0x002fce0000010800 */
[C---:B------:R-:W-:Y:S01]  /*6c80*/  HMMA.16816.F32 R112, R8.reuse, R18, R56 ;  /* 0x000000120870723c */ /* 0x040fe20000001838 */
[----:B------:R1:W3:Y:S07]  /*6c90*/  MUFU.EX2 R116, R5 ;  /* 0x0000000500747308 */ /* 0x0002ee0000000800 */
[C---:B------:R-:W-:Y:S08]  /*6ca0*/  HMMA.16816.F32 R84, R8.reuse, R14, R48 ;  /* 0x0000000e0854723c */ /* 0x040ff00000001830 */
[----:B--2---:R-:W-:Y:S01]  /*6cb0*/  HMMA.16816.F32 R80, R8, R24, R44 ;  /* 0x000000180850723c */ /* 0x004fe2000000182c */
[----:B-1----:R-:W-:-:S02]  /*6cc0*/  FFMA.FTZ R5, R178, c[0x0][0x2d0], -R4 ;  /* 0x0000b400b2057a23 */ /* 0x002fc40000010804 */
[----:B------:R-:W-:Y:S02]  /*6cd0*/  IMAD.MOV.U32 R178, RZ, RZ, R177 ;  /* 0x000000ffffb27224 */ /* 0x000fe400078e00b1 */
[----:B------:R-:W-:-:S03]  /*6ce0*/  IMAD.MOV.U32 R177, RZ, RZ, R145 ;  /* 0x000000ffffb17224 */ /* 0x000fc600078e0091 */
[----:B------:R-:W-:Y:S01]  /*6cf0*/  HMMA.16816.F32 R52, R8, R26, R36 ;  /* 0x0000001a0834723c */ /* 0x000fe20000001824 */
[----:B------:R-:W-:Y:S02]  /*6d00*/  IMAD.MOV.U32 R145, RZ, RZ, R183 ;  /* 0x000000ffff917224 */ /* 0x000fe400078e00b7 */
[----:B------:R-:W-:Y:S02]  /*6d10*/  IMAD.MOV.U32 R183, RZ, RZ, R182 ;  /* 0x000000ffffb77224 */ /* 0x000fe400078e00b6 */
[----:B------:R-:W-:Y:S02]  /*6d20*/  IMAD.MOV.U32 R182, RZ, RZ, R181 ;  /* 0x000000ffffb67224 */ /* 0x000fe400078e00b5 */
[----:B------:R-:W-:Y:S01]  /*6d30*/  F2FP.PACK_AB R8, R193, R191 ;  /* 0x000000bfc108723e */ /* 0x000fe200000000ff */
[----:B------:R-:W-:Y:S01]  /*6d40*/  IMAD.MOV.U32 R181, RZ, RZ, R180 ;  /* 0x000000ffffb57224 */ /* 0x000fe200078e00b4 */
[----:B------:R-:W-:Y:S01]  /*6d50*/  F2FP.PACK_AB R9, R118, R189 ;  /* 0x000000bd7609723e */ /* 0x000fe200000000ff */
[----:B------:R-:W-:Y:S01]  /*6d60*/  IMAD.MOV.U32 R180, RZ, RZ, R142 ;  /* 0x000000ffffb47224 */ /* 0x000fe200078e008e */
[----:B------:R-:W-:Y:S01]  /*6d70*/  F2FP.PACK_AB R10, R196, R195 ;  /* 0x000000c3c40a723e */ /* 0x000fe200000000ff */
[----:B------:R-:W-:Y:S01]  /*6d80*/  IMAD.MOV.U32 R142, RZ, RZ, R138 ;  /* 0x000000ffff8e7224 */ /* 0x000fe200078e008a */
[----:B---3--:R-:W-:Y:S01]  /*6d90*/  F2FP.PACK_AB R11, R116, R117 ;  /* 0x00000075740b723e */ /* 0x008fe200000000ff */
[----:B------:R-:W-:-:S02]  /*6da0*/  IMAD.MOV.U32 R138, RZ, RZ, R135 ;  /* 0x000000ffff8a7224 */ /* 0x000fc400078e0087 */
[----:B------:R-:W-:Y:S02]  /*6db0*/  IMAD.MOV.U32 R135, RZ, RZ, R146 ;  /* 0x000000ffff877224 */ /* 0x000fe400078e0092 */
[----:B------:R-:W-:Y:S02]  /*6dc0*/  IMAD.MOV.U32 R146, RZ, RZ, R149 ;  /* 0x000000ffff927224 */ /* 0x000fe400078e0095 */
[----:B------:R-:W-:Y:S01]  /*6dd0*/  HMMA.16816.F32 R48, R8, R16, R100 ;  /* 0x000000100830723c */ /* 0x000fe20000001864 */
[----:B------:R1:W-:Y:S01]  /*6de0*/  MUFU.EX2 R101, R5 ;  /* 0x0000000500657308 */ /* 0x0003e20000000800 */
[----:B------:R-:W-:Y:S02]  /*6df0*/  IMAD.MOV.U32 R149, RZ, RZ, R148 ;  /* 0x000000ffff957224 */ /* 0x000fe400078e0094 */
[----:B------:R-:W-:Y:S02]  /*6e00*/  IMAD.MOV.U32 R148, RZ, RZ, R154 ;  /* 0x000000ffff947224 */ /* 0x000fe400078e009a */
[----:B------:R-:W-:-:S02]  /*6e10*/  IMAD.MOV.U32 R154, RZ, RZ, R152 ;  /* 0x000000ffff9a7224 */ /* 0x000fc400078e0098 */
[C---:B------:R-:W-:Y:S01]  /*6e20*/  HMMA.16816.F32 R64, R8.reuse, R20, R104 ;  /* 0x000000140840723c */ /* 0x040fe20000001868 */
[----:B------:R-:W-:Y:S02]  /*6e30*/  IMAD.MOV.U32 R152, RZ, RZ, R150 ;  /* 0x000000ffff987224 */ /* 0x000fe400078e0096 */
[----:B------:R-:W-:Y:S02]  /*6e40*/  IMAD.MOV.U32 R150, RZ, RZ, R133 ;  /* 0x000000ffff967224 */ /* 0x000fe400078e0085 */
[----:B------:R-:W-:Y:S02]  /*6e50*/  IMAD.MOV.U32 R133, RZ, RZ, R236 ;  /* 0x000000ffff857224 */ /* 0x000fe400078e00ec */
[----:B------:R2:W5:Y:S01]  /*6e60*/  LDL.LU R236, [R1+0x94] ;  /* 0x0000940001ec7983 */ /* 0x0005620000300800 */
[----:B------:R-:W-:Y:S01]  /*6e70*/  HMMA.16816.F32 R168, R8, R24, R32 ;  /* 0x0000001808a8723c */ /* 0x000fe20000001820 */
[----:B-1----:R-:W-:Y:S02]  /*6e80*/  FFMA.FTZ R5, R178, c[0x0][0x2d0], -R3 ;  /* 0x0000b400b2057a23 */ /* 0x002fe40000010803 */
[----:B------:R-:W-:-:S02]  /*6e90*/  IMAD.MOV.U32 R178, RZ, RZ, R177 ;  /* 0x000000ffffb27224 */ /* 0x000fc400078e00b1 */
[----:B------:R1:W-:Y:S01]  /*6ea0*/  MUFU.EX2 R102, R5 ;  /* 0x0000000500667308 */ /* 0x0003e20000000800 */
[----:B------:R-:W-:Y:S02]  /*6eb0*/  IMAD.MOV.U32 R177, RZ, RZ, R145 ;  /* 0x000000ffffb17224 */ /* 0x000fe400078e0091 */
[----:B------:R-:W-:Y:S01]  /*6ec0*/  IMAD.MOV.U32 R145, RZ, RZ, R183 ;  /* 0x000000ffff917224 */ /* 0x000fe200078e00b7 */
[----:B------:R-:W-:Y:S01]  /*6ed0*/  HMMA.16816.F32 R44, R8, R18, R92 ;  /* 0x00000012082c723c */ /* 0x000fe2000000185c */
[----:B------:R-:W-:Y:S01]  /*6ee0*/  IMAD.MOV.U32 R183, RZ, RZ, R182 ;  /* 0x000000ffffb77224 */ /* 0x000fe200078e00b6 */
[----:B------:R-:W-:Y:S01]  /*6ef0*/  LDSM.16.MT88.4 R16, [R228+0x2800] ;  /* 0x00280000e410783b */ /* 0x000fe20000004200 */
[----:B------:R-:W-:Y:S02]  /*6f00*/  IMAD.MOV.U32 R182, RZ, RZ, R181 ;  /* 0x000000ffffb67224 */ /* 0x000fe400078e00b5 */
[----:B------:R-:W-:-:S03]  /*6f10*/  IMAD.MOV.U32 R181, RZ, RZ, R180 ;  /* 0x000000ffffb57224 */ /* 0x000fc600078e00b4 */
[C---:B------:R-:W-:Y:S01]  /*6f20*/  HMMA.16816.F32 R60, R8.reuse, R22, R108 ;  /* 0x00000016083c723c */ /* 0x040fe2000000186c */
[----:B-1----:R-:W-:Y:S01]  /*6f30*/  FFMA.FTZ R5, R178, c[0x0][0x2d0], -R3 ;  /* 0x0000b400b2057a23 */ /* 0x002fe20000010803 */
[----:B------:R-:W1:Y:S01]  /*6f40*/  LDSM.16.MT88.4 R20, [R224+0x2800] ;  /* 0x00280000e014783b */ /* 0x000e620000004200 */
[----:B------:R-:W-:Y:S02]  /*6f50*/  IMAD.MOV.U32 R180, RZ, RZ, R142 ;  /* 0x000000ffffb47224 */ /* 0x000fe400078e008e */
[----:B------:R3:W4:Y:S01]  /*6f60*/  MUFU.EX2 R104, R5 ;  /* 0x0000000500687308 */ /* 0x0007220000000800 */
[----:B------:R-:W-:Y:S02]  /*6f70*/  IMAD.MOV.U32 R142, RZ, RZ, R138 ;  /* 0x000000ffff8e7224 */ /* 0x000fe400078e008a */
[----:B------:R-:W-:Y:S01]  /*6f80*/  HMMA.16816.F32 R40, R8, R12, R88 ;  /* 0x0000000c0828723c */ /* 0x000fe20000001858 */
[----:B------:R-:W-:Y:S02]  /*6f90*/  IMAD.MOV.U32 R138, RZ, RZ, R135 ;  /* 0x000000ffff8a7224 */ /* 0x000fe400078e0087 */
[----:B------:R-:W-:-:S02]  /*6fa0*/  IMAD.MOV.U32 R135, RZ, RZ, R146 ;  /* 0x000000ffff877224 */ /* 0x000fc400078e0092 */
[----:B------:R-:W-:Y:S02]  /*6fb0*/  IMAD.MOV.U32 R146, RZ, RZ, R149 ;  /* 0x000000ffff927224 */ /* 0x000fe400078e0095 */
[----:B------:R-:W-:Y:S01]  /*6fc0*/  IMAD.MOV.U32 R149, RZ, RZ, R148 ;  /* 0x000000ffff957224 */ /* 0x000fe200078e0094 */
[----:B------:R-:W-:Y:S01]  /*6fd0*/  HMMA.16816.F32 R56, R8, R14, R76 ;  /* 0x0000000e0838723c */ /* 0x000fe2000000184c */
[----:B---3--:R-:W-:Y:S01]  /*6fe0*/  FFMA.FTZ R5, R177, c[0x0][0x2d0], -R3 ;  /* 0x0000b400b1057a23 */ /* 0x008fe20000010803 */
[----:B------:R-:W3:Y:S01]  /*6ff0*/  LDSM.16.MT88.4 R12, [R225+0x2800] ;  /* 0x00280000e10c783b */ /* 0x000ee20000004200 */
[----:B------:R-:W-:Y:S02]  /*7000*/  IMAD.MOV.U32 R177, RZ, RZ, R145 ;  /* 0x000000ffffb17224 */ /* 0x000fe400078e0091 */
[----:B------:R-:W-:Y:S02]  /*7010*/  IMAD.MOV.U32 R145, RZ, RZ, R183 ;  /* 0x000000ffff917224 */ /* 0x000fe400078e00b7 */
[----:B------:R-:W-:-:S02]  /*7020*/  IMAD.MOV.U32 R183, RZ, RZ, R182 ;  /* 0x000000ffffb77224 */ /* 0x000fc400078e00b6 */
[----:B------:R-:W-:Y:S02]  /*7030*/  IMAD.MOV.U32 R182, RZ, RZ, R181 ;  /* 0x000000ffffb67224 */ /* 0x000fe400078e00b5 */
[----:B------:R-:W-:Y:S02]  /*7040*/  IMAD.MOV.U32 R181, RZ, RZ, R180 ;  /* 0x000000ffffb57224 */ /* 0x000fe400078e00b4 */
[----:B------:R-:W-:Y:S02]  /*7050*/  IMAD.MOV.U32 R180, RZ, RZ, R142 ;  /* 0x000000ffffb47224 */ /* 0x000fe400078e008e */
        /* <DEDUP_REMOVED lines=23> */
[----:B------:R-:W-:Y:S01]  /*71d0*/  IMAD.MOV.U32 R149, RZ, RZ, R148 ;  /* 0x000000ffff957224 */ /* 0x000fe200078e0094 */
[----:B------:R2:W5:Y:S01]  /*71e0*/  LDL.LU R235, [R1+0x90] ;  /* 0x0000900001eb7983 */ /* 0x0005620000300800 */
[----:B------:R-:W-:Y:S02]  /*71f0*/  FFMA.FTZ R6, R234, c[0x0][0x2d0], -R4 ;  /* 0x0000b400ea067a23 */ /* 0x000fe40000010804 */
[----:B------:R-:W-:Y:S01]  /*7200*/  IMAD.MOV.U32 R148, RZ, RZ, R154 ;  /* 0x000000ffff947224 */ /* 0x000fe200078e009a */
[----:B------:R2:W5:Y:S01]  /*7210*/  LDL.LU R234, [R1+0x8c] ;  /* 0x00008c0001ea7983 */ /* 0x0005620000300800 */
[----:B------:R-:W-:-:S03]  /*7220*/  IMAD.MOV.U32 R154, RZ, RZ, R152 ;  /* 0x000000ffff9a7224 */ /* 0x000fc600078e0098 */
[----:B------:R-:W2:Y:S01]  /*7230*/  LDL R152, [R1+0x58] ;  /* 0x0000580001987983 */ /* 0x000ea20000100800 */
[----:B------:R-:W-:Y:S02]  /*7240*/  FFMA.FTZ R35, R178, c[0x0][0x2d0], -R4 ;  /* 0x0000b400b2237a23 */ /* 0x000fe40000010804 */
        /* <DEDUP_REMOVED lines=14> */
[----:B------:R-:W-:Y:S01]  /*7330*/  IMAD.MOV.U32 R182, RZ, RZ, R181 ;  /* 0x000000ffffb67224 */ /* 0x000fe200078e00b5 */
[----:B------:R1:W-:Y:S01]  /*7340*/  MUFU.EX2 R105, R5 ;  /* 0x0000000500697308 */ /* 0x0003e20000000800 */
[----:B------:R-:W-:Y:S02]  /*7350*/  FFMA.FTZ R34, R233, c[0x0][0x2d0], -R4 ;  /* 0x0000b400e9227a23 */ /* 0x000fe40000010804 */
[----:B------:R-:W-:Y:S01]  /*7360*/  IMAD.MOV.U32 R154, RZ, RZ, R68 ;  /* 0x000000ffff9a7224 */ /* 0x000fe200078e0044 */
[----:B------:R2:W5:Y:S01]  /*7370*/  LDL.LU R233, [R1+0x88] ;  /* 0x0000880001e97983 */ /* 0x0005620000300800 */
[----:B------:R-:W-:-:S02]  /*7380*/  IMAD.MOV.U32 R181, RZ, RZ, R180 ;  /* 0x000000ffffb57224 */ /* 0x000fc400078e00b4 */
[----:B------:R-:W-:Y:S02]  /*7390*/  FFMA.FTZ R68, R232, c[0x0][0x2d0], -R4 ;  /* 0x0000b400e8447a23 */ /* 0x000fe40000010804 */
[----:B------:R-:W-:Y:S01]  /*73a0*/  IMAD.MOV.U32 R180, RZ, RZ, R142 ;  /* 0x000000ffffb47224 */ /* 0x000fe200078e008e */
[----:B------:R2:W5:Y:S01]  /*73b0*/  LDL.LU R232, [R1+0x84] ;  /* 0x0000840001e87983 */ /* 0x0005620000300800 */
[----:B------:R-:W-:Y:S02]  /*73c0*/  IMAD.MOV.U32 R142, RZ, RZ, R138 ;  /* 0x000000ffff8e7224 */ /* 0x000fe400078e008a */
[----:B------:R-:W-:Y:S02]  /*73d0*/  FFMA.FTZ R92, R230, c[0x0][0x2d0], -R4 ;  /* 0x0000b400e65c7a23 */ /* 0x000fe40000010804 */
[----:B------:R-:W-:Y:S02]  /*73e0*/  IMAD.MOV.U32 R138, RZ, RZ, R135 ;  /* 0x000000ffff8a7224 */ /* 0x000fe400078e0087 */
[----:B-1----:R-:W-:-:S02]  /*73f0*/  FFMA.FTZ R5, R231, c[0x0][0x2d0], -R3 ;  /* 0x0000b400e7057a23 */ /* 0x002fc40000010803 */
[----:B------:R1:W5:Y:S01]  /*7400*/  LDL.LU R231, [R1+0x80] ;  /* 0x0000800001e77983 */ /* 0x0003620000300800 */
[----:B------:R-:W-:Y:S02]  /*7410*/  FFMA.FTZ R103, R229, c[0x0][0x2d0], -R4 ;  /* 0x0000b400e5677a23 */ /* 0x000fe40000010804 */
[----:B------:R-:W-:Y:S01]  /*7420*/  IMAD.MOV.U32 R135, RZ, RZ, R146 ;  /* 0x000000ffff877224 */ /* 0x000fe200078e0092 */
[----:B------:R1:W5:Y:S01]  /*7430*/  LDL.LU R230, [R1+0x7c] ;  /* 0x00007c0001e67983 */ /* 0x0003620000300800 */
[----:B------:R-:W-:Y:S02]  /*7440*/  FFMA.FTZ R107, R226, c[0x0][0x2d0], -R4 ;  /* 0x0000b400e26b7a23 */ /* 0x000fe40000010804 */
[----:B------:R-:W-:Y:S01]  /*7450*/  IMAD.MOV.U32 R146, RZ, RZ, R149 ;  /* 0x000000ffff927224 */ /* 0x000fe200078e0095 */
[----:B------:R1:W5:Y:S01]  /*7460*/  LDL.LU R229, [R1+0x78] ;  /* 0x0000780001e57983 */ /* 0x0003620000300800 */
[----:B------:R-:W-:-:S03]  /*7470*/  IMAD.MOV.U32 R149, RZ, RZ, R154 ;  /* 0x000000ffff957224 */ /* 0x000fc600078e009a */
[----:B------:R1:W5:Y:S04]  /*7480*/  LDL.LU R226, [R1+0x74] ;  /* 0x0000740001e27983 */ /* 0x0003680000300800 */
[----:B------:R-:W2:Y:S01]  /*7490*/  LDL R154, [R1+0x20] ;  /* 0x00002000019a7983 */ /* 0x000ea20000100800 */
[----:B------:R-:W-:Y:S01]  /*74a0*/  HMMA.16816.F32 R88, R8, R26, R28 ;  /* 0x0000001a0858723c */ /* 0x000fe2000000181c */
[----:B------:R-:W-:Y:S02]  /*74b0*/  FFMA.FTZ R4, R179, c[0x0][0x2d0], -R2 ;  /* 0x0000b400b3047a23 */ /* 0x000fe40000010802 */
[----:B------:R-:W1:Y:S01]  /*74c0*/  LDSM.16.MT88.4 R8, [R227+0x2800] ;  /* 0x00280000e308783b */ /* 0x000e620000004200 */
[----:B------:R-:W-:Y:S02]  /*74d0*/  IMAD.MOV.U32 R179, RZ, RZ, R178 ;  /* 0x000000ffffb37224 */ /* 0x000fe400078e00b2 */
[----:B------:R-:W-:-:S02]  /*74e0*/  FFMA.FTZ R33, R174, c[0x0][0x2d0], -R0 ;  /* 0x0000b400ae217a23 */ /* 0x000fc40000010800 */
[--C-:B------:R-:W-:Y:S02]  /*74f0*/  FFMA.FTZ R32, R173, c[0x0][0x2d0], -R0.reuse ;  /* 0x0000b400ad207a23 */ /* 0x100fe40000010800 */
[--C-:B------:R-:W-:Y:S02]  /*7500*/  FFMA.FTZ R25, R172, c[0x0][0x2d0], -R0.reuse ;  /* 0x0000b400ac197a23 */ /* 0x100fe40000010800 */
[----:B------:R-:W-:Y:S02]  /*7510*/  IMAD.MOV.U32 R178, RZ, RZ, R177 ;  /* 0x000000ffffb27224 */ /* 0x000fe400078e00b1 */
[--C-:B------:R-:W-:Y:S02]  /*7520*/  FFMA.FTZ R24, R167, c[0x0][0x2d0], -R0.reuse ;  /* 0x0000b400a7187a23 */ /* 0x100fe40000010800 */
[--C-:B------:R-:W-:Y:S02]  /*7530*/  FFMA.FTZ R108, R165, c[0x0][0x2d0], -R0.reuse ;  /* 0x0000b400a56c7a23 */ /* 0x100fe40000010800 */
[----:B------:R-:W-:-:S02]  /*7540*/  FFMA.FTZ R109, R164, c[0x0][0x2d0], -R0 ;  /* 0x0000b400a46d7a23 */ /* 0x000fc40000010800 */
[--C-:B------:R-:W-:Y:S02]  /*7550*/  FFMA.FTZ R110, R163, c[0x0][0x2d0], -R0.reuse ;  /* 0x0000b400a36e7a23 */ /* 0x100fe40000010800 */
[----:B------:R-:W-:Y:S02]  /*7560*/  FFMA.FTZ R111, R162, c[0x0][0x2d0], -R0 ;  /* 0x0000b400a26f7a23 */ /* 0x000fe40000010800 */
[--C-:B------:R-:W-:Y:S02]  /*7570*/  FFMA.FTZ R31, R145, c[0x0][0x2d0], -R3.reuse ;  /* 0x0000b400911f7a23 */ /* 0x100fe40000010803 */
[----:B------:R-:W-:Y:S01]  /*7580*/  FFMA.FTZ R30, R183, c[0x0][0x2d0], -R3 ;  /* 0x0000b400b71e7a23 */ /* 0x000fe20000010803 */
[----:B------:R-:W-:Y:S01]  /*7590*/  MUFU.EX2 R106, R5 ;  /* 0x00000005006a7308 */ /* 0x000fe20000000800 */
[----:B------:R-:W-:Y:S01]  /*75a0*/  IMAD.MOV.U32 R177, RZ, RZ, R138 ;  /* 0x000000ffffb17224 */ /* 0x000fe200078e008a */
[----:B------:R-:W-:Y:S01]  /*75b0*/  LDSM.16.MT88.4 R164, [R225+0x3000] ;  /* 0x00300000e1a4783b */ /* 0x000fe20000004200 */
[----:B------:R-:W-:-:S02]  /*75c0*/  FFMA.FTZ R0, R179, c[0x0][0x2d0], -R2 ;  /* 0x0000b400b3007a23 */ /* 0x000fc40000010802 */
[----:B------:R-:W-:Y:S02]  /*75d0*/  IMAD.MOV.U32 R138, RZ, RZ, R135 ;  /* 0x000000ffff8a7224 */ /* 0x000fe400078e0087 */
[----:B------:R-:W-:Y:S01]  /*75e0*/  IMAD.MOV.U32 R135, RZ, RZ, R146 ;  /* 0x000000ffff877224 */ /* 0x000fe200078e0092 */
[----:B------:R1:W-:Y:S01]  /*75f0*/  MUFU.EX2 R93, R0 ;  /* 0x00000000005d7308 */ /* 0x0003e20000000800 */
[--C-:B------:R-:W-:Y:S02]  /*7600*/  FFMA.FTZ R26, R178, c[0x0][0x2d0], -R3.reuse ;  /* 0x0000b400b21a7a23 */ /* 0x100fe40000010803 */
[----:B------:R-:W-:Y:S02]  /*7610*/  FFMA.FTZ R27, R177, c[0x0][0x2d0], -R3 ;  /* 0x0000b400b11b7a23 */ /* 0x000fe40000010803 */
[----:B------:R-:W-:Y:S02]  /*7620*/  IMAD.MOV.U32 R146, RZ, RZ, R147 ;  /* 0x000000ffff927224 */ /* 0x000fe400078e0093 */
[----:B------:R-:W-:-:S02]  /*7630*/  FFMA.FTZ R3, R181, c[0x0][0x2d0], -R2 ;  /* 0x0000b400b5037a23 */ /* 0x000fc40000010802 */
[----:B------:R-:W-:Y:S02]  /*7640*/  IMAD.MOV.U32 R147, RZ, RZ, R160 ;  /* 0x000000ffff937224 */ /* 0x000fe400078e00a0 */
[----:B------:R-:W-:Y:S01]  /*7650*/  IMAD.MOV.U32 R160, RZ, RZ, R159 ;  /* 0x000000ffffa07224 */ /* 0x000fe200078e009f */
[----:B------:R-:W3:Y:S01]  /*7660*/  MUFU.EX2 R100, R4 ;  /* 0x0000000400647308 */ /* 0x000ee20000000800 */
[----:B------:R-:W-:Y:S02]  /*7670*/  IMAD.MOV.U32 R159, RZ, RZ, R158 ;  /* 0x000000ffff9f7224 */ /* 0x000fe400078e009e */
[----:B-1----:R-:W-:Y:S02]  /*7680*/  FFMA.FTZ R0, R182, c[0x0][0x2d0], -R2 ;  /* 0x0000b400b6007a23 */ /* 0x002fe40000010802 */
[----:B------:R-:W-:-:S03]  /*7690*/  IMAD.MOV.U32 R158, RZ, RZ, R119 ;  /* 0x000000ffff9e7224 */ /* 0x000fc600078e0077 */
[----:B------:R-:W-:Y:S01]  /*76a0*/  MUFU.EX2 R94, R0 ;  /* 0x00000000005e7308 */ /* 0x000fe20000000800 */
[----:B------:R-:W-:Y:S01]  /*76b0*/  FFMA.FTZ R36, R138, c[0x0][0x2d0], -R2 ;  /* 0x0000b4008a247a23 */ /* 0x000fe20000010802 */
[----:B------:R1:W5:Y:S01]  /*76c0*/  LDL.LU R119, [R1+0x70] ;  /* 0x0000700001777983 */ /* 0x0003620000300800 */
[----:B------:R-:W-:-:S05]  /*76d0*/  IMAD.MOV.U32 R138, RZ, RZ, R160 ;  /* 0x000000ffff8a7224 */ /* 0x000fca00078e00a0 */
[----:B------:R1:W1:Y:S01]  /*76e0*/  MUFU.EX2 R95, R3 ;  /* 0x00000003005f7308 */ /* 0x0002620000000800 */
[----:B------:R-:W-:Y:S02]  /*76f0*/  IMAD.MOV.U32 R160, RZ, RZ, R158 ;  /* 0x000000ffffa07224 */ /* 0x000fe400078e009e */
[--C-:B------:R-:W-:Y:S02]  /*7700*/  FFMA.FTZ R28, R142, c[0x0][0x2d0], -R2.reuse ;  /* 0x0000b4008e1c7a23 */ /* 0x100fe40000010802 */
[----:B------:R-:W-:Y:S02]  /*7710*/  FFMA.FTZ R37, R135, c[0x0][0x2d0], -R2 ;  /* 0x0000b40087257a23 */ /* 0x000fe40000010802 */
[----:B------:R-:W-:Y:S02]  /*7720*/  IMAD.MOV.U32 R158, RZ, RZ, R144 ;  /* 0x000000ffff9e7224 */ /* 0x000fe400078e0090 */
[----:B------:R-:W-:Y:S02]  /*7730*/  IMAD.MOV.U32 R142, RZ, RZ, R159 ;  /* 0x000000ffff8e7224 */ /* 0x000fe400078e009f */
[----:B------:R-:W-:-:S02]  /*7740*/  IMAD.MOV.U32 R144, RZ, RZ, R143 ;  /* 0x000000ffff907224 */ /* 0x000fc400078e008f */
[----:B------:R-:W-:Y:S02]  /*7750*/  IMAD.MOV.U32 R135, RZ, RZ, R141 ;  /* 0x000000ffff877224 */ /* 0x000fe400078e008d */
[----:B------:R-:W-:Y:S02]  /*7760*/  IMAD.MOV.U32 R159, RZ, RZ, R157 ;  /* 0x000000ffff9f7224 */ /* 0x000fe400078e009d */
[----:B------:R-:W-:Y:S02]  /*7770*/  IMAD.MOV.U32 R141, RZ, RZ, R74 ;  /* 0x000000ffff8d7224 */ /* 0x000fe400078e004a */
[----:B------:R-:W-:Y:S01]  /*7780*/  IMAD.MOV.U32 R143, RZ, RZ, R69 ;  /* 0x000000ffff8f7224 */ /* 0x000fe200078e0045 */
[----:B------:R-:W-:Y:S01]  /*7790*/  MUFU.EX2 R74, R35 ;  /* 0x00000023004a7308 */ /* 0x000fe20000000800 */
[----:B------:R-:W-:-:S07]  /*77a0*/  IMAD.MOV.U32 R157, RZ, RZ, R75 ;  /* 0x000000ffff9d7224 */ /* 0x000fce00078e004b */
[----:B------:R-:W-:Y:S01]  /*77b0*/  MUFU.EX2 R69, R34 ;  /* 0x0000002200457308 */ /* 0x000fe20000000800 */
[----:B-1----:R-:W-:-:S07]  /*77c0*/  FADD.FTZ R3, R161, R7 ;  /* 0x00000007a1037221 */ /* 0x002fce0000010000 */
[----:B------:R1:W1:Y:S01]  /*77d0*/  MUFU.EX2 R75, R6 ;  /* 0x00000006004b7308 */ /* 0x0002620000000800 */
[----:B----4-:R-:W-:-:S07]  /*77e0*/  F2FP.PACK_AB R4, R104, R102 ;  /* 0x000000666804723e */ /* 0x010fce00000000ff */
[----:B------:R-:W-:Y:S01]  /*77f0*/  MUFU.EX2 R39, R33 ;  /* 0x0000002100277308 */ /* 0x000fe20000000800 */
[----:B---3--:R-:W-:-:S07]  /*7800*/  F2FP.PACK_AB R5, R93, R100 ;  /* 0x000000645d05723e */ /* 0x008fce00000000ff */
[----:B------:R-:W3:Y:S01]  /*7810*/  MUFU.EX2 R38, R32 ;  /* 0x0000002000267308 */ /* 0x000ee20000000800 */
[----:B-1----:R-:W-:-:S07]  /*7820*/  F2FP.PACK_AB R6, R106, R105 ;  /* 0x000000696a06723e */ /* 0x002fce00000000ff */
[----:B------:R1:W-:Y:S01]  /*7830*/  MUFU.EX2 R35, R25 ;  /* 0x0000001900237308 */ /* 0x0003e20000000800 */
[----:B------:R-:W-:-:S07]  /*7840*/  F2FP.PACK_AB R7, R95, R94 ;  /* 0x0000005e5f07723e */ /* 0x000fce00000000ff */
[----:B------:R4:W3:Y:S01]  /*7850*/  MUFU.EX2 R34, R24 ;  /* 0x0000001800227308 */ /* 0x0008e20000000800 */
[----:B------:R-:W-:Y:S02]  /*7860*/  FADD.FTZ R0, R242, R221 ;  /* 0x000000ddf2007221 */ /* 0x000fe40000010000 */
[----:B------:R-:W-:Y:S01]  /*7870*/  FFMA.FTZ R29, R180, c[0x0][0x2d0], -R2 ;  /* 0x0000b400b41d7a23 */ /* 0x000fe20000010802 */
[----:B------:R-:W-:Y:S01]  /*7880*/  HMMA.16816.F32 R76, R4, R20, R128 ;  /* 0x00000014044c723c */ /* 0x000fe20000001880 */
[----:B------:R-:W-:Y:S02]  /*7890*/  FADD.FTZ R2, R213, R0 ;  /* 0x00000000d5027221 */ /* 0x000fe40000010000 */
[----:B------:R-:W-:Y:S02]  /*78a0*/  FADD.FTZ R0, R175, R3 ;  /* 0x00000003af007221 */ /* 0x000fe40000010000 */
[----:B-1----:R-:W-:-:S03]  /*78b0*/  FADD.FTZ R25, R138, R142 ;  /* 0x0000008e8a197221 */ /* 0x002fc60000010000 */
[----:B------:R-:W-:Y:S01]  /*78c0*/  HMMA.16816.F32 R128, R4, R22, R124 ;  /* 0x000000160480723c */ /* 0x000fe2000000187c */
[----:B------:R-:W-:Y:S02]  /*78d0*/  IMAD.MOV.U32 R182, RZ, RZ, R133 ;  /* 0x000000ffffb67224 */ /* 0x000fe400078e0085 */
[----:B------:R-:W-:-:S05]  /*78e0*/  FADD.FTZ R2, R214, R2 ;  /* 0x00000002d6027221 */ /* 0x000fca0000010000 */
[----:B------:R-:W-:Y:S01]  /*78f0*/  HMMA.16816.F32 R120, R4, R16, R120 ;  /* 0x000000100478723c */ /* 0x000fe20000001878 */
[----:B----4-:R-:W-:Y:S02]  /*7900*/  FADD.FTZ R24, R249, R244 ;  /* 0x000000f4f9187221 */ /* 0x010fe40000010000 */
[----:B------:R-:W-:-:S05]  /*7910*/  FADD.FTZ R25, R135, R25 ;  /* 0x0000001987197221 */ /* 0x000fca0000010000 */
[----:B------:R-:W-:Y:S01]  /*7920*/  HMMA.16816.F32 R112, R4, R18, R112 ;  /* 0x000000120470723c */ /* 0x000fe20000001870 */
[----:B------:R-:W-:-:S07]  /*7930*/  IMAD.MOV.U32 R145, RZ, RZ, R151 ;  /* 0x000000ffff917224 */ /* 0x000fce00078e0097 */
[----:B------:R-:W-:Y:S01]  /*7940*/  HMMA.16816.F32 R96, R4, R12, R96 ;  /* 0x0000000c0460723c */ /* 0x000fe20000001860 */
[----:B------:R-:W-:-:S07]  /*7950*/  IMAD.MOV.U32 R142, RZ, RZ, R148 ;  /* 0x000000ffff8e7224 */ /* 0x000fce00078e0094 */
[----:B------:R-:W-:Y:S01]  /*7960*/  HMMA.16816.F32 R84, R4, R14, R84 ;  /* 0x0000000e0454723c */ /* 0x000fe20000001854 */
[----:B------:R-:W-:-:S07]  /*7970*/  FADD.FTZ R0, R176, R0 ;  /* 0x00000000b0007221 */ /* 0x000fce0000010000 */
[----:B------:R-:W-:Y:S01]  /*7980*/  HMMA.16816.F32 R80, R4, R8, R80 ;  /* 0x000000080450723c */ /* 0x000fe20000001850 */
[----:B------:R-:W-:-:S07]  /*7990*/  FADD.FTZ R2, R182, R2 ;  /* 0x00000002b6027221 */ /* 0x000fce0000010000 */
[----:B------:R-:W-:Y:S07]  /*79a0*/  HMMA.16816.F32 R52, R4, R10, R52 ;  /* 0x0000000a0434723c */ /* 0x000fee0000001834 */
[----:B------:R-:W-:Y:S02]  /*79b0*/  F2FP.PACK_AB R4, R75, R101 ;  /* 0x000000654b04723e */ /* 0x000fe400000000ff */
[----:B---3--:R-:W-:Y:S02]  /*79c0*/  F2FP.PACK_AB R5, R38, R39 ;  /* 0x000000272605723e */ /* 0x008fe400000000ff */
[----:B------:R-:W-:-:S02]  /*79d0*/  F2FP.PACK_AB R6, R69, R74 ;  /* 0x0000004a4506723e */ /* 0x000fc400000000ff */
[----:B------:R-:W-:Y:S01]  /*79e0*/  F2FP.PACK_AB R7, R34, R35 ;  /* 0x000000232207723e */ /* 0x000fe200000000ff */
[----:B------:R-:W-:Y:S02]  /*79f0*/  IMAD.MOV.U32 R183, RZ, RZ, R150 ;  /* 0x000000ffffb77224 */ /* 0x000fe400078e0096 */
[----:B------:R-:W-:Y:S02]  /*7a00*/  IMAD.MOV.U32 R181, RZ, RZ, R132 ;  /* 0x000000ffffb57224 */ /* 0x000fe400078e0084 */
[----:B------:R-:W-:Y:S02]  /*7a10*/  FADD.FTZ R3, R246, R24 ;  /* 0x00000018f6037221 */ /* 0x000fe40000010000 */
[----:B------:R-:W-:Y:S01]  /*7a20*/  HMMA.16816.F32 R168, R4, R8, R168 ;  /* 0x0000000804a8723c */ /* 0x000fe200000018a8 */
[----:B------:R-:W-:Y:S02]  /*7a30*/  FADD.FTZ R0, R217, R0 ;  /* 0x00000000d9007221 */ /* 0x000fe40000010000 */
[----:B------:R-:W-:-:S02]  /*7a40*/  FADD.FTZ R2, R142, R2 ;  /* 0x000000028e027221 */ /* 0x000fc40000010000 */
[----:B------:R-:W-:Y:S02]  /*7a50*/  IMAD.MOV.U32 R242, RZ, RZ, R147 ;  /* 0x000000fffff27224 */ /* 0x000fe400078e0093 */
[----:B------:R-:W-:Y:S02]  /*7a60*/  FADD.FTZ R8, R145, R25 ;  /* 0x0000001991087221 */ /* 0x000fe40000010000 */
[----:B------:R-:W-:Y:S02]  /*7a70*/  IMAD.MOV.U32 R180, RZ, RZ, R134 ;  /* 0x000000ffffb47224 */ /* 0x000fe400078e0086 */
[----:B------:R-:W-:Y:S02]  /*7a80*/  FADD.FTZ R3, R183, R3 ;  /* 0x00000003b7037221 */ /* 0x000fe40000010000 */
[----:B------:R-:W-:Y:S01]  /*7a90*/  IMAD.MOV.U32 R221, RZ, RZ, R160 ;  /* 0x000000ffffdd7224 */ /* 0x000fe200078e00a0 */
[----:B------:R-:W-:Y:S01]  /*7aa0*/  HMMA.16816.F32 R48, R4, R16, R48 ;  /* 0x000000100430723c */ /* 0x000fe20000001830 */
[----:B------:R-:W-:-:S02]  /*7ab0*/  FADD.FTZ R8, R181, R8 ;  /* 0x00000008b5087221 */ /* 0x000fc40000010000 */
[----:B------:R-:W-:-:S05]  /*7ac0*/  IMAD.MOV.U32 R244, RZ, RZ, R146 ;  /* 0x000000fffff47224 */ /* 0x000fca00078e0092 */
[----:B------:R-:W-:Y:S01]  /*7ad0*/  HMMA.16816.F32 R44, R4, R18, R44 ;  /* 0x00000012042c723c */ /* 0x000fe2000000182c */
[----:B------:R-:W-:-:S07]  /*7ae0*/  IMAD.MOV.U32 R181, RZ, RZ, R143 ;  /* 0x000000ffffb57224 */ /* 0x000fce00078e008f */
[----:B------:R-:W-:Y:S01]  /*7af0*/  HMMA.16816.F32 R64, R4, R20, R64 ;  /* 0x000000140440723c */ /* 0x000fe20000001840 */
[----:B------:R-:W-:-:S07]  /*7b00*/  FADD.FTZ R0, R216, R0 ;  /* 0x00000000d8007221 */ /* 0x000fce0000010000 */
[----:B------:R-:W-:Y:S01]  /*7b10*/  HMMA.16816.F32 R60, R4, R22, R60 ;  /* 0x00000016043c723c */ /* 0x000fe2000000183c */
[----:B------:R-:W-:-:S07]  /*7b20*/  FADD.FTZ R2, R242, R2 ;  /* 0x00000002f2027221 */ /* 0x000fce0000010000 */
[----:B------:R-:W-:Y:S01]  /*7b30*/  HMMA.16816.F32 R40, R4, R12, R40 ;  /* 0x0000000c0428723c */ /* 0x000fe20000001828 */
[----:B------:R-:W-:-:S07]  /*7b40*/  FADD.FTZ R3, R180, R3 ;  /* 0x00000003b4037221 */ /* 0x000fce0000010000 */
[C---:B------:R-:W-:Y:S01]  /*7b50*/  HMMA.16816.F32 R56, R4.reuse, R14, R56 ;  /* 0x0000000e0438723c */ /* 0x040fe20000001838 */
[----:B------:R-:W-:Y:S02]  /*7b60*/  IMAD.MOV.U32 R180, RZ, RZ, R141 ;  /* 0x000000ffffb47224 */ /* 0x000fe400078e008d */
[----:B------:R-:W-:Y:S02]  /*7b70*/  IMAD.MOV.U32 R182, RZ, RZ, R144 ;  /* 0x000000ffffb67224 */ /* 0x000fe400078e0090 */
[----:B------:R-:W-:Y:S02]  /*7b80*/  IMAD.MOV.U32 R138, RZ, RZ, R149 ;  /* 0x000000ffff8a7224 */ /* 0x000fe400078e0095 */
[----:B------:R-:W-:Y:S01]  /*7b90*/  IMAD.MOV.U32 R155, RZ, RZ, R159 ;  /* 0x000000ffff9b7224 */ /* 0x000fe200078e009f */
[----:B------:R-:W-:Y:S01]  /*7ba0*/  HMMA.16816.F32 R16, R4, R10, R88 ;  /* 0x0000000a0410723c */ /* 0x000fe20000001858 */
[----:B------:R-:W-:Y:S02]  /*7bb0*/  FADD.FTZ R0, R221, R0 ;  /* 0x00000000dd007221 */ /* 0x000fe40000010000 */
[----:B------:R-:W-:-:S02]  /*7bc0*/  IMAD.MOV.U32 R153, RZ, RZ, R158 ;  /* 0x000000ffff997224 */ /* 0x000fc400078e009e */
[----:B------:R-:W-:Y:S02]  /*7bd0*/  IMAD.MOV.U32 R213, RZ, RZ, R137 ;  /* 0x000000ffffd57224 */ /* 0x000fe400078e0089 */
[----:B------:R-:W-:Y:S01]  /*7be0*/  IMAD.MOV.U32 R249, RZ, RZ, R139 ;  /* 0x000000fffff97224 */ /* 0x000fe200078e008b */
[----:B------:R-:W-:Y:S01]  /*7bf0*/  MUFU.EX2 R9, R108 ;  /* 0x0000006c00097308 */ /* 0x000fe20000000800 */
[----:B------:R-:W-:Y:S01]  /*7c00*/  FADD.FTZ R7, R181, R2 ;  /* 0x00000002b5077221 */ /* 0x000fe20000010000 */
[----:B------:R-:W1:Y:S01]  /*7c10*/  LDSM.16.MT88.4 R148, [R228+0x3000] ;  /* 0x00300000e494783b */ /* 0x000e620000004200 */
[----:B--2---:R-:W-:-:S03]  /*7c20*/  @P4 IMAD.HI.U32 R2, R152, c[0x0][0x2c8], RZ ;  /* 0x0000b20098024a27 */ /* 0x004fc600078e00ff */
[----:B------:R-:W2:Y:S01]  /*7c30*/  LDSM.16.MT88.4 R132, [R224+0x3000] ;  /* 0x00300000e084783b */ /* 0x000ea20000004200 */
[----:B------:R-:W-:Y:S02]  /*7c40*/  FADD.FTZ R6, R180, R0 ;  /* 0x00000000b4067221 */ /* 0x000fe40000010000 */
[----:B------:R-:W-:Y:S01]  /*7c50*/  IMAD.MOV.U32 R0, RZ, RZ, R152 ;  /* 0x000000ffff007224 */ /* 0x000fe200078e0098 */
[----:B------:R-:W-:Y:S01]  /*7c60*/  @P4 SHF.R.U32.HI R0, RZ, c[0x0][0x2cc], R2 ;  /* 0x0000b300ff004a19 */ /* 0x000fe20000011602 */
[----:B------:R-:W-:Y:S02]  /*7c70*/  FADD.FTZ R3, R244, R3 ;  /* 0x00000003f4037221 */ /* 0x000fe40000010000 */
[----:B------:R-:W-:Y:S01]  /*7c80*/  IMAD.MOV.U32 R183, RZ, RZ, R157 ;  /* 0x000000ffffb77224 */ /* 0x000fe200078e009d */
[----:B------:R-:W3:Y:S01]  /*7c90*/  MUFU.EX2 R22, R68 ;  /* 0x0000004400167308 */ /* 0x000ee20000000800 */
[----:B------:R-:W-:Y:S01]  /*7ca0*/  IMAD.MOV.U32 R2, RZ, RZ, c[0x0][0x168] ;  /* 0x00005a00ff027624 */ /* 0x000fe200078e00ff */
[----:B------:R-:W4:Y:S01]  /*7cb0*/  LDSM.16.MT88.4 R12, [R227+0x3000] ;  /* 0x00300000e30c783b */ /* 0x000f220000004200 */
[----:B------:R-:W-:-:S03]  /*7cc0*/  FADD.FTZ R5, R182, R3 ;  /* 0x00000003b6057221 */ /* 0x000fc60000010000 */
[----:B------:R-:W-:Y:S01]  /*7cd0*/  IADD3 R3, R0, c[0x0][0x1d0], -R2 ;  /* 0x0000740000037a10 */ /* 0x000fe20007ffe802 */
[----:B------:R-:W-:Y:S02]  /*7ce0*/  IMAD.MOV.U32 R2, RZ, RZ, RZ ;  /* 0x000000ffff027224 */ /* 0x000fe400078e00ff */
[----:B------:R-:W-:Y:S02]  /*7cf0*/  IMAD.MOV.U32 R174, RZ, RZ, R138 ;  /* 0x000000ffffae7224 */ /* 0x000fe400078e008a */
[----:B------:R-:W-:-:S04]  /*7d00*/  IMAD.HI R2, R3, -0x6db6db6d, R2 ;  /* 0x9249249303027827 */ /* 0x000fc800078e0202 */
[----:B------:R-:W-:Y:S01]  /*7d10*/  FADD.FTZ R4, R174, R8 ;  /* 0x00000008ae047221 */ /* 0x000fe20000010000 */
[----:B------:R-:W-:Y:S01]  /*7d20*/  SHF.R.U32.HI R0, RZ, 0x1f, R2 ;  /* 0x0000001fff007819 */ /* 0x000fe20000011602 */
[----:B------:R-:W-:Y:S02]  /*7d30*/  IMAD.MOV.U32 R214, RZ, RZ, R153 ;  /* 0x000000ffffd67224 */ /* 0x000fe400078e0099 */
[----:B------:R-:W-:Y:S02]  /*7d40*/  FADD.FTZ R4, R155, R4 ;  /* 0x000000049b047221 */ /* 0x000fe40000010000 */
[----:B------:R-:W-:Y:S01]  /*7d50*/  IMAD.MOV.U32 R246, RZ, RZ, R183 ;  /* 0x000000fffff67224 */ /* 0x000fe200078e00b7 */
[----:B------:R-:W-:Y:S01]  /*7d60*/  LEA.HI.SX32 R8, R2, R0, 0x1a ;  /* 0x0000000002087211 */ /* 0x000fe200078fd2ff */
        /* <DEDUP_REMOVED lines=10> */
[----:B------:R-:W-:Y:S02]  /*7e10*/  IMAD.MOV.U32 R244, RZ, RZ, R136 ;  /* 0x000000fffff47224 */ /* 0x000fe400078e0088 */
        /* <DEDUP_REMOVED lines=40> */
[----:B------:R-:W-:Y:S01]  /*80a0*/  FADD.FTZ R0, R101, R0 ;  /* 0x0000000065007221 */ /* 0x000fe20000010000 */
[----:B------:R-:W1:Y:S01]  /*80b0*/  MUFU.EX2 R33, R26 ;  /* 0x0000001a00217308 */ /* 0x000e620000000800 */
[----:B------:R-:W-:Y:S02]  /*80c0*/  FADD.FTZ R3, R39, R3 ;  /* 0x0000000327037221 */ /* 0x000fe40000010000 */
[----:B------:R-:W-:Y:S02]  /*80d0*/  FADD.FTZ R4, R102, R4 ;  /* 0x0000000466047221 */ /* 0x000fe40000010000 */
[----:B------:R-:W-:Y:S02]  /*80e0*/  FADD.FTZ R5, R100, R5 ;  /* 0x0000000564057221 */ /* 0x000fe40000010000 */
[----:B------:R-:W-:Y:S01]  /*80f0*/  FADD.FTZ R0, R75, R0 ;  /* 0x000000004b007221 */ /* 0x000fe20000010000 */
[----:B------:R-:W1:Y:S01]  /*8100*/  MUFU.EX2 R29, R29 ;  /* 0x0000001d001d7308 */ /* 0x000e620000000800 */
[----:B------:R-:W-:-:S02]  /*8110*/  FADD.FTZ R3, R38, R3 ;  /* 0x0000000326037221 */ /* 0x000fc40000010000 */
[----:B------:R-:W-:Y:S02]  /*8120*/  FADD.FTZ R4, R104, R4 ;  /* 0x0000000468047221 */ /* 0x000fe40000010000 */
[----:B------:R-:W-:-:S03]  /*8130*/  FADD.FTZ R5, R93, R5 ;  /* 0x000000055d057221 */ /* 0x000fc60000010000 */
[----:B------:R-:W1:Y:S01]  /*8140*/  MUFU.EX2 R10, R92 ;  /* 0x0000005c000a7308 */ /* 0x000e620000000800 */
[----:B------:R-:W-:Y:S02]  /*8150*/  FADD.FTZ R0, R74, R0 ;  /* 0x000000004a007221 */ /* 0x000fe40000010000 */
[----:B------:R-:W-:-:S05]  /*8160*/  FADD.FTZ R3, R35, R3 ;  /* 0x0000000323037221 */ /* 0x000fca0000010000 */
[----:B------:R-:W1:Y:S01]  /*8170*/  MUFU.EX2 R11, R109 ;  /* 0x0000006d000b7308 */ /* 0x000e620000000800 */
[----:B------:R-:W-:Y:S02]  /*8180*/  FADD.FTZ R4, R105, R4 ;  /* 0x0000000469047221 */ /* 0x000fe40000010000 */
[----:B------:R-:W-:-:S05]  /*8190*/  FADD.FTZ R5, R94, R5 ;  /* 0x000000055e057221 */ /* 0x000fca0000010000 */
[----:B------:R-:W1:Y:S01]  /*81a0*/  MUFU.EX2 R32, R27 ;  /* 0x0000001b00207308 */ /* 0x000e620000000800 */
[----:B------:R-:W-:-:S07]  /*81b0*/  FADD.FTZ R2, R69, R0 ;  /* 0x0000000045027221 */ /* 0x000fce0000010000 */
[----:B------:R-:W1:Y:S01]  /*81c0*/  MUFU.EX2 R28, R28 ;  /* 0x0000001c001c7308 */ /* 0x000e620000000800 */
[----:B------:R-:W-:-:S07]  /*81d0*/  FADD.FTZ R0, R34, R3 ;  /* 0x0000000322007221 */ /* 0x000fce0000010000 */
[----:B------:R-:W1:Y:S01]  /*81e0*/  MUFU.EX2 R20, R103 ;  /* 0x0000006700147308 */ /* 0x000e620000000800 */
[----:B------:R-:W-:-:S07]  /*81f0*/  FADD.FTZ R4, R106, R4 ;  /* 0x000000046a047221 */ /* 0x000fce0000010000 */
[----:B------:R-:W1:Y:S01]  /*8200*/  MUFU.EX2 R21, R110 ;  /* 0x0000006e00157308 */ /* 0x000e620000000800 */
[----:B------:R-:W-:-:S07]  /*8210*/  FADD.FTZ R5, R95, R5 ;  /* 0x000000055f057221 */ /* 0x000fce0000010000 */
[----:B------:R-:W2:Y:S01]  /*8220*/  MUFU.EX2 R31, R31 ;  /* 0x0000001f001f7308 */ /* 0x000ea20000000800 */
[----:B---3--:R-:W-:-:S07]  /*8230*/  FADD.FTZ R3, R22, R2 ;  /* 0x0000000216037221 */ /* 0x008fce0000010000 */
[----:B------:R-:W3:Y:S01]  /*8240*/  MUFU.EX2 R27, R36 ;  /* 0x00000024001b7308 */ /* 0x000ee20000000800 */
[----:B------:R-:W-:Y:S02]  /*8250*/  FADD.FTZ R2, R9, R0 ;  /* 0x0000000009027221 */ /* 0x000fe40000010000 */
[----:B-1----:R-:W-:-:S05]  /*8260*/  FADD.FTZ R0, R33, R4 ;  /* 0x0000000421007221 */ /* 0x002fca0000010000 */
[----:B------:R-:W1:Y:S01]  /*8270*/  MUFU.EX2 R23, R107 ;  /* 0x0000006b00177308 */ /* 0x000e620000000800 */
[----:B------:R-:W-:-:S07]  /*8280*/  FADD.FTZ R5, R29, R5 ;  /* 0x000000051d057221 */ /* 0x000fce0000010000 */
[----:B------:R-:W1:Y:S01]  /*8290*/  MUFU.EX2 R24, R111 ;  /* 0x0000006f00187308 */ /* 0x000e620000000800 */
[----:B------:R-:W-:-:S07]  /*82a0*/  FADD.FTZ R3, R10, R3 ;  /* 0x000000030a037221 */ /* 0x000fce0000010000 */
[----:B------:R-:W1:Y:S01]  /*82b0*/  MUFU.EX2 R26, R37 ;  /* 0x00000025001a7308 */ /* 0x000e620000000800 */
[----:B------:R-:W-:-:S07]  /*82c0*/  FADD.FTZ R2, R11, R2 ;  /* 0x000000020b027221 */ /* 0x000fce0000010000 */
[----:B------:R-:W1:Y:S01]  /*82d0*/  MUFU.EX2 R30, R30 ;  /* 0x0000001e001e7308 */ /* 0x000e620000000800 */
[----:B------:R-:W-:Y:S02]  /*82e0*/  FADD.FTZ R0, R32, R0 ;  /* 0x0000000020007221 */ /* 0x000fe40000010000 */
[----:B------:R-:W-:Y:S02]  /*82f0*/  IMAD.MOV.U32 R221, RZ, RZ, R154 ;  /* 0x000000ffffdd7224 */ /* 0x000fe400078e009a */
[----:B------:R-:W-:Y:S02]  /*8300*/  FADD.FTZ R5, R28, R5 ;  /* 0x000000051c057221 */ /* 0x000fe40000010000 */
[----:B------:R-:W-:Y:S02]  /*8310*/  FADD.FTZ R4, R20, R3 ;  /* 0x0000000314047221 */ /* 0x000fe40000010000 */
[----:B------:R-:W-:Y:S02]  /*8320*/  FADD.FTZ R3, R21, R2 ;  /* 0x0000000215037221 */ /* 0x000fe40000010000 */
[----:B--2---:R-:W-:Y:S01]  /*8330*/  FADD.FTZ R2, R31, R0 ;  /* 0x000000001f027221 */ /* 0x004fe20000010000 */
[----:B------:R-:W-:Y:S01]  /*8340*/  IMNMX R6, R221, R8, !PT ;  /* 0x00000008dd067217 */ /* 0x000fe20007800200 */
[----:B---3--:R-:W-:-:S02]  /*8350*/  FADD.FTZ R0, R27, R5 ;  /* 0x000000051b007221 */ /* 0x008fc40000010000 */
[----:B------:R-:W-:Y:S02]  /*8360*/  IMAD.MOV.U32 R138, RZ, RZ, R140 ;  /* 0x000000ffff8a7224 */ /* 0x000fe400078e008c */
[----:B-1----:R-:W-:Y:S02]  /*8370*/  FADD.FTZ R4, R23, R4 ;  /* 0x0000000417047221 */ /* 0x002fe40000010000 */
[----:B------:R-:W-:Y:S02]  /*8380*/  FADD.FTZ R3, R24, R3 ;  /* 0x0000000318037221 */ /* 0x000fe40000010000 */
[----:B------:R-:W-:Y:S01]  /*8390*/  FADD.FTZ R0, R26, R0 ;  /* 0x000000001a007221 */ /* 0x000fe20000010000 */
[----:B------:R1:W-:Y:S01]  /*83a0*/  STL [R1], R6 ;  /* 0x0000000601007387 */ /* 0x0003e20000100800 */
[----:B------:R-:W-:Y:S02]  /*83b0*/  FADD.FTZ R2, R30, R2 ;  /* 0x000000021e027221 */ /* 0x000fe40000010000 */
[----:B------:R-:W-:Y:S01]  /*83c0*/  IMAD.MOV.U32 R242, RZ, RZ, R138 ;  /* 0x000000fffff27224 */ /* 0x000fe200078e008a */
[----:B------:R1:W-:Y:S04]  /*83d0*/  STL [R1+0x10], R4 ;  /* 0x0000100401007387 */ /* 0x0003e80000100800 */
[----:B------:R1:W-:Y:S01]  /*83e0*/  STL [R1+0x14], R3 ;  /* 0x0000140301007387 */ /* 0x0003e20000100800 */
[----:B------:R-:W-:-:S03]  /*83f0*/  IADD3 R242, R242, -0x2, RZ ;  /* 0xfffffffef2f27810 */ /* 0x000fc60007ffe0ff */
[----:B------:R1:W-:Y:S04]  /*8400*/  STL [R1+0x1c], R0 ;  /* 0x00001c0001007387 */ /* 0x0003e80000100800 */
[----:B------:R1:W-:Y:S01]  /*8410*/  STL [R1+0x18], R2 ;  /* 0x0000180201007387 */ /* 0x0003e20000100800 */
[----:B------:R-:W-:Y:S02]  /*8420*/  ISETP.GE.AND P0, PT, R242, R6, PT ;  /* 0x00000006f200720c */ /* 0x000fe40003f06270 */
[----:B------:R-:W-:Y:S02]  /*8430*/  F2FP.PACK_AB R176, R32, R33 ;  /* 0x0000002120b0723e */ /* 0x000fe400000000ff */
[----:B------:R-:W-:Y:S02]  /*8440*/  F2FP.PACK_AB R177, R28, R29 ;  /* 0x0000001d1cb1723e */ /* 0x000fe400000000ff */
[----:B------:R-:W-:-:S02]  /*8450*/  F2FP.PACK_AB R178, R30, R31 ;  /* 0x0000001f1eb2723e */ /* 0x000fc400000000ff */
[----:B------:R-:W-:Y:S02]  /*8460*/  F2FP.PACK_AB R179, R26, R27 ;  /* 0x0000001b1ab3723e */ /* 0x000fe400000000ff */
[----:B------:R-:W-:Y:S02]  /*8470*/  F2FP.PACK_AB R180, R10, R22 ;  /* 0x000000160ab4723e */ /* 0x000fe400000000ff */
[----:B------:R-:W-:Y:S02]  /*8480*/  F2FP.PACK_AB R181, R11, R9 ;  /* 0x000000090bb5723e */ /* 0x000fe400000000ff */
[----:B------:R-:W-:Y:S02]  /*8490*/  F2FP.PACK_AB R182, R23, R20 ;  /* 0x0000001417b6723e */ /* 0x000fe400000000ff */
[----:B------:R-:W-:Y:S01]  /*84a0*/  F2FP.PACK_AB R183, R24, R21 ;  /* 0x0000001518b7723e */ /* 0x000fe200000000ff */
        /* <DEDUP_REMOVED lines=8> */
[----:B------:R-:W-:Y:S08]  /*8530*/  HMMA.16816.F32 R152, R180, R164, R40 ;  /* 0x000000a4b498723c */ /* 0x000ff00000001828 */
[----:B----4-:R-:W-:Y:S08]  /*8540*/  HMMA.16816.F32 R172, R176, R12, R80 ;  /* 0x0000000cb0ac723c */ /* 0x010ff00000001850 */
[C---:B------:R-:W-:Y:S08]  /*8550*/  HMMA.16816.F32 R132, R180.reuse, R134, R60 ;  /* 0x00000086b484723c */ /* 0x040ff0000000183c */
[C---:B------:R-:W-:Y:S08]  /*8560*/  HMMA.16816.F32 R148, R180.reuse, R150, R44 ;  /* 0x00000096b494723c */ /* 0x040ff0000000182c */
[C---:B------:R-:W-:Y:S08]  /*8570*/  HMMA.16816.F32 R164, R180.reuse, R166, R56 ;  /* 0x000000a6b4a4723c */ /* 0x040ff00000001838 */
[----:B------:R-:W-:Y:S08]  /*8580*/  HMMA.16816.F32 R168, R180, R12, R168 ;  /* 0x0000000cb4a8723c */ /* 0x000ff000000018a8 */
[-C--:B------:R-:W-:Y:S08]  /*8590*/  HMMA.16816.F32 R176, R176, R14.reuse, R52 ;  /* 0x0000000eb0b0723c */ /* 0x080ff00000001834 */
[----:B------:R-:W-:Y:S01]  /*85a0*/  HMMA.16816.F32 R180, R180, R14, R16 ;  /* 0x0000000eb4b4723c */ /* 0x000fe20000001810 */
[----:B------:R-:W-:Y:S07]  /*85b0*/  @!P0 BRA `(.L_x_1140) ;  /* 0x0000657000008947 */ /* 0x000fee0003800000 */
[----:B-1----:R-:W2:Y:S01]  /*85c0*/  LDL R221, [R1+0x8] ;  /* 0x0000080001dd7983 */ /* 0x002ea20000100800 */
[----:B------:R-:W-:Y:S01]  /*85d0*/  MOV R116, R72 ;  /* 0x0000004800747202 */ /* 0x000fe20000000f00 */
[----:B------:R-:W-:Y:S01]  /*85e0*/  IMAD.MOV.U32 R118, RZ, RZ, R70 ;  /* 0x000000ffff767224 */ /* 0x000fe200078e0046 */
[----:B------:R-:W-:Y:S01]  /*85f0*/  MOV R3, R73 ;  /* 0x0000004900037202 */ /* 0x000fe20000000f00 */
[----:B------:R-:W-:Y:S01]  /*8600*/  IMAD.MOV.U32 R204, RZ, RZ, R242 ;  /* 0x000000ffffcc7224 */ /* 0x000fe200078e00f2 */
[----:B------:R-:W-:Y:S01]  /*8610*/  MOV R117, R71 ;  /* 0x0000004700757202 */ /* 0x000fe20000000f00 */
[----:B--2---:R-:W-:-:S05]  /*8620*/  @P4 IMAD.HI.U32 R0, R221, c[0x0][0x2c8], RZ ;  /* 0x0000b200dd004a27 */ /* 0x004fca00078e00ff */
[----:B------:R-:W-:-:S05]  /*8630*/  @P4 SHF.R.U32.HI R0, RZ, c[0x0][0x2cc], R0 ;  /* 0x0000b300ff004a19 */ /* 0x000fca0000011600 */
[----:B------:R1:W-:Y:S02]  /*8640*/  @P4 STL [R1+0x4], R0 ;  /* 0x0000040001004387 */ /* 0x0003e40000100800 */
.L_x_1141:
[----:B------:R-:W-:Y:S04]  /*8650*/  DEPBAR.LE SB0, 0x0 ;  /* 0x000080000000791a */ /* 0x000fe80000000000 */
[----:B------:R-:W-:Y:S01]  /*8660*/  WARPSYNC 0xffffffff ;  /* 0xffffffff00007948 */ /* 0x000fe20003800000 */
[----:B------:R-:W-:Y:S08]  /*8670*/  BAR.SYNC.DEFER_BLOCKING 0x0 ;  /* 0x0000000000007b1d */ /* 0x000ff00000010000 */
[----:B-----5:R-:W-:Y:S08]  /*8680*/  LDSM.16.M88.4 R112, [R230] ;  /* 0x00000000e670783b */ /* 0x020ff00000000200 */
[----:B--2---:R-:W2:Y:S08]  /*8690*/  LDSM.16.M88.4 R16, [R119] ;  /* 0x000000007710783b */ /* 0x004eb00000000200 */
[----:B------:R-:W3:Y:S08]  /*86a0*/  LDSM.16.M88.4 R108, [R230+0x2000] ;  /* 0x00200000e66c783b */ /* 0x000ef00000000200 */
[----:B------:R-:W2:Y:S08]  /*86b0*/  LDSM.16.M88.4 R32, [R119+0x800] ;  /* 0x000800007720783b */ /* 0x000eb00000000200 */
[----:B------:R-:W1:Y:S08]  /*86c0*/  LDSM.16.M88.4 R48, [R119+0x1000] ;  /* 0x001000007730783b */ /* 0x000e700000000200 */
[----:B------:R-:W1:Y:S08]  /*86d0*/  LDSM.16.M88.4 R64, [R119+0x1800] ;  /* 0x001800007740783b */ /* 0x000e700000000200 */
[----:B------:R-:W4:Y:S04]  /*86e0*/  LDL R250, [R1+0x20] ;  /* 0x0000200001fa7983 */ /* 0x000f280000100800 */
[----:B------:R-:W1:Y:S08]  /*86f0*/  LDSM.16.M88.4 R80, [R119+0x2000] ;  /* 0x002000007750783b */ /* 0x000e700000000200 */
[----:B------:R-:W4:Y:S04]  /*8700*/  LDL R2, [R1+0x3c] ;  /* 0x00003c0001027983 */ /* 0x000f280000100800 */
[----:B------:R-:W4:Y:S06]  /*8710*/  LDL.64 R206, [R1+0x30] ;  /* 0x0000300001ce7983 */ /* 0x000f2c0000100a00 */
[----:B------:R-:W1:Y:S08]  /*8720*/  LDSM.16.M88.4 R96, [R119+0x2800] ;  /* 0x002800007760783b */ /* 0x000e700000000200 */
[----:B------:R-:W1:Y:S08]  /*8730*/  LDSM.16.M88.4 R184, [R119+0x3000] ;  /* 0x0030000077b8783b */ /* 0x000e700000000200 */
[----:B------:R-:W-:Y:S08]  /*8740*/  LDSM.16.M88.4 R188, [R233] ;  /* 0x00000000e9bc783b */ /* 0x000ff00000000200 */
[----:B------:R-:W1:Y:S08]  /*8750*/  LDSM.16.M88.4 R192, [R234] ;  /* 0x00000000eac0783b */ /* 0x000e700000000200 */
[----:B------:R-:W1:Y:S08]  /*8760*/  LDSM.16.M88.4 R196, [R233+0x2000] ;  /* 0x00200000e9c4783b */ /* 0x000e700000000200 */
[----:B------:R-:W1:Y:S08]  /*8770*/  LDSM.16.M88.4 R200, [R240] ;  /* 0x00000000f0c8783b */ /* 0x000e700000000200 */
[----:B------:R2:W-:Y:S04]  /*8780*/  STL [R1+0x70], R230 ;  /* 0x000070e601007387 */ /* 0x0005e80000100800 */
[----:B------:R3:W-:Y:S04]  /*8790*/  STL [R1+0x74], R119 ;  /* 0x0000747701007387 */ /* 0x0007e80000100800 */
[----:B------:R-:W-:Y:S04]  /*87a0*/  STL [R1+0x78], R234 ;  /* 0x000078ea01007387 */ /* 0x000fe80000100800 */
[----:B------:R-:W-:Y:S04]  /*87b0*/  STL [R1+0x7c], R233 ;  /* 0x00007ce901007387 */ /* 0x000fe80000100800 */
[----:B--2---:R-:W2:Y:S04]  /*87c0*/  LDL R230, [R1+0x4] ;  /* 0x0000040001e67983 */ /* 0x004ea80000100800 */
[----:B---3--:R-:W3:Y:S01]  /*87d0*/  LDL R119, [R1+0x40] ;  /* 0x0000400001777983 */ /* 0x008ee20000100800 */
        /* <DEDUP_REMOVED lines=26> */
[----:B----4-:R-:W-:Y:S06]  /*8980*/  ISETP.GT.AND P2, PT, R250, R204, PT ;  /* 0x000000ccfa00720c */ /* 0x010fec0003f44270 */
[-C--:B------:R-:W-:Y:S07]  /*8990*/  HMMA.16816.F32 R108, R108, R186.reuse, RZ ;  /* 0x000000ba6c6c723c */ /* 0x080fee00000018ff */
[----:B------:R-:W-:Y:S01]  /*89a0*/  @!P2 SHF.R.S32.HI R0, RZ, 0x1f, R204 ;  /* 0x0000001fff00a819 */ /* 0x000fe200000114cc */
[----:B------:R-:W-:Y:S01]  /*89b0*/  HMMA.16816.F32 R112, R112, R186, RZ ;  /* 0x000000ba7070723c */ /* 0x000fe200000018ff */
[----:B------:R-:W1:Y:S03]  /*89c0*/  LDSM.16.M88.4 R184, [R239] ;  /* 0x00000000efb8783b */ /* 0x000e660000000200 */
[----:B------:R-:W-:Y:S04]  /*89d0*/  @!P2 IMAD R0, R0, c[0x0][0x208], RZ ;  /* 0x000082000000aa24 */ /* 0x000fe800078e02ff */
[-C--:B------:R-:W-:Y:S05]  /*89e0*/  HMMA.16816.F32 R4, R188, R192.reuse, R4 ;  /* 0x000000c0bc04723c */ /* 0x080fea0000001804 */
[C---:B------:R-:W-:Y:S03]  /*89f0*/  @!P2 IMAD R0, R204.reuse, c[0x0][0x20c], R0 ;  /* 0x00008300cc00aa24 */ /* 0x040fe600078e0200 */
[C---:B------:R-:W-:Y:S08]  /*8a00*/  HMMA.16816.F32 R8, R196.reuse, R192, R8 ;  /* 0x000000c0c408723c */ /* 0x040ff00000001808 */
[-C--:B------:R-:W-:Y:S08]  /*8a10*/  HMMA.16816.F32 R12, R196, R194.reuse, R12 ;  /* 0x000000c2c40c723c */ /* 0x080ff0000000180c */
[C---:B------:R-:W-:Y:S01]  /*8a20*/  HMMA.16816.F32 R16, R188.reuse, R194, R16 ;  /* 0x000000c2bc10723c */ /* 0x040fe20000001810 */
[----:B------:R-:W4:Y:S07]  /*8a30*/  LDSM.16.M88.4 R192, [R238] ;  /* 0x00000000eec0783b */ /* 0x000f2e0000000200 */
[-C--:B------:R-:W-:Y:S08]  /*8a40*/  HMMA.16816.F32 R20, R188, R200.reuse, R20 ;  /* 0x000000c8bc14723c */ /* 0x080ff00000001814 */
[C---:B------:R-:W-:Y:S08]  /*8a50*/  HMMA.16816.F32 R24, R196.reuse, R200, R24 ;  /* 0x000000c8c418723c */ /* 0x040ff00000001818 */
[-C--:B------:R-:W-:Y:S08]  /*8a60*/  HMMA.16816.F32 R28, R196, R202.reuse, R28 ;  /* 0x000000cac41c723c */ /* 0x080ff0000000181c */
[C---:B------:R-:W-:Y:S01]  /*8a70*/  HMMA.16816.F32 R32, R188.reuse, R202, R32 ;  /* 0x000000cabc20723c */ /* 0x040fe20000001820 */
[----:B------:R-:W2:Y:S07]  /*8a80*/  LDSM.16.M88.4 R200, [R237] ;  /* 0x00000000edc8783b */ /* 0x000eae0000000200 */
[-C--:B-1----:R-:W-:Y:S08]  /*8a90*/  HMMA.16816.F32 R36, R188, R184.reuse, R36 ;  /* 0x000000b8bc24723c */ /* 0x082ff00000001824 */
[C---:B------:R-:W-:Y:S08]  /*8aa0*/  HMMA.16816.F32 R40, R196.reuse, R184, R40 ;  /* 0x000000b8c428723c */ /* 0x040ff00000001828 */
[-C--:B------:R-:W-:Y:S08]  /*8ab0*/  HMMA.16816.F32 R44, R196, R186.reuse, R44 ;  /* 0x000000bac42c723c */ /* 0x080ff0000000182c */
[C---:B------:R-:W-:Y:S01]  /*8ac0*/  HMMA.16816.F32 R48, R188.reuse, R186, R48 ;  /* 0x000000babc30723c */ /* 0x040fe20000001830 */
[----:B------:R-:W1:Y:S07]  /*8ad0*/  LDSM.16.M88.4 R184, [R236] ;  /* 0x00000000ecb8783b */ /* 0x000e6e0000000200 */
[-C--:B----4-:R-:W-:Y:S08]  /*8ae0*/  HMMA.16816.F32 R52, R188, R192.reuse, R52 ;  /* 0x000000c0bc34723c */ /* 0x090ff00000001834 */
[C---:B------:R-:W-:Y:S08]  /*8af0*/  HMMA.16816.F32 R56, R196.reuse, R192, R56 ;  /* 0x000000c0c438723c */ /* 0x040ff00000001838 */
[-C--:B------:R-:W-:Y:S08]  /*8b00*/  HMMA.16816.F32 R60, R196, R194.reuse, R60 ;  /* 0x000000c2c43c723c */ /* 0x080ff0000000183c */
[C---:B------:R-:W-:Y:S01]  /*8b10*/  HMMA.16816.F32 R64, R188.reuse, R194, R64 ;  /* 0x000000c2bc40723c */ /* 0x040fe20000001840 */
[----:B------:R-:W4:Y:S07]  /*8b20*/  LDSM.16.M88.4 R192, [R235] ;  /* 0x00000000ebc0783b */ /* 0x000f2e0000000200 */
[-C--:B--2---:R-:W-:Y:S08]  /*8b30*/  HMMA.16816.F32 R68, R188, R200.reuse, R68 ;  /* 0x000000c8bc44723c */ /* 0x084ff00000001844 */
[C---:B------:R-:W-:Y:S07]  /*8b40*/  HMMA.16816.F32 R72, R196.reuse, R200, R72 ;  /* 0x000000c8c448723c */ /* 0x040fee0000001848 */
[----:B------:R-:W-:Y:S01]  /*8b50*/  @!P2 MOV R201, R2 ;  /* 0x0000000200c9a202 */ /* 0x000fe20000000f00 */
[-C--:B------:R-:W-:Y:S04]  /*8b60*/  HMMA.16816.F32 R76, R196, R202.reuse, R76 ;  /* 0x000000cac44c723c */ /* 0x080fe8000000184c */
[----:B------:R-:W-:Y:S04]  /*8b70*/  @!P2 IMAD.MOV.U32 R200, RZ, RZ, R206 ;  /* 0x000000ffffc8a224 */ /* 0x000fe800078e00ce */
[C---:B------:R-:W-:Y:S07]  /*8b80*/  HMMA.16816.F32 R80, R188.reuse, R202, R80 ;  /* 0x000000cabc50723c */ /* 0x040fee0000001850 */
[----:B------:R-:W-:Y:S01]  /*8b90*/  @!P2 IMAD.WIDE.U32 R202, R204, c[0x0][0x208], RZ ;  /* 0x00008200cccaaa25 */ /* 0x000fe200078e00ff */
[-C--:B-1----:R-:W-:Y:S04]  /*8ba0*/  HMMA.16816.F32 R84, R188, R184.reuse, R84 ;  /* 0x000000b8bc54723c */ /* 0x082fe80000001854 */
[----:B------:R-:W-:Y:S02]  /*8bb0*/  @!P2 IMAD.IADD R0, R203, 0x1, R0 ;  /* 0x00000001cb00a824 */ /* 0x000fe400078e0200 */
[----:B------:R-:W-:Y:S02]  /*8bc0*/  @!P2 IMAD.WIDE.U32 R200, R202, 0x70, R200 ;  /* 0x00000070cac8a825 */ /* 0x000fe400078e00c8 */
[C---:B------:R-:W-:Y:S04]  /*8bd0*/  HMMA.16816.F32 R88, R196.reuse, R184, R88 ;  /* 0x000000b8c458723c */ /* 0x040fe80000001858 */
[----:B------:R-:W-:Y:S03]  /*8be0*/  @!P2 IMAD R0, R0, 0x70, RZ ;  /* 0x000000700000a824 */ /* 0x000fe600078e02ff */
[C---:B------:R-:W-:Y:S01]  /*8bf0*/  @!P2 LEA R184, P0, R200.reuse, c[0x0][0x1f8], 0x1 ;  /* 0x00007e00c8b8aa11 */ /* 0x040fe200078008ff */
[----:B------:R-:W-:Y:S01]  /*8c00*/  @!P2 IMAD.IADD R0, R201, 0x1, R0 ;  /* 0x00000001c900a824 */ /* 0x000fe200078e0200 */
[-C--:B------:R-:W-:Y:S03]  /*8c10*/  HMMA.16816.F32 R92, R196, R186.reuse, R92 ;  /* 0x000000bac45c723c */ /* 0x080fe6000000185c */
[----:B------:R-:W-:Y:S01]  /*8c20*/  @!P2 IMAD.MOV.U32 R201, RZ, RZ, c[0x0][0x208] ;  /* 0x00008200ffc9a624 */ /* 0x000fe200078e00ff */
[----:B------:R-:W-:Y:S02]  /*8c30*/  @!P2 LEA.HI.X R185, R200, c[0x0][0x1fc], R0, 0x1, P0 ;  /* 0x00007f00c8b9aa11 */ /* 0x000fe400000f0c00 */
[----:B------:R-:W-:Y:S01]  /*8c40*/  @!P2 MOV R0, 0x5 ;  /* 0x000000050000a802 */ /* 0x000fe20000000f00 */
[C---:B------:R-:W-:Y:S01]  /*8c50*/  @!P2 IMAD.SHL.U32 R2, R201.reuse, 0x20, RZ ;  /* 0x00000020c902a824 */ /* 0x040fe200078e00ff */
[C---:B------:R-:W-:Y:S01]  /*8c60*/  HMMA.16816.F32 R96, R188.reuse, R186, R96 ;  /* 0x000000babc60723c */ /* 0x040fe20000001860 */
[----:B------:R-:W-:Y:S01]  /*8c70*/  @!PT LDS RZ, [RZ] ;  /* 0x00000000fffff984 */ /* 0x000fe20000000800 */
[----:B------:R-:W-:Y:S01]  /*8c80*/  @!PT LDS RZ, [RZ] ;  /* 0x00000000fffff984 */ /* 0x000fe20000000800 */
[----:B------:R-:W-:Y:S01]  /*8c90*/  @!PT LDS RZ, [RZ] ;  /* 0x00000000fffff984 */ /* 0x000fe20000000800 */
[----:B------:R1:W-:Y:S03]  /*8ca0*/  @!P2 LDGSTS.E.BYPASS.LTC128B.128 [R241+0x100], [R184.64], !P6 ;  /* 0x00100000b8f1afae */ /* 0x0003e6000f101d48 */
[----:B------:R-:W-:Y:S02]  /*8cb0*/  @!P2 SHF.L.U64.HI R0, R201, R0, c[0x0][0x20c] ;  /* 0x00008300c900a619 */ /* 0x000fe40000010200 */
[-C--:B------:R-:W-:Y:S02]  /*8cc0*/  @!P2 IADD3 R200, P0, R184, R2.reuse, RZ ;  /* 0x00000002b8c8a210 */ /* 0x080fe40007f1e0ff */
[-C--:B----4-:R-:W-:Y:S04]  /*8cd0*/  HMMA.16816.F32 R100, R188, R192.reuse, R100 ;  /* 0x000000c0bc64723c */ /* 0x090fe80000001864 */
[--C-:B------:R-:W-:Y:S04]  /*8ce0*/  @!P2 IMAD.X R201, R185, 0x1, R0.reuse, P0 ;  /* 0x00000001b9c9a824 */ /* 0x100fe800000e0600 */
[C---:B------:R-:W-:Y:S01]  /*8cf0*/  HMMA.16816.F32 R104, R196.reuse, R192, R104 ;  /* 0x000000c0c468723c */ /* 0x040fe20000001868 */
[----:B------:R2:W-:Y:S07]  /*8d00*/  @!P2 LDGSTS.E.BYPASS.LTC128B.128 [R241+0x900], [R200.64], !P6 ;  /* 0x00900000c8f1afae */ /* 0x0005ee000f101d48 */
[-C--:B------:R-:W-:Y:S04]  /*8d10*/  HMMA.16816.F32 R108, R196, R194.reuse, R108 ;  /* 0x000000c2c46c723c */ /* 0x080fe8000000186c */
[----:B-1----:R-:W-:Y:S04]  /*8d20*/  @!P2 IADD3 R184, P0, R200, R2, RZ ;  /* 0x00000002c8b8a210 */ /* 0x002fe80007f1e0ff */
[----:B------:R-:W-:Y:S01]  /*8d30*/  @!P2 IADD3.X R185, R201, R0, RZ, P0, !PT ;  /* 0x00000000c9b9a210 */ /* 0x000fe200007fe4ff */
[----:B------:R-:W-:Y:S04]  /*8d40*/  HMMA.16816.F32 R112, R188, R194, R112 ;  /* 0x000000c2bc70723c */ /* 0x000fe80000001870 */
[----:B------:R1:W-:Y:S01]  /*8d50*/  @!P2 LDGSTS.E.BYPASS.LTC128B.128 [R241+0x1100], [R184.64], !P6 ;  /* 0x01100000b8f1afae */ /* 0x0003e2000f101d48 */
[-C--:B--2---:R-:W-:Y:S04]  /*8d60*/  @!P2 IADD3 R200, P1, R184, R2.reuse, RZ ;  /* 0x00000002b8c8a210 */ /* 0x084fe80007f3e0ff */
[-C--:B------:R-:W-:Y:S03]  /*8d70*/  @!P2 IADD3 R186, P0, R200, R2.reuse, RZ ;  /* 0x00000002c8baa210 */ /* 0x080fe60007f1e0ff */
[--C-:B------:R-:W-:Y:S04]  /*8d80*/  @!P2 IMAD.X R201, R185, 0x1, R0.reuse, P1 ;  /* 0x00000001b9c9a824 */ /* 0x100fe800008e0600 */
[--C-:B------:R-:W-:Y:S01]  /*8d90*/  @!P2 IMAD.X R187, R201, 0x1, R0.reuse, P0 ;  /* 0x00000001c9bba824 */ /* 0x100fe200000e0600 */
[----:B------:R2:W-:Y:S08]  /*8da0*/  @!P2 LDGSTS.E.BYPASS.LTC128B.128 [R241+0x1900], [R200.64], !P6 ;  /* 0x01900000c8f1afae */ /* 0x0005f0000f101d48 */
[----:B------:R4:W-:Y:S01]  /*8db0*/  @!P2 LDGSTS.E.BYPASS.LTC128B.128 [R241+0x2100], [R186.64], !P6 ;  /* 0x02100000baf1afae */ /* 0x0009e2000f101d48 */
[----:B-1----:R-:W-:Y:S04]  /*8dc0*/  @!P2 IADD3 R184, P1, R186, R2, RZ ;  /* 0x00000002bab8a210 */ /* 0x002fe80007f3e0ff */
[----:B------:R-:W-:Y:S02]  /*8dd0*/  @!P2 IADD3.X R185, R187, R0, RZ, P1, !PT ;  /* 0x00000000bbb9a210 */ /* 0x000fe40000ffe4ff */
[----:B------:R-:W-:Y:S03]  /*8de0*/  @!P2 IADD3 R202, P0, R184, R2, RZ ;  /* 0x00000002b8caa210 */ /* 0x000fe60007f1e0ff */
[----:B------:R4:W-:Y:S02]  /*8df0*/  @!P2 LDGSTS.E.BYPASS.LTC128B.128 [R241+0x2900], [R184.64], !P6 ;  /* 0x02900000b8f1afae */ /* 0x0009e4000f101d48 */
[----:B------:R-:W-:Y:S06]  /*8e00*/  @!P2 IMAD.X R203, R185, 0x1, R0, P0 ;  /* 0x00000001b9cba824 */ /* 0x000fec00000e0600 */
[----:B------:R2:W-:Y:S08]  /*8e10*/  @!P2 LDGSTS.E.BYPASS.LTC128B.128 [R241+0x3100], [R202.64], !P6 ;  /* 0x03100000caf1afae */ /* 0x0005f0000f101d48 */
[----:B------:R-:W-:Y:S08]  /*8e20*/  LDSM.16.M88.4 R196, [R231+0x2000] ;  /* 0x00200000e7c4783b */ /* 0x000ff00000000200 */
[----:B------:R-:W-:Y:S08]  /*8e30*/  LDSM.16.M88.4 R188, [R229+0x800] ;  /* 0x00080000e5bc783b */ /* 0x000ff00000000200 */
[----:B----4-:R-:W-:Y:S08]  /*8e40*/  LDSM.16.M88.4 R184, [R231] ;  /* 0x00000000e7b8783b */ /* 0x010ff00000000200 */
[----:B--2---:R-:W1:Y:S08]  /*8e50*/  LDSM.16.M88.4 R200, [R229] ;  /* 0x00000000e5c8783b */ /* 0x004e700000000200 */
[----:B------:R-:W2:Y:S08]  /*8e60*/  LDSM.16.M88.4 R192, [R229+0x1000] ;  /* 0x00100000e5c0783b */ /* 0x000eb00000000200 */
[----:B------:R4:W3:Y:S04]  /*8e70*/  LDL R0, [R1+0x8] ;  /* 0x0000080001007983 */ /* 0x0008e80000100800 */
[----:B------:R-:W0:Y:S01]  /*8e80*/  LDGDEPBAR ;  /* 0x00000000000079af */ /* 0x000e220000000000 */
[-C--:B-1----:R-:W-:Y:S08]  /*8e90*/  HMMA.16816.F32 R4, R184, R200.reuse, R4 ;  /* 0x000000c8b804723c */ /* 0x082ff00000001804 */
        /* <DEDUP_REMOVED lines=8> */
[----:B------:R-:W4:Y:S07]  /*8f20*/  LDSM.16.M88.4 R188, [R229+0x2000] ;  /* 0x00200000e5bc783b */ /* 0x000f2e0000000200 */
[-C--:B--2---:R-:W-:Y:S08]  /*8f30*/  HMMA.16816.F32 R36, R184, R192.reuse, R36 ;  /* 0x000000c0b824723c */ /* 0x084ff00000001824 */
[C---:B------:R-:W-:Y:S08]  /*8f40*/  HMMA.16816.F32 R40, R196.reuse, R192, R40 ;  /* 0x000000c0c428723c */ /* 0x040ff00000001828 */
[-C--:B------:R-:W-:Y:S08]  /*8f50*/  HMMA.16816.F32 R44, R196, R194.reuse, R44 ;  /* 0x000000c2c42c723c */ /* 0x080ff0000000182c */
[C---:B------:R-:W-:Y:S01]  /*8f60*/  HMMA.16816.F32 R48, R184.reuse, R194, R48 ;  /* 0x000000c2b830723c */ /* 0x040fe20000001830 */
[----:B------:R-:W2:Y:S07]  /*8f70*/  LDSM.16.M88.4 R192, [R229+0x2800] ;  /* 0x00280000e5c0783b */ /* 0x000eae0000000200 */
[-C--:B-1----:R-:W-:Y:S08]  /*8f80*/  HMMA.16816.F32 R52, R184, R200.reuse, R52 ;  /* 0x000000c8b834723c */ /* 0x082ff00000001834 */
[C---:B------:R-:W-:Y:S08]  /*8f90*/  HMMA.16816.F32 R56, R196.reuse, R200, R56 ;  /* 0x000000c8c438723c */ /* 0x040ff00000001838 */
[-C--:B------:R-:W-:Y:S08]  /*8fa0*/  HMMA.16816.F32 R60, R196, R202.reuse, R60 ;  /* 0x000000cac43c723c */ /* 0x080ff0000000183c */
[C---:B------:R-:W-:Y:S01]  /*8fb0*/  HMMA.16816.F32 R64, R184.reuse, R202, R64 ;  /* 0x000000cab840723c */ /* 0x040fe20000001840 */
[----:B------:R-:W1:Y:S07]  /*8fc0*/  LDSM.16.M88.4 R200, [R229+0x3000] ;  /* 0x00300000e5c8783b */ /* 0x000e6e0000000200 */
[-C--:B----4-:R-:W-:Y:S08]  /*8fd0*/  HMMA.16816.F32 R68, R184, R188.reuse, R68 ;  /* 0x000000bcb844723c */ /* 0x090ff00000001844 */
[C---:B------:R-:W-:Y:S08]  /*8fe0*/  HMMA.16816.F32 R72, R196.reuse, R188, R72 ;  /* 0x000000bcc448723c */ /* 0x040ff00000001848 */
[-C--:B------:R-:W-:Y:S08]  /*8ff0*/  HMMA.16816.F32 R76, R196, R190.reuse, R76 ;  /* 0x000000bec44c723c */ /* 0x080ff0000000184c */
[C---:B------:R-:W-:Y:S01]  /*9000*/  HMMA.16816.F32 R80, R184.reuse, R190, R80 ;  /* 0x000000beb850723c */ /* 0x040fe20000001850 */
[----:B------:R-:W-:Y:S07]  /*9010*/  LDSM.16.M88.4 R188, [R232] ;  /* 0x00000000e8bc783b */ /* 0x000fee0000000200 */
[-C--:B--2---:R-:W-:Y:S08]  /*9020*/  HMMA.16816.F32 R84, R184, R192.reuse, R84 ;  /* 0x000000c0b854723c */ /* 0x084ff00000001854 */
[C---:B------:R-:W-:Y:S08]  /*9030*/  HMMA.16816.F32 R88, R196.reuse, R192, R88 ;  /* 0x000000c0c458723c */ /* 0x040ff00000001858 */
[-C--:B------:R-:W-:Y:S08]  /*9040*/  HMMA.16816.F32 R92, R196, R194.reuse, R92 ;  /* 0x000000c2c45c723c */ /* 0x080ff0000000185c */
[C---:B------:R-:W-:Y:S01]  /*9050*/  HMMA.16816.F32 R96, R184.reuse, R194, R96 ;  /* 0x000000c2b860723c */ /* 0x040fe20000001860 */
[----:B------:R-:W2:Y:S07]  /*9060*/  LDSM.16.M88.4 R192, [R226] ;  /* 0x00000000e2c0783b */ /* 0x000eae0000000200 */
[-C--:B-1----:R-:W-:Y:S08]  /*9070*/  HMMA.16816.F32 R100, R184, R200.reuse, R100 ;  /* 0x000000c8b864723c */ /* 0x082ff00000001864 */
[C---:B------:R-:W-:Y:S08]  /*9080*/  HMMA.16816.F32 R104, R196.reuse, R200, R104 ;  /* 0x000000c8c468723c */ /* 0x040ff00000001868 */
[-C--:B------:R-:W-:Y:S01]  /*9090*/  HMMA.16816.F32 R108, R196, R202.reuse, R108 ;  /* 0x000000cac46c723c */ /* 0x080fe2000000186c */
[----:B------:R-:W1:Y:S07]  /*90a0*/  LDSM.16.M88.4 R196, [R232+0x2000] ;  /* 0x00200000e8c4783b */ /* 0x000e6e0000000200 */
[----:B------:R-:W-:Y:S08]  /*90b0*/  HMMA.16816.F32 R112, R184, R202, R112 ;  /* 0x000000cab870723c */ /* 0x000ff00000001870 */
[-C--:B--2---:R-:W-:Y:S11]  /*90c0*/  HMMA.16816.F32 R4, R188, R192.reuse, R4 ;  /* 0x000000c0bc04723c */ /* 0x084ff60000001804 */
[----:B------:R-:W-:Y:S11]  /*90d0*/  @!UPT UIADD3 URZ, URZ, URZ, URZ ;  /* 0x0000003f3f3ff290 */ /* 0x000ff6000fffe03f */
[----:B------:R-:W-:Y:S02]  /*90e0*/  @!UPT UIADD3 URZ, URZ, URZ, URZ ;  /* 0x0000003f3f3ff290 */ /* 0x000fe4000fffe03f */
[----:B------:R-:W-:Y:S01]  /*90f0*/  FMUL.FTZ R4, R4, c[0x0][0x320] ;  /* 0x0000c80004047a20 */ /* 0x000fe20000410000 */
[C---:B-1----:R-:W-:Y:S03]  /*9100*/  HMMA.16816.F32 R8, R196.reuse, R192, R8 ;  /* 0x000000c0c408723c */ /* 0x042fe60000001808 */
[----:B------:R-:W-:Y:S01]  /*9110*/  MUFU.TANH R245, R4 ;  /* 0x0000000400f57308 */ /* 0x000fe20000002400 */
[----:B------:R-:W-:Y:S02]  /*9120*/  FMUL.FTZ R5, R5, c[0x0][0x320] ;  /* 0x0000c80005057a20 */ /* 0x000fe40000410000 */
[----:B------:R-:W-:Y:S02]  /*9130*/  FMUL.FTZ R6, R6, c[0x0][0x320] ;  /* 0x0000c80006067a20 */ /* 0x000fe40000410000 */
[----:B------:R-:W-:Y:S01]  /*9140*/  FMUL.FTZ R7, R7, c[0x0][0x320] ;  /* 0x0000c80007077a20 */ /* 0x000fe20000410000 */
[-C--:B------:R-:W-:Y:S04]  /*9150*/  HMMA.16816.F32 R12, R196, R194.reuse, R12 ;  /* 0x000000c2c40c723c */ /* 0x080fe8000000180c */
[----:B------:R-:W1:Y:S04]  /*9160*/  MUFU.TANH R244, R5 ;  /* 0x0000000500f47308 */ /* 0x000e680000002400 */
[C---:B------:R-:W-:Y:S06]  /*9170*/  HMMA.16816.F32 R16, R188.reuse, R194, R16 ;  /* 0x000000c2bc10723c */ /* 0x040fec0000001810 */
[----:B------:R-:W-:Y:S01]  /*9180*/  MUFU.TANH R243, R6 ;  /* 0x0000000600f37308 */ /* 0x000fe20000002400 */
[----:B------:R-:W-:Y:S02]  /*9190*/  FMUL.FTZ R8, R8, c[0x0][0x320] ;  /* 0x0000c80008087a20 */ /* 0x000fe40000410000 */
[----:B------:R-:W-:Y:S03]  /*91a0*/  FMUL.FTZ R9, R9, c[0x0][0x320] ;  /* 0x0000c80009097a20 */ /* 0x000fe60000410000 */
[----:B------:R-:W-:Y:S02]  /*91b0*/  FMUL.FTZ R10, R10, c[0x0][0x320] ;  /* 0x0000c8000a0a7a20 */ /* 0x000fe40000410000 */
[----:B------:R-:W-:Y:S02]  /*91c0*/  FMUL.FTZ R11, R11, c[0x0][0x320] ;  /* 0x0000c8000b0b7a20 */ /* 0x000fe40000410000 */
[----:B------:R2:W-:Y:S01]  /*91d0*/  MUFU.TANH R242, R7 ;  /* 0x0000000700f27308 */ /* 0x0005e20000002400 */
[----:B------:R-:W-:Y:S02]  /*91e0*/  FMUL.FTZ R12, R12, c[0x0][0x320] ;  /* 0x0000c8000c0c7a20 */ /* 0x000fe40000410000 */
[----:B------:R-:W-:Y:S02]  /*91f0*/  FMUL.FTZ R13, R13, c[0x0][0x320] ;  /* 0x0000c8000d0d7a20 */ /* 0x000fe40000410000 */
[----:B------:R-:W-:Y:S02]  /*9200*/  FMUL.FTZ R14, R14, c[0x0][0x320] ;  /* 0x0000c8000e0e7a20 */ /* 0x000fe40000410000 */
[----:B------:R-:W-:Y:S02]  /*9210*/  FMUL.FTZ R15, R15, c[0x0][0x320] ;  /* 0x0000c8000f0f7a20 */ /* 0x000fe40000410000 */
[----:B---3--:R-:W-:Y:S01]  /*9220*/  @P4 IMAD.MOV.U32 R0, RZ, RZ, R230 ;  /* 0x000000ffff004224 */ /* 0x008fe200078e00e6 */
[----:B------:R-:W-:Y:S01]  /*9230*/  MUFU.TANH R223, R8 ;  /* 0x0000000800df7308 */ /* 0x000fe20000002400 */
[----:B------:R-:W-:Y:S02]  /*9240*/  FMUL.FTZ R16, R16, c[0x0][0x320] ;  /* 0x0000c80010107a20 */ /* 0x000fe40000410000 */
[----:B------:R-:W-:Y:S01]  /*9250*/  FMUL.FTZ R19, R19, c[0x0][0x320] ;  /* 0x0000c80013137a20 */ /* 0x000fe20000410000 */
[----:B------:R-:W-:Y:S01]  /*9260*/  SHFL.IDX PT, R2, R0, 0x1, 0x1c1f ;  /* 0x003c1f0000027f89 */ /* 0x000fe200000e0000 */
[----:B------:R-:W-:Y:S02]  /*9270*/  FMUL.FTZ R18, R18, c[0x0][0x320] ;  /* 0x0000c80012127a20 */ /* 0x000fe40000410000 */
[----:B------:R-:W-:Y:S03]  /*9280*/  FMUL.FTZ R17, R17, c[0x0][0x320] ;  /* 0x0000c80011117a20 */ /* 0x000fe60000410000 */
[----:B------:R-:W-:Y:S02]  /*9290*/  MUFU.TANH R222, R9 ;  /* 0x0000000900de7308 */ /* 0x000fe40000002400 */
[----:B--2---:R-:W2:Y:S08]  /*92a0*/  LDSM.16.M88.4 R4, [R226+0x800] ;  /* 0x00080000e204783b */ /* 0x004eb00000000200 */
[----:B------:R-:W-:Y:S10]  /*92b0*/  MUFU.TANH R214, R17 ;  /* 0x0000001100d67308 */ /* 0x000ff40000002400 */
[----:B------:R-:W3:Y:S10]  /*92c0*/  MUFU.TANH R221, R10 ;  /* 0x0000000a00dd7308 */ /* 0x000ef40000002400 */
[----:B------:R4:W-:Y:S10]  /*92d0*/  MUFU.TANH R220, R11 ;  /* 0x0000000b00dc7308 */ /* 0x0009f40000002400 */
[----:B------:R-:W-:Y:S01]  /*92e0*/  MUFU.TANH R219, R12 ;  /* 0x0000000c00db7308 */ /* 0x000fe20000002400 */
[-C--:B--2---:R-:W-:Y:S09]  /*92f0*/  HMMA.16816.F32 R20, R188, R4.reuse, R20 ;  /* 0x00000004bc14723c */ /* 0x084ff20000001814 */
[----:B------:R-:W-:Y:S01]  /*9300*/  MUFU.TANH R218, R13 ;  /* 0x0000000d00da7308 */ /* 0x000fe20000002400 */
[C---:B------:R-:W-:Y:S01]  /*9310*/  HMMA.16816.F32 R24, R196.reuse, R4, R24 ;  /* 0x00000004c418723c */ /* 0x040fe20000001818 */
[----:B----4-:R-:W2:Y:S08]  /*9320*/  LDSM.16.M88.4 R8, [R226+0x1000] ;  /* 0x00100000e208783b */ /* 0x010eb00000000200 */
[----:B------:R-:W-:Y:S01]  /*9330*/  MUFU.TANH R217, R14 ;  /* 0x0000000e00d97308 */ /* 0x000fe20000002400 */
[-C--:B------:R-:W-:Y:S04]  /*9340*/  HMMA.16816.F32 R28, R196, R6.reuse, R28 ;  /* 0x00000006c41c723c */ /* 0x080fe8000000181c */
[----:B------:R-:W-:Y:S04]  /*9350*/  FMUL.FTZ R20, R20, c[0x0][0x320] ;  /* 0x0000c80014147a20 */ /* 0x000fe80000410000 */
[C---:B------:R-:W-:Y:S01]  /*9360*/  HMMA.16816.F32 R32, R188.reuse, R6, R32 ;  /* 0x00000006bc20723c */ /* 0x040fe20000001820 */
[----:B------:R4:W1:Y:S01]  /*9370*/  MUFU.TANH R216, R15 ;  /* 0x0000000f00d87308 */ /* 0x0008620000002400 */
        /* <DEDUP_REMOVED lines=13> */
[-C--:B--2---:R-:W-:Y:S01]  /*9450*/  HMMA.16816.F32 R36, R188, R8.reuse, R36 ;  /* 0x00000008bc24723c */ /* 0x084fe20000001824 */
[----:B----4-:R-:W-:Y:S02]  /*9460*/  LDSM.16.M88.4 R12, [R226+0x3000] ;  /* 0x00300000e20c783b */ /* 0x010fe40000000200 */
[----:B------:R-:W-:Y:S02]  /*9470*/  FMUL.FTZ R33, R33, c[0x0][0x320] ;  /* 0x0000c80021217a20 */ /* 0x000fe40000410000 */
[----:B------:R-:W-:Y:S01]  /*9480*/  FMUL.FTZ R28, R28, c[0x0][0x320] ;  /* 0x0000c8001c1c7a20 */ /* 0x000fe20000410000 */
[----:B------:R-:W-:Y:S01]  /*9490*/  MUFU.TANH R211, R20 ;  /* 0x0000001400d37308 */ /* 0x000fe20000002400 */
        /* <DEDUP_REMOVED lines=9> */
[----:B------:R-:W4:Y:S02]  /*9530*/  LDSM.16.M88.4 R8, [R226+0x2000] ;  /* 0x00200000e208783b */ /* 0x000f240000000200 */
[----:B------:R-:W-:Y:S02]  /*9540*/  FMUL.FTZ R38, R38, c[0x0][0x320] ;  /* 0x0000c80026267a20 */ /* 0x000fe40000410000 */
[----:B------:R-:W-:Y:S02]  /*9550*/  FMUL.FTZ R39, R39, c[0x0][0x320] ;  /* 0x0000c80027277a20 */ /* 0x000fe40000410000 */
[-C--:B-1----:R-:W-:Y:S03]  /*9560*/  HMMA.16816.F32 R52, R188, R4.reuse, R52 ;  /* 0x00000004bc34723c */ /* 0x082fe60000001834 */
[----:B------:R-:W1:Y:S01]  /*9570*/  MUFU.TANH R208, R23 ;  /* 0x0000001700d07308 */ /* 0x000e620000002400 */
[----:B------:R-:W-:Y:S02]  /*9580*/  FMUL.FTZ R40, R40, c[0x0][0x320] ;  /* 0x0000c80028287a20 */ /* 0x000fe40000410000 */
[----:B------:R-:W-:Y:S02]  /*9590*/  FMUL.FTZ R37, R37, c[0x0][0x320] ;  /* 0x0000c80025257a20 */ /* 0x000fe40000410000 */
[C---:B------:R-:W-:Y:S04]  /*95a0*/  HMMA.16816.F32 R56, R196.reuse, R4, R56 ;  /* 0x00000004c438723c */ /* 0x040fe80000001838 */
[----:B------:R-:W-:Y:S01]  /*95b0*/  FMUL.FTZ R45, R45, c[0x0][0x320] ;  /* 0x0000c8002d2d7a20 */ /* 0x000fe20000410000 */
[----:B------:R-:W-:Y:S01]  /*95c0*/  MUFU.TANH R210, R21 ;  /* 0x0000001500d27308 */ /* 0x000fe20000002400 */
[----:B------:R-:W-:Y:S02]  /*95d0*/  FMUL.FTZ R41, R41, c[0x0][0x320] ;  /* 0x0000c80029297a20 */ /* 0x000fe40000410000 */
[-C--:B------:R-:W-:Y:S04]  /*95e0*/  HMMA.16816.F32 R60, R196, R6.reuse, R60 ;  /* 0x00000006c43c723c */ /* 0x080fe8000000183c */
[----:B------:R-:W-:Y:S02]  /*95f0*/  FMUL.FTZ R50, R50, c[0x0][0x320] ;  /* 0x0000c80032327a20 */ /* 0x000fe40000410000 */
[----:B------:R-:W-:Y:S01]  /*9600*/  FMUL.FTZ R43, R43, c[0x0][0x320] ;  /* 0x0000c8002b2b7a20 */ /* 0x000fe20000410000 */
[----:B------:R-:W-:Y:S01]  /*9610*/  MUFU.TANH R187, R31 ;  /* 0x0000001f00bb7308 */ /* 0x000fe20000002400 */
[C---:B------:R-:W-:Y:S01]  /*9620*/  HMMA.16816.F32 R64, R188.reuse, R6, R64 ;  /* 0x00000006bc40723c */ /* 0x040fe20000001840 */
[----:B------:R-:W1:Y:S01]  /*9630*/  LDSM.16.M88.4 R4, [R226+0x2800] ;  /* 0x00280000e204783b */ /* 0x000e620000000200 */
[----:B------:R-:W-:Y:S04]  /*9640*/  DEPBAR.LE SB0, 0x0 ;  /* 0x000080000000791a */ /* 0x000fe80000000000 */
[----:B------:R-:W-:Y:S02]  /*9650*/  FMUL.FTZ R53, R53, c[0x0][0x320] ;  /* 0x0000c80035357a20 */ /* 0x000fe40000410000 */
[----:B------:R-:W-:Y:S01]  /*9660*/  FMUL.FTZ R59, R59, c[0x0][0x320] ;  /* 0x0000c8003b3b7a20 */ /* 0x000fe20000410000 */
[----:B------:R-:W-:Y:S01]  /*9670*/  MUFU.TANH R192, R36 ;  /* 0x0000002400c07308 */ /* 0x000fe20000002400 */
[-C--:B----4-:R-:W-:Y:S01]  /*9680*/  HMMA.16816.F32 R68, R188, R8.reuse, R68 ;  /* 0x00000008bc44723c */ /* 0x090fe20000001844 */
[----:B------:R-:W-:Y:S04]  /*9690*/  BAR.SYNC.DEFER_BLOCKING 0x0 ;  /* 0x0000000000007b1d */ /* 0x000fe80000010000 */
[----:B------:R-:W-:Y:S02]  /*96a0*/  FMUL.FTZ R58, R58, c[0x0][0x320] ;  /* 0x0000c8003a3a7a20 */ /* 0x000fe40000410000 */
[----:B------:R-:W-:Y:S01]  /*96b0*/  FMUL.FTZ R54, R54, c[0x0][0x320] ;  /* 0x0000c80036367a20 */ /* 0x000fe20000410000 */
[C---:B------:R-:W-:Y:S01]  /*96c0*/  HMMA.16816.F32 R72, R196.reuse, R8, R72 ;  /* 0x00000008c448723c */ /* 0x040fe20000001848 */
[----:B------:R-:W-:Y:S01]  /*96d0*/  MUFU.TANH R36, R40 ;  /* 0x0000002800247308 */ /* 0x000fe20000002400 */
[----:B------:R-:W-:Y:S02]  /*96e0*/  SHFL.IDX PT, R9, R0, 0x2, 0x1c1f ;  /* 0x005c1f0000097f89 */ /* 0x000fe400000e0000 */
[----:B------:R-:W-:Y:S02]  /*96f0*/  FMUL.FTZ R55, R55, c[0x0][0x320] ;  /* 0x0000c80037377a20 */ /* 0x000fe40000410000 */
[----:B------:R-:W-:Y:S02]  /*9700*/  FMUL.FTZ R61, R61, c[0x0][0x320] ;  /* 0x0000c8003d3d7a20 */ /* 0x000fe40000410000 */
[-C--:B------:R-:W-:Y:S02]  /*9710*/  HMMA.16816.F32 R76, R196, R10.reuse, R76 ;  /* 0x0000000ac44c723c */ /* 0x080fe4000000184c */
[----:B------:R-:W-:Y:S01]  /*9720*/  SHFL.IDX PT, R8, R0, 0x3, 0x1c1f ;  /* 0x007c1f0000087f89 */ /* 0x000fe200000e0000 */
[----:B------:R-:W-:Y:S01]  /*9730*/  MUFU.TANH R31, R59 ;  /* 0x0000003b001f7308 */ /* 0x000fe20000002400 */
[----:B------:R-:W-:Y:S02]  /*9740*/  FMUL.FTZ R62, R62, c[0x0][0x320] ;  /* 0x0000c8003e3e7a20 */ /* 0x000fe40000410000 */
[----:B------:R-:W-:Y:S02]  /*9750*/  FMUL.FTZ R60, R60, c[0x0][0x320] ;  /* 0x0000c8003c3c7a20 */ /* 0x000fe40000410000 */
[C---:B------:R-:W-:Y:S04]  /*9760*/  HMMA.16816.F32 R80, R188.reuse, R10, R80 ;  /* 0x0000000abc50723c */ /* 0x040fe80000001850 */
[----:B------:R-:W-:Y:S01]  /*9770*/  FMUL.FTZ R56, R56, c[0x0][0x320] ;  /* 0x0000c80038387a20 */ /* 0x000fe20000410000 */
[----:B------:R4:W-:Y:S01]  /*9780*/  MUFU.TANH R206, R25 ;  /* 0x0000001900ce7308 */ /* 0x0009e20000002400 */
[----:B------:R-:W-:Y:S02]  /*9790*/  FMUL.FTZ R63, R63, c[0x0][0x320] ;  /* 0x0000c8003f3f7a20 */ /* 0x000fe40000410000 */
[-C--:B-1----:R-:W-:Y:S04]  /*97a0*/  HMMA.16816.F32 R84, R188, R4.reuse, R84 ;  /* 0x00000004bc54723c */ /* 0x082fe80000001854 */
[----:B------:R-:W-:Y:S02]  /*97b0*/  FMUL.FTZ R73, R73, c[0x0][0x320] ;  /* 0x0000c80049497a20 */ /* 0x000fe40000410000 */
[----:B------:R-:W-:Y:S01]  /*97c0*/  FMUL.FTZ R57, R57, c[0x0][0x320] ;  /* 0x0000c80039397a20 */ /* 0x000fe20000410000 */
[----:B------:R-:W1:Y:S01]  /*97d0*/  MUFU.TANH R205, R28 ;  /* 0x0000001c00cd7308 */ /* 0x000e620000002400 */
[C---:B------:R-:W-:Y:S01]  /*97e0*/  HMMA.16816.F32 R88, R196.reuse, R4, R88 ;  /* 0x00000004c458723c */ /* 0x040fe20000001858 */
[----:B------:R-:W1:Y:S03]  /*97f0*/  SHFL.IDX PT, R5, R0, RZ, 0x1c1f ;  /* 0x001c1fff00057589 */ /* 0x000e6600000e0000 */
[----:B------:R-:W-:Y:S02]  /*9800*/  FMUL.FTZ R52, R52, c[0x0][0x320] ;  /* 0x0000c80034347a20 */ /* 0x000fe40000410000 */
[----:B------:R-:W-:Y:S02]  /*9810*/  FMUL.FTZ R64, R64, c[0x0][0x320] ;  /* 0x0000c80040407a20 */ /* 0x000fe40000410000 */
[-C--:B------:R-:W-:Y:S01]  /*9820*/  HMMA.16816.F32 R92, R196, R6.reuse, R92 ;  /* 0x00000006c45c723c */ /* 0x080fe2000000185c */
[----:B------:R-:W-:Y:S03]  /*9830*/  MUFU.TANH R203, R29 ;  /* 0x0000001d00cb7308 */ /* 0x000fe60000002400 */
[----:B------:R-:W-:Y:S02]  /*9840*/  IMAD R4, R204, -0x70, RZ ;  /* 0xffffff90cc047824 */ /* 0x000fe400078e02ff */
[----:B----4-:R-:W-:Y:S02]  /*9850*/  FMUL.FTZ R25, R82, c[0x0][0x320] ;  /* 0x0000c80052197a20 */ /* 0x010fe40000410000 */
[C---:B------:R-:W-:Y:S03]  /*9860*/  HMMA.16816.F32 R96, R188.reuse, R6, R96 ;  /* 0x00000006bc60723c */ /* 0x040fe60000001860 */
[----:B------:R-:W-:Y:S01]  /*9870*/  MUFU.TANH R29, R61 ;  /* 0x0000003d001d7308 */ /* 0x000fe20000002400 */
[----:B------:R-:W-:Y:S01]  /*9880*/  IADD3 R4, -R119, 0x1, R4 ;  /* 0x0000000177047810 */ /* 0x000fe20007ffe104 */
[----:B------:R-:W-:Y:S02]  /*9890*/  FMUL.FTZ R85, R85, c[0x0][0x320] ;  /* 0x0000c80055557a20 */ /* 0x000fe40000410000 */
[----:B------:R-:W-:Y:S01]  /*98a0*/  FMUL.FTZ R7, R80, c[0x0][0x320] ;  /* 0x0000c80050077a20 */ /* 0x000fe20000410000 */
[-C--:B------:R-:W-:Y:S04]  /*98b0*/  HMMA.16816.F32 R100, R188, R12.reuse, R100 ;  /* 0x0000000cbc64723c */ /* 0x080fe80000001864 */
[----:B------:R-:W-:Y:S01]  /*98c0*/  IADD3 R4, R4, c[0x0][0x1d0], RZ ;  /* 0x0000740004047a10 */ /* 0x000fe20007ffe0ff */
[----:B------:R-:W-:Y:S01]  /*98d0*/  MUFU.TANH R28, R62 ;  /* 0x0000003e001c7308 */ /* 0x000fe20000002400 */
[----:B------:R-:W-:Y:S02]  /*98e0*/  FMUL.FTZ R65, R65, c[0x0][0x320] ;  /* 0x0000c80041417a20 */ /* 0x000fe40000410000 */
[C---:B------:R-:W-:Y:S04]  /*98f0*/  HMMA.16816.F32 R104, R196.reuse, R12, R104 ;  /* 0x0000000cc468723c */ /* 0x040fe80000001868 */
[----:B------:R-:W-:Y:S01]  /*9900*/  IADD3 R4, R4, -c[0x0][0x168], RZ ;  /* 0x80005a0004047a10 */ /* 0x000fe20007ffe0ff */
[----:B------:R-:W-:Y:S02]  /*9910*/  FMUL.FTZ R69, R69, c[0x0][0x320] ;  /* 0x0000c80045457a20 */ /* 0x000fe40000410000 */
[----:B------:R4:W-:Y:S01]  /*9920*/  MUFU.TANH R209, R22 ;  /* 0x0000001600d17308 */ /* 0x0009e20000002400 */
[C---:B-1----:R-:W-:Y:S01]  /*9930*/  IADD3 R5, R4.reuse, R5, RZ ;  /* 0x0000000504057210 */ /* 0x042fe20007ffe0ff */
[C---:B------:R-:W-:Y:S01]  /*9940*/  IMAD.IADD R0, R4.reuse, 0x1, R9 ;  /* 0x0000000104007824 */ /* 0x040fe200078e0209 */
[-C--:B------:R-:W-:Y:S03]  /*9950*/  HMMA.16816.F32 R108, R196, R14.reuse, R108 ;  /* 0x0000000ec46c723c */ /* 0x080fe6000000186c */
[C---:B------:R-:W-:Y:S01]  /*9960*/  IMAD.IADD R2, R4.reuse, 0x1, R2 ;  /* 0x0000000104027824 */ /* 0x040fe200078e0202 */
[----:B------:R-:W-:Y:S01]  /*9970*/  IADD3 R4, R4, R8, RZ ;  /* 0x0000000804047210 */ /* 0x000fe20007ffe0ff */
[----:B------:R-:W-:Y:S01]  /*9980*/  FMUL.FTZ R92, R92, c[0x0][0x320] ;  /* 0x0000c8005c5c7a20 */ /* 0x000fe20000410000 */
[----:B------:R-:W-:Y:S01]  /*9990*/  ISETP.GT.AND P1, PT, R5, 0x1, PT ;  /* 0x000000010500780c */ /* 0x000fe20003f24270 */
[----:B------:R-:W1:Y:S01]  /*99a0*/  MUFU.TANH R185, R30 ;  /* 0x0000001e00b97308 */ /* 0x000e620000002400 */
[----:B------:R-:W-:Y:S04]  /*99b0*/  HMMA.16816.F32 R112, R188, R14, R112 ;  /* 0x0000000ebc70723c */ /* 0x000fe80000001870 */
[----:B------:R-:W-:Y:S01]  /*99c0*/  FSEL R9, R244, -INF , P1 ;  /* 0xff800000f4097808 */ /* 0x000fe20000800000 */
[----:B------:R-:W-:Y:S01]  /*99d0*/  FMUL.FTZ R70, R70, c[0x0][0x320] ;  /* 0x0000c80046467a20 */ /* 0x000fe20000410000 */
[----:B------:R-:W-:Y:S01]  /*99e0*/  ISETP.GT.AND P1, PT, R4, RZ, PT ;  /* 0x000000ff0400720c */ /* 0x000fe20003f24270 */
[----:B------:R-:W-:Y:S01]  /*99f0*/  FMUL.FTZ R75, R75, c[0x0][0x320] ;  /* 0x0000c8004b4b7a20 */ /* 0x000fe20000410000 */
[----:B------:R-:W-:Y:S01]  /*9a00*/  ISETP.GT.AND P0, PT, R2, RZ, PT ;  /* 0x000000ff0200720c */ /* 0x000fe20003f04270 */
[----:B------:R-:W-:Y:S01]  /*9a10*/  MUFU.TANH R193, R35 ;  /* 0x0000002300c17308 */ /* 0x000fe20000002400 */
[----:B------:R-:W-:Y:S02]  /*9a20*/  ISETP.GT.AND P3, PT, R0, RZ, PT ;  /* 0x000000ff0000720c */ /* 0x000fe40003f64270 */
[----:B---3--:R-:W-:Y:S01]  /*9a30*/  FSEL R20, R221, -INF , P1 ;  /* 0xff800000dd147808 */ /* 0x008fe20000800000 */
[----:B------:R-:W-:Y:S01]  /*9a40*/  FMUL.FTZ R76, R76, c[0x0][0x320] ;  /* 0x0000c8004c4c7a20 */ /* 0x000fe20000410000 */
[----:B------:R-:W-:Y:S01]  /*9a50*/  FSEL R12, R243, -INF , P0 ;  /* 0xff800000f30c7808 */ /* 0x000fe20000000000 */
[----:B------:R-:W-:Y:S01]  /*9a60*/  FMUL.FTZ R77, R77, c[0x0][0x320] ;  /* 0x0000c8004d4d7a20 */ /* 0x000fe20000410000 */
[----:B------:R-:W-:Y:S01]  /*9a70*/  FSEL R16, R223, -INF , P3 ;  /* 0xff800000df107808 */ /* 0x000fe20001800000 */
[----:B------:R-:W-:Y:S01]  /*9a80*/  FMUL.FTZ R84, R84, c[0x0][0x320] ;  /* 0x0000c80054547a20 */ /* 0x000fe20000410000 */
[C---:B------:R-:W-:Y:S01]  /*9a90*/  ISETP.GT.AND P1, PT, R4.reuse, 0x9, PT ;  /* 0x000000090400780c */ /* 0x040fe20003f24270 */
[----:B------:R-:W-:Y:S01]  /*9aa0*/  MUFU.TANH R35, R41 ;  /* 0x0000002900237308 */ /* 0x000fe20000002400 */
[----:B------:R-:W-:Y:S01]  /*9ab0*/  ISETP.GT.AND P0, PT, R4, 0x1, PT ;  /* 0x000000010400780c */ /* 0x000fe20003f04270 */
[----:B------:R-:W-:Y:S01]  /*9ac0*/  FMUL.FTZ R87, R87, c[0x0][0x320] ;  /* 0x0000c80057577a20 */ /* 0x000fe20000410000 */
[----:B------:R-:W-:Y:S01]  /*9ad0*/  FSEL R23, R216, -INF , P1 ;  /* 0xff800000d8177808 */ /* 0x000fe20000800000 */
[----:B------:R-:W-:Y:S01]  /*9ae0*/  FMUL.FTZ R83, R83, c[0x0][0x320] ;  /* 0x0000c80053537a20 */ /* 0x000fe20000410000 */
[----:B------:R-:W-:Y:S01]  /*9af0*/  FSEL R21, R220, -INF , P0 ;  /* 0xff800000dc157808 */ /* 0x000fe20000000000 */
[----:B------:R-:W-:Y:S01]  /*9b00*/  FMUL.FTZ R112, R112, c[0x0][0x320] ;  /* 0x0000c80070707a20 */ /* 0x000fe20000410000 */
[----:B------:R-:W-:Y:S01]  /*9b10*/  ISETP.GT.AND P2, PT, R5, RZ, PT ;  /* 0x000000ff0500720c */ /* 0x000fe20003f44270 */
[----:B------:R-:W-:Y:S01]  /*9b20*/  FMUL.FTZ R86, R86, c[0x0][0x320] ;  /* 0x0000c80056567a20 */ /* 0x000fe20000410000 */
[----:B------:R-:W-:Y:S01]  /*9b30*/  ISETP.GT.AND P3, PT, R0, 0x9, PT ;  /* 0x000000090000780c */ /* 0x000fe20003f64270 */
[----:B------:R-:W-:Y:S01]  /*9b40*/  MUFU.TANH R201, R45 ;  /* 0x0000002d00c97308 */ /* 0x000fe20000002400 */
[----:B------:R-:W-:Y:S01]  /*9b50*/  FSEL R8, R245, -INF , P2 ;  /* 0xff800000f5087808 */ /* 0x000fe20001000000 */
[----:B------:R-:W-:Y:S01]  /*9b60*/  FMUL.FTZ R113, R113, c[0x0][0x320] ;  /* 0x0000c80071717a20 */ /* 0x000fe20000410000 */
[----:B------:R-:W-:Y:S01]  /*9b70*/  FSEL R19, R218, -INF , P3 ;  /* 0xff800000da137808 */ /* 0x000fe20001800000 */
[----:B------:R-:W-:Y:S01]  /*9b80*/  FMUL.FTZ R98, R98, c[0x0][0x320] ;  /* 0x0000c80062627a20 */ /* 0x000fe20000410000 */
[C---:B------:R-:W-:Y:S01]  /*9b90*/  ISETP.GT.AND P5, PT, R2.reuse, 0x1, PT ;  /* 0x000000010200780c */ /* 0x040fe20003fa4270 */
[----:B------:R-:W-:Y:S01]  /*9ba0*/  FMUL.FTZ R99, R99, c[0x0][0x320] ;  /* 0x0000c80063637a20 */ /* 0x000fe20000410000 */
[----:B------:R-:W-:Y:S01]  /*9bb0*/  ISETP.GT.AND P3, PT, R2, 0x8, PT ;  /* 0x000000080200780c */ /* 0x000fe20003f64270 */
[----:B------:R-:W-:Y:S01]  /*9bc0*/  FMUL.FTZ R93, R93, c[0x0][0x320] ;  /* 0x0000c8005d5d7a20 */ /* 0x000fe20000410000 */
[----:B------:R-:W-:Y:S01]  /*9bd0*/  FSEL R13, R242, -INF , P5 ;  /* 0xff800000f20d7808 */ /* 0x000fe20002800000 */
[----:B------:R-:W3:Y:S01]  /*9be0*/  MUFU.TANH R184, R26 ;  /* 0x0000001a00b87308 */ /* 0x000ee20000002400 */
[----:B--2---:R-:W-:Y:S01]  /*9bf0*/  FSEL R14, R213, -INF , P3 ;  /* 0xff800000d50e7808 */ /* 0x004fe20001800000 */
[----:B------:R-:W-:Y:S01]  /*9c00*/  FMUL.FTZ R90, R90, c[0x0][0x320] ;  /* 0x0000c8005a5a7a20 */ /* 0x000fe20000410000 */
[----:B------:R-:W-:Y:S01]  /*9c10*/  ISETP.GT.AND P3, PT, R2, 0x11, PT ;  /* 0x000000110200780c */ /* 0x000fe20003f64270 */
[----:B------:R-:W-:Y:S01]  /*9c20*/  FMUL.FTZ R94, R94, c[0x0][0x320] ;  /* 0x0000c8005e5e7a20 */ /* 0x000fe20000410000 */
[----:B------:R-:W-:Y:S01]  /*9c30*/  ISETP.GT.AND P2, PT, R0, 0x1, PT ;  /* 0x000000010000780c */ /* 0x000fe20003f44270 */
[----:B------:R-:W-:Y:S01]  /*9c40*/  FMUL.FTZ R91, R91, c[0x0][0x320] ;  /* 0x0000c8005b5b7a20 */ /* 0x000fe20000410000 */
[----:B------:R-:W-:Y:S01]  /*9c50*/  FSEL R59, R208, -INF , P3 ;  /* 0xff800000d03b7808 */ /* 0x000fe20001800000 */
[----:B------:R-:W-:Y:S01]  /*9c60*/  FMUL.FTZ R6, R78, c[0x0][0x320] ;  /* 0x0000c8004e067a20 */ /* 0x000fe20000410000 */
[----:B------:R-:W-:Y:S01]  /*9c70*/  FSEL R17, R222, -INF , P2 ;  /* 0xff800000de117808 */ /* 0x000fe20001000000 */
[----:B------:R2:W-:Y:S01]  /*9c80*/  MUFU.TANH R26, R73 ;  /* 0x00000049001a7308 */ /* 0x0005e20000002400 */
[----:B------:R-:W-:Y:S01]  /*9c90*/  ISETP.GT.AND P2, PT, R4, 0x8, PT ;  /* 0x000000080400780c */ /* 0x000fe20003f44270 */
[----:B------:R-:W-:Y:S01]  /*9ca0*/  FMUL.FTZ R48, R48, c[0x0][0x320] ;  /* 0x0000c80030307a20 */ /* 0x000fe20000410000 */
[----:B------:R-:W-:Y:S01]  /*9cb0*/  ISETP.GT.AND P0, PT, R5, 0x8, PT ;  /* 0x000000080500780c */ /* 0x000fe20003f04270 */
[----:B------:R-:W-:Y:S01]  /*9cc0*/  FMUL.FTZ R109, R109, c[0x0][0x320] ;  /* 0x0000c8006d6d7a20 */ /* 0x000fe20000410000 */
[----:B----4-:R-:W-:Y:S01]  /*9cd0*/  FSEL R22, R217, -INF , P2 ;  /* 0xff800000d9167808 */ /* 0x010fe20001000000 */
        /* <DEDUP_REMOVED lines=11> */
[----:B------:R-:W-:Y:S01]  /*9d90*/  ISETP.GT.AND P5, PT, R5, 0x9, PT ;  /* 0x000000090500780c */ /* 0x000fe20003fa4270 */
[----:B------:R-:W-:Y:S01]  /*9da0*/  FMUL.FTZ R68, R68, c[0x0][0x320] ;  /* 0x0000c80044447a20 */ /* 0x000fe20000410000 */
[----:B------:R-:W-:Y:S01]  /*9db0*/  ISETP.GT.AND P2, PT, R2, 0x9, PT ;  /* 0x000000090200780c */ /* 0x000fe20003f44270 */
[----:B------:R-:W-:Y:S01]  /*9dc0*/  MUFU.TANH R6, R6 ;  /* 0x0000000600067308 */ /* 0x000fe20000002400 */
[----:B------:R-:W-:Y:S01]  /*9dd0*/  FSEL R11, R214, -INF , P5 ;  /* 0xff800000d60b7808 */ /* 0x000fe20002800000 */
[----:B------:R-:W-:Y:S01]  /*9de0*/  FMUL.FTZ R47, R47, c[0x0][0x320] ;  /* 0x0000c8002f2f7a20 */ /* 0x000fe20000410000 */
[----:B------:R-:W-:Y:S01]  /*9df0*/  FSEL R15, R212, -INF , P2 ;  /* 0xff800000d40f7808 */ /* 0x000fe20001000000 */
[----:B------:R-:W-:Y:S01]  /*9e00*/  FMUL.FTZ R66, R66, c[0x0][0x320] ;  /* 0x0000c80042427a20 */ /* 0x000fe20000410000 */
[----:B--2---:R-:W-:Y:S01]  /*9e10*/  FMNMX.FTZ R73, R8, R3, !PT ;  /* 0x0000000308497209 */ /* 0x004fe20007810000 */
[----:B------:R-:W-:Y:S01]  /*9e20*/  FMUL.FTZ R67, R67, c[0x0][0x320] ;  /* 0x0000c80043437a20 */ /* 0x000fe20000410000 */
[----:B------:R-:W-:Y:S01]  /*9e30*/  ISETP.GT.AND P2, PT, R0, 0x10, PT ;  /* 0x000000100000780c */ /* 0x000fe20003f44270 */
[----:B------:R-:W-:Y:S01]  /*9e40*/  FMUL.FTZ R71, R71, c[0x0][0x320] ;  /* 0x0000c80047477a20 */ /* 0x000fe20000410000 */
[----:B------:R-:W-:Y:S01]  /*9e50*/  FMNMX.FTZ R73, R9, R73, !PT ;  /* 0x0000004909497209 */ /* 0x000fe20007810000 */
[----:B------:R-:W2:Y:S01]  /*9e60*/  MUFU.TANH R38, R38 ;  /* 0x0000002600267308 */ /* 0x000ea20000002400 */
[----:B------:R-:W-:Y:S01]  /*9e70*/  ISETP.GT.AND P5, PT, R2, 0x10, PT ;  /* 0x000000100200780c */ /* 0x000fe20003fa4270 */
[----:B------:R-:W-:Y:S01]  /*9e80*/  FMUL.FTZ R72, R72, c[0x0][0x320] ;  /* 0x0000c80048487a20 */ /* 0x000fe20000410000 */
[----:B------:R-:W-:Y:S01]  /*9e90*/  FMNMX.FTZ R73, R10, R73, !PT ;  /* 0x000000490a497209 */ /* 0x000fe20007810000 */
[----:B------:R-:W-:Y:S01]  /*9ea0*/  FMUL.FTZ R96, R96, c[0x0][0x320] ;  /* 0x0000c80060607a20 */ /* 0x000fe20000410000 */
[----:B------:R-:W-:Y:S01]  /*9eb0*/  ISETP.GT.AND P1, PT, R5, 0x10, PT ;  /* 0x000000100500780c */ /* 0x000fe20003f24270 */
[----:B------:R-:W-:Y:S01]  /*9ec0*/  FMUL.FTZ R97, R97, c[0x0][0x320] ;  /* 0x0000c80061617a20 */ /* 0x000fe20000410000 */
[----:B------:R-:W-:Y:S01]  /*9ed0*/  FMNMX.FTZ R73, R11, R73, !PT ;  /* 0x000000490b497209 */ /* 0x000fe20007810000 */
[----:B------:R-:W-:Y:S01]  /*9ee0*/  FMUL.FTZ R100, R100, c[0x0][0x320] ;  /* 0x0000c80064647a20 */ /* 0x000fe20000410000 */
[----:B------:R-:W-:Y:S01]  /*9ef0*/  FSEL R40, R211, -INF , P1 ;  /* 0xff800000d3287808 */ /* 0x000fe20000800000 */
[----:B------:R-:W-:Y:S01]  /*9f00*/  MUFU.TANH R109, R109 ;  /* 0x0000006d006d7308 */ /* 0x000fe20000002400 */
[----:B------:R-:W-:Y:S01]  /*9f10*/  ISETP.GT.AND P1, PT, R0, 0x11, PT ;  /* 0x000000110000780c */ /* 0x000fe20003f24270 */
[----:B------:R-:W-:Y:S01]  /*9f20*/  FMUL.FTZ R102, R102, c[0x0][0x320] ;  /* 0x0000c80066667a20 */ /* 0x000fe20000410000 */
[----:B------:R-:W-:Y:S01]  /*9f30*/  FMNMX.FTZ R73, R40, R73, !PT ;  /* 0x0000004928497209 */ /* 0x000fe20007810000 */
[----:B------:R-:W-:Y:S01]  /*9f40*/  FMUL.FTZ R114, R114, c[0x0][0x320] ;  /* 0x0000c80072727a20 */ /* 0x000fe20000410000 */
[----:B------:R-:W-:Y:S01]  /*9f50*/  FSEL R62, R206, -INF , P1 ;  /* 0xff800000ce3e7808 */ /* 0x000fe20000800000 */
[----:B------:R-:W-:Y:S01]  /*9f60*/  FMUL.FTZ R115, R115, c[0x0][0x320] ;  /* 0x0000c80073737a20 */ /* 0x000fe20000410000 */
[----:B------:R-:W-:Y:S01]  /*9f70*/  ISETP.GT.AND P1, PT, R4, 0x18, PT ;  /* 0x000000180400780c */ /* 0x000fe20003f24270 */
[----:B------:R-:W-:Y:S01]  /*9f80*/  FMUL.FTZ R88, R88, c[0x0][0x320] ;  /* 0x0000c80058587a20 */ /* 0x000fe20000410000 */
[----:B------:R-:W-:Y:S01]  /*9f90*/  ISETP.GT.AND P3, PT, R5, 0x19, PT ;  /* 0x000000190500780c */ /* 0x000fe20003f64270 */
[----:B------:R4:W-:Y:S01]  /*9fa0*/  MUFU.TANH R32, R58 ;  /* 0x0000003a00207308 */ /* 0x0009e20000002400 */
[----:B-1----:R-:W-:Y:S01]  /*9fb0*/  FSEL R185, R185, -INF , P1 ;  /* 0xff800000b9b97808 */ /* 0x002fe20000800000 */
[----:B------:R-:W-:Y:S01]  /*9fc0*/  FMUL.FTZ R89, R89, c[0x0][0x320] ;  /* 0x0000c80059597a20 */ /* 0x000fe20000410000 */
[----:B------:R-:W-:Y:S01]  /*9fd0*/  FSEL R45, R195, -INF , P3 ;  /* 0xff800000c32d7808 */ /* 0x000fe20001800000 */
[----:B------:R-:W-:Y:S01]  /*9fe0*/  FMUL.FTZ R79, R79, c[0x0][0x320] ;  /* 0x0000c8004f4f7a20 */ /* 0x000fe20000410000 */
[----:B------:R-:W-:Y:S01]  /*9ff0*/  ISETP.GT.AND P1, PT, R2, 0x19, PT ;  /* 0x000000190200780c */ /* 0x000fe20003f24270 */
[----:B------:R-:W-:Y:S01]  /*a000*/  FMUL.FTZ R104, R104, c[0x0][0x320] ;  /* 0x0000c80068687a20 */ /* 0x000fe20000410000 */
[----:B------:R-:W-:Y:S01]  /*a010*/  ISETP.GT.AND P3, PT, R2, 0x20, PT ;  /* 0x000000200200780c */ /* 0x000fe20003f64270 */
[----:B------:R-:W-:Y:S01]  /*a020*/  FMUL.FTZ R105, R105, c[0x0][0x320] ;  /* 0x0000c80069697a20 */ /* 0x000fe20000410000 */
[----:B------:R-:W-:Y:S01]  /*a030*/  IADD3 R242, R204, -0x1, RZ ;  /* 0xffffffffccf27810 */ /* 0x000fe20007ffe0ff */
[----:B------:R1:W-:Y:S01]  /*a040*/  MUFU.TANH R207, R24 ;  /* 0x0000001800cf7308 */ /* 0x0003e20000002400 */
[----:B------:R-:W-:Y:S01]  /*a050*/  ISETP.GT.AND P0, PT, R5, 0x11, PT ;  /* 0x000000110500780c */ /* 0x000fe20003f04270 */
[----:B------:R-:W-:Y:S02]  /*a060*/  FMUL.FTZ R108, R108, c[0x0][0x320] ;  /* 0x0000c8006c6c7a20 */ /* 0x000fe40000410000 */
[----:B------:R-:W-:Y:S01]  /*a070*/  FMUL.FTZ R95, R95, c[0x0][0x320] ;  /* 0x0000c8005f5f7a20 */ /* 0x000fe20000410000 */
[----:B------:R-:W-:Y:S01]  /*a080*/  FSEL R41, R210, -INF , P0 ;  /* 0xff800000d2297808 */ /* 0x000fe20000000000 */
[----:B------:R-:W-:Y:S01]  /*a090*/  FMUL.FTZ R106, R106, c[0x0][0x320] ;  /* 0x0000c8006a6a7a20 */ /* 0x000fe20000410000 */
[----:B------:R-:W-:Y:S01]  /*a0a0*/  ISETP.GT.AND P0, PT, R4, 0x10, PT ;  /* 0x000000100400780c */ /* 0x000fe20003f04270 */
[----:B------:R-:W-:Y:S01]  /*a0b0*/  FMUL.FTZ R110, R110, c[0x0][0x320] ;  /* 0x0000c8006e6e7a20 */ /* 0x000fe20000410000 */
[----:B------:R-:W-:Y:S01]  /*a0c0*/  FMNMX.FTZ R73, R41, R73, !PT ;  /* 0x0000004929497209 */ /* 0x000fe20007810000 */
[----:B------:R-:W1:Y:S01]  /*a0d0*/  MUFU.TANH R43, R43 ;  /* 0x0000002b002b7308 */ /* 0x000e620000002400 */
[----:B---3--:R-:W-:Y:S01]  /*a0e0*/  FSEL R184, R184, -INF , P0 ;  /* 0xff800000b8b87808 */ /* 0x008fe20000000000 */
[----:B------:R-:W-:Y:S01]  /*a0f0*/  FMUL.FTZ R74, R74, c[0x0][0x320] ;  /* 0x0000c8004a4a7a20 */ /* 0x000fe20000410000 */
[----:B------:R-:W-:Y:S01]  /*a100*/  ISETP.GT.AND P0, PT, R4, 0x19, PT ;  /* 0x000000190400780c */ /* 0x000fe20003f04270 */
[----:B------:R-:W-:Y:S01]  /*a110*/  FMUL.FTZ R101, R101, c[0x0][0x320] ;  /* 0x0000c80065657a20 */ /* 0x000fe20000410000 */
[----:B----4-:R-:W-:Y:S02]  /*a120*/  FSEL R58, R193, -INF , P1 ;  /* 0xff800000c13a7808 */ /* 0x010fe40000800000 */
[----:B--2---:R-:W-:Y:S02]  /*a130*/  FSEL R193, R38, -INF , P3 ;  /* 0xff80000026c17808 */ /* 0x004fe40001800000 */
[----:B------:R-:W-:Y:S01]  /*a140*/  FSEL R187, R187, -INF , P0 ;  /* 0xff800000bbbb7808 */ /* 0x000fe20000000000 */
[----:B------:R2:W-:Y:S01]  /*a150*/  MUFU.TANH R30, R60 ;  /* 0x0000003c001e7308 */ /* 0x0005e20000002400 */
[----:B------:R-:W-:Y:S02]  /*a160*/  ISETP.GT.AND P1, PT, R0, 0x20, PT ;  /* 0x000000200000780c */ /* 0x000fe40003f24270 */
[----:B------:R-:W-:Y:S01]  /*a170*/  ISETP.GT.AND P3, PT, R4, 0x21, PT ;  /* 0x000000210400780c */ /* 0x000fe20003f64270 */
[----:B-1----:R-:W-:Y:S01]  /*a180*/  FMUL.FTZ R24, R81, c[0x0][0x320] ;  /* 0x0000c80051187a20 */ /* 0x002fe20000410000 */
[----:B------:R-:W-:Y:S02]  /*a190*/  FSEL R198, R36, -INF , P1 ;  /* 0xff80000024c67808 */ /* 0x000fe40000800000 */
[----:B------:R-:W-:Y:S02]  /*a1a0*/  ISETP.GT.AND P1, PT, R0, 0x29, PT ;  /* 0x000000290000780c */ /* 0x000fe40003f24270 */
[----:B------:R-:W-:Y:S01]  /*a1b0*/  ISETP.GT.AND P0, PT, R5, 0x20, PT ;  /* 0x000000200500780c */ /* 0x000fe20003f04270 */
[----:B------:R-:W-:Y:S01]  /*a1c0*/  MUFU.TANH R194, R34 ;  /* 0x0000002200c27308 */ /* 0x000fe20000002400 */
[----:B------:R-:W-:Y:S02]  /*a1d0*/  FSEL R201, R201, -INF , P1 ;  /* 0xff800000c9c97808 */ /* 0x000fe40000800000 */
[----:B------:R-:W-:Y:S02]  /*a1e0*/  FSEL R189, R192, -INF , P0 ;  /* 0xff800000c0bd7808 */ /* 0x000fe40000000000 */
[----:B------:R-:W-:Y:S02]  /*a1f0*/  FSEL R205, R43, -INF , P3 ;  /* 0xff8000002bcd7808 */ /* 0x000fe40001800000 */
[----:B------:R-:W-:Y:S02]  /*a200*/  ISETP.GT.AND P3, PT, R5, 0x28, PT ;  /* 0x000000280500780c */ /* 0x000fe40003f64270 */
[----:B------:R-:W-:Y:S01]  /*a210*/  ISETP.GT.AND P0, PT, R0, 0x21, PT ;  /* 0x000000210000780c */ /* 0x000fe20003f04270 */
[----:B------:R1:W-:Y:S01]  /*a220*/  MUFU.TANH R34, R56 ;  /* 0x0000003800227308 */ /* 0x0003e20000002400 */
[----:B------:R-:W-:Y:S02]  /*a230*/  ISETP.GT.AND P1, PT, R2, 0x28, PT ;  /* 0x000000280200780c */ /* 0x000fe40003f24270 */
[----:B------:R-:W-:Y:S02]  /*a240*/  FSEL R199, R35, -INF , P0 ;  /* 0xff80000023c77808 */ /* 0x000fe40000000000 */
[----:B--2---:R-:W-:Y:S02]  /*a250*/  FSEL R60, R207, -INF , P2 ;  /* 0xff800000cf3c7808 */ /* 0x004fe40001000000 */
[----:B------:R-:W-:Y:S02]  /*a260*/  ISETP.GT.AND P2, PT, R0, 0x19, PT ;  /* 0x000000190000780c */ /* 0x000fe40003f44270 */
[C---:B------:R-:W-:Y:S01]  /*a270*/  ISETP.GT.AND P0, PT, R4.reuse, 0x28, PT ;  /* 0x000000280400780c */ /* 0x040fe20003f04270 */
[----:B------:R-:W2:Y:S10]  /*a280*/  MUFU.TANH R186, R27 ;  /* 0x0000001b00ba7308 */ /* 0x000eb40000002400 */
[----:B------:R-:W3:Y:S01]  /*a290*/  MUFU.TANH R48, R48 ;  /* 0x0000003000307308 */ /* 0x000ee20000002400 */
[----:B-1----:R-:W-:Y:S02]  /*a2a0*/  FSEL R56, R209, -INF , P5 ;  /* 0xff800000d1387808 */ /* 0x002fe40002800000 */
[----:B------:R-:W-:Y:S07]  /*a2b0*/  ISETP.GT.AND P5, PT, R4, 0x11, PT ;  /* 0x000000110400780c */ /* 0x000fee0003fa4270 */
[----:B------:R1:W-:Y:S01]  /*a2c0*/  MUFU.TANH R27, R63 ;  /* 0x0000003f001b7308 */ /* 0x0003e20000002400 */
[----:B--2---:R-:W-:Y:S02]  /*a2d0*/  FSEL R186, R186, -INF , P5 ;  /* 0xff800000baba7808 */ /* 0x004fe40002800000 */
[C---:B------:R-:W-:Y:S07]  /*a2e0*/  ISETP.GT.AND P5, PT, R5.reuse, 0x18, PT ;  /* 0x000000180500780c */ /* 0x040fee0003fa4270 */
[----:B------:R-:W2:Y:S01]  /*a2f0*/  MUFU.TANH R53, R53 ;  /* 0x0000003500357308 */ /* 0x000ea20000002400 */
[----:B---3--:R-:W-:Y:S02]  /*a300*/  FSEL R190, R48, -INF , P3 ;  /* 0xff80000030be7808 */ /* 0x008fe40001800000 */
[----:B------:R-:W-:Y:S07]  /*a310*/  ISETP.GT.AND P3, PT, R5, 0x31, PT ;  /* 0x000000310500780c */ /* 0x000fee0003f64270 */
[----:B------:R3:W-:Y:S01]  /*a320*/  MUFU.TANH R33, R57 ;  /* 0x0000003900217308 */ /* 0x0007e20000002400 */
[----:B-1----:R-:W-:Y:S02]  /*a330*/  FSEL R63, R203, -INF , P2 ;  /* 0xff800000cb3f7808 */ /* 0x002fe40001000000 */
[----:B------:R-:W-:Y:S07]  /*a340*/  ISETP.GT.AND P2, PT, R2, 0x18, PT ;  /* 0x000000180200780c */ /* 0x000fee0003f44270 */
[----:B------:R1:W-:Y:S01]  /*a350*/  MUFU.TANH R200, R44 ;  /* 0x0000002c00c87308 */ /* 0x0003e20000002400 */
[----:B--2---:R-:W-:Y:S02]  /*a360*/  FSEL R215, R53, -INF , P3 ;  /* 0xff80000035d77808 */ /* 0x004fe40001800000 */
[----:B------:R-:W-:Y:S07]  /*a370*/  ISETP.GT.AND P3, PT, R4, 0x30, PT ;  /* 0x000000300400780c */ /* 0x000fee0003f64270 */
[----:B------:R-:W2:Y:S01]  /*a380*/  MUFU.TANH R39, R39 ;  /* 0x0000002700277308 */ /* 0x000ea20000002400 */
[----:B------:R-:W-:Y:S02]  /*a390*/  FSEL R234, R32, -INF , P3 ;  /* 0xff80000020ea7808 */ /* 0x000fe40001800000 */
[----:B------:R-:W-:Y:S02]  /*a3a0*/  ISETP.GT.AND P3, PT, R4, 0x39, PT ;  /* 0x000000390400780c */ /* 0x000fe40003f64270 */
[----:B---3--:R-:W-:Y:S02]  /*a3b0*/  FSEL R57, R194, -INF , P2 ;  /* 0xff800000c2397808 */ /* 0x008fe40001000000 */
[----:B------:R-:W-:Y:S03]  /*a3c0*/  ISETP.GT.AND P2, PT, R2, 0x21, PT ;  /* 0x000000210200780c */ /* 0x000fe60003f44270 */
[----:B------:R-:W3:Y:S01]  /*a3d0*/  MUFU.TANH R46, R46 ;  /* 0x0000002e002e7308 */ /* 0x000ee20000002400 */
[----:B-1----:R-:W-:Y:S02]  /*a3e0*/  FSEL R44, R202, -INF , P5 ;  /* 0xff800000ca2c7808 */ /* 0x002fe40002800000 */
[----:B------:R-:W-:Y:S02]  /*a3f0*/  ISETP.GT.AND P5, PT, R5, 0x21, PT ;  /* 0x000000210500780c */ /* 0x000fe40003fa4270 */
[----:B------:R-:W-:Y:S05]  /*a400*/  FMNMX.FTZ R73, R44, R73, !PT ;  /* 0x000000492c497209 */ /* 0x000fea0007810000 */
[----:B------:R-:W1:Y:S01]  /*a410*/  MUFU.TANH R37, R37 ;  /* 0x0000002500257308 */ /* 0x000e620000002400 */
[----:B------:R-:W-:Y:S02]  /*a420*/  FMNMX.FTZ R73, R45, R73, !PT ;  /* 0x000000492d497209 */ /* 0x000fe40007810000 */
[----:B--2---:R-:W-:Y:S02]  /*a430*/  FSEL R196, R39, -INF , P2 ;  /* 0xff80000027c47808 */ /* 0x004fe40001000000 */
[----:B------:R-:W-:Y:S02]  /*a440*/  ISETP.GT.AND P2, PT, R0, 0x28, PT ;  /* 0x000000280000780c */ /* 0x000fe40003f44270 */
[----:B------:R-:W-:Y:S03]  /*a450*/  FMNMX.FTZ R73, R189, R73, !PT ;  /* 0x00000049bd497209 */ /* 0x000fe60007810000 */
        /* <DEDUP_REMOVED lines=12> */
[----:B------:R-:W-:Y:S02]  /*a520*/  FSEL R51, R27, -INF , P3 ;  /* 0xff8000001b337808 */ /* 0x000fe40001800000 */
[----:B------:R-:W-:Y:S03]  /*a530*/  ISETP.GT.AND P3, PT, R5, 0x40, PT ;  /* 0x000000400500780c */ /* 0x000fe60003f64270 */
[----:B------:R-:W2:Y:S01]  /*a540*/  MUFU.TANH R68, R68 ;  /* 0x0000004400447308 */ /* 0x000ea20000002400 */
[----:B------:R-:W-:Y:S02]  /*a550*/  ISETP.GT.AND P0, PT, R0, 0x30, PT ;  /* 0x000000300000780c */ /* 0x000fe40003f04270 */
[----:B---3--:R-:W-:Y:S02]  /*a560*/  FSEL R203, R42, -INF , P5 ;  /* 0xff8000002acb7808 */ /* 0x008fe40002800000 */
[----:B------:R-:W-:Y:S02]  /*a570*/  ISETP.GT.AND P5, PT, R4, 0x29, PT ;  /* 0x000000290400780c */ /* 0x000fe40003fa4270 */
[----:B------:R-:W-:Y:S03]  /*a580*/  FSEL R48, R34, -INF , P0 ;  /* 0xff80000022307808 */ /* 0x000fe60000000000 */
[----:B------:R-:W3:Y:S01]  /*a590*/  MUFU.TANH R47, R47 ;  /* 0x0000002f002f7308 */ /* 0x000ee20000002400 */
[----:B------:R-:W-:Y:S02]  /*a5a0*/  ISETP.GT.AND P0, PT, R0, 0x39, PT ;  /* 0x000000390000780c */ /* 0x000fe40003f04270 */
[----:B-1----:R-:W-:Y:S02]  /*a5b0*/  FSEL R192, R49, -INF , P2 ;  /* 0xff80000031c07808 */ /* 0x002fe40001000000 */
[----:B------:R-:W-:Y:S02]  /*a5c0*/  FSEL R82, R29, -INF , P0 ;  /* 0xff8000001d527808 */ /* 0x000fe40000000000 */
[C---:B------:R-:W-:Y:S03]  /*a5d0*/  ISETP.GT.AND P2, PT, R2.reuse, 0x30, PT ;  /* 0x000000300200780c */ /* 0x040fe60003f44270 */
[----:B------:R-:W1:Y:S01]  /*a5e0*/  MUFU.TANH R52, R52 ;  /* 0x0000003400347308 */ /* 0x000e620000002400 */
[----:B------:R-:W-:Y:S02]  /*a5f0*/  ISETP.GT.AND P0, PT, R2, 0x38, PT ;  /* 0x000000380200780c */ /* 0x000fe40003f04270 */
[----:B------:R-:W-:Y:S02]  /*a600*/  FMNMX.FTZ R73, R192, R73, !PT ;  /* 0x00000049c0497209 */ /* 0x000fe40007810000 */
[----:B--2---:R-:W-:Y:S02]  /*a610*/  FSEL R49, R68, -INF , P3 ;  /* 0xff80000044317808 */ /* 0x004fe40001800000 */
[----:B------:R-:W-:Y:S03]  /*a620*/  ISETP.GT.AND P3, PT, R0, 0x41, PT ;  /* 0x000000410000780c */ /* 0x000fe60003f64270 */
[----:B------:R-:W2:Y:S01]  /*a630*/  MUFU.TANH R54, R54 ;  /* 0x0000003600367308 */ /* 0x000ea20000002400 */
[----:B------:R-:W-:Y:S02]  /*a640*/  FSEL R46, R26, -INF , P3 ;  /* 0xff8000001a2e7808 */ /* 0x000fe40001800000 */
[----:B------:R-:W-:Y:S02]  /*a650*/  ISETP.GT.AND P3, PT, R4, 0x48, PT ;  /* 0x000000480400780c */ /* 0x000fe40003f64270 */
[----:B---3--:R-:W-:Y:S02]  /*a660*/  FSEL R211, R47, -INF , P5 ;  /* 0xff8000002fd37808 */ /* 0x008fe40002800000 */
[----:B------:R-:W-:Y:S02]  /*a670*/  FSEL R244, R6, -INF , P3 ;  /* 0xff80000006f47808 */ /* 0x000fe40001800000 */
[----:B------:R-:W-:Y:S01]  /*a680*/  FMNMX.FTZ R6, R12, R116, !PT ;  /* 0x000000740c067209 */ /* 0x000fe20007810000 */
[----:B------:R-:W3:Y:S01]  /*a690*/  MUFU.TANH R85, R85 ;  /* 0x0000005500557308 */ /* 0x000ee20000002400 */
[----:B------:R-:W-:Y:S02]  /*a6a0*/  ISETP.GT.AND P5, PT, R5, 0x30, PT ;  /* 0x000000300500780c */ /* 0x000fe40003fa4270 */
[----:B------:R-:W-:Y:S02]  /*a6b0*/  FMNMX.FTZ R6, R13, R6, !PT ;  /* 0x000000060d067209 */ /* 0x000fe40007810000 */
[----:B-1----:R-:W-:Y:S02]  /*a6c0*/  FSEL R212, R52, -INF , P5 ;  /* 0xff80000034d47808 */ /* 0x002fe40002800000 */
[----:B------:R-:W-:Y:S02]  /*a6d0*/  ISETP.GT.AND P5, PT, R0, 0x31, PT ;  /* 0x000000310000780c */ /* 0x000fe40003fa4270 */
[----:B------:R-:W-:Y:S01]  /*a6e0*/  ISETP.GT.AND P3, PT, R5, 0x51, PT ;  /* 0x000000510500780c */ /* 0x000fe20003f64270 */
[----:B------:R-:W1:Y:S01]  /*a6f0*/  MUFU.TANH R50, R50 ;  /* 0x0000003200327308 */ /* 0x000e620000002400 */
[----:B------:R-:W-:Y:S02]  /*a700*/  FSEL R33, R33, -INF , P5 ;  /* 0xff80000021217808 */ /* 0x000fe40002800000 */
[----:B------:R-:W-:Y:S02]  /*a710*/  ISETP.GT.AND P5, PT, R4, 0x38, PT ;  /* 0x000000380400780c */ /* 0x000fe40003fa4270 */
[----:B--2---:R-:W-:Y:S02]  /*a720*/  FSEL R248, R54, -INF , P2 ;  /* 0xff80000036f87808 */ /* 0x004fe40001000000 */
[----:B------:R-:W-:Y:S02]  /*a730*/  ISETP.GT.AND P2, PT, R4, 0x31, PT ;  /* 0x000000310400780c */ /* 0x000fe40003f44270 */
[----:B------:R-:W-:Y:S01]  /*a740*/  FSEL R78, R28, -INF , P5 ;  /* 0xff8000001c4e7808 */ /* 0x000fe20002800000 */
[----:B------:R-:W2:Y:S01]  /*a750*/  MUFU.TANH R112, R112 ;  /* 0x0000007000707308 */ /* 0x000ea20000002400 */
[----:B------:R-:W-:Y:S02]  /*a760*/  ISETP.GT.AND P5, PT, R2, 0x39, PT ;  /* 0x000000390200780c */ /* 0x000fe40003fa4270 */
[----:B------:R-:W-:Y:S02]  /*a770*/  FMNMX.FTZ R6, R14, R6, !PT ;  /* 0x000000060e067209 */ /* 0x000fe40007810000 */
[----:B---3--:R-:W-:Y:S02]  /*a780*/  FSEL R42, R85, -INF , P3 ;  /* 0xff800000552a7808 */ /* 0x008fe40001800000 */
[----:B------:R-:W-:Y:S02]  /*a790*/  ISETP.GT.AND P3, PT, R5, 0x68, PT ;  /* 0x000000680500780c */ /* 0x000fe40003f64270 */
[----:B------:R-:W-:Y:S01]  /*a7a0*/  FMNMX.FTZ R73, R212, R73, !PT ;  /* 0x00000049d4497209 */ /* 0x000fe20007810000 */
[----:B------:R-:W3:Y:S03]  /*a7b0*/  MUFU.TANH R55, R55 ;  /* 0x0000003700377308 */ /* 0x000ee60000002400 */
[----:B------:R-:W-:Y:S02]  /*a7c0*/  FMNMX.FTZ R73, R215, R73, !PT ;  /* 0x00000049d7497209 */ /* 0x000fe40007810000 */
[----:B-1----:R-:W-:Y:S02]  /*a7d0*/  FSEL R194, R50, -INF , P1 ;  /* 0xff80000032c27808 */ /* 0x002fe40000800000 */
[----:B------:R-:W-:Y:S02]  /*a7e0*/  FSEL R50, R31, -INF , P2 ;  /* 0xff8000001f327808 */ /* 0x000fe40001000000 */
[----:B------:R-:W4:Y:S01]  /*a7f0*/  LDL R31, [R1+0x38] ;  /* 0x00003800011f7983 */ /* 0x000f220000100800 */
[----:B------:R-:W1:Y:S01]  /*a800*/  MUFU.TANH R64, R64 ;  /* 0x0000004000407308 */ /* 0x000e620000002400 */
[----:B------:R-:W-:Y:S02]  /*a810*/  ISETP.GT.AND P1, PT, R2, 0x31, PT ;  /* 0x000000310200780c */ /* 0x000fe40003f24270 */
[----:B------:R-:W-:Y:S02]  /*a820*/  ISETP.GT.AND P2, PT, R5, 0x38, PT ;  /* 0x000000380500780c */ /* 0x000fe40003f44270 */
[----:B--2---:R-:W-:Y:S01]  /*a830*/  FSEL R29, R112, -INF , P3 ;  /* 0xff800000701d7808 */ /* 0x004fe20001800000 */
[----:B------:R-:W-:Y:S01]  /*a840*/  IMAD.MOV.U32 R112, RZ, RZ, R33 ;  /* 0x000000ffff707224 */ /* 0x000fe200078e0021 */
[----:B------:R-:W-:Y:S01]  /*a850*/  ISETP.GT.AND P3, PT, R2, 0x58, PT ;  /* 0x000000580200780c */ /* 0x000fe20003f64270 */
[----:B------:R-:W2:Y:S02]  /*a860*/  LDL.64 R32, [R1+0x28] ;  /* 0x0000280001207983 */ /* 0x000ea40000100a00 */
[----:B------:R-:W1:Y:S01]  /*a870*/  MUFU.TANH R65, R65 ;  /* 0x0000004100417308 */ /* 0x000e620000002400 */
[----:B---3--:R-:W-:Y:S02]  /*a880*/  FSEL R251, R55, -INF , P1 ;  /* 0xff80000037fb7808 */ /* 0x008fe40000800000 */
[----:B------:R-:W-:Y:S07]  /*a890*/  ISETP.GT.AND P1, PT, R0, 0x38, PT ;  /* 0x000000380000780c */ /* 0x000fee0003f24270 */
[----:B------:R-:W-:Y:S01]  /*a8a0*/  MUFU.TANH R66, R66 ;  /* 0x0000004200427308 */ /* 0x000fe20000002400 */
[----:B------:R-:W-:Y:S02]  /*a8b0*/  FSEL R81, R30, -INF , P1 ;  /* 0xff8000001e517808 */ /* 0x000fe40000800000 */
[C---:B------:R-:W-:Y:S02]  /*a8c0*/  ISETP.GT.AND P1, PT, R5.reuse, 0x39, PT ;  /* 0x000000390500780c */ /* 0x040fe40003f24270 */
[----:B-1----:R-:W-:Y:S02]  /*a8d0*/  FSEL R207, R64, -INF , P2 ;  /* 0xff80000040cf7808 */ /* 0x002fe40001000000 */
[----:B------:R-:W-:Y:S02]  /*a8e0*/  ISETP.GT.AND P2, PT, R5, 0x41, PT ;  /* 0x000000410500780c */ /* 0x000fe40003f44270 */
[----:B------:R-:W-:Y:S01]  /*a8f0*/  FMNMX.FTZ R73, R207, R73, !PT ;  /* 0x00000049cf497209 */ /* 0x000fe20007810000 */
[----:B------:R-:W1:Y:S01]  /*a900*/  MUFU.TANH R67, R67 ;  /* 0x0000004300437308 */ /* 0x000e620000002400 */
[----:B------:R-:W-:Y:S02]  /*a910*/  FSEL R218, R65, -INF , P1 ;  /* 0xff80000041da7808 */ /* 0x000fe40000800000 */
[----:B------:R-:W-:Y:S02]  /*a920*/  ISETP.GT.AND P1, PT, R2, 0x40, PT ;  /* 0x000000400200780c */ /* 0x000fe40003f24270 */
[----:B------:R-:W-:Y:S05]  /*a930*/  FMNMX.FTZ R73, R218, R73, !PT ;  /* 0x00000049da497209 */ /* 0x000fea0007810000 */
[----:B------:R-:W3:Y:S01]  /*a940*/  MUFU.TANH R69, R69 ;  /* 0x0000004500457308 */ /* 0x000ee20000002400 */
[----:B------:R-:W-:Y:S09]  /*a950*/  FMNMX.FTZ R73, R49, R73, !PT ;  /* 0x0000004931497209 */ /* 0x000ff20007810000 */
[----:B------:R3:W-:Y:S01]  /*a960*/  MUFU.TANH R243, R92 ;  /* 0x0000005c00f37308 */ /* 0x0007e20000002400 */
[----:B-1----:R-:W-:Y:S02]  /*a970*/  FSEL R67, R67, -INF , P5 ;  /* 0xff80000043437808 */ /* 0x002fe40002800000 */
[----:B------:R-:W-:Y:S07]  /*a980*/  ISETP.GT.AND P5, PT, R0, 0x40, PT ;  /* 0x000000400000780c */ /* 0x000fee0003fa4270 */
[----:B------:R-:W1:Y:S01]  /*a990*/  MUFU.TANH R70, R70 ;  /* 0x0000004600467308 */ /* 0x000e620000002400 */
[----:B---3--:R-:W-:Y:S02]  /*a9a0*/  FSEL R230, R69, -INF , P2 ;  /* 0xff80000045e67808 */ /* 0x008fe40001000000 */
[----:B------:R-:W-:Y:S02]  /*a9b0*/  ISETP.GT.AND P2, PT, R4, 0x40, PT ;  /* 0x000000400400780c */ /* 0x000fe40003f44270 */
[----:B------:R-:W-:Y:S05]  /*a9c0*/  FMNMX.FTZ R73, R230, R73, !PT ;  /* 0x00000049e6497209 */ /* 0x000fea0007810000 */
[----:B------:R-:W3:Y:S01]  /*a9d0*/  MUFU.TANH R71, R71 ;  /* 0x0000004700477308 */ /* 0x000ee20000002400 */
[----:B------:R-:W-:Y:S02]  /*a9e0*/  FSEL R92, R66, -INF , P0 ;  /* 0xff800000425c7808 */ /* 0x000fe40000000000 */
[----:B------:R-:W-:Y:S07]  /*a9f0*/  ISETP.GT.AND P0, PT, R2, 0x41, PT ;  /* 0x000000410200780c */ /* 0x000fee0003f04270 */
[----:B------:R-:W3:Y:S01]  /*aa00*/  MUFU.TANH R72, R72 ;  /* 0x0000004800487308 */ /* 0x000ee20000002400 */
[----:B-1----:R-:W-:Y:S02]  /*aa10*/  FSEL R38, R70, -INF , P1 ;  /* 0xff80000046267808 */ /* 0x002fe40000800000 */
[----:B------:R-:W-:Y:S07]  /*aa20*/  ISETP.GT.AND P1, PT, R4, 0x41, PT ;  /* 0x000000410400780c */ /* 0x000fee0003f24270 */
[----:B------:R-:W1:Y:S01]  /*aa30*/  MUFU.TANH R74, R74 ;  /* 0x0000004a004a7308 */ /* 0x000e620000002400 */
[----:B---3--:R-:W-:Y:S02]  /*aa40*/  FSEL R71, R71, -INF , P0 ;  /* 0xff80000047477808 */ /* 0x008fe40000000000 */
[----:B------:R-:W-:Y:S03]  /*aa50*/  ISETP.GT.AND P0, PT, R0, 0x48, PT ;  /* 0x000000480000780c */ /* 0x000fe60003f04270 */
[----:B------:R-:W-:Y:S04]  /*aa60*/  IMAD.MOV.U32 R85, RZ, RZ, R71 ;  /* 0x000000ffff557224 */ /* 0x000fe800078e0047 */
[----:B------:R-:W3:Y:S01]  /*aa70*/  MUFU.TANH R75, R75 ;  /* 0x0000004b004b7308 */ /* 0x000ee20000002400 */
[----:B------:R-:W-:Y:S02]  /*aa80*/  FSEL R245, R72, -INF , P5 ;  /* 0xff80000048f57808 */ /* 0x000fe40002800000 */
[----:B------:R-:W-:Y:S07]  /*aa90*/  ISETP.GT.AND P5, PT, R0, 0x49, PT ;  /* 0x000000490000780c */ /* 0x000fee0003fa4270 */
[----:B------:R-:W3:Y:S01]  /*aaa0*/  MUFU.TANH R76, R76 ;  /* 0x0000004c004c7308 */ /* 0x000ee20000002400 */
[----:B-1----:R-:W-:Y:S01]  /*aab0*/  FSEL R221, R74, -INF , P2 ;  /* 0xff8000004add7808 */ /* 0x002fe20001000000 */
[----:B------:R-:W-:Y:S01]  /*aac0*/  FMUL.FTZ R74, R111, c[0x0][0x320] ;  /* 0x0000c8006f4a7a20 */ /* 0x000fe20000410000 */
[----:B------:R-:W-:Y:S01]  /*aad0*/  ISETP.GT.AND P2, PT, R5, 0x48, PT ;  /* 0x000000480500780c */ /* 0x000fe20003f44270 */
[----:B------:R-:W-:Y:S06]  /*aae0*/  IMAD.MOV.U32 R111, RZ, RZ, R78 ;  /* 0x000000ffff6f7224 */ /* 0x000fec00078e004e */
[----:B------:R-:W1:Y:S01]  /*aaf0*/  MUFU.TANH R77, R77 ;  /* 0x0000004d004d7308 */ /* 0x000e620000002400 */
[----:B---3--:R-:W-:Y:S02]  /*ab00*/  FSEL R39, R75, -INF , P1 ;  /* 0xff8000004b277808 */ /* 0x008fe40000800000 */
[----:B------:R-:W-:Y:S07]  /*ab10*/  ISETP.GT.AND P1, PT, R5, 0x49, PT ;  /* 0x000000490500780c */ /* 0x000fee0003f24270 */
[----:B------:R-:W-:Y:S01]  /*ab20*/  MUFU.TANH R74, R74 ;  /* 0x0000004a004a7308 */ /* 0x000fe20000002400 */
[----:B------:R-:W-:Y:S02]  /*ab30*/  FSEL R47, R76, -INF , P0 ;  /* 0xff8000004c2f7808 */ /* 0x000fe40000000000 */
[----:B------:R-:W-:Y:S07]  /*ab40*/  ISETP.GT.AND P0, PT, R2, 0x48, PT ;  /* 0x000000480200780c */ /* 0x000fee0003f04270 */
[----:B------:R-:W3:Y:S01]  /*ab50*/  MUFU.TANH R7, R7 ;  /* 0x0000000700077308 */ /* 0x000ee20000002400 */
[----:B-1----:R-:W-:Y:S02]  /*ab60*/  FSEL R119, R77, -INF , P5 ;  /* 0xff8000004d777808 */ /* 0x002fe40002800000 */
[----:B------:R-:W-:Y:S07]  /*ab70*/  ISETP.GT.AND P5, PT, R5, 0x50, PT ;  /* 0x000000500500780c */ /* 0x000fee0003fa4270 */
[----:B------:R-:W1:Y:S10]  /*ab80*/  MUFU.TANH R24, R24 ;  /* 0x0000001800187308 */ /* 0x000e740000002400 */
[----:B------:R-:W1:Y:S01]  /*ab90*/  MUFU.TANH R25, R25 ;  /* 0x0000001900197308 */ /* 0x000e620000002400 */
[----:B---3--:R-:W-:Y:S02]  /*aba0*/  FSEL R35, R7, -INF , P2 ;  /* 0xff80000007237808 */ /* 0x008fe40001000000 */
[----:B------:R-:W-:Y:S02]  /*abb0*/  ISETP.GT.AND P2, PT, R5, 0x58, PT ;  /* 0x000000580500780c */ /* 0x000fe40003f44270 */
[----:B------:R-:W-:Y:S05]  /*abc0*/  FMNMX.FTZ R73, R35, R73, !PT ;  /* 0x0000004923497209 */ /* 0x000fea0007810000 */
[----:B------:R-:W3:Y:S01]  /*abd0*/  MUFU.TANH R84, R84 ;  /* 0x0000005400547308 */ /* 0x000ee20000002400 */
[----:B-1----:R-:W-:Y:S01]  /*abe0*/  FSEL R37, R24, -INF , P1 ;  /* 0xff80000018257808 */ /* 0x002fe20000800000 */
[----:B------:R-:W-:Y:S01]  /*abf0*/  FMUL.FTZ R24, R103, c[0x0][0x320] ;  /* 0x0000c80067187a20 */ /* 0x000fe20000410000 */
[----:B------:R-:W-:Y:S02]  /*ac00*/  ISETP.GT.AND P1, PT, R5, 0x59, PT ;  /* 0x000000590500780c */ /* 0x000fe40003f24270 */
[----:B------:R-:W-:Y:S05]  /*ac10*/  FMNMX.FTZ R73, R37, R73, !PT ;  /* 0x0000004925497209 */ /* 0x000fea0007810000 */
[----:B------:R-:W1:Y:S01]  /*ac20*/  MUFU.TANH R96, R96 ;  /* 0x0000006000607308 */ /* 0x000e620000002400 */
[----:B------:R-:W-:Y:S02]  /*ac30*/  FSEL R233, R25, -INF , P0 ;  /* 0xff80000019e97808 */ /* 0x000fe40000000000 */
[C---:B------:R-:W-:Y:S07]  /*ac40*/  ISETP.GT.AND P0, PT, R5.reuse, 0x60, PT ;  /* 0x000000600500780c */ /* 0x040fee0003f04270 */
[----:B------:R-:W1:Y:S01]  /*ac50*/  MUFU.TANH R101, R101 ;  /* 0x0000006500657308 */ /* 0x000e620000002400 */
[----:B---3--:R-:W-:Y:S01]  /*ac60*/  FSEL R43, R84, -INF , P5 ;  /* 0xff800000542b7808 */ /* 0x008fe20002800000 */
[----:B------:R-:W-:Y:S01]  /*ac70*/  IMAD.MOV.U32 R84, RZ, RZ, R119 ;  /* 0x000000ffff547224 */ /* 0x000fe200078e0077 */
[----:B------:R-:W-:Y:S02]  /*ac80*/  ISETP.GT.AND P5, PT, R5, 0x61, PT ;  /* 0x000000610500780c */ /* 0x000fe40003fa4270 */
[----:B------:R-:W-:Y:S05]  /*ac90*/  FMNMX.FTZ R73, R43, R73, !PT ;  /* 0x000000492b497209 */ /* 0x000fea0007810000 */
[----:B------:R-:W3:Y:S01]  /*aca0*/  MUFU.TANH R87, R87 ;  /* 0x0000005700577308 */ /* 0x000ee20000002400 */
[----:B------:R-:W-:Y:S02]  /*acb0*/  FMNMX.FTZ R73, R42, R73, !PT ;  /* 0x000000492a497209 */ /* 0x000fe40007810000 */
[----:B-1----:R-:W-:Y:S02]  /*acc0*/  FSEL R25, R96, -INF , P2 ;  /* 0xff80000060197808 */ /* 0x002fe40001000000 */
[----:B------:R-:W-:Y:S02]  /*acd0*/  ISETP.GT.AND P2, PT, R5, 0x69, PT ;  /* 0x000000690500780c */ /* 0x000fe40003f44270 */
[----:B------:R-:W-:Y:S03]  /*ace0*/  FMNMX.FTZ R5, R15, R6, !PT ;  /* 0x000000060f057209 */ /* 0x000fe60007810000 */
[----:B------:R-:W1:Y:S01]  /*acf0*/  MUFU.TANH R97, R97 ;  /* 0x0000006100617308 */ /* 0x000e620000002400 */
[----:B------:R-:W-:Y:S02]  /*ad00*/  FMNMX.FTZ R6, R16, R117, !PT ;  /* 0x0000007510067209 */ /* 0x000fe40007810000 */
[----:B------:R-:W-:Y:S02]  /*ad10*/  FMNMX.FTZ R5, R56, R5, !PT ;  /* 0x0000000538057209 */ /* 0x000fe40007810000 */
[----:B------:R-:W-:Y:S02]  /*ad20*/  FSEL R28, R101, -INF , P5 ;  /* 0xff800000651c7808 */ /* 0x000fe40002800000 */
[----:B------:R-:W-:Y:S02]  /*ad30*/  FMNMX.FTZ R5, R59, R5, !PT ;  /* 0x000000053b057209 */ /* 0x000fe40007810000 */
[----:B------:R-:W-:Y:S01]  /*ad40*/  ISETP.GT.AND P5, PT, R2, 0x51, PT ;  /* 0x000000510200780c */ /* 0x000fe20003fa4270 */
[----:B------:R-:W1:Y:S01]  /*ad50*/  MUFU.TANH R100, R100 ;  /* 0x0000006400647308 */ /* 0x000e620000002400 */
[----:B------:R-:W-:Y:S02]  /*ad60*/  FMNMX.FTZ R5, R57, R5, !PT ;  /* 0x0000000539057209 */ /* 0x000fe40007810000 */
[----:B------:R-:W-:Y:S02]  /*ad70*/  FMNMX.FTZ R73, R25, R73, !PT ;  /* 0x0000004919497209 */ /* 0x000fe40007810000 */
[----:B------:R-:W-:Y:S02]  /*ad80*/  FMNMX.FTZ R5, R58, R5, !PT ;  /* 0x000000053a057209 */ /* 0x000fe40007810000 */
[----:B---3--:R-:W-:Y:S02]  /*ad90*/  FSEL R80, R87, -INF , P5 ;  /* 0xff80000057507808 */ /* 0x008fe40002800000 */
[----:B------:R-:W-:Y:S01]  /*ada0*/  FMNMX.FTZ R5, R193, R5, !PT ;  /* 0x00000005c1057209 */ /* 0x000fe20007810000 */
[----:B------:R-:W-:Y:S01]  /*adb0*/  MUFU.TANH R83, R83 ;  /* 0x0000005300537308 */ /* 0x000fe20000002400 */
[----:B------:R-:W-:Y:S02]  /*adc0*/  MOV R87, R67 ;  /* 0x0000004300577202 */ /* 0x000fe40000000f00 */
[----:B------:R-:W-:Y:S02]  /*add0*/  FMNMX.FTZ R5, R196, R5, !PT ;  /* 0x00000005c4057209 */ /* 0x000fe40007810000 */
[----:B-1----:R-:W-:Y:S02]  /*ade0*/  FSEL R26, R97, -INF , P1 ;  /* 0xff800000611a7808 */ /* 0x002fe40000800000 */
[----:B------:R-:W-:Y:S02]  /*adf0*/  FMNMX.FTZ R5, R194, R5, !PT ;  /* 0x00000005c2057209 */ /* 0x000fe40007810000 */
[----:B------:R-:W-:Y:S01]  /*ae00*/  FMNMX.FTZ R6, R17, R6, !PT ;  /* 0x0000000611067209 */ /* 0x000fe20007810000 */
[----:B------:R-:W1:Y:S01]  /*ae10*/  MUFU.TANH R86, R86 ;  /* 0x0000005600567308 */ /* 0x000e620000002400 */
[----:B------:R-:W-:Y:S02]  /*ae20*/  FMNMX.FTZ R5, R197, R5, !PT ;  /* 0x00000005c5057209 */ /* 0x000fe40007810000 */
[----:B------:R-:W-:Y:S02]  /*ae30*/  FMNMX.FTZ R73, R26, R73, !PT ;  /* 0x000000491a497209 */ /* 0x000fe40007810000 */
[----:B------:R-:W-:Y:S02]  /*ae40*/  FMNMX.FTZ R5, R248, R5, !PT ;  /* 0x00000005f8057209 */ /* 0x000fe40007810000 */
[----:B------:R-:W-:Y:S02]  /*ae50*/  FSEL R27, R100, -INF , P0 ;  /* 0xff800000641b7808 */ /* 0x000fe40000000000 */
[----:B------:R-:W-:Y:S01]  /*ae60*/  FMNMX.FTZ R5, R251, R5, !PT ;  /* 0x00000005fb057209 */ /* 0x000fe20007810000 */
[----:B------:R-:W3:Y:S01]  /*ae70*/  MUFU.TANH R113, R113 ;  /* 0x0000007100717308 */ /* 0x000ee20000002400 */
[----:B------:R-:W-:Y:S02]  /*ae80*/  ISETP.GT.AND P0, PT, R2, 0x50, PT ;  /* 0x000000500200780c */ /* 0x000fe40003f04270 */
[----:B------:R-:W-:Y:S02]  /*ae90*/  FMNMX.FTZ R72, R92, R5, !PT ;  /* 0x000000055c487209 */ /* 0x000fe40007810000 */
[----:B------:R-:W-:Y:S02]  /*aea0*/  FMNMX.FTZ R5, R20, R118, !PT ;  /* 0x0000007614057209 */ /* 0x000fe40007810000 */
[----:B------:R-:W-:Y:S02]  /*aeb0*/  FMNMX.FTZ R72, R87, R72, !PT ;  /* 0x0000004857487209 */ /* 0x000fe40007810000 */
[----:B------:R-:W-:Y:S01]  /*aec0*/  FMNMX.FTZ R5, R21, R5, !PT ;  /* 0x0000000515057209 */ /* 0x000fe20007810000 */
[----:B------:R-:W3:Y:S01]  /*aed0*/  MUFU.TANH R98, R98 ;  /* 0x0000006200627308 */ /* 0x000ee20000002400 */
[----:B------:R-:W-:Y:S02]  /*aee0*/  FMNMX.FTZ R72, R38, R72, !PT ;  /* 0x0000004826487209 */ /* 0x000fe40007810000 */
[----:B------:R-:W-:Y:S02]  /*aef0*/  FMNMX.FTZ R5, R22, R5, !PT ;  /* 0x0000000516057209 */ /* 0x000fe40007810000 */
[----:B------:R-:W-:Y:S02]  /*af00*/  FMNMX.FTZ R72, R85, R72, !PT ;  /* 0x0000004855487209 */ /* 0x000fe40007810000 */
[----:B-1----:R-:W-:Y:S01]  /*af10*/  FSEL R119, R86, -INF , P0 ;  /* 0xff80000056777808 */ /* 0x002fe20000000000 */
[----:B------:R-:W-:Y:S01]  /*af20*/  IMAD.MOV.U32 R86, RZ, RZ, R35 ;  /* 0x000000ffff567224 */ /* 0x000fe200078e0023 */
[----:B------:R-:W-:Y:S01]  /*af30*/  FMNMX.FTZ R72, R233, R72, !PT ;  /* 0x00000048e9487209 */ /* 0x000fe20007810000 */
[----:B------:R-:W1:Y:S01]  /*af40*/  MUFU.TANH R99, R99 ;  /* 0x0000006300637308 */ /* 0x000e620000002400 */
[----:B------:R-:W-:Y:S02]  /*af50*/  ISETP.GT.AND P1, PT, R2, 0x49, PT ;  /* 0x000000490200780c */ /* 0x000fe40003f24270 */
[----:B------:R-:W-:Y:S02]  /*af60*/  FMNMX.FTZ R6, R18, R6, !PT ;  /* 0x0000000612067209 */ /* 0x000fe40007810000 */
[----:B---3--:R-:W-:Y:S02]  /*af70*/  FSEL R52, R113, -INF , P2 ;  /* 0xff80000071347808 */ /* 0x008fe40001000000 */
[----:B------:R-:W-:Y:S02]  /*af80*/  FMNMX.FTZ R5, R23, R5, !PT ;  /* 0x0000000517057209 */ /* 0x000fe40007810000 */
[----:B------:R-:W-:Y:S01]  /*af90*/  FSEL R100, R83, -INF , P1 ;  /* 0xff80000053647808 */ /* 0x000fe20000800000 */
[----:B------:R-:W3:Y:S01]  /*afa0*/  MUFU.TANH R102, R102 ;  /* 0x0000006600667308 */ /* 0x000ee20000002400 */
[----:B------:R-:W-:Y:S02]  /*afb0*/  FMNMX.FTZ R73, R27, R73, !PT ;  /* 0x000000491b497209 */ /* 0x000fe40007810000 */
[----:B------:R-:W-:Y:S02]  /*afc0*/  ISETP.GT.AND P2, PT, R2, 0x59, PT ;  /* 0x000000590200780c */ /* 0x000fe40003f44270 */
[----:B------:R-:W-:Y:S01]  /*afd0*/  FSEL R83, R98, -INF , P3 ;  /* 0xff80000062537808 */ /* 0x000fe20001800000 */
[----:B------:R-:W-:Y:S01]  /*afe0*/  IMAD.MOV.U32 R98, RZ, RZ, R25 ;  /* 0x000000ffff627224 */ /* 0x000fe200078e0019 */
[C---:B------:R-:W-:Y:S02]  /*aff0*/  ISETP.GT.AND P1, PT, R2.reuse, 0x60, PT ;  /* 0x000000600200780c */ /* 0x040fe40003f24270 */
[C---:B------:R-:W-:Y:S01]  /*b000*/  ISETP.GT.AND P0, PT, R2.reuse, 0x61, PT ;  /* 0x000000610200780c */ /* 0x040fe20003f04270 */
[----:B------:R-:W1:Y:S01]  /*b010*/  MUFU.TANH R24, R24 ;  /* 0x0000001800187308 */ /* 0x000e620000002400 */
[C---:B------:R-:W-:Y:S02]  /*b020*/  ISETP.GT.AND P5, PT, R2.reuse, 0x68, PT ;  /* 0x000000680200780c */ /* 0x040fe40003fa4270 */
[----:B------:R-:W-:Y:S02]  /*b030*/  ISETP.GT.AND P3, PT, R2, 0x69, PT ;  /* 0x000000690200780c */ /* 0x000fe40003f64270 */
[----:B------:R-:W-:Y:S02]  /*b040*/  FMNMX.FTZ R2, R19, R6, !PT ;  /* 0x0000000613027209 */ /* 0x000fe40007810000 */
[----:B------:R-:W-:Y:S02]  /*b050*/  FMNMX.FTZ R73, R28, R73, !PT ;  /* 0x000000491c497209 */ /* 0x000fe40007810000 */
[----:B------:R-:W-:Y:S01]  /*b060*/  FMNMX.FTZ R2, R60, R2, !PT ;  /* 0x000000023c027209 */ /* 0x000fe20007810000 */
[----:B------:R-:W2:Y:S01]  /*b070*/  MUFU.TANH R114, R114 ;  /* 0x0000007200727308 */ /* 0x000ea20000002400 */
[----:B------:R-:W-:Y:S02]  /*b080*/  FMNMX.FTZ R73, R29, R73, !PT ;  /* 0x000000491d497209 */ /* 0x000fe40007810000 */
[----:B------:R-:W-:Y:S02]  /*b090*/  FMNMX.FTZ R72, R100, R72, !PT ;  /* 0x0000004864487209 */ /* 0x000fe40007810000 */
[----:B------:R-:W-:Y:S02]  /*b0a0*/  FMNMX.FTZ R2, R62, R2, !PT ;  /* 0x000000023e027209 */ /* 0x000fe40007810000 */
[----:B------:R-:W-:Y:S02]  /*b0b0*/  FMNMX.FTZ R73, R52, R73, !PT ;  /* 0x0000004934497209 */ /* 0x000fe40007810000 */
[----:B------:R-:W-:Y:S01]  /*b0c0*/  FMNMX.FTZ R72, R119, R72, !PT ;  /* 0x0000004877487209 */ /* 0x000fe20007810000 */
[----:B------:R-:W2:Y:S01]  /*b0d0*/  MUFU.TANH R115, R115 ;  /* 0x0000007300737308 */ /* 0x000ea20000002400 */
[----:B------:R-:W-:Y:S01]  /*b0e0*/  FMNMX.FTZ R2, R61, R2, !PT ;  /* 0x000000023d027209 */ /* 0x000fe20007810000 */
[----:B------:R-:W4:Y:S01]  /*b0f0*/  SHFL.BFLY PT, R7, R73, 0x2, 0x1f ;  /* 0x0c401f0049077f89 */ /* 0x000f2200000e0000 */
[----:B------:R-:W-:Y:S02]  /*b100*/  FMNMX.FTZ R72, R80, R72, !PT ;  /* 0x0000004850487209 */ /* 0x000fe40007810000 */
[----:B------:R-:W-:Y:S02]  /*b110*/  FMNMX.FTZ R2, R63, R2, !PT ;  /* 0x000000023f027209 */ /* 0x000fe40007810000 */
[----:B------:R-:W-:Y:S02]  /*b120*/  FMNMX.FTZ R72, R83, R72, !PT ;  /* 0x0000004853487209 */ /* 0x000fe40007810000 */
[----:B-1----:R-:W-:Y:S01]  /*b130*/  FSEL R252, R99, -INF , P2 ;  /* 0xff80000063fc7808 */ /* 0x002fe20001000000 */
[----:B------:R-:W1:Y:S01]  /*b140*/  MUFU.TANH R88, R88 ;  /* 0x0000005800587308 */ /* 0x000e620000002400 */
[----:B------:R-:W-:Y:S02]  /*b150*/  FMNMX.FTZ R2, R198, R2, !PT ;  /* 0x00000002c6027209 */ /* 0x000fe40007810000 */
[----:B---3--:R-:W-:Y:S02]  /*b160*/  FSEL R113, R102, -INF , P1 ;  /* 0xff80000066717808 */ /* 0x008fe40000800000 */
[----:B------:R-:W-:Y:S02]  /*b170*/  FMNMX.FTZ R72, R252, R72, !PT ;  /* 0x00000048fc487209 */ /* 0x000fe40007810000 */
[----:B------:R-:W-:Y:S02]  /*b180*/  FMNMX.FTZ R2, R199, R2, !PT ;  /* 0x00000002c7027209 */ /* 0x000fe40007810000 */
[----:B------:R-:W-:Y:S01]  /*b190*/  FSEL R249, R24, -INF , P0 ;  /* 0xff80000018f97808 */ /* 0x000fe20000000000 */
[----:B------:R-:W3:Y:S01]  /*b1a0*/  MUFU.TANH R89, R89 ;  /* 0x0000005900597308 */ /* 0x000ee20000002400 */
[----:B------:R-:W-:Y:S01]  /*b1b0*/  FMNMX.FTZ R72, R113, R72, !PT ;  /* 0x0000004871487209 */ /* 0x000fe20007810000 */
[----:B------:R-:W-:Y:S01]  /*b1c0*/  FMUL.FTZ R24, R107, c[0x0][0x320] ;  /* 0x0000c8006b187a20 */ /* 0x000fe20000410000 */
[----:B------:R-:W-:Y:S02]  /*b1d0*/  FMNMX.FTZ R2, R200, R2, !PT ;  /* 0x00000002c8027209 */ /* 0x000fe40007810000 */
[----:B--2---:R-:W-:Y:S02]  /*b1e0*/  FSEL R247, R114, -INF , P5 ;  /* 0xff80000072f77808 */ /* 0x004fe40002800000 */
[----:B------:R-:W-:Y:S02]  /*b1f0*/  FMNMX.FTZ R72, R249, R72, !PT ;  /* 0x00000048f9487209 */ /* 0x000fe40007810000 */
[----:B------:R-:W-:Y:S01]  /*b200*/  FMNMX.FTZ R2, R201, R2, !PT ;  /* 0x00000002c9027209 */ /* 0x000fe20007810000 */
[----:B------:R-:W2:Y:S01]  /*b210*/  MUFU.TANH R93, R93 ;  /* 0x0000005d005d7308 */ /* 0x000ea20000002400 */
[----:B------:R-:W-:Y:S02]  /*b220*/  FSEL R246, R115, -INF , P3 ;  /* 0xff80000073f67808 */ /* 0x000fe40001800000 */
[----:B------:R-:W-:Y:S02]  /*b230*/  FMNMX.FTZ R72, R247, R72, !PT ;  /* 0x00000048f7487209 */ /* 0x000fe40007810000 */
[----:B------:R-:W-:Y:S02]  /*b240*/  FMNMX.FTZ R2, R48, R2, !PT ;  /* 0x0000000230027209 */ /* 0x000fe40007810000 */
[----:B------:R-:W-:Y:S02]  /*b250*/  FMNMX.FTZ R72, R246, R72, !PT ;  /* 0x00000048f6487209 */ /* 0x000fe40007810000 */
[----:B------:R-:W-:Y:S01]  /*b260*/  FMNMX.FTZ R2, R112, R2, !PT ;  /* 0x0000000270027209 */ /* 0x000fe20007810000 */
[----:B------:R-:W1:Y:S01]  /*b270*/  MUFU.TANH R79, R79 ;  /* 0x0000004f004f7308 */ /* 0x000e620000002400 */
[----:B----4-:R-:W-:Y:S01]  /*b280*/  FMNMX.FTZ R73, R73, R7, !PT ;  /* 0x0000000749497209 */ /* 0x010fe20007810000 */
[----:B------:R-:W-:Y:S01]  /*b290*/  SHFL.BFLY PT, R6, R72, 0x2, 0x1f ;  /* 0x0c401f0048067f89 */ /* 0x000fe200000e0000 */
[----:B------:R-:W-:Y:S02]  /*b2a0*/  FMNMX.FTZ R2, R81, R2, !PT ;  /* 0x0000000251027209 */ /* 0x000fe40007810000 */
[----:B------:R-:W-:Y:S02]  /*b2b0*/  ISETP.GT.AND P5, PT, R0, 0x58, PT ;  /* 0x000000580000780c */ /* 0x000fe40003fa4270 */
[----:B------:R-:W-:Y:S02]  /*b2c0*/  FMNMX.FTZ R2, R82, R2, !PT ;  /* 0x0000000252027209 */ /* 0x000fe40007810000 */
[----:B------:R-:W-:Y:S01]  /*b2d0*/  FSEL R243, R243, -INF , P5 ;  /* 0xff800000f3f37808 */ /* 0x000fe20002800000 */
[----:B------:R-:W4:Y:S01]  /*b2e0*/  MUFU.TANH R90, R90 ;  /* 0x0000005a005a7308 */ /* 0x000f220000002400 */
[----:B------:R-:W2:Y:S01]  /*b2f0*/  SHFL.BFLY PT, R7, R73, 0x1, 0x1f ;  /* 0x0c201f0049077f89 */ /* 0x000ea200000e0000 */
[----:B------:R-:W-:Y:S02]  /*b300*/  ISETP.GT.AND P5, PT, R0, 0x69, PT ;  /* 0x000000690000780c */ /* 0x000fe40003fa4270 */
[----:B------:R-:W-:Y:S02]  /*b310*/  FMNMX.FTZ R2, R245, R2, !PT ;  /* 0x00000002f5027209 */ /* 0x000fe40007810000 */
[----:B------:R-:W-:Y:S02]  /*b320*/  FSEL R109, R109, -INF , P5 ;  /* 0xff8000006d6d7808 */ /* 0x000fe40002800000 */
[----:B------:R-:W-:Y:S02]  /*b330*/  ISETP.GT.AND P5, PT, R204, R250, PT ;  /* 0x000000facc00720c */ /* 0x000fe40003fa4270 */
[----:B------:R-:W4:Y:S01]  /*b340*/  MUFU.TANH R104, R104 ;  /* 0x0000006800687308 */ /* 0x000f220000002400 */
[----:B------:R-:W-:Y:S02]  /*b350*/  FMNMX.FTZ R2, R46, R2, !PT ;  /* 0x000000022e027209 */ /* 0x000fe40007810000 */
[----:B------:R-:W-:Y:S02]  /*b360*/  ISETP.GT.AND P1, PT, R0, 0x50, PT ;  /* 0x000000500000780c */ /* 0x000fe40003f24270 */
[----:B------:R-:W-:Y:S02]  /*b370*/  FMNMX.FTZ R2, R47, R2, !PT ;  /* 0x000000022f027209 */ /* 0x000fe40007810000 */
[----:B-1----:R-:W-:Y:S02]  /*b380*/  FSEL R103, R88, -INF , P1 ;  /* 0xff80000058677808 */ /* 0x002fe40000800000 */
[----:B------:R-:W-:Y:S01]  /*b390*/  FMNMX.FTZ R2, R84, R2, !PT ;  /* 0x0000000254027209 */ /* 0x000fe20007810000 */
[----:B------:R-:W1:Y:S01]  /*b3a0*/  MUFU.TANH R105, R105 ;  /* 0x0000006900697308 */ /* 0x000e620000002400 */
[C---:B------:R-:W-:Y:S02]  /*b3b0*/  ISETP.GT.AND P0, PT, R0.reuse, 0x51, PT ;  /* 0x000000510000780c */ /* 0x040fe40003f04270 */
[----:B------:R-:W-:Y:S02]  /*b3c0*/  FMNMX.FTZ R2, R103, R2, !PT ;  /* 0x0000000267027209 */ /* 0x000fe40007810000 */
[----:B---3--:R-:W-:Y:S02]  /*b3d0*/  FSEL R223, R89, -INF , P0 ;  /* 0xff80000059df7808 */ /* 0x008fe40000000000 */
[----:B--2---:R-:W-:Y:S02]  /*b3e0*/  FMNMX.FTZ R73, R73, R7, !PT ;  /* 0x0000000749497209 */ /* 0x004fe40007810000 */
[----:B------:R-:W-:Y:S01]  /*b3f0*/  ISETP.GT.AND P3, PT, R0, 0x59, PT ;  /* 0x000000590000780c */ /* 0x000fe20003f64270 */
[----:B------:R-:W2:Y:S01]  /*b400*/  MUFU.TANH R108, R108 ;  /* 0x0000006c006c7308 */ /* 0x000ea20000002400 */
[C---:B------:R-:W-:Y:S01]  /*b410*/  ISETP.GT.AND P2, PT, R4.reuse, 0x49, PT ;  /* 0x000000490400780c */ /* 0x040fe20003f44270 */
[----:B------:R-:W-:Y:S01]  /*b420*/  FMUL.FTZ R75, R73, c[0x0][0x2d0] ;  /* 0x0000b400494b7a20 */ /* 0x000fe20000410000 */
[----:B------:R-:W-:Y:S02]  /*b430*/  FSEL R210, R93, -INF , P3 ;  /* 0xff8000005dd27808 */ /* 0x000fe40001800000 */
[----:B------:R-:W-:Y:S02]  /*b440*/  FSEL R97, R79, -INF , P2 ;  /* 0xff8000004f617808 */ /* 0x000fe40001000000 */
[----:B------:R-:W-:Y:S02]  /*b450*/  ISETP.GT.AND P3, PT, R4, 0x50, PT ;  /* 0x000000500400780c */ /* 0x000fe40003f64270 */
[----:B------:R-:W-:Y:S01]  /*b460*/  FMNMX.FTZ R72, R72, R6, !PT ;  /* 0x0000000648487209 */ /* 0x000fe20007810000 */
[----:B------:R-:W3:Y:S01]  /*b470*/  MUFU.TANH R94, R94 ;  /* 0x0000005e005e7308 */ /* 0x000ee20000002400 */
[----:B----4-:R-:W-:Y:S02]  /*b480*/  FSEL R222, R90, -INF , P3 ;  /* 0xff8000005ade7808 */ /* 0x010fe40001800000 */
[----:B------:R-:W-:Y:S01]  /*b490*/  MOV R90, R38 ;  /* 0x00000026005a7202 */ /* 0x000fe20000000f00 */
[----:B------:R-:W4:Y:S01]  /*b4a0*/  SHFL.BFLY PT, R6, R72, 0x1, 0x1f ;  /* 0x0c201f0048067f89 */ /* 0x000f2200000e0000 */
[----:B------:R-:W-:Y:S02]  /*b4b0*/  FSETP.NEU.FTZ.AND P3, PT, R73, -INF , PT ;  /* 0xff8000004900780b */ /* 0x000fe40003f7d000 */
[----:B------:R-:W-:Y:S02]  /*b4c0*/  ISETP.GT.AND P2, PT, R0, 0x60, PT ;  /* 0x000000600000780c */ /* 0x000fe40003f44270 */
[----:B------:R-:W-:Y:S01]  /*b4d0*/  FSEL R75, R75, RZ, P3 ;  /* 0x000000ff4b4b7208 */ /* 0x000fe20001800000 */
[----:B------:R-:W4:Y:S01]  /*b4e0*/  MUFU.TANH R95, R95 ;  /* 0x0000005f005f7308 */ /* 0x000f220000002400 */
[----:B------:R-:W-:Y:S02]  /*b4f0*/  FMNMX.FTZ R5, R184, R5, !PT ;  /* 0x00000005b8057209 */ /* 0x000fe40007810000 */
[----:B------:R-:W-:Y:S01]  /*b500*/  FSEL R208, R104, -INF , P2 ;  /* 0xff80000068d07808 */ /* 0x000fe20001000000 */
[--C-:B------:R-:W-:Y:S01]  /*b510*/  FFMA.FTZ R98, R98, c[0x0][0x2d0], -R75.reuse ;  /* 0x0000b40062627a23 */ /* 0x100fe2000001084b */
[----:B------:R-:W-:Y:S02]  /*b520*/  ISETP.GT.AND P2, PT, R4, 0x51, PT ;  /* 0x000000510400780c */ /* 0x000fe40003f44270 */
[C---:B------:R-:W-:Y:S02]  /*b530*/  ISETP.GT.AND P1, PT, R0.reuse, 0x61, PT ;  /* 0x000000610000780c */ /* 0x040fe40003f24270 */
[----:B------:R-:W-:Y:S01]  /*b540*/  ISETP.GT.AND P0, PT, R0, 0x68, PT ;  /* 0x000000680000780c */ /* 0x000fe20003f04270 */
[----:B------:R-:W4:Y:S01]  /*b550*/  MUFU.TANH R106, R106 ;  /* 0x0000006a006a7308 */ /* 0x000f220000002400 */
[----:B-1----:R-:W-:Y:S02]  /*b560*/  FSEL R107, R105, -INF , P1 ;  /* 0xff800000696b7808 */ /* 0x002fe40000800000 */
[----:B--2---:R-:W-:Y:S02]  /*b570*/  FSEL R104, R108, -INF , P0 ;  /* 0xff8000006c687808 */ /* 0x004fe40000000000 */
[C---:B------:R-:W-:Y:S02]  /*b580*/  ISETP.GT.AND P1, PT, R4.reuse, 0x58, PT ;  /* 0x000000580400780c */ /* 0x040fe40003f24270 */
[----:B------:R-:W-:Y:S02]  /*b590*/  ISETP.GT.AND P0, PT, R4, 0x59, PT ;  /* 0x000000590400780c */ /* 0x000fe40003f04270 */
[----:B---3--:R-:W-:Y:S01]  /*b5a0*/  FSEL R219, R94, -INF , P1 ;  /* 0xff8000005edb7808 */ /* 0x008fe20000800000 */
[----:B------:R-:W1:Y:S01]  /*b5b0*/  MUFU.TANH R24, R24 ;  /* 0x0000001800187308 */ /* 0x000e620000002400 */
[----:B------:R-:W-:Y:S02]  /*b5c0*/  FMNMX.FTZ R5, R186, R5, !PT ;  /* 0x00000005ba057209 */ /* 0x000fe40007810000 */
[----:B------:R-:W-:Y:S02]  /*b5d0*/  FMNMX.FTZ R2, R223, R2, !PT ;  /* 0x00000002df027209 */ /* 0x000fe40007810000 */
[----:B------:R-:W-:Y:S02]  /*b5e0*/  FMNMX.FTZ R5, R185, R5, !PT ;  /* 0x00000005b9057209 */ /* 0x000fe40007810000 */
[----:B------:R-:W-:Y:S02]  /*b5f0*/  FMNMX.FTZ R2, R243, R2, !PT ;  /* 0x00000002f3027209 */ /* 0x000fe40007810000 */
[----:B------:R-:W-:Y:S01]  /*b600*/  FMNMX.FTZ R5, R187, R5, !PT ;  /* 0x00000005bb057209 */ /* 0x000fe20007810000 */
[----:B------:R-:W2:Y:S01]  /*b610*/  MUFU.TANH R91, R91 ;  /* 0x0000005b005b7308 */ /* 0x000ea20000002400 */
[----:B----4-:R-:W-:Y:S01]  /*b620*/  FSEL R217, R95, -INF , P0 ;  /* 0xff8000005fd97808 */ /* 0x010fe20000000000 */
[----:B------:R-:W-:Y:S01]  /*b630*/  IMAD.MOV.U32 R95, RZ, RZ, R112 ;  /* 0x000000ffff5f7224 */ /* 0x000fe200078e0070 */
[----:B------:R-:W-:Y:S02]  /*b640*/  FMNMX.FTZ R5, R203, R5, !PT ;  /* 0x00000005cb057209 */ /* 0x000fe40007810000 */
[C---:B------:R-:W-:Y:S02]  /*b650*/  ISETP.GT.AND P0, PT, R4.reuse, 0x61, PT ;  /* 0x000000610400780c */ /* 0x040fe40003f04270 */
[----:B------:R-:W-:Y:S02]  /*b660*/  FMNMX.FTZ R5, R205, R5, !PT ;  /* 0x00000005cd057209 */ /* 0x000fe40007810000 */
[----:B------:R-:W-:Y:S01]  /*b670*/  ISETP.GT.AND P1, PT, R4, 0x60, PT ;  /* 0x000000600400780c */ /* 0x000fe20003f24270 */
[----:B------:R3:W4:Y:S01]  /*b680*/  MUFU.TANH R7, R110 ;  /* 0x0000006e00077308 */ /* 0x0007220000002400 */
[----:B------:R-:W-:Y:S02]  /*b690*/  FMNMX.FTZ R5, R206, R5, !PT ;  /* 0x00000005ce057209 */ /* 0x000fe40007810000 */
[----:B------:R-:W-:Y:S02]  /*b6a0*/  FMNMX.FTZ R2, R210, R2, !PT ;  /* 0x00000002d2027209 */ /* 0x000fe40007810000 */
[----:B------:R-:W-:Y:S02]  /*b6b0*/  FMNMX.FTZ R5, R211, R5, !PT ;  /* 0x00000005d3057209 */ /* 0x000fe40007810000 */
[----:B------:R-:W-:Y:S02]  /*b6c0*/  FSEL R216, R106, -INF , P1 ;  /* 0xff8000006ad87808 */ /* 0x000fe40000800000 */
[----:B-1----:R-:W-:Y:S02]  /*b6d0*/  FSEL R213, R24, -INF , P0 ;  /* 0xff80000018d57808 */ /* 0x002fe40000000000 */
[----:B------:R-:W-:Y:S02]  /*b6e0*/  ISETP.GT.AND P0, PT, R4, 0x69, PT ;  /* 0x000000690400780c */ /* 0x000fe40003f04270 */
[----:B------:R-:W-:Y:S02]  /*b6f0*/  FMNMX.FTZ R2, R208, R2, !PT ;  /* 0x00000002d0027209 */ /* 0x000fe40007810000 */
[----:B------:R-:W-:Y:S01]  /*b700*/  ISETP.GT.AND P1, PT, R4, 0x68, PT ;  /* 0x000000680400780c */ /* 0x000fe20003f24270 */
[--C-:B------:R-:W-:Y:S01]  /*b710*/  FFMA.FTZ R4, R10, c[0x0][0x2d0], -R75.reuse ;  /* 0x0000b4000a047a23 */ /* 0x100fe2000001084b */
[----:B------:R-:W-:Y:S01]  /*b720*/  FMNMX.FTZ R5, R234, R5, !PT ;  /* 0x00000005ea057209 */ /* 0x000fe20007810000 */
[----:B------:R-:W-:Y:S01]  /*b730*/  @P5 IMAD.MOV.U32 R10, RZ, RZ, 0x5 ;  /* 0x00000005ff0a5424 */ /* 0x000fe200078e00ff */
[----:B------:R-:W-:Y:S01]  /*b740*/  FMNMX.FTZ R2, R107, R2, !PT ;  /* 0x000000026b027209 */ /* 0x000fe20007810000 */
[----:B------:R1:W-:Y:S01]  /*b750*/  MUFU.EX2 R30, R4 ;  /* 0x00000004001e7308 */ /* 0x0003e20000000800 */
[----:B------:R-:W-:Y:S01]  /*b760*/  FMNMX.FTZ R0, R50, R5, !PT ;  /* 0x0000000532007209 */ /* 0x000fe20007810000 */
[----:B------:R-:W-:Y:S01]  /*b770*/  FFMA.FTZ R5, R8, c[0x0][0x2d0], -R75 ;  /* 0x0000b40008057a23 */ /* 0x000fe2000001084b */
[----:B------:R-:W-:Y:S01]  /*b780*/  FMNMX.FTZ R2, R104, R2, !PT ;  /* 0x0000000268027209 */ /* 0x000fe20007810000 */
[----:B---3--:R-:W-:Y:S01]  /*b790*/  IMAD.MOV.U32 R110, RZ, RZ, R27 ;  /* 0x000000ffff6e7224 */ /* 0x008fe200078e001b */
[----:B------:R-:W-:Y:S02]  /*b7a0*/  FMNMX.FTZ R0, R111, R0, !PT ;  /* 0x000000006f007209 */ /* 0x000fe40007810000 */
[----:B------:R-:W-:Y:S01]  /*b7b0*/  FMNMX.FTZ R2, R109, R2, !PT ;  /* 0x000000026d027209 */ /* 0x000fe20007810000 */
[----:B------:R-:W-:Y:S01]  /*b7c0*/  FFMA.FTZ R110, R110, c[0x0][0x2d0], -R75 ;  /* 0x0000b4006e6e7a23 */ /* 0x000fe2000001084b */
[----:B------:R-:W-:Y:S01]  /*b7d0*/  FMNMX.FTZ R72, R72, R6, !PT ;  /* 0x0000000648487209 */ /* 0x000fe20007810000 */
[----:B------:R3:W-:Y:S01]  /*b7e0*/  MUFU.EX2 R94, R5 ;  /* 0x00000005005e7308 */ /* 0x0007e20000000800 */
[----:B------:R-:W-:Y:S01]  /*b7f0*/  FMNMX.FTZ R0, R51, R0, !PT ;  /* 0x0000000033007209 */ /* 0x000fe20007810000 */
[----:B------:R-:W3:Y:S01]  /*b800*/  SHFL.BFLY PT, R71, R2, 0x2, 0x1f ;  /* 0x0c401f0002477f89 */ /* 0x000ee200000e0000 */
[----:B--2---:R-:W-:Y:S01]  /*b810*/  FSEL R220, R91, -INF , P2 ;  /* 0xff8000005bdc7808 */ /* 0x004fe20001000000 */
[C---:B------:R-:W-:Y:S01]  /*b820*/  FMUL.FTZ R88, R72.reuse, c[0x0][0x2d0] ;  /* 0x0000b40048587a20 */ /* 0x040fe20000410000 */
[----:B------:R-:W-:Y:S01]  /*b830*/  FSETP.NEU.FTZ.AND P2, PT, R72, -INF , PT ;  /* 0xff8000004800780b */ /* 0x000fe20003f5d000 */
[----:B------:R-:W-:Y:S01]  /*b840*/  IMAD.MOV.U32 R91, RZ, RZ, R37 ;  /* 0x000000ffff5b7224 */ /* 0x000fe200078e0025 */
[----:B------:R-:W-:Y:S02]  /*b850*/  FMNMX.FTZ R0, R221, R0, !PT ;  /* 0x00000000dd007209 */ /* 0x000fe40007810000 */
[----:B------:R-:W-:Y:S01]  /*b860*/  FSEL R88, R88, RZ, P2 ;  /* 0x000000ff58587208 */ /* 0x000fe20001000000 */
[----:B------:R-:W-:Y:S01]  /*b870*/  MUFU.EX2 R110, R110 ;  /* 0x0000006e006e7308 */ /* 0x000fe20000000800 */
[----:B------:R-:W-:Y:S02]  /*b880*/  FMNMX.FTZ R0, R39, R0, !PT ;  /* 0x0000000027007209 */ /* 0x000fe40007810000 */
[----:B----4-:R-:W-:Y:S01]  /*b890*/  FSEL R209, R7, -INF , P1 ;  /* 0xff80000007d17808 */ /* 0x010fe20000800000 */
[--C-:B-1----:R-:W-:Y:S01]  /*b8a0*/  FFMA.FTZ R4, R12, c[0x0][0x2d0], -R88.reuse ;  /* 0x0000b4000c047a23 */ /* 0x102fe20000010858 */
[----:B------:R-:W-:Y:S01]  /*b8b0*/  FMNMX.FTZ R0, R244, R0, !PT ;  /* 0x00000000f4007209 */ /* 0x000fe20007810000 */
[--C-:B------:R-:W-:Y:S01]  /*b8c0*/  FFMA.FTZ R6, R15, c[0x0][0x2d0], -R88.reuse ;  /* 0x0000b4000f067a23 */ /* 0x100fe20000010858 */
[----:B------:R-:W-:Y:S01]  /*b8d0*/  FSEL R74, R74, -INF , P0 ;  /* 0xff8000004a4a7808 */ /* 0x000fe20000000000 */
[----:B------:R-:W-:Y:S01]  /*b8e0*/  FFMA.FTZ R113, R113, c[0x0][0x2d0], -R88 ;  /* 0x0000b40071717a23 */ /* 0x000fe20000010858 */
[----:B------:R-:W-:Y:S01]  /*b8f0*/  FMNMX.FTZ R0, R97, R0, !PT ;  /* 0x0000000061007209 */ /* 0x000fe20007810000 */
[----:B------:R1:W-:Y:S01]  /*b900*/  MUFU.EX2 R93, R4 ;  /* 0x00000004005d7308 */ /* 0x0003e20000000800 */
[----:B------:R-:W-:Y:S02]  /*b910*/  MOV R101, R26 ;  /* 0x0000001a00657202 */ /* 0x000fe40000000f00 */
[----:B------:R-:W-:Y:S01]  /*b920*/  FMNMX.FTZ R0, R222, R0, !PT ;  /* 0x00000000de007209 */ /* 0x000fe20007810000 */
[--C-:B---3--:R-:W-:Y:S01]  /*b930*/  FFMA.FTZ R5, R9, c[0x0][0x2d0], -R75.reuse ;  /* 0x0000b40009057a23 */ /* 0x108fe2000001084b */
[----:B------:R-:W-:Y:S01]  /*b940*/  @P5 MOV R9, c[0x0][0x1e0] ;  /* 0x0000780000095a02 */ /* 0x000fe20000000f00 */
[--C-:B------:R-:W-:Y:S01]  /*b950*/  FFMA.FTZ R101, R101, c[0x0][0x2d0], -R75.reuse ;  /* 0x0000b40065657a23 */ /* 0x100fe2000001084b */
[----:B------:R-:W-:Y:S02]  /*b960*/  FMNMX.FTZ R0, R220, R0, !PT ;  /* 0x00000000dc007209 */ /* 0x000fe40007810000 */
[----:B------:R-:W-:Y:S01]  /*b970*/  FMNMX.FTZ R71, R2, R71, !PT ;  /* 0x0000004702477209 */ /* 0x000fe20007810000 */
[----:B------:R2:W3:Y:S01]  /*b980*/  MUFU.EX2 R214, R5 ;  /* 0x0000000500d67308 */ /* 0x0004e20000000800 */
[--C-:B------:R-:W-:Y:S01]  /*b990*/  FFMA.FTZ R2, R11, c[0x0][0x2d0], -R75.reuse ;  /* 0x0000b4000b027a23 */ /* 0x100fe2000001084b */
[----:B------:R-:W-:Y:S02]  /*b9a0*/  FMNMX.FTZ R0, R219, R0, !PT ;  /* 0x00000000db007209 */ /* 0x000fe40007810000 */
[----:B------:R-:W-:Y:S02]  /*b9b0*/  MOV R114, R28 ;  /* 0x0000001c00727202 */ /* 0x000fe40000000f00 */
[----:B------:R-:W-:Y:S02]  /*b9c0*/  FMNMX.FTZ R0, R217, R0, !PT ;  /* 0x00000000d9007209 */ /* 0x000fe40007810000 */
[----:B------:R-:W-:Y:S01]  /*b9d0*/  @P5 SHF.R.S32.HI R7, RZ, 0x1f, R242 ;  /* 0x0000001fff075819 */ /* 0x000fe200000114f2 */
[----:B------:R-:W-:Y:S01]  /*b9e0*/  FFMA.FTZ R114, R114, c[0x0][0x2d0], -R75 ;  /* 0x0000b40072727a23 */ /* 0x000fe2000001084b */
[----:B------:R4:W-:Y:S01]  /*b9f0*/  MUFU.EX2 R108, R2 ;  /* 0x00000002006c7308 */ /* 0x0009e20000000800 */
[----:B------:R-:W-:Y:S02]  /*ba00*/  FMNMX.FTZ R0, R216, R0, !PT ;  /* 0x00000000d8007209 */ /* 0x000fe40007810000 */
[----:B------:R-:W-:Y:S02]  /*ba10*/  @P5 IMAD R7, R7, c[0x0][0x1e0], RZ ;  /* 0x0000780007075a24 */ /* 0x000fe400078e02ff */
[--C-:B-1----:R-:W-:Y:S01]  /*ba20*/  FFMA.FTZ R4, R13, c[0x0][0x2d0], -R88.reuse ;  /* 0x0000b4000d047a23 */ /* 0x102fe20000010858 */
[----:B------:R-:W-:Y:S01]  /*ba30*/  FMNMX.FTZ R0, R213, R0, !PT ;  /* 0x00000000d5007209 */ /* 0x000fe20007810000 */
[----:B------:R-:W-:Y:S03]  /*ba40*/  @P5 IMAD R7, R242, c[0x0][0x1e4], R7 ;  /* 0x00007900f2075a24 */ /* 0x000fe600078e0207 */
[----:B------:R1:W1:Y:S01]  /*ba50*/  MUFU.EX2 R202, R4 ;  /* 0x0000000400ca7308 */ /* 0x0002620000000800 */
[----:B------:R-:W-:Y:S01]  /*ba60*/  FMNMX.FTZ R0, R209, R0, !PT ;  /* 0x00000000d1007209 */ /* 0x000fe20007810000 */
[----:B--2---:R-:W2:Y:S03]  /*ba70*/  SHFL.BFLY PT, R5, R71, 0x1, 0x1f ;  /* 0x0c201f0047057f89 */ /* 0x004ea600000e0000 */
[----:B------:R-:W-:Y:S02]  /*ba80*/  FMNMX.FTZ R0, R74, R0, !PT ;  /* 0x000000004a007209 */ /* 0x000fe40007810000 */
[----:B---3--:R-:W-:Y:S03]  /*ba90*/  F2FP.PACK_AB R76, R214, R94 ;  /* 0x0000005ed64c723e */ /* 0x008fe600000000ff */
[----:B------:R3:W-:Y:S01]  /*baa0*/  MUFU.EX2 R106, R6 ;  /* 0x00000006006a7308 */ /* 0x0007e20000000800 */
[----:B----4-:R-:W4:Y:S01]  /*bab0*/  SHFL.BFLY PT, R2, R0, 0x2, 0x1f ;  /* 0x0c401f0000027f89 */ /* 0x010f2200000e0000 */
[----:B-1----:R-:W-:Y:S01]  /*bac0*/  FFMA.FTZ R4, R14, c[0x0][0x2d0], -R88 ;  /* 0x0000b4000e047a23 */ /* 0x002fe20000010858 */
[----:B------:R-:W-:Y:S07]  /*bad0*/  F2FP.PACK_AB R77, R202, R93 ;  /* 0x0000005dca4d723e */ /* 0x000fee00000000ff */
[----:B------:R1:W-:Y:S01]  /*bae0*/  MUFU.EX2 R24, R4 ;  /* 0x0000000400187308 */ /* 0x0003e20000000800 */
[----:B--2---:R-:W-:Y:S04]  /*baf0*/  FMNMX.FTZ R71, R71, R5, !PT ;  /* 0x0000000547477209 */ /* 0x004fe80007810000 */
[C---:B------:R-:W-:Y:S01]  /*bb00*/  FSETP.NEU.FTZ.AND P1, PT, R71.reuse, -INF , PT ;  /* 0xff8000004700780b */ /* 0x040fe20003f3d000 */
[----:B------:R-:W-:Y:S02]  /*bb10*/  FMUL.FTZ R89, R71, c[0x0][0x2d0] ;  /* 0x0000b40047597a20 */ /* 0x000fe40000410000 */
[----:B---3--:R-:W-:Y:S01]  /*bb20*/  @P5 IMAD.MOV.U32 R6, RZ, RZ, R32 ;  /* 0x000000ffff065224 */ /* 0x008fe200078e0020 */
[----:B----4-:R-:W-:Y:S02]  /*bb30*/  FMNMX.FTZ R0, R0, R2, !PT ;  /* 0x0000000200007209 */ /* 0x010fe40007810000 */
[----:B------:R-:W-:Y:S03]  /*bb40*/  FSEL R89, R89, RZ, P1 ;  /* 0x000000ff59597208 */ /* 0x000fe60000800000 */
[----:B------:R-:W2:Y:S02]  /*bb50*/  SHFL.BFLY PT, R2, R0, 0x1, 0x1f ;  /* 0x0c201f0000027f89 */ /* 0x000ea400000e0000 */
[----:B------:R-:W-:Y:S02]  /*bb60*/  FFMA.FTZ R103, R103, c[0x0][0x2d0], -R89 ;  /* 0x0000b40067677a23 */ /* 0x000fe40000010859 */
[----:B-1----:R-:W-:Y:S05]  /*bb70*/  @P5 IMAD.WIDE.U32 R4, R242, c[0x0][0x1e0], RZ ;  /* 0x00007800f2045a25 */ /* 0x002fea00078e00ff */
[----:B------:R-:W-:Y:S01]  /*bb80*/  @P5 IADD3 R5, R5, R7, RZ ;  /* 0x0000000705055210 */ /* 0x000fe20007ffe0ff */
[----:B------:R-:W-:Y:S04]  /*bb90*/  @P5 IMAD.MOV.U32 R7, RZ, RZ, R31 ;  /* 0x000000ffff075224 */ /* 0x000fe800078e001f */
[----:B------:R-:W-:Y:S04]  /*bba0*/  @P5 IMAD.WIDE.U32 R6, R4, 0x70, R6 ;  /* 0x0000007004065825 */ /* 0x000fe800078e0006 */
[----:B------:R-:W-:Y:S01]  /*bbb0*/  @P5 IMAD R4, R5, 0x70, RZ ;  /* 0x0000007005045824 */ /* 0x000fe200078e02ff */
[----:B--2---:R-:W-:Y:S01]  /*bbc0*/  FMNMX.FTZ R70, R0, R2, !PT ;  /* 0x0000000200467209 */ /* 0x004fe20007810000 */
[--C-:B------:R-:W-:Y:S01]  /*bbd0*/  FFMA.FTZ R5, R16, c[0x0][0x2d0], -R89.reuse ;  /* 0x0000b40010057a23 */ /* 0x100fe20000010859 */
[----:B------:R-:W-:Y:S01]  /*bbe0*/  @P5 LEA R8, P0, R6, c[0x0][0x1c8], 0x1 ;  /* 0x0000720006085a11 */ /* 0x000fe200078008ff */
[--C-:B------:R-:W-:Y:S02]  /*bbf0*/  FFMA.FTZ R0, R18, c[0x0][0x2d0], -R89.reuse ;  /* 0x0000b40012007a23 */ /* 0x100fe40000010859 */
[----:B------:R1:W-:Y:S01]  /*bc00*/  MUFU.EX2 R191, R5 ;  /* 0x0000000500bf7308 */ /* 0x0003e20000000800 */
[----:B------:R-:W-:Y:S01]  /*bc10*/  @P5 IMAD.IADD R7, R7, 0x1, R4 ;  /* 0x0000000107075824 */ /* 0x000fe200078e0204 */
[----:B------:R-:W-:Y:S01]  /*bc20*/  @P5 SHF.L.U64.HI R4, R9, R10, c[0x0][0x1e4] ;  /* 0x0000790009045619 */ /* 0x000fe2000001020a */
[----:B------:R-:W-:Y:S02]  /*bc30*/  FFMA.FTZ R10, R17, c[0x0][0x2d0], -R89 ;  /* 0x0000b400110a7a23 */ /* 0x000fe40000010859 */
[----:B------:R-:W-:Y:S05]  /*bc40*/  FMUL.FTZ R96, R70, c[0x0][0x2d0] ;  /* 0x0000b40046607a20 */ /* 0x000fea0000410000 */
[----:B------:R2:W-:Y:S10]  /*bc50*/  MUFU.EX2 R14, R0 ;  /* 0x00000000000e7308 */ /* 0x0005f40000000800 */
[----:B------:R3:W4:Y:S01]  /*bc60*/  MUFU.EX2 R195, R10 ;  /* 0x0000000a00c37308 */ /* 0x0007220000000800 */
[----:B-1----:R-:W-:Y:S02]  /*bc70*/  @P5 SHF.L.U32 R5, R9, 0x5, RZ ;  /* 0x0000000509055819 */ /* 0x002fe400000006ff */
[----:B------:R-:W-:Y:S02]  /*bc80*/  @P5 LEA.HI.X R9, R6, c[0x0][0x1cc], R7, 0x1, P0 ;  /* 0x0000730006095a11 */ /* 0x000fe400000f0c07 */
[-C--:B------:R-:W-:Y:S03]  /*bc90*/  @P5 IADD3 R6, P0, R8, R5.reuse, RZ ;  /* 0x0000000508065210 */ /* 0x080fe60007f1e0ff */
[----:B------:R1:W-:Y:S02]  /*bca0*/  @P5 LDGSTS.E.BYPASS.LTC128B.128 [R241+0x3900], [R8.64], !P6 ;  /* 0x0390000008f15fae */ /* 0x0003e4000f101d48 */
[----:B------:R-:W-:Y:S02]  /*bcb0*/  @P5 IMAD.X R7, R4, 0x1, R9, P0 ;  /* 0x0000000104075824 */ /* 0x000fe400000e0609 */
[----:B--2---:R-:W-:Y:S04]  /*bcc0*/  FFMA.FTZ R0, R19, c[0x0][0x2d0], -R89 ;  /* 0x0000b40013007a23 */ /* 0x004fe80000010859 */
[----:B------:R2:W-:Y:S01]  /*bcd0*/  MUFU.EX2 R105, R0 ;  /* 0x0000000000697308 */ /* 0x0005e20000000800 */
[----:B------:R1:W-:Y:S01]  /*bce0*/  @P5 LDGSTS.E.BYPASS.LTC128B.128 [R241+0x4100], [R6.64], !P6 ;  /* 0x0410000006f15fae */ /* 0x0003e2000f101d48 */
[----:B---3--:R-:W-:Y:S02]  /*bcf0*/  @P5 IADD3 R10, P0, R6, R5, RZ ;  /* 0x00000005060a5210 */ /* 0x008fe40007f1e0ff */
[----:B----4-:R-:W-:Y:S03]  /*bd00*/  F2FP.PACK_AB R64, R195, R191 ;  /* 0x000000bfc340723e */ /* 0x010fe600000000ff */
[----:B------:R-:W-:Y:S01]  /*bd10*/  @P5 IMAD.X R11, R7, 0x1, R4, P0 ;  /* 0x00000001070b5824 */ /* 0x000fe200000e0604 */
[----:B------:R-:W-:Y:S04]  /*bd20*/  @P5 IADD3 R12, P0, R10, R5, RZ ;  /* 0x000000050a0c5210 */ /* 0x000fe80007f1e0ff */
[----:B------:R-:W-:Y:S01]  /*bd30*/  @P5 IADD3.X R13, R11, R4, RZ, P0, !PT ;  /* 0x000000040b0d5210 */ /* 0x000fe200007fe4ff */
[----:B------:R3:W-:Y:S01]  /*bd40*/  @P5 LDGSTS.E.BYPASS.LTC128B.128 [R241+0x4900], [R10.64], !P6 ;  /* 0x049000000af15fae */ /* 0x0007e2000f101d48 */
[----:B------:R-:W-:Y:S04]  /*bd50*/  FSETP.NEU.FTZ.AND P0, PT, R70, -INF , PT ;  /* 0xff8000004600780b */ /* 0x000fe80003f1d000 */
[----:B------:R-:W-:Y:S03]  /*bd60*/  FSEL R96, R96, RZ, P0 ;  /* 0x000000ff60607208 */ /* 0x000fe60000000000 */
[----:B------:R4:W-:Y:S02]  /*bd70*/  @P5 LDGSTS.E.BYPASS.LTC128B.128 [R241+0x5100], [R12.64], !P6 ;  /* 0x051000000cf15fae */ /* 0x0009e4000f101d48 */
[--C-:B--2---:R-:W-:Y:S02]  /*bd80*/  FFMA.FTZ R0, R20, c[0x0][0x2d0], -R96.reuse ;  /* 0x0000b40014007a23 */ /* 0x104fe40000010860 */
[--C-:B------:R-:W-:Y:S02]  /*bd90*/  FFMA.FTZ R2, R23, c[0x0][0x2d0], -R96.reuse ;  /* 0x0000b40017027a23 */ /* 0x100fe40000010860 */
[----:B------:R2:W-:Y:S01]  /*bda0*/  MUFU.EX2 R99, R0 ;  /* 0x0000000000637308 */ /* 0x0005e20000000800 */
[--C-:B------:R-:W-:Y:S09]  /*bdb0*/  FFMA.FTZ R209, R209, c[0x0][0x2d0], -R96.reuse ;  /* 0x0000b400d1d17a23 */ /* 0x100ff20000010860 */
[----:B------:R-:W-:Y:S01]  /*bdc0*/  MUFU.EX2 R102, R2 ;  /* 0x0000000200667308 */ /* 0x000fe20000000800 */
[--C-:B--2---:R-:W-:Y:S09]  /*bdd0*/  FFMA.FTZ R0, R21, c[0x0][0x2d0], -R96.reuse ;  /* 0x0000b40015007a23 */ /* 0x104ff20000010860 */
[----:B------:R2:W1:Y:S02]  /*bde0*/  MUFU.EX2 R115, R0 ;  /* 0x0000000000737308 */ /* 0x0004640000000800 */
[----:B--2---:R-:W-:Y:S01]  /*bdf0*/  FFMA.FTZ R0, R22, c[0x0][0x2d0], -R96 ;  /* 0x0000b40016007a23 */ /* 0x004fe20000010860 */
[----:B-1----:R-:W-:Y:S07]  /*be00*/  F2FP.PACK_AB R65, R115, R99 ;  /* 0x000000637341723e */ /* 0x002fee00000000ff */
[----:B------:R1:W2:Y:S02]  /*be10*/  MUFU.EX2 R250, R0 ;  /* 0x0000000000fa7308 */ /* 0x0002a40000000800 */
[----:B-1----:R-:W-:Y:S02]  /*be20*/  FSEL R0, R73, RZ, P3 ;  /* 0x000000ff49007208 */ /* 0x002fe40001800000 */
[-C--:B------:R-:W-:Y:S02]  /*be30*/  @P5 IADD3 R8, P3, R12, R5.reuse, RZ ;  /* 0x000000050c085210 */ /* 0x080fe40007f7e0ff */
[----:B--2---:R-:W-:Y:S01]  /*be40*/  F2FP.PACK_AB R67, R102, R250 ;  /* 0x000000fa6643723e */ /* 0x004fe200000000ff */
[----:B------:R-:W-:Y:S01]  /*be50*/  FADD.FTZ R2, -R0, R3 ;  /* 0x0000000300027221 */ /* 0x000fe20000010100 */
[----:B------:R-:W-:Y:S01]  /*be60*/  FSEL R0, R72, RZ, P2 ;  /* 0x000000ff48007208 */ /* 0x000fe20001000000 */
[----:B------:R-:W-:Y:S01]  /*be70*/  @P5 IMAD.X R9, R13, 0x1, R4, P3 ;  /* 0x000000010d095824 */ /* 0x000fe200018e0604 */
[-C--:B------:R-:W-:Y:S01]  /*be80*/  @P5 IADD3 R6, P2, R8, R5.reuse, RZ ;  /* 0x0000000508065210 */ /* 0x080fe20007f5e0ff */
[----:B------:R-:W-:Y:S02]  /*be90*/  FMUL.FTZ R2, R2, c[0x0][0x2d0] ;  /* 0x0000b40002027a20 */ /* 0x000fe40000410000 */
[----:B------:R-:W-:Y:S01]  /*bea0*/  FADD.FTZ R0, -R0, R116 ;  /* 0x0000007400007221 */ /* 0x000fe20000010100 */
[----:B------:R1:W-:Y:S01]  /*beb0*/  @P5 LDGSTS.E.BYPASS.LTC128B.128 [R241+0x5900], [R8.64], !P6 ;  /* 0x0590000008f15fae */ /* 0x0003e2000f101d48 */
[----:B------:R2:W2:Y:S01]  /*bec0*/  MUFU.EX2 R69, R2 ;  /* 0x0000000200457308 */ /* 0x0004a20000000800 */
[----:B------:R-:W-:Y:S01]  /*bed0*/  @P5 IADD3.X R7, R9, R4, RZ, P2, !PT ;  /* 0x0000000409075210 */ /* 0x000fe200017fe4ff */
[----:B------:R-:W-:Y:S01]  /*bee0*/  FMUL.FTZ R0, R0, c[0x0][0x2d0] ;  /* 0x0000b40000007a20 */ /* 0x000fe20000410000 */
[----:B---3--:R-:W-:Y:S01]  /*bef0*/  @P5 IADD3 R10, P3, R6, R5, RZ ;  /* 0x00000005060a5210 */ /* 0x008fe20007f7e0ff */
[----:B------:R-:W-:Y:S03]  /*bf00*/  IMAD.MOV.U32 R116, RZ, RZ, R30 ;  /* 0x000000ffff747224 */ /* 0x000fe600078e001e */
[----:B------:R3:W-:Y:S01]  /*bf10*/  @P5 LDGSTS.E.BYPASS.LTC128B.128 [R241+0x6100], [R6.64], !P6 ;  /* 0x0610000006f15fae */ /* 0x0007e2000f101d48 */
[----:B------:R-:W-:Y:S01]  /*bf20*/  @P5 IMAD.X R11, R7, 0x1, R4, P3 ;  /* 0x00000001070b5824 */ /* 0x000fe200018e0604 */
[----:B------:R-:W-:Y:S01]  /*bf30*/  F2FP.PACK_AB R78, R108, R116 ;  /* 0x000000746c4e723e */ /* 0x000fe200000000ff */
[----:B------:R1:W1:Y:S05]  /*bf40*/  MUFU.EX2 R3, R0 ;  /* 0x0000000000037308 */ /* 0x00026a0000000800 */
[----:B------:R3:W-:Y:S08]  /*bf50*/  @P5 LDGSTS.E.BYPASS.LTC128B.128 [R241+0x6900], [R10.64], !P6 ;  /* 0x069000000af15fae */ /* 0x0007f0000f101d48 */
[----:B------:R-:W4:Y:S01]  /*bf60*/  LDSM.16.MT88.4 R20, [R224] ;  /* 0x00000000e014783b */ /* 0x000f220000004200 */
[----:B--2---:R-:W-:Y:S01]  /*bf70*/  FSEL R2, R71, RZ, P1 ;  /* 0x000000ff47027208 */ /* 0x004fe20000800000 */
[C---:B------:R-:W-:Y:S02]  /*bf80*/  FMUL.FTZ R33, R69.reuse, R149 ;  /* 0x0000009545217220 */ /* 0x040fe40000410000 */
[C---:B------:R-:W-:Y:S02]  /*bf90*/  FMUL.FTZ R4, R69.reuse, R120 ;  /* 0x0000007845047220 */ /* 0x040fe40000410000 */
[C---:B------:R-:W-:Y:S02]  /*bfa0*/  FMUL.FTZ R32, R69.reuse, R148 ;  /* 0x0000009445207220 */ /* 0x040fe40000410000 */
[C---:B------:R-:W-:Y:S01]  /*bfb0*/  FMUL.FTZ R5, R69.reuse, R121 ;  /* 0x0000007945057220 */ /* 0x040fe20000410000 */
[----:B------:R-:W0:Y:S01]  /*bfc0*/  LDGDEPBAR ;  /* 0x00000000000079af */ /* 0x000e220000000000 */
[----:B------:R-:W-:Y:S02]  /*bfd0*/  FMUL.FTZ R17, R69, R133 ;  /* 0x0000008545117220 */ /* 0x000fe40000410000 */
[----:B-1----:R-:W-:Y:S01]  /*bfe0*/  FADD.FTZ R0, -R2, R117 ;  /* 0x0000007502007221 */ /* 0x002fe20000010100 */
[----:B------:R-:W-:Y:S01]  /*bff0*/  FSEL R2, R70, RZ, P0 ;  /* 0x000000ff46027208 */ /* 0x000fe20000000000 */
[C---:B------:R-:W-:Y:S02]  /*c000*/  FMUL.FTZ R35, R3.reuse, R151 ;  /* 0x0000009703237220 */ /* 0x040fe40000410000 */
[----:B------:R-:W-:Y:S02]  /*c010*/  FMUL.FTZ R0, R0, c[0x0][0x2d0] ;  /* 0x0000b40000007a20 */ /* 0x000fe40000410000 */
[C---:B------:R-:W-:Y:S02]  /*c020*/  FMUL.FTZ R18, R3.reuse, R134 ;  /* 0x0000008603127220 */ /* 0x040fe40000410000 */
[----:B------:R1:W2:Y:S01]  /*c030*/  MUFU.EX2 R68, R0 ;  /* 0x0000000000447308 */ /* 0x0002a20000000800 */
[----:B------:R-:W-:Y:S02]  /*c040*/  IMAD.MOV.U32 R117, RZ, RZ, R24 ;  /* 0x000000ffff757224 */ /* 0x000fe400078e0018 */
[C---:B---3--:R-:W-:Y:S02]  /*c050*/  FMUL.FTZ R6, R3.reuse, R122 ;  /* 0x0000007a03067220 */ /* 0x048fe40000410000 */
[----:B------:R-:W-:Y:S01]  /*c060*/  FMUL.FTZ R7, R3, R123 ;  /* 0x0000007b03077220 */ /* 0x000fe20000410000 */
[----:B------:R-:W-:Y:S01]  /*c070*/  F2FP.PACK_AB R79, R106, R117 ;  /* 0x000000756a4f723e */ /* 0x000fe200000000ff */
[----:B------:R-:W-:Y:S02]  /*c080*/  FMUL.FTZ R16, R69, R132 ;  /* 0x0000008445107220 */ /* 0x000fe40000410000 */
[----:B------:R-:W-:Y:S02]  /*c090*/  IMAD.MOV.U32 R132, RZ, RZ, R39 ;  /* 0x000000ffff847224 */ /* 0x000fe400078e0027 */
[----:B------:R-:W3:Y:S01]  /*c0a0*/  LDSM.16.MT88.4 R36, [R228] ;  /* 0x00000000e424783b */ /* 0x000ee20000004200 */
[C---:B------:R-:W-:Y:S01]  /*c0b0*/  FMUL.FTZ R19, R3.reuse, R135 ;  /* 0x0000008703137220 */ /* 0x040fe20000410000 */
[----:B------:R-:W-:Y:S01]  /*c0c0*/  MOV R135, R221 ;  /* 0x000000dd00877202 */ /* 0x000fe20000000f00 */
[----:B------:R-:W-:Y:S02]  /*c0d0*/  IMAD.MOV.U32 R121, RZ, RZ, R29 ;  /* 0x000000ffff797224 */ /* 0x000fe400078e001d */
[----:B------:R-:W-:Y:S01]  /*c0e0*/  FMUL.FTZ R34, R3, R150 ;  /* 0x0000009603227220 */ /* 0x000fe20000410000 */
[----:B------:R-:W-:Y:S01]  /*c0f0*/  MOV R150, R52 ;  /* 0x0000003400967202 */ /* 0x000fe20000000f00 */
[--C-:B------:R-:W-:Y:S01]  /*c100*/  FFMA.FTZ R121, R121, c[0x0][0x2d0], -R75.reuse ;  /* 0x0000b40079797a23 */ /* 0x100fe2000001084b */
[----:B------:R-:W3:Y:S01]  /*c110*/  LDSM.16.MT88.4 R52, [R225] ;  /* 0x00000000e134783b */ /* 0x000ee20000004200 */
[-C--:B----4-:R-:W-:Y:S05]  /*c120*/  HMMA.16816.F32 R4, R76, R20.reuse, R4 ;  /* 0x000000144c04723c */ /* 0x090fea0000001804 */
[----:B-1----:R-:W-:Y:S01]  /*c130*/  FADD.FTZ R0, -R2, R118 ;  /* 0x0000007602007221 */ /* 0x002fe20000010100 */
[----:B------:R-:W-:Y:S01]  /*c140*/  MOV R118, R14 ;  /* 0x0000000e00767202 */ /* 0x000fe20000000f00 */
[----:B------:R-:W-:Y:S02]  /*c150*/  FFMA.FTZ R2, R40, c[0x0][0x2d0], -R75 ;  /* 0x0000b40028027a23 */ /* 0x000fe4000001084b */
[----:B------:R-:W-:Y:S03]  /*c160*/  FMUL.FTZ R0, R0, c[0x0][0x2d0] ;  /* 0x0000b40000007a20 */ /* 0x000fe60000410000 */
[C---:B--2---:R-:W-:Y:S01]  /*c170*/  FMUL.FTZ R9, R68.reuse, R125 ;  /* 0x0000007d44097220 */ /* 0x044fe20000410000 */
[----:B------:R-:W-:Y:S01]  /*c180*/  F2FP.PACK_AB R66, R105, R118 ;  /* 0x000000766942723e */ /* 0x000fe200000000ff */
[----:B------:R1:W-:Y:S01]  /*c190*/  MUFU.EX2 R125, R2 ;  /* 0x00000002007d7308 */ /* 0x0003e20000000800 */
[C---:B------:R-:W-:Y:S02]  /*c1a0*/  FMUL.FTZ R13, R68.reuse, R129 ;  /* 0x00000081440d7220 */ /* 0x040fe40000410000 */
[----:B------:R-:W-:Y:S02]  /*c1b0*/  IMAD.MOV.U32 R129, RZ, RZ, R111 ;  /* 0x000000ffff817224 */ /* 0x000fe400078e006f */
[C---:B------:R-:W-:Y:S02]  /*c1c0*/  FMUL.FTZ R12, R68.reuse, R128 ;  /* 0x00000080440c7220 */ /* 0x040fe40000410000 */
[C---:B------:R-:W-:Y:S02]  /*c1d0*/  FMUL.FTZ R8, R68.reuse, R124 ;  /* 0x0000007c44087220 */ /* 0x040fe40000410000 */
[----:B------:R-:W-:Y:S01]  /*c1e0*/  IMAD.MOV.U32 R124, RZ, RZ, R80 ;  /* 0x000000ffff7c7224 */ /* 0x000fe200078e0050 */
[----:B------:R-:W2:Y:S01]  /*c1f0*/  MUFU.EX2 R0, R0 ;  /* 0x0000000000007308 */ /* 0x000ea20000000800 */
[C---:B------:R-:W-:Y:S02]  /*c200*/  FMUL.FTZ R29, R68.reuse, R145 ;  /* 0x00000091441d7220 */ /* 0x040fe40000410000 */
[C---:B------:R-:W-:Y:S02]  /*c210*/  FMUL.FTZ R24, R68.reuse, R140 ;  /* 0x0000008c44187220 */ /* 0x040fe40000410000 */
[C---:B------:R-:W-:Y:S02]  /*c220*/  FMUL.FTZ R25, R68.reuse, R141 ;  /* 0x0000008d44197220 */ /* 0x040fe40000410000 */
[C---:B------:R-:W-:Y:S02]  /*c230*/  FMUL.FTZ R28, R68.reuse, R144 ;  /* 0x00000090441c7220 */ /* 0x040fe40000410000 */
[C---:B------:R-:W-:Y:S02]  /*c240*/  FMUL.FTZ R40, R68.reuse, R156 ;  /* 0x0000009c44287220 */ /* 0x040fe40000410000 */
[----:B------:R-:W-:Y:S02]  /*c250*/  IMAD.MOV.U32 R144, RZ, RZ, R84 ;  /* 0x000000ffff907224 */ /* 0x000fe400078e0054 */
[----:B-1----:R-:W-:Y:S02]  /*c260*/  FFMA.FTZ R2, R41, c[0x0][0x2d0], -R75 ;  /* 0x0000b40029027a23 */ /* 0x002fe4000001084b */
[----:B------:R-:W-:Y:S01]  /*c270*/  FMUL.FTZ R41, R68, R157 ;  /* 0x0000009d44297220 */ /* 0x000fe20000410000 */
[----:B------:R-:W-:Y:S01]  /*c280*/  MOV R157, R42 ;  /* 0x0000002a009d7202 */ /* 0x000fe20000000f00 */
[C---:B--2---:R-:W-:Y:S02]  /*c290*/  FMUL.FTZ R11, R0.reuse, R127 ;  /* 0x0000007f000b7220 */ /* 0x044fe40000410000 */
[----:B------:R1:W-:Y:S01]  /*c2a0*/  MUFU.EX2 R127, R2 ;  /* 0x00000002007f7308 */ /* 0x0003e20000000800 */
[C---:B------:R-:W-:Y:S02]  /*c2b0*/  FMUL.FTZ R31, R0.reuse, R147 ;  /* 0x00000093001f7220 */ /* 0x040fe40000410000 */
[C---:B------:R-:W-:Y:S02]  /*c2c0*/  FMUL.FTZ R26, R0.reuse, R142 ;  /* 0x0000008e001a7220 */ /* 0x040fe40000410000 */
[C---:B------:R-:W-:Y:S02]  /*c2d0*/  FMUL.FTZ R27, R0.reuse, R143 ;  /* 0x0000008f001b7220 */ /* 0x040fe40000410000 */
[C---:B------:R-:W-:Y:S02]  /*c2e0*/  FMUL.FTZ R10, R0.reuse, R126 ;  /* 0x0000007e000a7220 */ /* 0x040fe40000410000 */
[C---:B------:R-:W-:Y:S02]  /*c2f0*/  FMUL.FTZ R14, R0.reuse, R130 ;  /* 0x00000082000e7220 */ /* 0x040fe40000410000 */
[C---:B------:R-:W-:Y:S02]  /*c300*/  FMUL.FTZ R15, R0.reuse, R131 ;  /* 0x00000083000f7220 */ /* 0x040fe40000410000 */
[C---:B------:R-:W-:Y:S01]  /*c310*/  FMUL.FTZ R30, R0.reuse, R146 ;  /* 0x00000092001e7220 */ /* 0x040fe20000410000 */
[C---:B------:R-:W-:Y:S04]  /*c320*/  HMMA.16816.F32 R8, R64.reuse, R20, R8 ;  /* 0x000000144008723c */ /* 0x040fe80000001808 */
[----:B------:R-:W-:Y:S02]  /*c330*/  FMUL.FTZ R42, R0, R158 ;  /* 0x0000009e002a7220 */ /* 0x000fe40000410000 */
[----:B------:R-:W-:Y:S02]  /*c340*/  IMAD.MOV.U32 R158, RZ, RZ, R43 ;  /* 0x000000ffff9e7224 */ /* 0x000fe400078e002b */
[-C--:B------:R-:W-:Y:S04]  /*c350*/  HMMA.16816.F32 R12, R64, R22.reuse, R12 ;  /* 0x00000016400c723c */ /* 0x080fe8000000180c */
[--C-:B-1----:R-:W-:Y:S02]  /*c360*/  FFMA.FTZ R2, R44, c[0x0][0x2d0], -R75.reuse ;  /* 0x0000b4002c027a23 */ /* 0x102fe4000001084b */
[C---:B------:R-:W-:Y:S02]  /*c370*/  FMUL.FTZ R20, R69.reuse, R136 ;  /* 0x0000008845147220 */ /* 0x040fe40000410000 */
[----:B------:R1:W-:Y:S01]  /*c380*/  MUFU.EX2 R151, R2 ;  /* 0x0000000200977308 */ /* 0x0003e20000000800 */
[C---:B------:R-:W-:Y:S04]  /*c390*/  HMMA.16816.F32 R16, R76.reuse, R22, R16 ;  /* 0x000000164c10723c */ /* 0x040fe80000001810 */
[----:B------:R-:W-:Y:S02]  /*c3a0*/  FMUL.FTZ R21, R69, R137 ;  /* 0x0000008945157220 */ /* 0x000fe40000410000 */
[----:B------:R-:W-:Y:S01]  /*c3b0*/  FMUL.FTZ R43, R0, R159 ;  /* 0x0000009f002b7220 */ /* 0x000fe20000410000 */
[----:B------:R-:W-:Y:S01]  /*c3c0*/  MOV R159, R91 ;  /* 0x0000005b009f7202 */ /* 0x000fe20000000f00 */
[C---:B------:R-:W-:Y:S01]  /*c3d0*/  FMUL.FTZ R22, R3.reuse, R138 ;  /* 0x0000008a03167220 */ /* 0x040fe20000410000 */
[----:B------:R-:W-:Y:S03]  /*c3e0*/  MOV R91, R83 ;  /* 0x00000053005b7202 */ /* 0x000fe60000000f00 */
[----:B------:R-:W-:Y:S02]  /*c3f0*/  FMUL.FTZ R23, R3, R139 ;  /* 0x0000008b03177220 */ /* 0x000fe40000410000 */
[C---:B------:R-:W-:Y:S02]  /*c400*/  FMUL.FTZ R44, R68.reuse, R160 ;  /* 0x000000a0442c7220 */ /* 0x040fe40000410000 */
[----:B------:R-:W-:Y:S02]  /*c410*/  IMAD.MOV.U32 R160, RZ, RZ, R90 ;  /* 0x000000ffffa07224 */ /* 0x000fe400078e005a */
[----:B------:R-:W-:Y:S01]  /*c420*/  IMAD.MOV.U32 R90, RZ, RZ, R48 ;  /* 0x000000ffff5a7224 */ /* 0x000fe200078e0030 */
[-C--:B---3--:R-:W-:Y:S03]  /*c430*/  HMMA.16816.F32 R20, R76, R36.reuse, R20 ;  /* 0x000000244c14723c */ /* 0x088fe60000001814 */
[----:B------:R-:W-:Y:S01]  /*c440*/  FMUL.FTZ R48, R69, R164 ;  /* 0x000000a445307220 */ /* 0x000fe20000410000 */
[----:B------:R-:W-:Y:S01]  /*c450*/  MOV R164, R51 ;  /* 0x0000003300a47202 */ /* 0x000fe20000000f00 */
[----:B-1----:R-:W-:Y:S02]  /*c460*/  FFMA.FTZ R2, R45, c[0x0][0x2d0], -R75 ;  /* 0x0000b4002d027a23 */ /* 0x002fe4000001084b */
[----:B------:R-:W-:Y:S01]  /*c470*/  FMUL.FTZ R45, R68, R161 ;  /* 0x000000a1442d7220 */ /* 0x000fe20000410000 */
[C---:B------:R-:W-:Y:S01]  /*c480*/  HMMA.16816.F32 R24, R64.reuse, R36, R24 ;  /* 0x000000244018723c */ /* 0x040fe20000001818 */
[----:B------:R1:W-:Y:S03]  /*c490*/  MUFU.EX2 R149, R2 ;  /* 0x0000000200957308 */ /* 0x0003e60000000800 */
[----:B------:R-:W-:Y:S01]  /*c4a0*/  MOV R161, R46 ;  /* 0x0000002e00a17202 */ /* 0x000fe20000000f00 */
[C---:B------:R-:W-:Y:S02]  /*c4b0*/  FMUL.FTZ R46, R0.reuse, R162 ;  /* 0x000000a2002e7220 */ /* 0x040fe40000410000 */
[C---:B------:R-:W-:Y:S01]  /*c4c0*/  FMUL.FTZ R36, R69.reuse, R152 ;  /* 0x0000009845247220 */ /* 0x040fe20000410000 */
[-C--:B------:R-:W-:Y:S04]  /*c4d0*/  HMMA.16816.F32 R28, R64, R38.reuse, R28 ;  /* 0x00000026401c723c */ /* 0x080fe8000000181c */
[----:B------:R-:W-:Y:S01]  /*c4e0*/  FMUL.FTZ R37, R69, R153 ;  /* 0x0000009945257220 */ /* 0x000fe20000410000 */
[----:B------:R-:W-:Y:S01]  /*c4f0*/  MOV R152, R245 ;  /* 0x000000f500987202 */ /* 0x000fe20000000f00 */
[----:B------:R-:W-:Y:S01]  /*c500*/  IMAD.MOV.U32 R162, RZ, RZ, R47 ;  /* 0x000000ffffa27224 */ /* 0x000fe200078e002f */
[----:B------:R-:W-:Y:S01]  /*c510*/  MOV R153, R85 ;  /* 0x0000005500997202 */ /* 0x000fe20000000f00 */
[C---:B------:R-:W-:Y:S04]  /*c520*/  HMMA.16816.F32 R32, R76.reuse, R38, R32 ;  /* 0x000000264c20723c */ /* 0x040fe80000001820 */
[----:B------:R-:W-:Y:S01]  /*c530*/  FMUL.FTZ R47, R0, R163 ;  /* 0x000000a3002f7220 */ /* 0x000fe20000410000 */
[----:B------:R-:W-:Y:S01]  /*c540*/  MOV R163, R86 ;  /* 0x0000005600a37202 */ /* 0x000fe20000000f00 */
[----:B------:R-:W-:Y:S02]  /*c550*/  IMAD.MOV.U32 R86, RZ, RZ, R49 ;  /* 0x000000ffff567224 */ /* 0x000fe400078e0031 */
[C---:B------:R-:W-:Y:S04]  /*c560*/  FMUL.FTZ R38, R3.reuse, R154 ;  /* 0x0000009a03267220 */ /* 0x040fe80000410000 */
[----:B-1----:R-:W-:Y:S02]  /*c570*/  FFMA.FTZ R2, R56, c[0x0][0x2d0], -R88 ;  /* 0x0000b40038027a23 */ /* 0x002fe40000010858 */
[----:B------:R-:W-:Y:S02]  /*c580*/  IMAD.MOV.U32 R156, RZ, RZ, R86 ;  /* 0x000000ffff9c7224 */ /* 0x000fe400078e0056 */
[----:B------:R1:W-:Y:S01]  /*c590*/  MUFU.EX2 R120, R2 ;  /* 0x0000000200787308 */ /* 0x0003e20000000800 */
[----:B------:R-:W-:Y:S02]  /*c5a0*/  FMUL.FTZ R39, R3, R155 ;  /* 0x0000009b03277220 */ /* 0x000fe40000410000 */
[----:B------:R-:W-:Y:S01]  /*c5b0*/  FMUL.FTZ R49, R69, R165 ;  /* 0x000000a545317220 */ /* 0x000fe20000410000 */
[----:B------:R-:W-:Y:S01]  /*c5c0*/  MOV R165, R50 ;  /* 0x0000003200a57202 */ /* 0x000fe20000000f00 */
[C---:B------:R-:W-:Y:S02]  /*c5d0*/  FMUL.FTZ R50, R3.reuse, R166 ;  /* 0x000000a603327220 */ /* 0x040fe40000410000 */
[----:B------:R-:W-:Y:S01]  /*c5e0*/  FMUL.FTZ R51, R3, R167 ;  /* 0x000000a703337220 */ /* 0x000fe20000410000 */
[-C--:B------:R-:W-:Y:S03]  /*c5f0*/  HMMA.16816.F32 R36, R76, R52.reuse, R36 ;  /* 0x000000344c24723c */ /* 0x080fe60000001824 */
[----:B------:R-:W-:Y:S01]  /*c600*/  IMAD.MOV.U32 R166, RZ, RZ, R82 ;  /* 0x000000ffffa67224 */ /* 0x000fe200078e0052 */
[----:B------:R-:W-:Y:S01]  /*c610*/  MOV R167, R81 ;  /* 0x0000005100a77202 */ /* 0x000fe20000000f00 */
[C---:B------:R-:W-:Y:S01]  /*c620*/  FMUL.FTZ R56, R68.reuse, R172 ;  /* 0x000000ac44387220 */ /* 0x040fe20000410000 */
[----:B------:R-:W2:Y:S01]  /*c630*/  LDSM.16.MT88.4 R80, [R227] ;  /* 0x00000000e350783b */ /* 0x000ea20000004200 */
[----:B------:R-:W-:Y:S01]  /*c640*/  IMAD.MOV.U32 R123, RZ, RZ, R91 ;  /* 0x000000ffff7b7224 */ /* 0x000fe200078e005b */
[C---:B------:R-:W-:Y:S04]  /*c650*/  HMMA.16816.F32 R40, R64.reuse, R52, R40 ;  /* 0x000000344028723c */ /* 0x040fe80000001828 */
[--C-:B------:R-:W-:Y:S03]  /*c660*/  FFMA.FTZ R91, R193, c[0x0][0x2d0], -R88.reuse ;  /* 0x0000b400c15b7a23 */ /* 0x100fe60000010858 */
[--C-:B------:R-:W-:Y:S01]  /*c670*/  FFMA.FTZ R53, R59, c[0x0][0x2d0], -R88.reuse ;  /* 0x0000b4003b357a23 */ /* 0x100fe20000010858 */
[----:B------:R3:W-:Y:S01]  /*c680*/  MUFU.EX2 R136, R91 ;  /* 0x0000005b00887308 */ /* 0x0007e20000000800 */
[----:B-1----:R-:W-:Y:S01]  /*c690*/  FFMA.FTZ R2, R57, c[0x0][0x2d0], -R88 ;  /* 0x0000b40039027a23 */ /* 0x002fe20000010858 */
[-C--:B------:R-:W-:Y:S03]  /*c6a0*/  HMMA.16816.F32 R44, R64, R54.reuse, R44 ;  /* 0x00000036402c723c */ /* 0x080fe6000000182c */
[----:B------:R-:W-:Y:S01]  /*c6b0*/  FMUL.FTZ R52, R69, R168 ;  /* 0x000000a845347220 */ /* 0x000fe20000410000 */
[----:B------:R-:W-:Y:S01]  /*c6c0*/  MOV R168, R95 ;  /* 0x0000005f00a87202 */ /* 0x000fe20000000f00 */
[----:B------:R-:W-:Y:S02]  /*c6d0*/  IMAD.MOV.U32 R95, RZ, RZ, R244 ;  /* 0x000000ffff5f7224 */ /* 0x000fe400078e00f4 */
[----:B------:R-:W-:Y:S01]  /*c6e0*/  FMUL.FTZ R57, R68, R173 ;  /* 0x000000ad44397220 */ /* 0x000fe20000410000 */
[----:B------:R1:W-:Y:S01]  /*c6f0*/  MUFU.EX2 R147, R2 ;  /* 0x0000000200937308 */ /* 0x0003e20000000800 */
[C---:B------:R-:W-:Y:S04]  /*c700*/  HMMA.16816.F32 R48, R76.reuse, R54, R48 ;  /* 0x000000364c30723c */ /* 0x040fe80000001830 */
[----:B------:R-:W-:Y:S03]  /*c710*/  FMUL.FTZ R59, R0, R175 ;  /* 0x000000af003b7220 */ /* 0x000fe60000410000 */
[C---:B------:R-:W-:Y:S02]  /*c720*/  FMUL.FTZ R55, R3.reuse, R171 ;  /* 0x000000ab03377220 */ /* 0x040fe40000410000 */
[----:B------:R4:W-:Y:S03]  /*c730*/  MUFU.EX2 R122, R53 ;  /* 0x00000035007a7308 */ /* 0x0009e60000000800 */
[----:B------:R-:W-:Y:S02]  /*c740*/  IMAD.MOV.U32 R171, RZ, RZ, R251 ;  /* 0x000000ffffab7224 */ /* 0x000fe400078e00fb */
[----:B------:R-:W-:Y:S01]  /*c750*/  FMUL.FTZ R54, R3, R170 ;  /* 0x000000aa03367220 */ /* 0x000fe20000410000 */
[----:B------:R-:W-:Y:S01]  /*c760*/  MOV R170, R87 ;  /* 0x0000005700aa7202 */ /* 0x000fe20000000f00 */
[--C-:B---3--:R-:W-:Y:S01]  /*c770*/  FFMA.FTZ R91, R92, c[0x0][0x2d0], -R88.reuse ;  /* 0x0000b4005c5b7a23 */ /* 0x108fe20000010858 */
[----:B------:R-:W3:Y:S01]  /*c780*/  LDSM.16.MT88.4 R84, [R224+0x800] ;  /* 0x00080000e054783b */ /* 0x000ee20000004200 */
[--C-:B-1----:R-:W-:Y:S02]  /*c790*/  FFMA.FTZ R2, R58, c[0x0][0x2d0], -R88.reuse ;  /* 0x0000b4003a027a23 */ /* 0x102fe40000010858 */
[----:B------:R-:W-:Y:S01]  /*c7a0*/  FMUL.FTZ R58, R0, R174 ;  /* 0x000000ae003a7220 */ /* 0x000fe20000410000 */
[----:B------:R-:W-:Y:S01]  /*c7b0*/  MOV R174, R106 ;  /* 0x0000006a00ae7202 */ /* 0x000fe20000000f00 */
[----:B------:R1:W-:Y:S01]  /*c7c0*/  MUFU.EX2 R148, R2 ;  /* 0x0000000200947308 */ /* 0x0003e20000000800 */
[--C-:B------:R-:W-:Y:S02]  /*c7d0*/  FFMA.FTZ R106, R243, c[0x0][0x2d0], -R89.reuse ;  /* 0x0000b400f36a7a23 */ /* 0x100fe40000010859 */
[----:B----4-:R-:W-:Y:S01]  /*c7e0*/  FMUL.FTZ R53, R69, R169 ;  /* 0x000000a945357220 */ /* 0x010fe20000410000 */
[----:B------:R-:W-:Y:S01]  /*c7f0*/  MOV R169, R90 ;  /* 0x0000005a00a97202 */ /* 0x000fe20000000f00 */
[----:B------:R-:W-:Y:S05]  /*c800*/  FFMA.FTZ R90, R197, c[0x0][0x2d0], -R88 ;  /* 0x0000b400c55a7a23 */ /* 0x000fea0000010858 */
[----:B------:R-:W-:Y:S01]  /*c810*/  MUFU.EX2 R244, R90 ;  /* 0x0000005a00f47308 */ /* 0x000fe20000000800 */
[-C--:B--2---:R-:W-:Y:S08]  /*c820*/  HMMA.16816.F32 R52, R76, R80.reuse, R52 ;  /* 0x000000504c34723c */ /* 0x084ff00000001834 */
[C---:B------:R-:W-:Y:S04]  /*c830*/  HMMA.16816.F32 R56, R64.reuse, R80, R56 ;  /* 0x000000504038723c */ /* 0x040fe80000001838 */
[--C-:B-1----:R-:W-:Y:S02]  /*c840*/  FFMA.FTZ R2, R60, c[0x0][0x2d0], -R89.reuse ;  /* 0x0000b4003c027a23 */ /* 0x102fe40000010859 */
[----:B------:R-:W-:Y:S02]  /*c850*/  FMUL.FTZ R60, R68, R176 ;  /* 0x000000b0443c7220 */ /* 0x000fe40000410000 */
[----:B------:R1:W-:Y:S04]  /*c860*/  MUFU.EX2 R112, R2 ;  /* 0x0000000200707308 */ /* 0x0003e80000000800 */
[--C-:B-1----:R-:W-:Y:S02]  /*c870*/  FFMA.FTZ R2, R62, c[0x0][0x2d0], -R89.reuse ;  /* 0x0000b4003e027a23 */ /* 0x102fe40000010859 */
[----:B------:R-:W-:Y:S04]  /*c880*/  FMUL.FTZ R62, R0, R178 ;  /* 0x000000b2003e7220 */ /* 0x000fe80000410000 */
[----:B------:R1:W2:Y:S02]  /*c890*/  MUFU.EX2 R134, R2 ;  /* 0x0000000200867308 */ /* 0x0002a40000000800 */
[--C-:B-1----:R-:W-:Y:S01]  /*c8a0*/  FFMA.FTZ R2, R61, c[0x0][0x2d0], -R89.reuse ;  /* 0x0000b4003d027a23 */ /* 0x102fe20000010859 */
[----:B--2---:R-:W-:Y:S01]  /*c8b0*/  F2FP.PACK_AB R80, R134, R112 ;  /* 0x000000708650723e */ /* 0x004fe200000000ff */
[----:B------:R-:W-:Y:S06]  /*c8c0*/  FMUL.FTZ R61, R68, R177 ;  /* 0x000000b1443d7220 */ /* 0x000fec0000410000 */
[----:B------:R1:W-:Y:S02]  /*c8d0*/  MUFU.EX2 R142, R2 ;  /* 0x00000002008e7308 */ /* 0x0003e40000000800 */
[----:B-1----:R-:W-:Y:S02]  /*c8e0*/  FFMA.FTZ R2, R63, c[0x0][0x2d0], -R89 ;  /* 0x0000b4003f027a23 */ /* 0x002fe40000010859 */
[----:B------:R-:W-:Y:S06]  /*c8f0*/  FMUL.FTZ R63, R0, R179 ;  /* 0x000000b3003f7220 */ /* 0x000fec0000410000 */
[----:B------:R1:W2:Y:S01]  /*c900*/  MUFU.EX2 R143, R2 ;  /* 0x00000002008f7308 */ /* 0x0002a20000000800 */
[-C--:B------:R-:W-:Y:S07]  /*c910*/  HMMA.16816.F32 R60, R64, R82.reuse, R60 ;  /* 0x00000052403c723c */ /* 0x080fee000000183c */
[C---:B------:R-:W-:Y:S01]  /*c920*/  FMUL.FTZ R64, R69.reuse, R180 ;  /* 0x000000b445407220 */ /* 0x040fe20000410000 */
[----:B------:R-:W-:Y:S01]  /*c930*/  MOV R180, R117 ;  /* 0x0000007500b47202 */ /* 0x000fe20000000f00 */
[----:B------:R-:W-:Y:S01]  /*c940*/  FMUL.FTZ R65, R69, R181 ;  /* 0x000000b545417220 */ /* 0x000fe20000410000 */
[----:B------:R-:W-:Y:S02]  /*c950*/  MUFU.EX2 R117, R106 ;  /* 0x0000006a00757308 */ /* 0x000fe40000000800 */
[C---:B------:R-:W-:Y:S02]  /*c960*/  FMUL.FTZ R66, R3.reuse, R182 ;  /* 0x000000b603427220 */ /* 0x040fe40000410000 */
[----:B------:R-:W-:Y:S02]  /*c970*/  FMUL.FTZ R67, R3, R183 ;  /* 0x000000b703437220 */ /* 0x000fe40000410000 */
[----:B------:R-:W-:Y:S02]  /*c980*/  IMAD.MOV.U32 R181, RZ, RZ, R116 ;  /* 0x000000ffffb57224 */ /* 0x000fe400078e0074 */
[--C-:B-1----:R-:W-:Y:S03]  /*c990*/  FFMA.FTZ R2, R184, c[0x0][0x2d0], -R96.reuse ;  /* 0x0000b400b8027a23 */ /* 0x102fe60000010860 */
[----:B------:R-:W-:Y:S01]  /*c9a0*/  HMMA.16816.F32 R64, R76, R82, R64 ;  /* 0x000000524c40723c */ /* 0x000fe20000001840 */
[----:B------:R1:W-:Y:S06]  /*c9b0*/  MUFU.EX2 R111, R2 ;  /* 0x00000002006f7308 */ /* 0x0003ec0000000800 */
[----:B------:R-:W-:Y:S02]  /*c9c0*/  F2FP.PACK_AB R78, R149, R151 ;  /* 0x00000097954e723e */ /* 0x000fe400000000ff */
[----:B------:R-:W-:Y:S03]  /*c9d0*/  F2FP.PACK_AB R79, R148, R147 ;  /* 0x00000093944f723e */ /* 0x000fe600000000ff */
[----:B------:R-:W-:Y:S02]  /*c9e0*/  F2FP.PACK_AB R76, R127, R125 ;  /* 0x0000007d7f4c723e */ /* 0x000fe400000000ff */
[----:B------:R-:W-:Y:S02]  /*c9f0*/  F2FP.PACK_AB R77, R122, R120 ;  /* 0x000000787a4d723e */ /* 0x000fe400000000ff */
[----:B--2---:R-:W-:Y:S05]  /*ca00*/  F2FP.PACK_AB R82, R143, R142 ;  /* 0x0000008e8f52723e */ /* 0x004fea00000000ff */
[-C--:B---3--:R-:W-:Y:S03]  /*ca10*/  HMMA.16816.F32 R4, R76, R84.reuse, R4 ;  /* 0x000000544c04723c */ /* 0x088fe60000001804 */
[--C-:B-1----:R-:W-:Y:S02]  /*ca20*/  FFMA.FTZ R2, R186, c[0x0][0x2d0], -R96.reuse ;  /* 0x0000b400ba027a23 */ /* 0x102fe40000010860 */
[----:B------:R-:W-:Y:S10]  /*ca30*/  MUFU.EX2 R186, R101 ;  /* 0x0000006500ba7308 */ /* 0x000ff40000000800 */
[----:B------:R1:W2:Y:S02]  /*ca40*/  MUFU.EX2 R126, R2 ;  /* 0x00000002007e7308 */ /* 0x0002a40000000800 */
[--C-:B-1----:R-:W-:Y:S01]  /*ca50*/  FFMA.FTZ R2, R185, c[0x0][0x2d0], -R96.reuse ;  /* 0x0000b400b9027a23 */ /* 0x102fe20000010860 */
[----:B--2---:R-:W-:Y:S07]  /*ca60*/  F2FP.PACK_AB R81, R126, R111 ;  /* 0x0000006f7e51723e */ /* 0x004fee00000000ff */
[----:B------:R1:W-:Y:S02]  /*ca70*/  MUFU.EX2 R128, R2 ;  /* 0x0000000200807308 */ /* 0x0003e40000000800 */
[----:B-1----:R-:W-:Y:S08]  /*ca80*/  FFMA.FTZ R2, R187, c[0x0][0x2d0], -R96 ;  /* 0x0000b400bb027a23 */ /* 0x002ff00000010860 */
[----:B------:R-:W-:Y:S10]  /*ca90*/  MUFU.EX2 R187, R98 ;  /* 0x0000006200bb7308 */ /* 0x000ff40000000800 */
        /* <DEDUP_REMOVED lines=9> */
[----:B------:R1:W3:Y:S04]  /*cb30*/  MUFU.EX2 R146, R2 ;  /* 0x0000000200927308 */ /* 0x0002e80000000800 */
[--C-:B-1----:R-:W-:Y:S06]  /*cb40*/  FFMA.FTZ R2, R190, c[0x0][0x2d0], -R75.reuse ;  /* 0x0000b400be027a23 */ /* 0x102fec000001084b */
[----:B------:R1:W-:Y:S01]  /*cb50*/  MUFU.EX2 R176, R2 ;  /* 0x0000000200b07308 */ /* 0x0003e20000000800 */
[-C--:B--2---:R-:W-:Y:S08]  /*cb60*/  HMMA.16816.F32 R20, R76, R84.reuse, R20 ;  /* 0x000000544c14723c */ /* 0x084ff00000001814 */
[C---:B------:R-:W-:Y:S08]  /*cb70*/  HMMA.16816.F32 R24, R80.reuse, R84, R24 ;  /* 0x000000545018723c */ /* 0x040ff00000001818 */
[-C--:B------:R-:W-:Y:S04]  /*cb80*/  HMMA.16816.F32 R28, R80, R86.reuse, R28 ;  /* 0x00000056501c723c */ /* 0x080fe8000000181c */
[----:B-1----:R-:W-:Y:S04]  /*cb90*/  FFMA.FTZ R2, R192, c[0x0][0x2d0], -R75 ;  /* 0x0000b400c0027a23 */ /* 0x002fe8000001084b */
[C---:B------:R-:W-:Y:S01]  /*cba0*/  HMMA.16816.F32 R32, R76.reuse, R86, R32 ;  /* 0x000000564c20723c */ /* 0x040fe20000001820 */
[----:B------:R1:W2:Y:S01]  /*cbb0*/  MUFU.EX2 R251, R2 ;  /* 0x0000000200fb7308 */ /* 0x0002a20000000800 */
[----:B------:R-:W4:Y:S02]  /*cbc0*/  LDSM.16.MT88.4 R84, [R225+0x800] ;  /* 0x00080000e154783b */ /* 0x000f240000004200 */
[--C-:B-1----:R-:W-:Y:S07]  /*cbd0*/  FFMA.FTZ R2, R196, c[0x0][0x2d0], -R88.reuse ;  /* 0x0000b400c4027a23 */ /* 0x102fee0000010858 */
[----:B------:R1:W1:Y:S01]  /*cbe0*/  MUFU.EX2 R139, R2 ;  /* 0x00000002008b7308 */ /* 0x0002620000000800 */
[-C--:B----4-:R-:W-:Y:S08]  /*cbf0*/  HMMA.16816.F32 R36, R76, R84.reuse, R36 ;  /* 0x000000544c24723c */ /* 0x090ff00000001824 */
[C---:B------:R-:W-:Y:S04]  /*cc00*/  HMMA.16816.F32 R40, R80.reuse, R84, R40 ;  /* 0x000000545028723c */ /* 0x040fe80000001828 */
[----:B-1----:R-:W-:Y:S04]  /*cc10*/  FFMA.FTZ R2, R194, c[0x0][0x2d0], -R88 ;  /* 0x0000b400c2027a23 */ /* 0x002fe80000010858 */
[----:B------:R1:W4:Y:S01]  /*cc20*/  MUFU.EX2 R141, R2 ;  /* 0x00000002008d7308 */ /* 0x0003220000000800 */
[-C--:B------:R-:W-:Y:S08]  /*cc30*/  HMMA.16816.F32 R44, R80, R86.reuse, R44 ;  /* 0x00000056502c723c */ /* 0x080ff0000000182c */
[C---:B------:R-:W-:Y:S01]  /*cc40*/  HMMA.16816.F32 R48, R76.reuse, R86, R48 ;  /* 0x000000564c30723c */ /* 0x040fe20000001830 */
[----:B------:R-:W2:Y:S03]  /*cc50*/  LDSM.16.MT88.4 R84, [R227+0x800] ;  /* 0x00080000e354783b */ /* 0x000ea60000004200 */
[--C-:B-1----:R-:W-:Y:S04]  /*cc60*/  FFMA.FTZ R2, R198, c[0x0][0x2d0], -R89.reuse ;  /* 0x0000b400c6027a23 */ /* 0x102fe80000010859 */
[----:B------:R1:W-:Y:S01]  /*cc70*/  MUFU.EX2 R137, R2 ;  /* 0x0000000200897308 */ /* 0x0003e20000000800 */
[-C--:B--2---:R-:W-:Y:S03]  /*cc80*/  HMMA.16816.F32 R52, R76, R84.reuse, R52 ;  /* 0x000000544c34723c */ /* 0x084fe60000001834 */
[----:B-1----:R-:W-:Y:S06]  /*cc90*/  FFMA.FTZ R2, R199, c[0x0][0x2d0], -R89 ;  /* 0x0000b400c7027a23 */ /* 0x002fec0000010859 */
[----:B------:R1:W2:Y:S01]  /*cca0*/  MUFU.EX2 R138, R2 ;  /* 0x00000002008a7308 */ /* 0x0002a20000000800 */
[C---:B------:R-:W-:Y:S07]  /*ccb0*/  HMMA.16816.F32 R56, R80.reuse, R84, R56 ;  /* 0x000000545038723c */ /* 0x040fee0000001838 */
[----:B------:R-:W-:Y:S01]  /*ccc0*/  FFMA.FTZ R84, R212, c[0x0][0x2d0], -R75 ;  /* 0x0000b400d4547a23 */ /* 0x000fe2000001084b */
[-C--:B------:R-:W-:Y:S01]  /*ccd0*/  HMMA.16816.F32 R60, R80, R86.reuse, R60 ;  /* 0x00000056503c723c */ /* 0x080fe2000000183c */
[----:B------:R-:W2:Y:S02]  /*cce0*/  LDSM.16.MT88.4 R80, [R224+0x1000] ;  /* 0x00100000e050783b */ /* 0x000ea40000004200 */
[----:B------:R2:W-:Y:S05]  /*ccf0*/  MUFU.EX2 R212, R84 ;  /* 0x0000005400d47308 */ /* 0x0005ea0000000800 */
[----:B------:R-:W-:Y:S04]  /*cd00*/  HMMA.16816.F32 R64, R76, R86, R64 ;  /* 0x000000564c40723c */ /* 0x000fe80000001840 */
[--C-:B-1----:R-:W-:Y:S03]  /*cd10*/  FFMA.FTZ R2, R200, c[0x0][0x2d0], -R89.reuse ;  /* 0x0000b400c8027a23 */ /* 0x102fe60000010859 */
[----:B---3--:R-:W-:Y:S01]  /*cd20*/  F2FP.PACK_AB R76, R146, R145 ;  /* 0x00000091924c723e */ /* 0x008fe200000000ff */
[----:B------:R1:W-:Y:S01]  /*cd30*/  MUFU.EX2 R140, R2 ;  /* 0x00000002008c7308 */ /* 0x0003e20000000800 */
[----:B------:R-:W-:Y:S03]  /*cd40*/  F2FP.PACK_AB R78, R251, R176 ;  /* 0x000000b0fb4e723e */ /* 0x000fe600000000ff */
[----:B------:R-:W-:Y:S02]  /*cd50*/  F2FP.PACK_AB R77, R139, R136 ;  /* 0x000000888b4d723e */ /* 0x000fe400000000ff */
[----:B----4-:R-:W-:Y:S02]  /*cd60*/  F2FP.PACK_AB R79, R244, R141 ;  /* 0x0000008df44f723e */ /* 0x010fe400000000ff */
[----:B--2---:R-:W-:Y:S05]  /*cd70*/  F2FP.PACK_AB R84, R138, R137 ;  /* 0x000000898a54723e */ /* 0x004fea00000000ff */
[-C--:B------:R-:W-:Y:S03]  /*cd80*/  HMMA.16816.F32 R4, R76, R80.reuse, R4 ;  /* 0x000000504c04723c */ /* 0x080fe60000001804 */
[----:B-1----:R-:W-:Y:S04]  /*cd90*/  FFMA.FTZ R2, R201, c[0x0][0x2d0], -R89 ;  /* 0x0000b400c9027a23 */ /* 0x002fe80000010859 */
[----:B------:R1:W2:Y:S02]  /*cda0*/  MUFU.EX2 R245, R2 ;  /* 0x0000000200f57308 */ /* 0x0002a40000000800 */
[--C-:B-1----:R-:W-:Y:S03]  /*cdb0*/  FFMA.FTZ R2, R203, c[0x0][0x2d0], -R96.reuse ;  /* 0x0000b400cb027a23 */ /* 0x102fe60000010860 */
[----:B--2---:R-:W-:Y:S05]  /*cdc0*/  F2FP.PACK_AB R86, R245, R140 ;  /* 0x0000008cf556723e */ /* 0x004fea00000000ff */
[----:B------:R-:W-:Y:S10]  /*cdd0*/  MUFU.EX2 R203, R91 ;  /* 0x0000005b00cb7308 */ /* 0x000ff40000000800 */
        /* <DEDUP_REMOVED lines=16> */
[----:B------:R1:W-:Y:S04]  /*cee0*/  MUFU.EX2 R221, R2 ;  /* 0x0000000200dd7308 */ /* 0x0003e80000000800 */
[----:B-1----:R-:W-:Y:S06]  /*cef0*/  FFMA.FTZ R2, R218, c[0x0][0x2d0], -R75 ;  /* 0x0000b400da027a23 */ /* 0x002fec000001084b */
[----:B------:R1:W-:Y:S01]  /*cf00*/  MUFU.EX2 R218, R2 ;  /* 0x0000000200da7308 */ /* 0x0003e20000000800 */
[-C--:B--2---:R-:W-:Y:S08]  /*cf10*/  HMMA.16816.F32 R20, R76, R80.reuse, R20 ;  /* 0x000000504c14723c */ /* 0x084ff00000001814 */
[C---:B------:R-:W-:Y:S08]  /*cf20*/  HMMA.16816.F32 R24, R84.reuse, R80, R24 ;  /* 0x000000505418723c */ /* 0x040ff00000001818 */
[-C--:B------:R-:W-:Y:S04]  /*cf30*/  HMMA.16816.F32 R28, R84, R82.reuse, R28 ;  /* 0x00000052541c723c */ /* 0x080fe8000000181c */
[--C-:B-1----:R-:W-:Y:S04]  /*cf40*/  FFMA.FTZ R2, R248, c[0x0][0x2d0], -R88.reuse ;  /* 0x0000b400f8027a23 */ /* 0x102fe80000010858 */
[C---:B------:R-:W-:Y:S01]  /*cf50*/  HMMA.16816.F32 R32, R76.reuse, R82, R32 ;  /* 0x000000524c20723c */ /* 0x040fe20000001820 */
[----:B------:R1:W-:Y:S01]  /*cf60*/  MUFU.EX2 R154, R2 ;  /* 0x00000002009a7308 */ /* 0x0003e20000000800 */
[----:B------:R-:W2:Y:S02]  /*cf70*/  LDSM.16.MT88.4 R80, [R225+0x1000] ;  /* 0x00100000e150783b */ /* 0x000ea40000004200 */
[--C-:B-1----:R-:W-:Y:S01]  /*cf80*/  FFMA.FTZ R2, R171, c[0x0][0x2d0], -R88.reuse ;  /* 0x0000b400ab027a23 */ /* 0x102fe20000010858 */
[----:B------:R-:W-:Y:S01]  /*cf90*/  MOV R171, R170 ;  /* 0x000000aa00ab7202 */ /* 0x000fe20000000f00 */
[----:B------:R-:W-:Y:S01]  /*cfa0*/  IMAD.MOV.U32 R170, RZ, RZ, R169 ;  /* 0x000000ffffaa7224 */ /* 0x000fe200078e00a9 */
[----:B------:R-:W-:Y:S04]  /*cfb0*/  MOV R169, R168 ;  /* 0x000000a800a97202 */ /* 0x000fe80000000f00 */
[----:B------:R1:W-:Y:S01]  /*cfc0*/  MUFU.EX2 R207, R2 ;  /* 0x0000000200cf7308 */ /* 0x0003e20000000800 */
[----:B------:R-:W-:Y:S01]  /*cfd0*/  IMAD.MOV.U32 R168, RZ, RZ, R167 ;  /* 0x000000ffffa87224 */ /* 0x000fe200078e00a7 */
[----:B------:R-:W-:Y:S01]  /*cfe0*/  MOV R167, R166 ;  /* 0x000000a600a77202 */ /* 0x000fe20000000f00 */
        /* <DEDUP_REMOVED lines=10> */
[-C--:B--2---:R-:W-:Y:S01]  /*d090*/  HMMA.16816.F32 R36, R76, R80.reuse, R36 ;  /* 0x000000504c24723c */ /* 0x084fe20000001824 */
[----:B------:R2:W5:Y:S07]  /*d0a0*/  LDL.LU R233, [R1+0x7c] ;  /* 0x00007c0001e97983 */ /* 0x00056e0000300800 */
[C---:B------:R-:W-:Y:S04]  /*d0b0*/  HMMA.16816.F32 R40, R84.reuse, R80, R40 ;  /* 0x000000505428723c */ /* 0x040fe80000001828 */
[----:B-1----:R-:W-:Y:S02]  /*d0c0*/  FFMA.FTZ R2, R171, c[0x0][0x2d0], -R88 ;  /* 0x0000b400ab027a23 */ /* 0x002fe40000010858 */
[----:B------:R-:W-:Y:S01]  /*d0d0*/  IMAD.MOV.U32 R171, RZ, RZ, R170 ;  /* 0x000000ffffab7224 */ /* 0x000fe200078e00aa */
[----:B------:R-:W-:Y:S01]  /*d0e0*/  MOV R170, R169 ;  /* 0x000000a900aa7202 */ /* 0x000fe20000000f00 */
[-C--:B------:R-:W-:Y:S01]  /*d0f0*/  HMMA.16816.F32 R44, R84, R82.reuse, R44 ;  /* 0x00000052542c723c */ /* 0x080fe2000000182c */
[----:B------:R1:W-:Y:S03]  /*d100*/  MUFU.EX2 R206, R2 ;  /* 0x0000000200ce7308 */ /* 0x0003e60000000800 */
[----:B------:R-:W-:Y:S01]  /*d110*/  IMAD.MOV.U32 R169, RZ, RZ, R168 ;  /* 0x000000ffffa97224 */ /* 0x000fe200078e00a8 */
[----:B------:R-:W-:Y:S01]  /*d120*/  MOV R168, R167 ;  /* 0x000000a700a87202 */ /* 0x000fe20000000f00 */
[----:B------:R-:W-:Y:S01]  /*d130*/  IMAD.MOV.U32 R167, RZ, RZ, R166 ;  /* 0x000000ffffa77224 */ /* 0x000fe200078e00a6 */
[----:B------:R-:W-:Y:S01]  /*d140*/  MOV R166, R165 ;  /* 0x000000a500a67202 */ /* 0x000fe20000000f00 */
[C---:B------:R-:W-:Y:S04]  /*d150*/  HMMA.16816.F32 R48, R76.reuse, R82, R48 ;  /* 0x000000524c30723c */ /* 0x040fe80000001830 */
[----:B------:R-:W-:Y:S01]  /*d160*/  IMAD.MOV.U32 R165, RZ, RZ, R164 ;  /* 0x000000ffffa57224 */ /* 0x000fe200078e00a4 */
[----:B------:R-:W-:Y:S01]  /*d170*/  MOV R164, R163 ;  /* 0x000000a300a47202 */ /* 0x000fe20000000f00 */
[----:B------:R-:W-:Y:S01]  /*d180*/  IMAD.MOV.U32 R163, RZ, RZ, R162 ;  /* 0x000000ffffa37224 */ /* 0x000fe200078e00a2 */
[----:B------:R-:W-:Y:S01]  /*d190*/  MOV R162, R160 ;  /* 0x000000a000a27202 */ /* 0x000fe20000000f00 */
[----:B------:R-:W-:Y:S01]  /*d1a0*/  IMAD.MOV.U32 R160, RZ, RZ, R159 ;  /* 0x000000ffffa07224 */ /* 0x000fe200078e009f */
[----:B------:R-:W-:Y:S03]  /*d1b0*/  MOV R159, R158 ;  /* 0x0000009e009f7202 */ /* 0x000fe60000000f00 */
[----:B------:R-:W-:Y:S01]  /*d1c0*/  IMAD.MOV.U32 R158, RZ, RZ, R157 ;  /* 0x000000ffff9e7224 */ /* 0x000fe200078e009d */
[----:B------:R-:W-:Y:S01]  /*d1d0*/  MOV R157, R156 ;  /* 0x0000009c009d7202 */ /* 0x000fe20000000f00 */
[----:B------:R-:W-:Y:S01]  /*d1e0*/  IMAD.MOV.U32 R156, RZ, RZ, R153 ;  /* 0x000000ffff9c7224 */ /* 0x000fe200078e0099 */
[----:B------:R-:W-:Y:S01]  /*d1f0*/  MOV R153, R234 ;  /* 0x000000ea00997202 */ /* 0x000fe20000000f00 */
[----:B------:R-:W-:Y:S01]  /*d200*/  IMAD.MOV.U32 R172, RZ, RZ, R170 ;  /* 0x000000ffffac7224 */ /* 0x000fe200078e00aa */
[----:B------:R2:W5:Y:S01]  /*d210*/  LDL.LU R234, [R1+0x78] ;  /* 0x0000780001ea7983 */ /* 0x0005620000300800 */
[----:B-1----:R-:W-:Y:S01]  /*d220*/  FFMA.FTZ R2, R171, c[0x0][0x2d0], -R89 ;  /* 0x0000b400ab027a23 */ /* 0x002fe20000010859 */
        /* <DEDUP_REMOVED lines=13> */
[----:B------:R1:W-:Y:S01]  /*d300*/  MUFU.EX2 R153, R2 ;  /* 0x0000000200997308 */ /* 0x0003e20000000800 */
[----:B------:R-:W-:Y:S01]  /*d310*/  IMAD.MOV.U32 R159, RZ, RZ, R157 ;  /* 0x000000ffff9f7224 */ /* 0x000fe200078e009d */
[----:B------:R-:W-:Y:S01]  /*d320*/  MOV R157, R156 ;  /* 0x0000009c009d7202 */ /* 0x000fe20000000f00 */
[----:B------:R-:W-:Y:S01]  /*d330*/  FFMA.FTZ R90, R172, c[0x0][0x2d0], -R89 ;  /* 0x0000b400ac5a7a23 */ /* 0x000fe20000010859 */
        /* <DEDUP_REMOVED lines=14> */
[----:B------:R-:W3:Y:S01]  /*d420*/  MUFU.EX2 R158, R90 ;  /* 0x0000005a009e7308 */ /* 0x000ee20000000800 */
[----:B------:R-:W-:Y:S02]  /*d430*/  IMAD.MOV.U32 R129, RZ, RZ, R119 ;  /* 0x000000ffff817224 */ /* 0x000fe400078e0077 */
[----:B------:R2:W5:Y:S01]  /*d440*/  LDL.LU R119, [R1+0x74] ;  /* 0x0000740001777983 */ /* 0x0005620000300800 */
[--C-:B------:R-:W-:Y:S01]  /*d450*/  FFMA.FTZ R80, R166, c[0x0][0x2d0], -R89.reuse ;  /* 0x0000b400a6507a23 */ /* 0x100fe20000010859 */
[----:B------:R-:W-:Y:S01]  /*d460*/  MOV R166, R102 ;  /* 0x0000006600a67202 */ /* 0x000fe20000000f00 */
[--C-:B-1----:R-:W-:Y:S01]  /*d470*/  FFMA.FTZ R2, R173, c[0x0][0x2d0], -R89.reuse ;  /* 0x0000b400ad027a23 */ /* 0x102fe20000010859 */
[----:B------:R-:W-:Y:S01]  /*d480*/  MOV R173, R172 ;  /* 0x000000ac00ad7202 */ /* 0x000fe20000000f00 */
[----:B------:R-:W-:Y:S01]  /*d490*/  IMAD.MOV.U32 R172, RZ, RZ, R160 ;  /* 0x000000ffffac7224 */ /* 0x000fe200078e00a0 */
[----:B------:R-:W-:Y:S01]  /*d4a0*/  MOV R160, R159 ;  /* 0x0000009f00a07202 */ /* 0x000fe20000000f00 */
[----:B------:R2:W5:Y:S01]  /*d4b0*/  LDL.LU R230, [R1+0x70] ;  /* 0x0000700001e67983 */ /* 0x0005620000300800 */
[----:B------:R1:W-:Y:S01]  /*d4c0*/  MUFU.EX2 R159, R2 ;  /* 0x00000002009f7308 */ /* 0x0003e20000000800 */
[----:B------:R-:W-:Y:S09]  /*d4d0*/  FFMA.FTZ R102, R252, c[0x0][0x2d0], -R88 ;  /* 0x0000b400fc667a23 */ /* 0x000ff20000010858 */
[----:B------:R4:W-:Y:S10]  /*d4e0*/  MUFU.EX2 R194, R80 ;  /* 0x0000005000c27308 */ /* 0x0009f40000000800 */
[----:B------:R-:W-:Y:S01]  /*d4f0*/  MUFU.EX2 R184, R102 ;  /* 0x0000006600b87308 */ /* 0x000fe20000000800 */
[--C-:B-1----:R-:W-:Y:S02]  /*d500*/  FFMA.FTZ R2, R173, c[0x0][0x2d0], -R89.reuse ;  /* 0x0000b400ad027a23 */ /* 0x102fe40000010859 */
[----:B------:R-:W-:Y:S02]  /*d510*/  IMAD.MOV.U32 R173, RZ, RZ, R108 ;  /* 0x000000ffffad7224 */ /* 0x000fe400078e006c */
[----:B------:R-:W-:Y:S05]  /*d520*/  FFMA.FTZ R108, R210, c[0x0][0x2d0], -R89 ;  /* 0x0000b400d26c7a23 */ /* 0x000fea0000010859 */
[----:B------:R1:W1:Y:S01]  /*d530*/  MUFU.EX2 R205, R2 ;  /* 0x0000000200cd7308 */ /* 0x0002620000000800 */
[----:B----4-:R-:W4:Y:S01]  /*d540*/  LDSM.16.MT88.4 R80, [R227+0x1000] ;  /* 0x00100000e350783b */ /* 0x010f220000004200 */
[----:B-1----:R-:W-:Y:S02]  /*d550*/  FFMA.FTZ R2, R172, c[0x0][0x2d0], -R96 ;  /* 0x0000b400ac027a23 */ /* 0x002fe40000010860 */
[----:B------:R-:W-:Y:S01]  /*d560*/  IMAD.MOV.U32 R172, RZ, RZ, R160 ;  /* 0x000000ffffac7224 */ /* 0x000fe200078e00a0 */
[----:B------:R-:W-:Y:S01]  /*d570*/  MOV R160, R156 ;  /* 0x0000009c00a07202 */ /* 0x000fe20000000f00 */
[----:B------:R-:W-:Y:S04]  /*d580*/  IMAD.MOV.U32 R156, RZ, RZ, R152 ;  /* 0x000000ffff9c7224 */ /* 0x000fe800078e0098 */
[----:B------:R1:W-:Y:S01]  /*d590*/  MUFU.EX2 R152, R2 ;  /* 0x0000000200987308 */ /* 0x0003e20000000800 */
[-C--:B----4-:R-:W-:Y:S08]  /*d5a0*/  HMMA.16816.F32 R52, R76, R80.reuse, R52 ;  /* 0x000000504c34723c */ /* 0x090ff00000001834 */
[C---:B------:R-:W-:Y:S04]  /*d5b0*/  HMMA.16816.F32 R56, R84.reuse, R80, R56 ;  /* 0x000000505438723c */ /* 0x040fe80000001838 */
[----:B-1----:R-:W-:Y:S01]  /*d5c0*/  FFMA.FTZ R2, R171, c[0x0][0x2d0], -R96 ;  /* 0x0000b400ab027a23 */ /* 0x002fe20000010860 */
[----:B------:R-:W-:Y:S01]  /*d5d0*/  MOV R171, R170 ;  /* 0x000000aa00ab7202 */ /* 0x000fe20000000f00 */
[----:B------:R-:W-:Y:S01]  /*d5e0*/  IMAD.MOV.U32 R170, RZ, RZ, R169 ;  /* 0x000000ffffaa7224 */ /* 0x000fe200078e00a9 */
[----:B------:R-:W-:Y:S01]  /*d5f0*/  MOV R169, R168 ;  /* 0x000000a800a97202 */ /* 0x000fe20000000f00 */
[-C--:B------:R-:W-:Y:S01]  /*d600*/  HMMA.16816.F32 R60, R84, R82.reuse, R60 ;  /* 0x00000052543c723c */ /* 0x080fe2000000183c */
[----:B------:R-:W-:Y:S03]  /*d610*/  LDSM.16.MT88.4 R84, [R228+0x1800] ;  /* 0x00180000e454783b */ /* 0x000fe60000004200 */
[----:B------:R-:W-:Y:S01]  /*d620*/  IMAD.MOV.U32 R168, RZ, RZ, R157 ;  /* 0x000000ffffa87224 */ /* 0x000fe200078e009d */
[----:B---3--:R-:W-:Y:S01]  /*d630*/  F2FP.PACK_AB R80, R158, R153 ;  /* 0x000000999e50723e */ /* 0x008fe200000000ff */
[----:B------:R1:W3:Y:S01]  /*d640*/  MUFU.EX2 R157, R2 ;  /* 0x00000002009d7308 */ /* 0x0002e20000000800 */
[--C-:B------:R-:W-:Y:S01]  /*d650*/  FFMA.FTZ R92, R169, c[0x0][0x2d0], -R75.reuse ;  /* 0x0000b400a95c7a23 */ /* 0x100fe2000001084b */
[----:B------:R-:W-:Y:S04]  /*d660*/  HMMA.16816.F32 R64, R76, R82, R64 ;  /* 0x000000524c40723c */ /* 0x000fe80000001840 */
[----:B------:R-:W-:Y:S01]  /*d670*/  MOV R169, R168 ;  /* 0x000000a800a97202 */ /* 0x000fe20000000f00 */
[----:B------:R-:W-:Y:S02]  /*d680*/  IMAD.MOV.U32 R168, RZ, RZ, R162 ;  /* 0x000000ffffa87224 */ /* 0x000fe400078e00a2 */
[----:B------:R-:W-:Y:S01]  /*d690*/  F2FP.PACK_AB R76, R215, R212 ;  /* 0x000000d4d74c723e */ /* 0x000fe200000000ff */
[----:B------:R-:W-:Y:S01]  /*d6a0*/  MUFU.EX2 R162, R92 ;  /* 0x0000005c00a27308 */ /* 0x000fe20000000800 */
[----:B------:R-:W-:Y:S03]  /*d6b0*/  F2FP.PACK_AB R78, R218, R221 ;  /* 0x000000ddda4e723e */ /* 0x000fe600000000ff */
[----:B------:R-:W-:Y:S02]  /*d6c0*/  F2FP.PACK_AB R77, R207, R154 ;  /* 0x0000009acf4d723e */ /* 0x000fe400000000ff */
[----:B------:R-:W-:Y:S02]  /*d6d0*/  F2FP.PACK_AB R79, R206, R203 ;  /* 0x000000cbce4f723e */ /* 0x000fe400000000ff */
[----:B------:R-:W-:Y:S01]  /*d6e0*/  F2FP.PACK_AB R82, R205, R159 ;  /* 0x0000009fcd52723e */ /* 0x000fe200000000ff */
[----:B-1----:R-:W-:Y:S01]  /*d6f0*/  FFMA.FTZ R2, R172, c[0x0][0x2d0], -R96 ;  /* 0x0000b400ac027a23 */ /* 0x002fe20000010860 */
[----:B------:R-:W-:Y:S01]  /*d700*/  MOV R172, R160 ;  /* 0x000000a000ac7202 */ /* 0x000fe20000000f00 */
[----:B------:R-:W-:Y:S01]  /*d710*/  IMAD.MOV.U32 R160, RZ, RZ, R156 ;  /* 0x000000ffffa07224 */ /* 0x000fe200078e009c */
[----:B---3--:R-:W-:Y:S01]  /*d720*/  F2FP.PACK_AB R81, R157, R152 ;  /* 0x000000989d51723e */ /* 0x008fe200000000ff */
[----:B------:R1:W-:Y:S02]  /*d730*/  MUFU.EX2 R156, R2 ;  /* 0x00000002009c7308 */ /* 0x0003e40000000800 */
[----:B------:R-:W-:Y:S01]  /*d740*/  FFMA.FTZ R91, R172, c[0x0][0x2d0], -R75 ;  /* 0x0000b400ac5b7a23 */ /* 0x000fe2000001084b */
[----:B------:R-:W-:Y:S01]  /*d750*/  MOV R172, R118 ;  /* 0x0000007600ac7202 */ /* 0x000fe20000000f00 */
[----:B------:R-:W-:Y:S04]  /*d760*/  FFMA.FTZ R118, R249, c[0x0][0x2d0], -R88 ;  /* 0x0000b400f9767a23 */ /* 0x000fe80000010858 */
[----:B------:R-:W-:Y:S02]  /*d770*/  IMAD.MOV.U32 R179, RZ, RZ, R172 ;  /* 0x000000ffffb37224 */ /* 0x000fe400078e00ac */
[----:B------:R3:W-:Y:S10]  /*d780*/  MUFU.EX2 R198, R91 ;  /* 0x0000005b00c67308 */ /* 0x0007f40000000800 */
[----:B------:R4:W-:Y:S01]  /*d790*/  MUFU.EX2 R106, R118 ;  /* 0x00000076006a7308 */ /* 0x0009e20000000800 */
[--C-:B-1----:R-:W-:Y:S01]  /*d7a0*/  FFMA.FTZ R2, R171, c[0x0][0x2d0], -R96.reuse ;  /* 0x0000b400ab027a23 */ /* 0x102fe20000010860 */
[----:B------:R-:W-:Y:S01]  /*d7b0*/  MOV R171, R170 ;  /* 0x000000aa00ab7202 */ /* 0x000fe20000000f00 */
[----:B------:R-:W-:Y:S01]  /*d7c0*/  IMAD.MOV.U32 R170, RZ, RZ, R165 ;  /* 0x000000ffffaa7224 */ /* 0x000fe200078e00a5 */
[----:B------:R-:W-:Y:S01]  /*d7d0*/  MOV R165, R164 ;  /* 0x000000a400a57202 */ /* 0x000fe20000000f00 */
[----:B------:R-:W-:Y:S05]  /*d7e0*/  IMAD.MOV.U32 R164, RZ, RZ, R163 ;  /* 0x000000ffffa47224 */ /* 0x000fea00078e00a3 */
[----:B------:R1:W1:Y:S01]  /*d7f0*/  MUFU.EX2 R163, R2 ;  /* 0x0000000200a37308 */ /* 0x0002620000000800 */
[--C-:B------:R-:W-:Y:S02]  /*d800*/  FFMA.FTZ R90, R170, c[0x0][0x2d0], -R75.reuse ;  /* 0x0000b400aa5a7a23 */ /* 0x100fe4000001084b */
[--C-:B---3--:R-:W-:Y:S02]  /*d810*/  FFMA.FTZ R91, R164, c[0x0][0x2d0], -R75.reuse ;  /* 0x0000b400a45b7a23 */ /* 0x108fe4000001084b */
[----:B------:R-:W-:Y:S05]  /*d820*/  FFMA.FTZ R164, R74, c[0x0][0x2d0], -R96 ;  /* 0x0000b4004aa47a23 */ /* 0x000fea0000010860 */
[----:B------:R3:W-:Y:S01]  /*d830*/  MUFU.EX2 R201, R90 ;  /* 0x0000005a00c97308 */ /* 0x0007e20000000800 */
[----:B----4-:R-:W-:Y:S09]  /*d840*/  IMAD.MOV.U32 R118, RZ, RZ, R70 ;  /* 0x000000ffff767224 */ /* 0x010ff200078e0046 */
[----:B------:R-:W-:Y:S01]  /*d850*/  MUFU.EX2 R190, R91 ;  /* 0x0000005b00be7308 */ /* 0x000fe20000000800 */
[--C-:B-1----:R-:W-:Y:S01]  /*d860*/  FFMA.FTZ R2, R171, c[0x0][0x2d0], -R75.reuse ;  /* 0x0000b400ab027a23 */ /* 0x102fe2000001084b */
[----:B------:R-:W-:Y:S08]  /*d870*/  F2FP.PACK_AB R83, R163, R156 ;  /* 0x0000009ca353723e */ /* 0x000ff000000000ff */
[----:B------:R1:W-:Y:S01]  /*d880*/  MUFU.EX2 R199, R2 ;  /* 0x0000000200c77308 */ /* 0x0003e20000000800 */
[----:B---3--:R-:W-:Y:S02]  /*d890*/  FFMA.FTZ R90, R165, c[0x0][0x2d0], -R75 ;  /* 0x0000b400a55a7a23 */ /* 0x008fe4000001084b */
[----:B------:R-:W-:Y:S02]  /*d8a0*/  FFMA.FTZ R165, R109, c[0x0][0x2d0], -R89 ;  /* 0x0000b4006da57a23 */ /* 0x000fe40000010859 */
[----:B------:R-:W-:Y:S05]  /*d8b0*/  FFMA.FTZ R75, R150, c[0x0][0x2d0], -R75 ;  /* 0x0000b400964b7a23 */ /* 0x000fea000001084b */
[----:B------:R-:W-:Y:S01]  /*d8c0*/  MUFU.EX2 R171, R90 ;  /* 0x0000005a00ab7308 */ /* 0x000fe20000000800 */
[--C-:B------:R-:W-:Y:S02]  /*d8d0*/  FFMA.FTZ R150, R104, c[0x0][0x2d0], -R89.reuse ;  /* 0x0000b40068967a23 */ /* 0x100fe40000010859 */
[--C-:B------:R-:W-:Y:S02]  /*d8e0*/  FFMA.FTZ R104, R220, c[0x0][0x2d0], -R96.reuse ;  /* 0x0000b400dc687a23 */ /* 0x100fe40000010860 */
[----:B------:R-:W-:Y:S05]  /*d8f0*/  FFMA.FTZ R109, R217, c[0x0][0x2d0], -R96 ;  /* 0x0000b400d96d7a23 */ /* 0x000fea0000010860 */
[----:B------:R-:W-:Y:S01]  /*d900*/  MUFU.EX2 R116, R104 ;  /* 0x0000006800747308 */ /* 0x000fe20000000800 */
[--C-:B-1----:R-:W-:Y:S09]  /*d910*/  FFMA.FTZ R2, R161, c[0x0][0x2d0], -R88.reuse ;  /* 0x0000b400a1027a23 */ /* 0x102ff20000010858 */
[----:B------:R1:W-:Y:S02]  /*d920*/  MUFU.EX2 R161, R2 ;  /* 0x0000000200a17308 */ /* 0x0003e40000000800 */
[--C-:B-1----:R-:W-:Y:S08]  /*d930*/  FFMA.FTZ R2, R169, c[0x0][0x2d0], -R88.reuse ;  /* 0x0000b400a9027a23 */ /* 0x102ff00000010858 */
[----:B------:R1:W-:Y:S02]  /*d940*/  MUFU.EX2 R196, R2 ;  /* 0x0000000200c47308 */ /* 0x0003e40000000800 */
[--C-:B-1----:R-:W-:Y:S08]  /*d950*/  FFMA.FTZ R2, R168, c[0x0][0x2d0], -R88.reuse ;  /* 0x0000b400a8027a23 */ /* 0x102ff00000010858 */
[----:B------:R1:W-:Y:S02]  /*d960*/  MUFU.EX2 R197, R2 ;  /* 0x0000000200c57308 */ /* 0x0003e40000000800 */
[--C-:B-1----:R-:W-:Y:S02]  /*d970*/  FFMA.FTZ R2, R100, c[0x0][0x2d0], -R88.reuse ;  /* 0x0000b40064027a23 */ /* 0x102fe40000010858 */
[--C-:B------:R-:W-:Y:S06]  /*d980*/  FFMA.FTZ R100, R123, c[0x0][0x2d0], -R88.reuse ;  /* 0x0000b4007b647a23 */ /* 0x100fec0000010858 */
[----:B------:R1:W-:Y:S01]  /*d990*/  MUFU.EX2 R200, R2 ;  /* 0x0000000200c87308 */ /* 0x0003e20000000800 */
[----:B------:R-:W-:Y:S09]  /*d9a0*/  FFMA.FTZ R123, R247, c[0x0][0x2d0], -R88 ;  /* 0x0000b400f77b7a23 */ /* 0x000ff20000010858 */
[----:B------:R-:W-:Y:S10]  /*d9b0*/  MUFU.EX2 R185, R100 ;  /* 0x0000006400b97308 */ /* 0x000ff40000000800 */
[----:B------:R-:W-:Y:S01]  /*d9c0*/  MUFU.EX2 R104, R123 ;  /* 0x0000007b00687308 */ /* 0x000fe20000000800 */
[--C-:B-1----:R-:W-:Y:S09]  /*d9d0*/  FFMA.FTZ R2, R160, c[0x0][0x2d0], -R89.reuse ;  /* 0x0000b400a0027a23 */ /* 0x102ff20000010859 */
[----:B------:R1:W-:Y:S02]  /*d9e0*/  MUFU.EX2 R160, R2 ;  /* 0x0000000200a07308 */ /* 0x0003e40000000800 */
[----:B-1----:R-:W-:Y:S02]  /*d9f0*/  FFMA.FTZ R2, R167, c[0x0][0x2d0], -R89 ;  /* 0x0000b400a7027a23 */ /* 0x002fe40000010859 */
[----:B------:R-:W-:Y:S06]  /*da00*/  IMAD.MOV.U32 R167, RZ, RZ, R105 ;  /* 0x000000ffffa77224 */ /* 0x000fec00078e0069 */
[----:B------:R1:W-:Y:S01]  /*da10*/  MUFU.EX2 R193, R2 ;  /* 0x0000000200c17308 */ /* 0x0003e20000000800 */
[--C-:B------:R-:W-:Y:S02]  /*da20*/  FFMA.FTZ R105, R223, c[0x0][0x2d0], -R89.reuse ;  /* 0x0000b400df697a23 */ /* 0x100fe40000010859 */
[--C-:B-1----:R-:W-:Y:S02]  /*da30*/  FFMA.FTZ R2, R144, c[0x0][0x2d0], -R89.reuse ;  /* 0x0000b40090027a23 */ /* 0x102fe40000010859 */
[--C-:B------:R-:W-:Y:S05]  /*da40*/  FFMA.FTZ R144, R107, c[0x0][0x2d0], -R89.reuse ;  /* 0x0000b4006b907a23 */ /* 0x100fea0000010859 */
[----:B------:R1:W-:Y:S01]  /*da50*/  MUFU.EX2 R192, R2 ;  /* 0x0000000200c07308 */ /* 0x0003e20000000800 */
[--C-:B------:R-:W-:Y:S09]  /*da60*/  FFMA.FTZ R107, R219, c[0x0][0x2d0], -R96.reuse ;  /* 0x0000b400db6b7a23 */ /* 0x100ff20000010860 */
[----:B------:R-:W-:Y:S01]  /*da70*/  MUFU.EX2 R101, R144 ;  /* 0x0000009000657308 */ /* 0x000fe20000000800 */
[--C-:B-1----:R-:W-:Y:S02]  /*da80*/  FFMA.FTZ R2, R135, c[0x0][0x2d0], -R96.reuse ;  /* 0x0000b40087027a23 */ /* 0x102fe40000010860 */
[--C-:B------:R-:W-:Y:S07]  /*da90*/  FFMA.FTZ R135, R213, c[0x0][0x2d0], -R96.reuse ;  /* 0x0000b400d5877a23 */ /* 0x100fee0000010860 */
[----:B------:R1:W-:Y:S02]  /*daa0*/  MUFU.EX2 R168, R2 ;  /* 0x0000000200a87308 */ /* 0x0003e40000000800 */
[--C-:B-1----:R-:W-:Y:S02]  /*dab0*/  FFMA.FTZ R2, R132, c[0x0][0x2d0], -R96.reuse ;  /* 0x0000b40084027a23 */ /* 0x102fe40000010860 */
[--C-:B------:R-:W-:Y:S06]  /*dac0*/  FFMA.FTZ R132, R216, c[0x0][0x2d0], -R96.reuse ;  /* 0x0000b400d8847a23 */ /* 0x100fec0000010860 */
[----:B------:R1:W-:Y:S02]  /*dad0*/  MUFU.EX2 R169, R2 ;  /* 0x0000000200a97308 */ /* 0x0003e40000000800 */
[--C-:B-1----:R-:W-:Y:S02]  /*dae0*/  FFMA.FTZ R2, R95, c[0x0][0x2d0], -R96.reuse ;  /* 0x0000b4005f027a23 */ /* 0x102fe40000010860 */
[----:B------:R-:W3:Y:S06]  /*daf0*/  LDL.LU R95, [R1+0x10] ;  /* 0x00001000015f7983 */ /* 0x000eec0000300800 */
[----:B------:R1:W-:Y:S01]  /*db00*/  MUFU.EX2 R170, R2 ;  /* 0x0000000200aa7308 */ /* 0x0003e20000000800 */
[----:B------:R-:W4:Y:S04]  /*db10*/  LDL.LU R92, [R1+0x14] ;  /* 0x00001400015c7983 */ /* 0x000f280000300800 */
[----:B------:R-:W2:Y:S04]  /*db20*/  LDL.LU R178, [R1+0x18] ;  /* 0x0000180001b27983 */ /* 0x000ea80000300800 */
[----:B------:R-:W2:Y:S01]  /*db30*/  LDL.LU R177, [R1+0x1c] ;  /* 0x00001c0001b17983 */ /* 0x000ea20000300800 */
[----:B-1----:R-:W-:Y:S02]  /*db40*/  FFMA.FTZ R2, R97, c[0x0][0x2d0], -R96 ;  /* 0x0000b40061027a23 */ /* 0x002fe40000010860 */
[--C-:B------:R-:W-:Y:S02]  /*db50*/  FFMA.FTZ R97, R124, c[0x0][0x2d0], -R88.reuse ;  /* 0x0000b4007c617a23 */ /* 0x100fe40000010858 */
[----:B------:R1:W-:Y:S01]  /*db60*/  MUFU.EX2 R189, R2 ;  /* 0x0000000200bd7308 */ /* 0x0003e20000000800 */
[--C-:B------:R-:W-:Y:S09]  /*db70*/  FFMA.FTZ R124, R246, c[0x0][0x2d0], -R88.reuse ;  /* 0x0000b400f67c7a23 */ /* 0x100ff20000010858 */
[----:B------:R-:W-:Y:S01]  /*db80*/  MUFU.EX2 R175, R97 ;  /* 0x0000006100af7308 */ /* 0x000fe20000000800 */
[----:B-1----:R-:W-:Y:S02]  /*db90*/  FFMA.FTZ R2, R129, c[0x0][0x2d0], -R88 ;  /* 0x0000b40081027a23 */ /* 0x002fe40000010858 */
[----:B------:R-:W-:Y:S02]  /*dba0*/  FFMA.FTZ R129, R208, c[0x0][0x2d0], -R89 ;  /* 0x0000b400d0817a23 */ /* 0x000fe40000010859 */
[----:B------:R-:W1:Y:S05]  /*dbb0*/  LDSM.16.MT88.4 R88, [R224+0x1800] ;  /* 0x00180000e058783b */ /* 0x000e6a0000004200 */
[----:B------:R1:W-:Y:S10]  /*dbc0*/  MUFU.EX2 R188, R2 ;  /* 0x0000000200bc7308 */ /* 0x0003f40000000800 */
[----:B------:R-:W-:Y:S01]  /*dbd0*/  MUFU.EX2 R102, R129 ;  /* 0x0000008100667308 */ /* 0x000fe20000000800 */
[----:B-1----:R-:W-:Y:S09]  /*dbe0*/  FFMA.FTZ R2, R222, c[0x0][0x2d0], -R96 ;  /* 0x0000b400de027a23 */ /* 0x002ff20000010860 */
[----:B------:R1:W-:Y:S01]  /*dbf0*/  MUFU.EX2 R172, R2 ;  /* 0x0000000200ac7308 */ /* 0x0003e20000000800 */
[-C--:B------:R-:W-:Y:S08]  /*dc00*/  HMMA.16816.F32 R4, R76, R88.reuse, R4 ;  /* 0x000000584c04723c */ /* 0x080ff00000001804 */
[C---:B------:R-:W-:Y:S08]  /*dc10*/  HMMA.16816.F32 R8, R80.reuse, R88, R8 ;  /* 0x000000585008723c */ /* 0x040ff00000001808 */
[-C--:B------:R-:W-:Y:S08]  /*dc20*/  HMMA.16816.F32 R12, R80, R90.reuse, R12 ;  /* 0x0000005a500c723c */ /* 0x080ff0000000180c */
[C---:B------:R-:W-:Y:S01]  /*dc30*/  HMMA.16816.F32 R16, R76.reuse, R90, R16 ;  /* 0x0000005a4c10723c */ /* 0x040fe20000001810 */
[----:B------:R-:W-:Y:S07]  /*dc40*/  LDSM.16.MT88.4 R88, [R228+0x2000] ;  /* 0x00200000e458783b */ /* 0x000fee0000004200 */
[-C--:B------:R-:W-:Y:S08]  /*dc50*/  HMMA.16816.F32 R20, R76, R84.reuse, R20 ;  /* 0x000000544c14723c */ /* 0x080ff00000001814 */
[C---:B------:R-:W-:Y:S08]  /*dc60*/  HMMA.16816.F32 R24, R80.reuse, R84, R24 ;  /* 0x000000545018723c */ /* 0x040ff00000001818 */
[-C--:B------:R-:W-:Y:S08]  /*dc70*/  HMMA.16816.F32 R28, R80, R86.reuse, R28 ;  /* 0x00000056501c723c */ /* 0x080ff0000000181c */
[C---:B------:R-:W-:Y:S01]  /*dc80*/  HMMA.16816.F32 R32, R76.reuse, R86, R32 ;  /* 0x000000564c20723c */ /* 0x040fe20000001820 */
[----:B------:R-:W-:Y:S03]  /*dc90*/  LDSM.16.MT88.4 R84, [R224+0x2000] ;  /* 0x00200000e054783b */ /* 0x000fe60000004200 */
[----:B---3--:R-:W-:Y:S02]  /*dca0*/  FFMA.FTZ R69, R69, R95, R94 ;  /* 0x0000005f45457223 */ /* 0x008fe4000001005e */
[----:B----4-:R-:W-:Y:S03]  /*dcb0*/  FFMA.FTZ R3, R3, R92, R93 ;  /* 0x0000005c03037223 */ /* 0x010fe6000001005d */
[----:B------:R-:W3:Y:S03]  /*dcc0*/  LDSM.16.MT88.4 R92, [R225+0x1800] ;  /* 0x00180000e15c783b */ /* 0x000ee60000004200 */
[----:B------:R-:W-:Y:S02]  /*dcd0*/  FADD.FTZ R74, R214, R69 ;  /* 0x00000045d64a7221 */ /* 0x000fe40000010000 */
[----:B--2---:R-:W-:Y:S01]  /*dce0*/  FFMA.FTZ R68, R68, R178, R191 ;  /* 0x000000b244447223 */ /* 0x004fe200000100bf */
[----:B------:R-:W-:Y:S01]  /*dcf0*/  MOV R178, R173 ;  /* 0x000000ad00b27202 */ /* 0x000fe20000000f00 */
[----:B------:R-:W-:Y:S01]  /*dd00*/  FADD.FTZ R3, R202, R3 ;  /* 0x00000003ca037221 */ /* 0x000fe20000010000 */
[----:B------:R-:W-:Y:S01]  /*dd10*/  MUFU.EX2 R173, R105 ;  /* 0x0000006900ad7308 */ /* 0x000fe20000000800 */
[----:B------:R-:W-:Y:S01]  /*dd20*/  FFMA.FTZ R0, R0, R177, R99 ;  /* 0x000000b100007223 */ /* 0x000fe20000010063 */
[----:B------:R-:W2:Y:S01]  /*dd30*/  LDL R191, [R1] ;  /* 0x0000000001bf7983 */ /* 0x000ea20000100800 */
[----:B------:R-:W-:Y:S02]  /*dd40*/  FADD.FTZ R68, R195, R68 ;  /* 0x00000044c3447221 */ /* 0x000fe40000010000 */
[----:B------:R-:W-:Y:S01]  /*dd50*/  FADD.FTZ R69, R115, R0 ;  /* 0x0000000073457221 */ /* 0x000fe20000010000 */
[----:B------:R-:W4:Y:S01]  /*dd60*/  LDSM.16.MT88.4 R96, [R227+0x1800] ;  /* 0x00180000e360783b */ /* 0x000f220000004200 */
[----:B------:R-:W-:Y:S02]  /*dd70*/  FADD.FTZ R0, R181, R74 ;  /* 0x0000004ab5007221 */ /* 0x000fe40000010000 */
[----:B-1----:R-:W-:Y:S01]  /*dd80*/  FADD.FTZ R2, R179, R68 ;  /* 0x00000044b3027221 */ /* 0x002fe20000010000 */
[----:B------:R-:W-:Y:S01]  /*dd90*/  MUFU.EX2 R105, R75 ;  /* 0x0000004b00697308 */ /* 0x000fe20000000800 */
[----:B------:R-:W-:Y:S02]  /*dda0*/  FADD.FTZ R69, R250, R69 ;  /* 0x00000045fa457221 */ /* 0x000fe40000010000 */
[----:B------:R-:W-:Y:S02]  /*ddb0*/  FADD.FTZ R2, R167, R2 ;  /* 0x00000002a7027221 */ /* 0x000fe40000010000 */
[----:B------:R-:W-:Y:S02]  /*ddc0*/  FADD.FTZ R68, R178, R0 ;  /* 0x00000000b2447221 */ /* 0x000fe40000010000 */
[----:B------:R-:W-:Y:S02]  /*ddd0*/  FADD.FTZ R0, R166, R69 ;  /* 0x00000045a6007221 */ /* 0x000fe40000010000 */
[----:B------:R-:W-:Y:S01]  /*dde0*/  FADD.FTZ R74, R112, R2 ;  /* 0x00000002704a7221 */ /* 0x000fe20000010000 */
        /* <DEDUP_REMOVED lines=8> */
[----:B------:R-:W-:Y:S01]  /*de70*/  IMAD.MOV.U32 R177, RZ, RZ, R174 ;  /* 0x000000ffffb17224 */ /* 0x000fe200078e00ae */
[-C--:B---3--:R-:W-:Y:S03]  /*de80*/  HMMA.16816.F32 R36, R76, R92.reuse, R36 ;  /* 0x0000005c4c24723c */ /* 0x088fe60000001824 */
[----:B------:R-:W-:Y:S02]  /*de90*/  FADD.FTZ R100, R149, R2 ;  /* 0x0000000295647221 */ /* 0x000fe40000010000 */
[----:B------:R-:W-:Y:S01]  /*dea0*/  FADD.FTZ R3, R177, R3 ;  /* 0x00000003b1037221 */ /* 0x000fe20000010000 */
[----:B------:R-:W1:Y:S01]  /*deb0*/  MUFU.EX2 R74, R164 ;  /* 0x000000a4004a7308 */ /* 0x000e620000000800 */
[----:B------:R-:W-:Y:S01]  /*dec0*/  FADD.FTZ R68, R142, R68 ;  /* 0x000000448e447221 */ /* 0x000fe20000010000 */
[C---:B------:R-:W-:Y:S04]  /*ded0*/  HMMA.16816.F32 R40, R80.reuse, R92, R40 ;  /* 0x0000005c5028723c */ /* 0x040fe80000001828 */
[----:B------:R-:W-:Y:S04]  /*dee0*/  FADD.FTZ R3, R120, R3 ;  /* 0x0000000378037221 */ /* 0x000fe80000010000 */
[-C--:B------:R-:W-:Y:S01]  /*def0*/  HMMA.16816.F32 R44, R80, R94.reuse, R44 ;  /* 0x0000005e502c723c */ /* 0x080fe2000000182c */
[----:B------:R-:W3:Y:S03]  /*df00*/  MUFU.EX2 R107, R121 ;  /* 0x00000079006b7308 */ /* 0x000ee60000000800 */
[----:B------:R-:W-:Y:S02]  /*df10*/  FADD.FTZ R0, R122, R3 ;  /* 0x000000037a007221 */ /* 0x000fe40000010000 */
[----:B------:R-:W-:Y:S02]  /*df20*/  FADD.FTZ R3, R126, R69 ;  /* 0x000000457e037221 */ /* 0x000fe40000010000 */
[C---:B------:R-:W-:Y:S01]  /*df30*/  HMMA.16816.F32 R48, R76.reuse, R94, R48 ;  /* 0x0000005e4c30723c */ /* 0x040fe20000001830 */
[----:B------:R-:W3:Y:S02]  /*df40*/  LDSM.16.MT88.4 R92, [R225+0x2000] ;  /* 0x00200000e15c783b */ /* 0x000ee40000004200 */
[----:B------:R-:W-:Y:S01]  /*df50*/  MUFU.EX2 R174, R103 ;  /* 0x0000006700ae7308 */ /* 0x000fe20000000800 */
[----:B------:R-:W-:Y:S02]  /*df60*/  FADD.FTZ R3, R128, R3 ;  /* 0x0000000380037221 */ /* 0x000fe40000010000 */
[----:B------:R-:W-:Y:S01]  /*df70*/  FADD.FTZ R0, R147, R0 ;  /* 0x0000000093007221 */ /* 0x000fe20000010000 */
[----:B-1----:R-:W-:Y:S01]  /*df80*/  F2FP.PACK_AB R179, R74, R75 ;  /* 0x0000004b4ab3723e */ /* 0x002fe200000000ff */
[-C--:B----4-:R-:W-:Y:S04]  /*df90*/  HMMA.16816.F32 R52, R76, R96.reuse, R52 ;  /* 0x000000604c34723c */ /* 0x090fe80000001834 */
[----:B------:R-:W-:Y:S01]  /*dfa0*/  FADD.FTZ R2, R133, R3 ;  /* 0x0000000385027221 */ /* 0x000fe20000010000 */
[----:B------:R-:W1:Y:S01]  /*dfb0*/  MUFU.EX2 R103, R124 ;  /* 0x0000007c00677308 */ /* 0x000e620000000800 */
[----:B------:R-:W-:Y:S02]  /*dfc0*/  FADD.FTZ R69, R148, R0 ;  /* 0x0000000094457221 */ /* 0x000fe40000010000 */
[C---:B------:R-:W-:Y:S04]  /*dfd0*/  HMMA.16816.F32 R56, R80.reuse, R96, R56 ;  /* 0x000000605038723c */ /* 0x040fe80000001838 */
[----:B---3--:R-:W-:Y:S01]  /*dfe0*/  F2FP.PACK_AB R182, R105, R107 ;  /* 0x0000006b69b6723e */ /* 0x008fe200000000ff */
[----:B------:R-:W-:Y:S02]  /*dff0*/  FADD.FTZ R0, R143, R68 ;  /* 0x000000448f007221 */ /* 0x000fe40000010000 */
[----:B------:R-:W-:Y:S01]  /*e000*/  MUFU.EX2 R115, R108 ;  /* 0x0000006c00737308 */ /* 0x000fe20000000800 */
[-C--:B------:R-:W-:Y:S04]  /*e010*/  HMMA.16816.F32 R60, R80, R98.reuse, R60 ;  /* 0x00000062503c723c */ /* 0x080fe8000000183c */
[----:B------:R-:W-:Y:S02]  /*e020*/  FADD.FTZ R68, R145, R100 ;  /* 0x0000006491447221 */ /* 0x000fe40000010000 */
[----:B------:R-:W-:Y:S01]  /*e030*/  FADD.FTZ R2, R130, R2 ;  /* 0x0000000282027221 */ /* 0x000fe20000010000 */
[----:B------:R-:W-:Y:S01]  /*e040*/  F2FP.PACK_AB R80, R193, R160 ;  /* 0x000000a0c150723e */ /* 0x000fe200000000ff */
[----:B------:R-:W-:Y:S01]  /*e050*/  HMMA.16816.F32 R64, R76, R98, R64 ;  /* 0x000000624c40723c */ /* 0x000fe20000001840 */
[----:B------:R-:W3:Y:S01]  /*e060*/  LDSM.16.MT88.4 R96, [R227+0x2000] ;  /* 0x00200000e360783b */ /* 0x000ee20000004200 */
[----:B------:R-:W4:Y:S02]  /*e070*/  MUFU.EX2 R108, R113 ;  /* 0x00000071006c7308 */ /* 0x000f240000000800 */
[----:B------:R-:W-:Y:S01]  /*e080*/  F2FP.PACK_AB R82, R192, R194 ;  /* 0x000000c2c052723e */ /* 0x000fe200000000ff */
[----:B------:R-:W-:Y:S01]  /*e090*/  FADD.FTZ R68, R146, R68 ;  /* 0x0000004492447221 */ /* 0x000fe20000010000 */
[----:B------:R-:W-:Y:S01]  /*e0a0*/  F2FP.PACK_AB R81, R169, R168 ;  /* 0x000000a8a951723e */ /* 0x000fe200000000ff */
[----:B------:R-:W-:Y:S01]  /*e0b0*/  FADD.FTZ R2, R131, R2 ;  /* 0x0000000283027221 */ /* 0x000fe20000010000 */
[----:B------:R-:W-:Y:S01]  /*e0c0*/  F2FP.PACK_AB R76, R198, R162 ;  /* 0x000000a2c64c723e */ /* 0x000fe200000000ff */
[----:B------:R-:W-:Y:S03]  /*e0d0*/  FADD.FTZ R68, R176, R68 ;  /* 0x00000044b0447221 */ /* 0x000fe60000010000 */
[----:B------:R-:W-:Y:S01]  /*e0e0*/  F2FP.PACK_AB R78, R201, R199 ;  /* 0x000000c7c94e723e */ /* 0x000fe200000000ff */
[----:B------:R-:W-:Y:S01]  /*e0f0*/  MUFU.EX2 R111, R109 ;  /* 0x0000006d006f7308 */ /* 0x000fe20000000800 */
[----:B------:R-:W-:Y:S01]  /*e100*/  F2FP.PACK_AB R77, R196, R161 ;  /* 0x000000a1c44d723e */ /* 0x000fe200000000ff */
[----:B------:R-:W-:Y:S01]  /*e110*/  FADD.FTZ R2, R155, R2 ;  /* 0x000000029b027221 */ /* 0x000fe20000010000 */
[----:B------:R-:W-:Y:S01]  /*e120*/  F2FP.PACK_AB R79, R200, R197 ;  /* 0x000000c5c84f723e */ /* 0x000fe200000000ff */
[----:B------:R-:W-:Y:S01]  /*e130*/  FADD.FTZ R3, R136, R69 ;  /* 0x0000004588037221 */ /* 0x000fe20000010000 */
[----:B------:R-:W-:Y:S01]  /*e140*/  F2FP.PACK_AB R83, R189, R170 ;  /* 0x000000aabd53723e */ /* 0x000fe200000000ff */
[----:B------:R-:W-:Y:S01]  /*e150*/  FADD.FTZ R2, R211, R2 ;  /* 0x00000002d3027221 */ /* 0x000fe20000010000 */
[----:B-1----:R-:W-:Y:S01]  /*e160*/  F2FP.PACK_AB R183, R103, R104 ;  /* 0x0000006867b7723e */ /* 0x002fe200000000ff */
[----:B------:R-:W-:Y:S01]  /*e170*/  FADD.FTZ R0, R137, R0 ;  /* 0x0000000089007221 */ /* 0x000fe20000010000 */
[----:B------:R-:W-:Y:S01]  /*e180*/  F2FP.PACK_AB R176, R101, R102 ;  /* 0x0000006665b0723e */ /* 0x000fe200000000ff */
[-C--:B------:R-:W-:Y:S01]  /*e190*/  HMMA.16816.F32 R4, R76, R84.reuse, R4 ;  /* 0x000000544c04723c */ /* 0x080fe20000001804 */
[----:B------:R-:W1:Y:S02]  /*e1a0*/  MUFU.EX2 R109, R114 ;  /* 0x00000072006d7308 */ /* 0x000e640000000800 */
[----:B----4-:R-:W-:Y:S01]  /*e1b0*/  F2FP.PACK_AB R181, R106, R108 ;  /* 0x0000006c6ab5723e */ /* 0x010fe200000000ff */
[----:B------:R-:W-:Y:S02]  /*e1c0*/  FADD.FTZ R3, R139, R3 ;  /* 0x000000038b037221 */ /* 0x000fe40000010000 */
[----:B------:R-:W-:Y:S02]  /*e1d0*/  FADD.FTZ R0, R138, R0 ;  /* 0x000000008a007221 */ /* 0x000fe40000010000 */
[C---:B------:R-:W-:Y:S04]  /*e1e0*/  HMMA.16816.F32 R8, R80.reuse, R84, R8 ;  /* 0x000000545008723c */ /* 0x040fe80000001808 */
[----:B------:R-:W-:Y:S02]  /*e1f0*/  FADD.FTZ R3, R141, R3 ;  /* 0x000000038d037221 */ /* 0x000fe40000010000 */
[----:B------:R-:W-:Y:S02]  /*e200*/  FADD.FTZ R69, R140, R0 ;  /* 0x000000008c457221 */ /* 0x000fe40000010000 */
[-C--:B------:R-:W-:Y:S04]  /*e210*/  HMMA.16816.F32 R12, R80, R86.reuse, R12 ;  /* 0x00000056500c723c */ /* 0x080fe8000000180c */
[----:B------:R-:W-:Y:S04]  /*e220*/  FADD.FTZ R0, R251, R68 ;  /* 0x00000044fb007221 */ /* 0x000fe80000010000 */
[C---:B------:R-:W-:Y:S01]  /*e230*/  HMMA.16816.F32 R16, R76.reuse, R86, R16 ;  /* 0x000000564c10723c */ /* 0x040fe20000001810 */
[----:B------:R-:W4:Y:S03]  /*e240*/  LDSM.16.MT88.4 R84, [R224+0x2800] ;  /* 0x00280000e054783b */ /* 0x000f260000004200 */
[----:B-1----:R-:W-:Y:S01]  /*e250*/  F2FP.PACK_AB R180, R109, R110 ;  /* 0x0000006e6db4723e */ /* 0x002fe200000000ff */
[----:B------:R-:W-:Y:S03]  /*e260*/  FADD.FTZ R0, R212, R0 ;  /* 0x00000000d4007221 */ /* 0x000fe60000010000 */
[-C--:B------:R-:W-:Y:S08]  /*e270*/  HMMA.16816.F32 R20, R76, R88.reuse, R20 ;  /* 0x000000584c14723c */ /* 0x080ff00000001814 */
[C---:B------:R-:W-:Y:S08]  /*e280*/  HMMA.16816.F32 R24, R80.reuse, R88, R24 ;  /* 0x000000585018723c */ /* 0x040ff00000001818 */
[-C--:B------:R-:W-:Y:S08]  /*e290*/  HMMA.16816.F32 R28, R80, R90.reuse, R28 ;  /* 0x0000005a501c723c */ /* 0x080ff0000000181c */
[C---:B------:R-:W-:Y:S01]  /*e2a0*/  HMMA.16816.F32 R32, R76.reuse, R90, R32 ;  /* 0x0000005a4c20723c */ /* 0x040fe20000001820 */
[----:B------:R-:W1:Y:S07]  /*e2b0*/  LDSM.16.MT88.4 R88, [R228+0x2800] ;  /* 0x00280000e458783b */ /* 0x000e6e0000004200 */
[-C--:B------:R-:W-:Y:S08]  /*e2c0*/  HMMA.16816.F32 R36, R76, R92.reuse, R36 ;  /* 0x0000005c4c24723c */ /* 0x080ff00000001824 */
[C---:B------:R-:W-:Y:S08]  /*e2d0*/  HMMA.16816.F32 R40, R80.reuse, R92, R40 ;  /* 0x0000005c5028723c */ /* 0x040ff00000001828 */
[-C--:B------:R-:W-:Y:S08]  /*e2e0*/  HMMA.16816.F32 R44, R80, R94.reuse, R44 ;  /* 0x0000005e502c723c */ /* 0x080ff0000000182c */
[C---:B------:R-:W-:Y:S01]  /*e2f0*/  HMMA.16816.F32 R48, R76.reuse, R94, R48 ;  /* 0x0000005e4c30723c */ /* 0x040fe20000001830 */
[----:B------:R-:W1:Y:S07]  /*e300*/  LDSM.16.MT88.4 R92, [R225+0x2800] ;  /* 0x00280000e15c783b */ /* 0x000e6e0000004200 */
[-C--:B---3--:R-:W-:Y:S08]  /*e310*/  HMMA.16816.F32 R52, R76, R96.reuse, R52 ;  /* 0x000000604c34723c */ /* 0x088ff00000001834 */
[C---:B------:R-:W-:Y:S08]  /*e320*/  HMMA.16816.F32 R56, R80.reuse, R96, R56 ;  /* 0x000000605038723c */ /* 0x040ff00000001838 */
[-C--:B------:R-:W-:Y:S07]  /*e330*/  HMMA.16816.F32 R60, R80, R98.reuse, R60 ;  /* 0x00000062503c723c */ /* 0x080fee000000183c */
[----:B------:R-:W-:Y:S01]  /*e340*/  F2FP.PACK_AB R80, R173, R174 ;  /* 0x000000aead50723e */ /* 0x000fe200000000ff */
[----:B------:R-:W-:Y:S01]  /*e350*/  HMMA.16816.F32 R64, R76, R98, R64 ;  /* 0x000000624c40723c */ /* 0x000fe20000001840 */
[----:B------:R-:W3:Y:S03]  /*e360*/  LDSM.16.MT88.4 R96, [R227+0x2800] ;  /* 0x00280000e360783b */ /* 0x000ee60000004200 */
[----:B------:R-:W-:Y:S02]  /*e370*/  F2FP.PACK_AB R81, R116, R172 ;  /* 0x000000ac7451723e */ /* 0x000fe400000000ff */
[----:B------:R-:W-:Y:S02]  /*e380*/  F2FP.PACK_AB R82, R115, R117 ;  /* 0x000000757352723e */ /* 0x000fe400000000ff */
[----:B------:R-:W-:Y:S04]  /*e390*/  F2FP.PACK_AB R76, R190, R171 ;  /* 0x000000abbe4c723e */ /* 0x000fe800000000ff */
[----:B------:R-:W-:Y:S02]  /*e3a0*/  F2FP.PACK_AB R77, R175, R188 ;  /* 0x000000bcaf4d723e */ /* 0x000fe400000000ff */
[----:B------:R-:W-:Y:S02]  /*e3b0*/  F2FP.PACK_AB R78, R186, R187 ;  /* 0x000000bbba4e723e */ /* 0x000fe400000000ff */
[----:B------:R-:W-:Y:S02]  /*e3c0*/  F2FP.PACK_AB R79, R184, R185 ;  /* 0x000000b9b84f723e */ /* 0x000fe400000000ff */
[----:B------:R-:W-:Y:S05]  /*e3d0*/  F2FP.PACK_AB R83, R111, R112 ;  /* 0x000000706f53723e */ /* 0x000fea00000000ff */
[-C--:B----4-:R-:W-:Y:S08]  /*e3e0*/  HMMA.16816.F32 R4, R76, R84.reuse, R4 ;  /* 0x000000544c04723c */ /* 0x090ff00000001804 */
[C---:B------:R-:W-:Y:S01]  /*e3f0*/  HMMA.16816.F32 R8, R80.reuse, R84, R8 ;  /* 0x000000545008723c */ /* 0x040fe20000001808 */
[----:B------:R4:W-:Y:S07]  /*e400*/  MUFU.EX2 R85, R150 ;  /* 0x0000009600557308 */ /* 0x0009ee0000000800 */
[-C--:B------:R-:W-:Y:S03]  /*e410*/  HMMA.16816.F32 R12, R80, R86.reuse, R12 ;  /* 0x00000056500c723c */ /* 0x080fe6000000180c */
[----:B------:R3:W3:Y:S05]  /*e420*/  MUFU.EX2 R84, R165 ;  /* 0x000000a500547308 */ /* 0x0006ea0000000800 */
[C---:B------:R-:W-:Y:S05]  /*e430*/  HMMA.16816.F32 R16, R76.reuse, R86, R16 ;  /* 0x000000564c10723c */ /* 0x040fea0000001810 */
[----:B------:R-:W-:Y:S03]  /*e440*/  MUFU.EX2 R87, R132 ;  /* 0x0000008400577308 */ /* 0x000fe60000000800 */
[-C--:B-1----:R-:W-:Y:S01]  /*e450*/  HMMA.16816.F32 R20, R76, R88.reuse, R20 ;  /* 0x000000584c14723c */ /* 0x082fe20000001814 */
[----:B----4-:R-:W-:Y:S06]  /*e460*/  LDSM.16.MT88.4 R148, [R228+0x3000] ;  /* 0x00300000e494783b */ /* 0x010fec0000004200 */
[----:B------:R1:W4:Y:S01]  /*e470*/  MUFU.EX2 R86, R135 ;  /* 0x0000008700567308 */ /* 0x0003220000000800 */
[C---:B------:R-:W-:Y:S01]  /*e480*/  HMMA.16816.F32 R24, R80.reuse, R88, R24 ;  /* 0x000000585018723c */ /* 0x040fe20000001818 */
[----:B---3--:R-:W-:Y:S03]  /*e490*/  LDSM.16.MT88.4 R164, [R225+0x3000] ;  /* 0x00300000e1a4783b */ /* 0x008fe60000004200 */
[----:B------:R-:W-:Y:S02]  /*e4a0*/  F2FP.PACK_AB R178, R84, R85 ;  /* 0x0000005554b2723e */ /* 0x000fe400000000ff */
[----:B--2---:R-:W-:Y:S02]  /*e4b0*/  ISETP.GT.AND P0, PT, R204, R191, PT ;  /* 0x000000bfcc00720c */ /* 0x004fe40003f04270 */
[-C--:B------:R-:W-:Y:S04]  /*e4c0*/  HMMA.16816.F32 R28, R80, R90.reuse, R28 ;  /* 0x0000005a501c723c */ /* 0x080fe8000000181c */
[----:B------:R-:W-:Y:S04]  /*e4d0*/  MOV R204, R242 ;  /* 0x000000f200cc7202 */ /* 0x000fe80000000f00 */
[C---:B------:R-:W-:Y:S01]  /*e4e0*/  HMMA.16816.F32 R32, R76.reuse, R90, R32 ;  /* 0x0000005a4c20723c */ /* 0x040fe20000001820 */
[----:B-1----:R-:W1:Y:S07]  /*e4f0*/  LDSM.16.MT88.4 R132, [R224+0x3000] ;  /* 0x00300000e084783b */ /* 0x002e6e0000004200 */
[-C--:B------:R-:W-:Y:S04]  /*e500*/  HMMA.16816.F32 R36, R76, R92.reuse, R36 ;  /* 0x0000005c4c24723c */ /* 0x080fe80000001824 */
[----:B----4-:R-:W-:Y:S04]  /*e510*/  F2FP.PACK_AB R177, R86, R87 ;  /* 0x0000005756b1723e */ /* 0x010fe800000000ff */
[C---:B------:R-:W-:Y:S08]  /*e520*/  HMMA.16816.F32 R40, R80.reuse, R92, R40 ;  /* 0x0000005c5028723c */ /* 0x040ff00000001828 */
[-C--:B------:R-:W-:Y:S08]  /*e530*/  HMMA.16816.F32 R44, R80, R94.reuse, R44 ;  /* 0x0000005e502c723c */ /* 0x080ff0000000182c */
[C---:B------:R-:W-:Y:S08]  /*e540*/  HMMA.16816.F32 R48, R76.reuse, R94, R48 ;  /* 0x0000005e4c30723c */ /* 0x040ff00000001830 */
[-C--:B------:R-:W-:Y:S08]  /*e550*/  HMMA.16816.F32 R52, R76, R96.reuse, R52 ;  /* 0x000000604c34723c */ /* 0x080ff00000001834 */
[C---:B------:R-:W-:Y:S08]  /*e560*/  HMMA.16816.F32 R56, R80.reuse, R96, R56 ;  /* 0x000000605038723c */ /* 0x040ff00000001838 */
[-C--:B------:R-:W-:Y:S08]  /*e570*/  HMMA.16816.F32 R60, R80, R98.reuse, R60 ;  /* 0x00000062503c723c */ /* 0x080ff0000000183c */
[----:B------:R-:W-:Y:S08]  /*e580*/  HMMA.16816.F32 R64, R76, R98, R64 ;  /* 0x000000624c40723c */ /* 0x000ff00000001840 */
[-C--:B-1----:R-:W-:Y:S01]  /*e590*/  HMMA.16816.F32 R120, R180, R132.reuse, R4 ;  /* 0x00000084b478723c */ /* 0x082fe20000001804 */
[----:B------:R-:W1:Y:S07]  /*e5a0*/  LDSM.16.MT88.4 R4, [R227+0x3000] ;  /* 0x00300000e304783b */ /* 0x000e6e0000004200 */
[C---:B------:R-:W-:Y:S07]  /*e5b0*/  HMMA.16816.F32 R124, R176.reuse, R132, R8 ;  /* 0x00000084b07c723c */ /* 0x040fee0000001808 */
[----:B------:R-:W-:Y:S01]  /*e5c0*/  FADD.FTZ R11, R244, R3 ;  /* 0x00000003f40b7221 */ /* 0x000fe20000010000 */
[-C--:B------:R-:W-:Y:S04]  /*e5d0*/  HMMA.16816.F32 R128, R176, R134.reuse, R12 ;  /* 0x00000086b080723c */ /* 0x080fe8000000180c */
        /* <DEDUP_REMOVED lines=79> */
[----:B------:R-:W-:Y:S01]  /*ead0*/  FADD.FTZ R0, R74, R0 ;  /* 0x000000004a007221 */ /* 0x000fe20000010000 */
[----:B------:R1:W-:Y:S04]  /*eae0*/  STL [R1+0x14], R3 ;  /* 0x0000140301007387 */ /* 0x0003e80000100800 */
[----:B------:R2:W-:Y:S04]  /*eaf0*/  STL [R1+0x18], R2 ;  /* 0x0000180201007387 */ /* 0x0005e80000100800 */
[----:B------:R2:W-:Y:S01]  /*eb00*/  STL [R1+0x1c], R0 ;  /* 0x00001c0001007387 */ /* 0x0005e20000100800 */
[----:B-1----:R-:W-:Y:S01]  /*eb10*/  IMAD.MOV.U32 R3, RZ, RZ, R73 ;  /* 0x000000ffff037224 */ /* 0x002fe200078e0049 */
[----:B------:R-:W-:-:S05]  /*eb20*/  @P0 BRA `(.L_x_1141) ;  /* 0xffff9b2000000947 */ /* 0x000fca000383ffff */
.L_x_1140:
[----:B-12---:R-:W2:Y:S02]  /*eb30*/  LDL R0, [R1+0x20] ;  /* 0x0000200001007983 */ /* 0x006ea40000100800 */
[----:B--2---:R-:W-:-:S13]  /*eb40*/  ISETP.GE.AND P0, PT, R242, R0, PT ;  /* 0x00000000f200720c */ /* 0x004fda0003f06270 */
[----:B------:R-:W-:Y:S05]  /*eb50*/  @!P0 BRA `(.L_x_1142) ;  /* 0x000055b000008947 */ /* 0x000fea0003800000 */
[----:B------:R-:W-:Y:S01]  /*eb60*/  IMAD.MOV.U32 R3, RZ, RZ, R72 ;  /* 0x000000ffff037224 */ /* 0x000fe200078e0048 */
[----:B------:R-:W-:Y:S01]  /*eb70*/  MOV R117, R70 ;  /* 0x0000004600757202 */ /* 0x000fe20000000f00 */
[----:B------:R-:W-:Y:S01]  /*eb80*/  IMAD.MOV.U32 R2, RZ, RZ, R73 ;  /* 0x000000ffff027224 */ /* 0x000fe200078e0049 */
[----:B------:R-:W-:Y:S02]  /*eb90*/  MOV R116, R71 ;  /* 0x0000004700747202 */ /* 0x000fe40000000f00 */
.L_x_1143:
[----:B--2---:R-:W2:Y:S01]  /*eba0*/  LDL R76, [R1+0x3c] ;  /* 0x00003c00014c7983 */ /* 0x004ea20000100800 */
[----:B------:R-:W-:Y:S04]  /*ebb0*/  DEPBAR.LE SB0, 0x0 ;  /* 0x000080000000791a */ /* 0x000fe80000000000 */
[----:B------:R-:W3:Y:S01]  /*ebc0*/  LDL.64 R74, [R1+0x30] ;  /* 0x00003000014a7983 */ /* 0x000ee20000100a00 */
[----:B------:R-:W-:Y:S01]  /*ebd0*/  WARPSYNC 0xffffffff ;  /* 0xffffffff00007948 */ /* 0x000fe20003800000 */
[----:B------:R-:W-:Y:S01]  /*ebe0*/  SHF.R.S32.HI R0, RZ, 0x1f, R242 ;  /* 0x0000001fff007819 */ /* 0x000fe200000114f2 */
[----:B------:R-:W-:Y:S01]  /*ebf0*/  IMAD.WIDE.U32 R72, R242, c[0x0][0x208], RZ ;  /* 0x00008200f2487a25 */ /* 0x000fe200078e00ff */
[----:B------:R-:W-:Y:S02]  /*ec00*/  MOV R78, c[0x0][0x208] ;  /* 0x00008200004e7a02 */ /* 0x000fe40000000f00 */
[----:B------:R-:W-:Y:S01]  /*ec10*/  BAR.SYNC.DEFER_BLOCKING 0x0 ;  /* 0x0000000000007b1d */ /* 0x000fe20000010000 */
[----:B------:R-:W-:Y:S01]  /*ec20*/  IMAD R0, R0, c[0x0][0x208], RZ ;  /* 0x0000820000007a24 */ /* 0x000fe200078e02ff */
[----:B------:R-:W-:Y:S02]  /*ec30*/  SHF.L.U32 R104, R78, 0x5, RZ ;  /* 0x000000054e687819 */ /* 0x000fe400000006ff */
[----:B------:R-:W-:Y:S01]  /*ec40*/  MOV R246, 0x5 ;  /* 0x0000000500f67802 */ /* 0x000fe20000000f00 */
[----:B------:R-:W-:Y:S03]  /*ec50*/  IMAD R0, R242, c[0x0][0x20c], R0 ;  /* 0x00008300f2007a24 */ /* 0x000fe600078e0200 */
[----:B-----5:R-:W-:Y:S02]  /*ec60*/  STL [R1+0x70], R230 ;  /* 0x000070e601007387 */ /* 0x020fe40000100800 */
[----:B------:R-:W-:Y:S02]  /*ec70*/  IADD3 R0, R73, R0, RZ ;  /* 0x0000000049007210 */ /* 0x000fe40007ffe0ff */
[----:B------:R-:W-:Y:S03]  /*ec80*/  STL [R1+0x74], R119 ;  /* 0x0000747701007387 */ /* 0x000fe60000100800 */
[----:B------:R-:W-:Y:S01]  /*ec90*/  IMAD R0, R0, 0x70, RZ ;  /* 0x0000007000007824 */ /* 0x000fe200078e02ff */
[----:B------:R-:W-:Y:S04]  /*eca0*/  STL [R1+0x78], R234 ;  /* 0x000078ea01007387 */ /* 0x000fe80000100800 */
[----:B------:R-:W-:Y:S04]  /*ecb0*/  STL [R1+0x7c], R233 ;  /* 0x00007ce901007387 */ /* 0x000fe80000100800 */
[----:B------:R-:W-:Y:S08]  /*ecc0*/  LDSM.16.M88.4 R112, [R230] ;  /* 0x00000000e670783b */ /* 0x000ff00000000200 */
[----:B------:R-:W1:Y:S08]  /*ecd0*/  LDSM.16.M88.4 R16, [R119] ;  /* 0x000000007710783b */ /* 0x000e700000000200 */
[----:B------:R-:W4:Y:S08]  /*ece0*/  LDSM.16.M88.4 R108, [R230+0x2000] ;  /* 0x00200000e66c783b */ /* 0x000f300000000200 */
[----:B------:R-:W1:Y:S08]  /*ecf0*/  LDSM.16.M88.4 R32, [R119+0x800] ;  /* 0x000800007720783b */ /* 0x000e700000000200 */
[----:B------:R-:W1:Y:S08]  /*ed00*/  LDSM.16.M88.4 R48, [R119+0x1000] ;  /* 0x001000007730783b */ /* 0x000e700000000200 */
        /* <DEDUP_REMOVED lines=9> */
[----:B------:R-:W1:Y:S08]  /*eda0*/  LDSM.16.M88.4 R208, [R238] ;  /* 0x00000000eed0783b */ /* 0x000e700000000200 */
[----:B------:R-:W2:Y:S08]  /*edb0*/  LDSM.16.M88.4 R212, [R237] ;  /* 0x00000000edd4783b */ /* 0x000eb00000000200 */
[----:B------:R-:W2:Y:S08]  /*edc0*/  LDSM.16.M88.4 R216, [R236] ;  /* 0x00000000ecd8783b */ /* 0x000eb00000000200 */
[----:B------:R-:W2:Y:S08]  /*edd0*/  LDSM.16.M88.4 R220, [R235] ;  /* 0x00000000ebdc783b */ /* 0x000eb00000000200 */
[----:B------:R-:W-:Y:S04]  /*ede0*/  STL [R1+0x80], R240 ;  /* 0x000080f001007387 */ /* 0x000fe80000100800 */
[----:B------:R-:W-:Y:S04]  /*edf0*/  STL [R1+0x84], R239 ;  /* 0x000084ef01007387 */ /* 0x000fe80000100800 */
[----:B------:R-:W-:Y:S01]  /*ee00*/  STL [R1+0x88], R238 ;  /* 0x000088ee01007387 */ /* 0x000fe20000100800 */
[-C--:B-1----:R-:W-:Y:S08]  /*ee10*/  HMMA.16816.F32 R4, R112, R16.reuse, RZ ;  /* 0x000000107004723c */ /* 0x082ff000000018ff */
[C---:B----4-:R-:W-:Y:S08]  /*ee20*/  HMMA.16816.F32 R8, R108.reuse, R16, RZ ;  /* 0x000000106c08723c */ /* 0x050ff000000018ff */
        /* <DEDUP_REMOVED lines=11> */
[C---:B------:R-:W-:Y:S04]  /*eee0*/  HMMA.16816.F32 R56, R108.reuse, R64, RZ ;  /* 0x000000406c38723c */ /* 0x040fe800000018ff */
[----:B--2---:R-:W-:Y:S04]  /*eef0*/  MOV R77, R76 ;  /* 0x0000004c004d7202 */ /* 0x004fe80000000f00 */
[-C--:B------:R-:W-:Y:S01]  /*ef00*/  HMMA.16816.F32 R60, R108, R66.reuse, RZ ;  /* 0x000000426c3c723c */ /* 0x080fe200000018ff */
[----:B---3--:R-:W-:Y:S07]  /*ef10*/  MOV R76, R74 ;  /* 0x0000004a004c7202 */ /* 0x008fee0000000f00 */
[C---:B------:R-:W-:Y:S04]  /*ef20*/  HMMA.16816.F32 R64, R112.reuse, R66, RZ ;  /* 0x000000427040723c */ /* 0x040fe800000018ff */
[----:B------:R-:W-:Y:S04]  /*ef30*/  IMAD.WIDE.U32 R76, R72, 0x70, R76 ;  /* 0x00000070484c7825 */ /* 0x000fe800078e004c */
[-C--:B------:R-:W-:Y:S01]  /*ef40*/  HMMA.16816.F32 R68, R112, R80.reuse, RZ ;  /* 0x000000507044723c */ /* 0x080fe200000018ff */
[----:B------:R-:W-:Y:S03]  /*ef50*/  LEA R90, P0, R76, c[0x0][0x1f8], 0x1 ;  /* 0x00007e004c5a7a11 */ /* 0x000fe600078008ff */
[----:B------:R-:W-:Y:S02]  /*ef60*/  IADD3 R0, R77, R0, RZ ;  /* 0x000000004d007210 */ /* 0x000fe40007ffe0ff */
[----:B------:R-:W-:Y:S02]  /*ef70*/  IADD3 R88, P1, R90, R104, RZ ;  /* 0x000000685a587210 */ /* 0x000fe40007f3e0ff */
[----:B------:R-:W-:Y:S01]  /*ef80*/  LEA.HI.X R91, R76, c[0x0][0x1fc], R0, 0x1, P0 ;  /* 0x00007f004c5b7a11 */ /* 0x000fe200000f0c00 */
[C---:B------:R-:W-:Y:S03]  /*ef90*/  HMMA.16816.F32 R72, R108.reuse, R80, RZ ;  /* 0x000000506c48723c */ /* 0x040fe600000018ff */
[----:B------:R-:W-:Y:S01]  /*efa0*/  SHF.L.U64.HI R0, R78, R246, c[0x0][0x20c] ;  /* 0x000083004e007619 */ /* 0x000fe200000102f6 */
[----:B------:R-:W-:Y:S01]  /*efb0*/  @!PT LDS RZ, [RZ] ;  /* 0x00000000fffff984 */ /* 0x000fe20000000800 */
[----:B------:R-:W-:Y:S01]  /*efc0*/  @!PT LDS RZ, [RZ] ;  /* 0x00000000fffff984 */ /* 0x000fe20000000800 */
[----:B------:R-:W-:Y:S01]  /*efd0*/  @!PT LDS RZ, [RZ] ;  /* 0x00000000fffff984 */ /* 0x000fe20000000800 */
[----:B------:R1:W-:Y:S01]  /*efe0*/  LDGSTS.E.BYPASS.LTC128B.128 [R241+0x100], [R90.64], !P6 ;  /* 0x001000005af17fae */ /* 0x0003e2000f101d48 */
[----:B------:R-:W-:Y:S02]  /*eff0*/  IADD3 R94, P0, R88, R104, RZ ;  /* 0x00000068585e7210 */ /* 0x000fe40007f1e0ff */
[----:B------:R-:W-:Y:S01]  /*f000*/  IADD3.X R89, R91, R0, RZ, P1, !PT ;  /* 0x000000005b597210 */ /* 0x000fe20000ffe4ff */
[-C--:B------:R-:W-:Y:S01]  /*f010*/  HMMA.16816.F32 R76, R108, R82.reuse, RZ ;  /* 0x000000526c4c723c */ /* 0x080fe200000018ff */
[----:B------:R-:W-:Y:S03]  /*f020*/  IADD3 R92, P1, R94, R104, RZ ;  /* 0x000000685e5c7210 */ /* 0x000fe60007f3e0ff */
[----:B------:R1:W-:Y:S01]  /*f030*/  LDGSTS.E.BYPASS.LTC128B.128 [R241+0x900], [R88.64], !P6 ;  /* 0x0090000058f17fae */ /* 0x0003e2000f101d48 */
[----:B------:R-:W-:Y:S02]  /*f040*/  IADD3.X R95, R89, R0, RZ, P0, !PT ;  /* 0x00000000595f7210 */ /* 0x000fe400007fe4ff */
[----:B------:R-:W-:Y:S01]  /*f050*/  IADD3 R102, P0, R92, R104, RZ ;  /* 0x000000685c667210 */ /* 0x000fe20007f1e0ff */
[C---:B------:R-:W-:Y:S04]  /*f060*/  HMMA.16816.F32 R80, R112.reuse, R82, RZ ;  /* 0x000000527050723c */ /* 0x040fe800000018ff */
[----:B------:R2:W-:Y:S01]  /*f070*/  LDGSTS.E.BYPASS.LTC128B.128 [R241+0x1100], [R94.64], !P6 ;  /* 0x011000005ef17fae */ /* 0x0005e2000f101d48 */
[-C--:B------:R-:W-:Y:S03]  /*f080*/  IADD3.X R93, R95, R0.reuse, RZ, P1, !PT ;  /* 0x000000005f5d7210 */ /* 0x080fe60000ffe4ff */
[-C--:B------:R-:W-:Y:S01]  /*f090*/  HMMA.16816.F32 R84, R112, R96.reuse, RZ ;  /* 0x000000607054723c */ /* 0x080fe200000018ff */
[----:B------:R-:W-:Y:S03]  /*f0a0*/  IADD3.X R103, R93, R0, RZ, P0, !PT ;  /* 0x000000005d677210 */ /* 0x000fe600007fe4ff */
[----:B------:R2:W-:Y:S01]  /*f0b0*/  LDGSTS.E.BYPASS.LTC128B.128 [R241+0x1900], [R92.64], !P6 ;  /* 0x019000005cf17fae */ /* 0x0005e2000f101d48 */
[----:B------:R-:W-:Y:S04]  /*f0c0*/  IADD3 R100, P0, R102, R104, RZ ;  /* 0x0000006866647210 */ /* 0x000fe80007f1e0ff */
[----:B------:R-:W-:Y:S03]  /*f0d0*/  IADD3.X R101, R103, R0, RZ, P0, !PT ;  /* 0x0000000067657210 */ /* 0x000fe600007fe4ff */
[----:B------:R3:W-:Y:S01]  /*f0e0*/  LDGSTS.E.BYPASS.LTC128B.128 [R241+0x2100], [R102.64], !P6 ;  /* 0x0210000066f17fae */ /* 0x0007e2000f101d48 */
[C---:B-1----:R-:W-:Y:S07]  /*f0f0*/  HMMA.16816.F32 R88, R108.reuse, R96, RZ ;  /* 0x000000606c58723c */ /* 0x042fee00000018ff */
[----:B------:R1:W-:Y:S01]  /*f100*/  LDGSTS.E.BYPASS.LTC128B.128 [R241+0x2900], [R100.64], !P6 ;  /* 0x0290000064f17fae */ /* 0x0003e2000f101d48 */
[-C--:B--2---:R-:W-:Y:S01]  /*f110*/  HMMA.16816.F32 R92, R108, R98.reuse, RZ ;  /* 0x000000626c5c723c */ /* 0x084fe200000018ff */
[----:B---3--:R-:W-:Y:S07]  /*f120*/  IADD3 R102, P0, R100, R104, RZ ;  /* 0x0000006864667210 */ /* 0x008fee0007f1e0ff */
[C---:B------:R-:W-:Y:S04]  /*f130*/  HMMA.16816.F32 R96, R112.reuse, R98, RZ ;  /* 0x000000627060723c */ /* 0x040fe800000018ff */
[----:B------:R-:W-:Y:S05]  /*f140*/  IADD3.X R103, R101, R0, RZ, P0, !PT ;  /* 0x0000000065677210 */ /* 0x000fea00007fe4ff */
[----:B------:R1:W-:Y:S08]  /*f150*/  LDGSTS.E.BYPASS.LTC128B.128 [R241+0x3100], [R102.64], !P6 ;  /* 0x0310000066f17fae */ /* 0x0003f0000f101d48 */
[----:B------:R-:W0:Y:S01]  /*f160*/  LDGDEPBAR ;  /* 0x00000000000079af */ /* 0x000e220000000000 */
[-C--:B-1----:R-:W-:Y:S08]  /*f170*/  HMMA.16816.F32 R100, R112, R184.reuse, RZ ;  /* 0x000000b87064723c */ /* 0x082ff000000018ff */
[C---:B------:R-:W-:Y:S08]  /*f180*/  HMMA.16816.F32 R104, R108.reuse, R184, RZ ;  /* 0x000000b86c68723c */ /* 0x040ff000000018ff */
[-C--:B------:R-:W-:Y:S08]  /*f190*/  HMMA.16816.F32 R108, R108, R186.reuse, RZ ;  /* 0x000000ba6c6c723c */ /* 0x080ff000000018ff */
[----:B------:R-:W-:Y:S01]  /*f1a0*/  HMMA.16816.F32 R112, R112, R186, RZ ;  /* 0x000000ba7070723c */ /* 0x000fe200000018ff */
[----:B------:R-:W-:Y:S07]  /*f1b0*/  LDSM.16.M88.4 R184, [R231] ;  /* 0x00000000e7b8783b */ /* 0x000fee0000000200 */
[-C--:B------:R-:W-:Y:S08]  /*f1c0*/  HMMA.16816.F32 R4, R188, R192.reuse, R4 ;  /* 0x000000c0bc04723c */ /* 0x080ff00000001804 */
[C---:B------:R-:W-:Y:S08]  /*f1d0*/  HMMA.16816.F32 R8, R196.reuse, R192, R8 ;  /* 0x000000c0c408723c */ /* 0x040ff00000001808 */
[-C--:B------:R-:W-:Y:S08]  /*f1e0*/  HMMA.16816.F32 R12, R196, R194.reuse, R12 ;  /* 0x000000c2c40c723c */ /* 0x080ff0000000180c */
[C---:B------:R-:W-:Y:S01]  /*f1f0*/  HMMA.16816.F32 R16, R188.reuse, R194, R16 ;  /* 0x000000c2bc10723c */ /* 0x040fe20000001810 */
[----:B------:R-:W1:Y:S07]  /*f200*/  LDSM.16.M88.4 R192, [R229] ;  /* 0x00000000e5c0783b */ /* 0x000e6e0000000200 */
        /* <DEDUP_REMOVED lines=14> */
[----:B------:R-:W4:Y:S07]  /*f2f0*/  LDSM.16.M88.4 R208, [R229+0x1000] ;  /* 0x00100000e5d0783b */ /* 0x000f2e0000000200 */
[-C--:B------:R-:W-:Y:S08]  /*f300*/  HMMA.16816.F32 R68, R188, R212.reuse, R68 ;  /* 0x000000d4bc44723c */ /* 0x080ff00000001844 */
[C---:B------:R-:W-:Y:S08]  /*f310*/  HMMA.16816.F32 R72, R196.reuse, R212, R72 ;  /* 0x000000d4c448723c */ /* 0x040ff00000001848 */
[-C--:B------:R-:W-:Y:S08]  /*f320*/  HMMA.16816.F32 R76, R196, R214.reuse, R76 ;  /* 0x000000d6c44c723c */ /* 0x080ff0000000184c */
[C---:B------:R-:W-:Y:S01]  /*f330*/  HMMA.16816.F32 R80, R188.reuse, R214, R80 ;  /* 0x000000d6bc50723c */ /* 0x040fe20000001850 */
[----:B------:R-:W-:Y:S07]  /*f340*/  LDSM.16.M88.4 R212, [R232] ;  /* 0x00000000e8d4783b */ /* 0x000fee0000000200 */
        /* <DEDUP_REMOVED lines=24> */
[C---:B------:R-:W-:Y:S08]  /*f4d0*/  HMMA.16816.F32 R48, R184.reuse, R210, R48 ;  /* 0x000000d2b830723c */ /* 0x040ff00000001830 */
[-C--:B------:R-:W-:Y:S08]  /*f4e0*/  HMMA.16816.F32 R52, R184, R188.reuse, R52 ;  /* 0x000000bcb834723c */ /* 0x080ff00000001834 */
[C---:B------:R-:W-:Y:S08]  /*f4f0*/  HMMA.16816.F32 R56, R200.reuse, R188, R56 ;  /* 0x000000bcc838723c */ /* 0x040ff00000001838 */
[-C--:B------:R-:W-:Y:S08]  /*f500*/  HMMA.16816.F32 R60, R200, R190.reuse, R60 ;  /* 0x000000bec83c723c */ /* 0x080ff0000000183c */
[C---:B------:R-:W-:Y:S01]  /*f510*/  HMMA.16816.F32 R64, R184.reuse, R190, R64 ;  /* 0x000000beb840723c */ /* 0x040fe20000001840 */
[----:B------:R-:W3:Y:S07]  /*f520*/  LDSM.16.M88.4 R188, [R232+0x2000] ;  /* 0x00200000e8bc783b */ /* 0x000eee0000000200 */
        /* <DEDUP_REMOVED lines=11> */
[----:B------:R-:W-:Y:S08]  /*f5e0*/  HMMA.16816.F32 R112, R184, R206, R112 ;  /* 0x000000ceb870723c */ /* 0x000ff00000001870 */
[-C--:B------:R-:W-:Y:S08]  /*f5f0*/  HMMA.16816.F32 R4, R212, R216.reuse, R4 ;  /* 0x000000d8d404723c */ /* 0x080ff00000001804 */
        /* <DEDUP_REMOVED lines=23> */
[----:B------:R-:W-:Y:S09]  /*f770*/  FMUL.FTZ R19, R19, c[0x0][0x320] ;  /* 0x0000c80013137a20 */ /* 0x000ff20000410000 */
[----:B------:R1:W-:Y:S10]  /*f780*/  MUFU.TANH R185, R7 ;  /* 0x0000000700b97308 */ /* 0x0003f40000002400 */
[----:B------:R-:W-:Y:S10]  /*f790*/  MUFU.TANH R13, R13 ;  /* 0x0000000d000d7308 */ /* 0x000ff40000002400 */
[----:B------:R-:W3:Y:S01]  /*f7a0*/  MUFU.TANH R193, R8 ;  /* 0x0000000800c17308 */ /* 0x000ee20000002400 */
[----:B-1----:R-:W1:Y:S09]  /*f7b0*/  LDSM.16.M88.4 R4, [R226+0x800] ;  /* 0x00080000e204783b */ /* 0x002e720000000200 */
[----:B------:R-:W-:Y:S10]  /*f7c0*/  MUFU.TANH R14, R14 ;  /* 0x0000000e000e7308 */ /* 0x000ff40000002400 */
[----:B------:R-:W4:Y:S10]  /*f7d0*/  MUFU.TANH R192, R9 ;  /* 0x0000000900c07308 */ /* 0x000f340000002400 */
[----:B------:R-:W-:Y:S10]  /*f7e0*/  MUFU.TANH R15, R15 ;  /* 0x0000000f000f7308 */ /* 0x000ff40000002400 */
[----:B------:R-:W-:Y:S01]  /*f7f0*/  MUFU.TANH R195, R10 ;  /* 0x0000000a00c37308 */ /* 0x000fe20000002400 */
[-C--:B-1----:R-:W-:Y:S09]  /*f800*/  HMMA.16816.F32 R20, R212, R4.reuse, R20 ;  /* 0x00000004d414723c */ /* 0x082ff20000001814 */
[----:B------:R1:W-:Y:S01]  /*f810*/  MUFU.TANH R194, R11 ;  /* 0x0000000b00c27308 */ /* 0x0003e20000002400 */
[C---:B------:R-:W-:Y:S09]  /*f820*/  HMMA.16816.F32 R24, R188.reuse, R4, R24 ;  /* 0x00000004bc18723c */ /* 0x040ff20000001818 */
[----:B------:R-:W2:Y:S01]  /*f830*/  MUFU.TANH R18, R18 ;  /* 0x0000001200127308 */ /* 0x000ea20000002400 */
[-C--:B------:R-:W-:Y:S04]  /*f840*/  HMMA.16816.F32 R28, R188, R6.reuse, R28 ;  /* 0x00000006bc1c723c */ /* 0x080fe8000000181c */
[----:B------:R-:W-:Y:S04]  /*f850*/  FMUL.FTZ R22, R22, c[0x0][0x320] ;  /* 0x0000c80016167a20 */ /* 0x000fe80000410000 */
[C---:B------:R-:W-:Y:S01]  /*f860*/  HMMA.16816.F32 R32, R212.reuse, R6, R32 ;  /* 0x00000006d420723c */ /* 0x040fe20000001820 */
[----:B------:R-:W-:Y:S01]  /*f870*/  MUFU.TANH R16, R16 ;  /* 0x0000001000107308 */ /* 0x000fe20000002400 */
[----:B------:R-:W-:Y:S02]  /*f880*/  LDSM.16.M88.4 R4, [R226+0x1800] ;  /* 0x00180000e204783b */ /* 0x000fe40000000200 */
[----:B------:R-:W-:Y:S02]  /*f890*/  FMUL.FTZ R20, R20, c[0x0][0x320] ;  /* 0x0000c80014147a20 */ /* 0x000fe40000410000 */
[----:B------:R-:W-:Y:S02]  /*f8a0*/  FMUL.FTZ R23, R23, c[0x0][0x320] ;  /* 0x0000c80017177a20 */ /* 0x000fe40000410000 */
[----:B------:R-:W-:Y:S02]  /*f8b0*/  FMUL.FTZ R21, R21, c[0x0][0x320] ;  /* 0x0000c80015157a20 */ /* 0x000fe40000410000 */
[----:B-1----:R-:W1:Y:S01]  /*f8c0*/  LDSM.16.M88.4 R8, [R226+0x1000] ;  /* 0x00100000e208783b */ /* 0x002e620000000200 */
        /* <DEDUP_REMOVED lines=14> */
[----:B------:R-:W-:Y:S07]  /*f9b0*/  FMUL.FTZ R34, R34, c[0x0][0x320] ;  /* 0x0000c80022227a20 */ /* 0x000fee0000410000 */
[----:B------:R-:W-:Y:S01]  /*f9c0*/  MUFU.TANH R30, R30 ;  /* 0x0000001e001e7308 */ /* 0x000fe20000002400 */
[-C--:B-1----:R-:W-:Y:S09]  /*f9d0*/  HMMA.16816.F32 R36, R212, R8.reuse, R36 ;  /* 0x00000008d424723c */ /* 0x082ff20000001824 */
[----:B------:R-:W1:Y:S01]  /*f9e0*/  MUFU.TANH R22, R22 ;  /* 0x0000001600167308 */ /* 0x000e620000002400 */
[C---:B------:R-:W-:Y:S09]  /*f9f0*/  HMMA.16816.F32 R40, R188.reuse, R8, R40 ;  /* 0x00000008bc28723c */ /* 0x040ff20000001828 */
[----:B------:R-:W-:Y:S01]  /*fa00*/  MUFU.TANH R20, R20 ;  /* 0x0000001400147308 */ /* 0x000fe20000002400 */
[-C--:B------:R-:W-:Y:S09]  /*fa10*/  HMMA.16816.F32 R44, R188, R10.reuse, R44 ;  /* 0x0000000abc2c723c */ /* 0x080ff2000000182c */
[----:B------:R-:W1:Y:S01]  /*fa20*/  MUFU.TANH R23, R23 ;  /* 0x0000001700177308 */ /* 0x000e620000002400 */
[C---:B------:R-:W-:Y:S01]  /*fa30*/  HMMA.16816.F32 R48, R212.reuse, R10, R48 ;  /* 0x0000000ad430723c */ /* 0x040fe20000001830 */
[----:B------:R-:W1:Y:S03]  /*fa40*/  LDSM.16.M88.4 R8, [R226+0x2000] ;  /* 0x00200000e208783b */ /* 0x000e660000000200 */
[----:B------:R-:W-:Y:S02]  /*fa50*/  FMUL.FTZ R38, R38, c[0x0][0x320] ;  /* 0x0000c80026267a20 */ /* 0x000fe40000410000 */
[----:B------:R-:W-:Y:S03]  /*fa60*/  FMUL.FTZ R36, R36, c[0x0][0x320] ;  /* 0x0000c80024247a20 */ /* 0x000fe60000410000 */
[----:B------:R-:W1:Y:S01]  /*fa70*/  MUFU.TANH R24, R24 ;  /* 0x0000001800187308 */ /* 0x000e620000002400 */
[-C--:B------:R-:W-:Y:S03]  /*fa80*/  HMMA.16816.F32 R52, R212, R4.reuse, R52 ;  /* 0x00000004d434723c */ /* 0x080fe60000001834 */
[----:B------:R-:W-:Y:S02]  /*fa90*/  FMUL.FTZ R39, R39, c[0x0][0x320] ;  /* 0x0000c80027277a20 */ /* 0x000fe40000410000 */
[----:B------:R-:W-:Y:S03]  /*faa0*/  FMUL.FTZ R37, R37, c[0x0][0x320] ;  /* 0x0000c80025257a20 */ /* 0x000fe60000410000 */
[C---:B------:R-:W-:Y:S01]  /*fab0*/  HMMA.16816.F32 R56, R188.reuse, R4, R56 ;  /* 0x00000004bc38723c */ /* 0x040fe20000001838 */
[----:B------:R-:W1:Y:S03]  /*fac0*/  MUFU.TANH R21, R21 ;  /* 0x0000001500157308 */ /* 0x000e660000002400 */
[----:B------:R-:W-:Y:S02]  /*fad0*/  FMUL.FTZ R47, R47, c[0x0][0x320] ;  /* 0x0000c8002f2f7a20 */ /* 0x000fe40000410000 */
[----:B------:R-:W-:Y:S02]  /*fae0*/  FMUL.FTZ R40, R40, c[0x0][0x320] ;  /* 0x0000c80028287a20 */ /* 0x000fe40000410000 */
[-C--:B------:R-:W-:Y:S03]  /*faf0*/  HMMA.16816.F32 R60, R188, R6.reuse, R60 ;  /* 0x00000006bc3c723c */ /* 0x080fe6000000183c */
[----:B------:R-:W2:Y:S01]  /*fb00*/  MUFU.TANH R25, R25 ;  /* 0x0000001900197308 */ /* 0x000ea20000002400 */
[----:B------:R-:W-:Y:S02]  /*fb10*/  FMUL.FTZ R48, R48, c[0x0][0x320] ;  /* 0x0000c80030307a20 */ /* 0x000fe40000410000 */
[----:B------:R-:W-:Y:S02]  /*fb20*/  FMUL.FTZ R49, R49, c[0x0][0x320] ;  /* 0x0000c80031317a20 */ /* 0x000fe40000410000 */
[C---:B------:R-:W-:Y:S01]  /*fb30*/  HMMA.16816.F32 R64, R212.reuse, R6, R64 ;  /* 0x00000006d440723c */ /* 0x040fe20000001840 */
[----:B------:R-:W2:Y:S03]  /*fb40*/  LDSM.16.M88.4 R4, [R226+0x2800] ;  /* 0x00280000e204783b */ /* 0x000ea60000000200 */
[----:B------:R-:W-:Y:S01]  /*fb50*/  FMUL.FTZ R54, R54, c[0x0][0x320] ;  /* 0x0000c80036367a20 */ /* 0x000fe20000410000 */
        /* <DEDUP_REMOVED lines=11> */
[----:B------:R-:W-:Y:S01]  /*fc10*/  MUFU.TANH R28, R28 ;  /* 0x0000001c001c7308 */ /* 0x000fe20000002400 */
[-C--:B------:R-:W-:Y:S03]  /*fc20*/  HMMA.16816.F32 R76, R188, R10.reuse, R76 ;  /* 0x0000000abc4c723c */ /* 0x080fe6000000184c */
[----:B------:R-:W-:Y:S02]  /*fc30*/  FMUL.FTZ R66, R66, c[0x0][0x320] ;  /* 0x0000c80042427a20 */ /* 0x000fe40000410000 */
[----:B------:R-:W-:Y:S02]  /*fc40*/  FMUL.FTZ R64, R64, c[0x0][0x320] ;  /* 0x0000c80040407a20 */ /* 0x000fe40000410000 */
[----:B------:R-:W-:Y:S01]  /*fc50*/  FMUL.FTZ R70, R70, c[0x0][0x320] ;  /* 0x0000c80046467a20 */ /* 0x000fe20000410000 */
[C---:B------:R-:W-:Y:S01]  /*fc60*/  HMMA.16816.F32 R80, R212.reuse, R10, R80 ;  /* 0x0000000ad450723c */ /* 0x040fe20000001850 */
[----:B------:R-:W1:Y:S01]  /*fc70*/  MUFU.TANH R35, R35 ;  /* 0x0000002300237308 */ /* 0x000e620000002400 */
[----:B------:R-:W1:Y:S01]  /*fc80*/  LDSM.16.M88.4 R8, [R226+0x3000] ;  /* 0x00300000e208783b */ /* 0x000e620000000200 */
[----:B------:R-:W-:Y:S04]  /*fc90*/  DEPBAR.LE SB0, 0x0 ;  /* 0x000080000000791a */ /* 0x000fe80000000000 */
[----:B------:R-:W-:Y:S01]  /*fca0*/  FMUL.FTZ R73, R73, c[0x0][0x320] ;  /* 0x0000c80049497a20 */ /* 0x000fe20000410000 */
[-C--:B--2---:R-:W-:Y:S03]  /*fcb0*/  HMMA.16816.F32 R84, R212, R4.reuse, R84 ;  /* 0x00000004d454723c */ /* 0x084fe60000001854 */
[----:B------:R2:W-:Y:S01]  /*fcc0*/  MUFU.TANH R239, R73 ;  /* 0x0000004900ef7308 */ /* 0x0005e20000002400 */
[----:B------:R-:W-:Y:S01]  /*fcd0*/  BAR.SYNC.DEFER_BLOCKING 0x0 ;  /* 0x0000000000007b1d */ /* 0x000fe20000010000 */
[----:B------:R-:W-:Y:S02]  /*fce0*/  FMUL.FTZ R65, R65, c[0x0][0x320] ;  /* 0x0000c80041417a20 */ /* 0x000fe40000410000 */
[----:B------:R-:W-:Y:S01]  /*fcf0*/  FMUL.FTZ R71, R71, c[0x0][0x320] ;  /* 0x0000c80047477a20 */ /* 0x000fe20000410000 */
[C---:B------:R-:W-:Y:S04]  /*fd00*/  HMMA.16816.F32 R88, R188.reuse, R4, R88 ;  /* 0x00000004bc58723c */ /* 0x040fe80000001858 */
[----:B------:R-:W-:Y:S01]  /*fd10*/  FMUL.FTZ R76, R76, c[0x0][0x320] ;  /* 0x0000c8004c4c7a20 */ /* 0x000fe20000410000 */
[----:B------:R-:W1:Y:S01]  /*fd20*/  MUFU.TANH R33, R33 ;  /* 0x0000002100217308 */ /* 0x000e620000002400 */
[----:B------:R-:W-:Y:S01]  /*fd30*/  FMUL.FTZ R77, R77, c[0x0][0x320] ;  /* 0x0000c8004d4d7a20 */ /* 0x000fe20000410000 */
[----:B------:R-:W-:Y:S01]  /*fd40*/  FMNMX.FTZ R4, R186, R3, !PT ;  /* 0x00000003ba047209 */ /* 0x000fe20007810000 */
[-C--:B------:R-:W-:Y:S04]  /*fd50*/  HMMA.16816.F32 R92, R188, R6.reuse, R92 ;  /* 0x00000006bc5c723c */ /* 0x080fe8000000185c */
[----:B---3--:R-:W-:Y:S01]  /*fd60*/  FMNMX.FTZ R5, R193, R116, !PT ;  /* 0x00000074c1057209 */ /* 0x008fe20007810000 */
[----:B------:R-:W-:Y:S02]  /*fd70*/  FMUL.FTZ R80, R80, c[0x0][0x320] ;  /* 0x0000c80050507a20 */ /* 0x000fe40000410000 */
[----:B------:R-:W-:Y:S01]  /*fd80*/  MUFU.TANH R29, R29 ;  /* 0x0000001d001d7308 */ /* 0x000fe20000002400 */
[C---:B------:R-:W-:Y:S04]  /*fd90*/  HMMA.16816.F32 R96, R212.reuse, R6, R96 ;  /* 0x00000006d460723c */ /* 0x040fe80000001860 */
[----:B--2---:R-:W-:Y:S01]  /*fda0*/  FMNMX.FTZ R73, R118, R0, !PT ;  /* 0x0000000076497209 */ /* 0x004fe20007810000 */
[----:B------:R-:W-:Y:S01]  /*fdb0*/  FMUL.FTZ R81, R81, c[0x0][0x320] ;  /* 0x0000c80051517a20 */ /* 0x000fe20000410000 */
[----:B------:R-:W-:Y:S01]  /*fdc0*/  FMNMX.FTZ R0, R185, R4, !PT ;  /* 0x00000004b9007209 */ /* 0x000fe20007810000 */
[----:B------:R-:W-:Y:S01]  /*fdd0*/  FMUL.FTZ R82, R82, c[0x0][0x320] ;  /* 0x0000c80052527a20 */ /* 0x000fe20000410000 */
[----:B----4-:R-:W-:Y:S01]  /*fde0*/  FMNMX.FTZ R4, R192, R5, !PT ;  /* 0x00000005c0047209 */ /* 0x010fe20007810000 */
[----:B------:R-:W2:Y:S01]  /*fdf0*/  MUFU.TANH R38, R38 ;  /* 0x0000002600267308 */ /* 0x000ea20000002400 */
[-C--:B-1----:R-:W-:Y:S03]  /*fe00*/  HMMA.16816.F32 R100, R212, R8.reuse, R100 ;  /* 0x00000008d464723c */ /* 0x082fe60000001864 */
[----:B------:R-:W-:Y:S01]  /*fe10*/  FMNMX.FTZ R0, R18, R0, !PT ;  /* 0x0000000012007209 */ /* 0x000fe20007810000 */
[----:B------:R-:W-:Y:S01]  /*fe20*/  FMUL.FTZ R90, R90, c[0x0][0x320] ;  /* 0x0000c8005a5a7a20 */ /* 0x000fe20000410000 */
[----:B------:R-:W-:Y:S01]  /*fe30*/  FMNMX.FTZ R4, R12, R4, !PT ;  /* 0x000000040c047209 */ /* 0x000fe20007810000 */
[----:B------:R-:W-:Y:S01]  /*fe40*/  FMUL.FTZ R91, R91, c[0x0][0x320] ;  /* 0x0000c8005b5b7a20 */ /* 0x000fe20000410000 */
[----:B------:R-:W-:Y:S01]  /*fe50*/  FMNMX.FTZ R0, R19, R0, !PT ;  /* 0x0000000013007209 */ /* 0x000fe20007810000 */
[C---:B------:R-:W-:Y:S01]  /*fe60*/  HMMA.16816.F32 R104, R188.reuse, R8, R104 ;  /* 0x00000008bc68723c */ /* 0x040fe20000001868 */
[----:B------:R-:W1:Y:S03]  /*fe70*/  MUFU.TANH R36, R36 ;  /* 0x0000002400247308 */ /* 0x000e660000002400 */
[----:B------:R-:W-:Y:S01]  /*fe80*/  FMNMX.FTZ R73, R16, R73, !PT ;  /* 0x0000004910497209 */ /* 0x000fe20007810000 */
[----:B------:R-:W-:Y:S01]  /*fe90*/  FMUL.FTZ R50, R50, c[0x0][0x320] ;  /* 0x0000c80032327a20 */ /* 0x000fe20000410000 */
[----:B------:R-:W-:Y:S01]  /*fea0*/  FMNMX.FTZ R5, R22, R0, !PT ;  /* 0x0000000016057209 */ /* 0x000fe20007810000 */
[----:B------:R-:W-:Y:S01]  /*feb0*/  FMUL.FTZ R93, R93, c[0x0][0x320] ;  /* 0x0000c8005d5d7a20 */ /* 0x000fe20000410000 */
[-C--:B------:R-:W-:Y:S03]  /*fec0*/  HMMA.16816.F32 R108, R188, R10.reuse, R108 ;  /* 0x0000000abc6c723c */ /* 0x080fe6000000186c */
[----:B------:R-:W-:Y:S01]  /*fed0*/  MUFU.TANH R39, R39 ;  /* 0x0000002700277308 */ /* 0x000fe20000002400 */
[----:B------:R-:W-:Y:S01]  /*fee0*/  FMNMX.FTZ R5, R23, R5, !PT ;  /* 0x0000000517057209 */ /* 0x000fe20007810000 */
[----:B------:R-:W-:Y:S01]  /*fef0*/  FMUL.FTZ R92, R92, c[0x0][0x320] ;  /* 0x0000c8005c5c7a20 */ /* 0x000fe20000410000 */
[----:B------:R-:W-:Y:S01]  /*ff00*/  FMNMX.FTZ R4, R13, R4, !PT ;  /* 0x000000040d047209 */ /* 0x000fe20007810000 */
[----:B------:R-:W-:Y:S01]  /*ff10*/  FMUL.FTZ R83, R83, c[0x0][0x320] ;  /* 0x0000c80053537a20 */ /* 0x000fe20000410000 */
[----:B------:R-:W-:Y:S01]  /*ff20*/  HMMA.16816.F32 R112, R212, R10, R112 ;  /* 0x0000000ad470723c */ /* 0x000fe20000001870 */
[----:B------:R-:W3:Y:S03]  /*ff30*/  LDL R10, [R1+0x38] ;  /* 0x00003800010a7983 */ /* 0x000ee60000100800 */
[----:B------:R-:W-:Y:S01]  /*ff40*/  FMNMX.FTZ R73, R17, R73, !PT ;  /* 0x0000004911497209 */ /* 0x000fe20007810000 */
[----:B------:R-:W-:Y:S01]  /*ff50*/  MUFU.TANH R40, R40 ;  /* 0x0000002800287308 */ /* 0x000fe20000002400 */
[----:B------:R-:W-:Y:S01]  /*ff60*/  FMUL.FTZ R84, R84, c[0x0][0x320] ;  /* 0x0000c80054547a20 */ /* 0x000fe20000410000 */
[----:B------:R-:W-:Y:S01]  /*ff70*/  FMNMX.FTZ R0, R24, R4, !PT ;  /* 0x0000000418007209 */ /* 0x000fe20007810000 */
[----:B------:R-:W-:Y:S01]  /*ff80*/  FMUL.FTZ R86, R86, c[0x0][0x320] ;  /* 0x0000c80056567a20 */ /* 0x000fe20000410000 */
[----:B------:R-:W-:Y:S03]  /*ff90*/  FMNMX.FTZ R73, R20, R73, !PT ;  /* 0x0000004914497209 */ /* 0x000fe60007810000 */
[----:B------:R-:W-:Y:S01]  /*ffa0*/  FMUL.FTZ R87, R87, c[0x0][0x320] ;  /* 0x0000c80057577a20 */ /* 0x000fe20000410000 */
[----:B------:R-:W-:Y:S01]  /*ffb0*/  FMNMX.FTZ R73, R21, R73, !PT ;  /* 0x0000004915497209 */ /* 0x000fe20007810000 */
[----:B------:R-:W-:Y:S01]  /*ffc0*/  FMUL.FTZ R98, R98, c[0x0][0x320] ;  /* 0x0000c80062627a20 */ /* 0x000fe20000410000 */
[----:B------:R-:W4:Y:S01]  /*ffd0*/  MUFU.TANH R37, R37 ;  /* 0x0000002500257308 */ /* 0x000f220000002400 */
        /* <DEDUP_REMOVED lines=9> */
[----:B------:R-:W4:Y:S01]  /*10070*/  MUFU.TANH R50, R50 ;  /* 0x0000003200327308 */ /* 0x000f220000002400 */
[----:B------:R-:W-:Y:S01]  /*10080*/  FMNMX.FTZ R73, R33, R73, !PT ;  /* 0x0000004921497209 */ /* 0x000fe20007810000 */
[----:B------:R-:W-:Y:S01]  /*10090*/  FMUL.FTZ R96, R96, c[0x0][0x320] ;  /* 0x0000c80060607a20 */ /* 0x000fe20000410000 */
[----:B--2---:R-:W-:Y:S01]  /*100a0*/  FMNMX.FTZ R5, R38, R5, !PT ;  /* 0x0000000526057209 */ /* 0x004fe20007810000 */
[----:B------:R-:W-:Y:S01]  /*100b0*/  FMUL.FTZ R97, R97, c[0x0][0x320] ;  /* 0x0000c80061617a20 */ /* 0x000fe20000410000 */
[----:B-1----:R-:W-:Y:S01]  /*100c0*/  FMNMX.FTZ R73, R36, R73, !PT ;  /* 0x0000004924497209 */ /* 0x002fe20007810000 */
[----:B------:R-:W-:Y:S01]  /*100d0*/  FMUL.FTZ R101, R101, c[0x0][0x320] ;  /* 0x0000c80065657a20 */ /* 0x000fe20000410000 */
[----:B------:R-:W-:Y:S01]  /*100e0*/  FMNMX.FTZ R0, R28, R0, !PT ;  /* 0x000000001c007209 */ /* 0x000fe20007810000 */
[----:B------:R-:W-:Y:S02]  /*100f0*/  FMUL.FTZ R100, R100, c[0x0][0x320] ;  /* 0x0000c80064647a20 */ /* 0x000fe40000410000 */
[----:B------:R-:W1:Y:S01]  /*10100*/  MUFU.TANH R48, R48 ;  /* 0x0000003000307308 */ /* 0x000e620000002400 */
[----:B------:R-:W-:Y:S01]  /*10110*/  FMNMX.FTZ R0, R29, R0, !PT ;  /* 0x000000001d007209 */ /* 0x000fe20007810000 */
[----:B------:R-:W-:Y:S01]  /*10120*/  FMUL.FTZ R112, R112, c[0x0][0x320] ;  /* 0x0000c80070707a20 */ /* 0x000fe20000410000 */
[----:B----4-:R-:W-:Y:S01]  /*10130*/  FMNMX.FTZ R73, R37, R73, !PT ;  /* 0x0000004925497209 */ /* 0x010fe20007810000 */
[----:B------:R-:W-:Y:S01]  /*10140*/  FMUL.FTZ R95, R95, c[0x0][0x320] ;  /* 0x0000c8005f5f7a20 */ /* 0x000fe20000410000 */
[----:B------:R-:W-:Y:S01]  /*10150*/  FMNMX.FTZ R4, R40, R0, !PT ;  /* 0x0000000028047209 */ /* 0x000fe20007810000 */
[----:B------:R-:W-:Y:S01]  /*10160*/  FMUL.FTZ R94, R94, c[0x0][0x320] ;  /* 0x0000c8005e5e7a20 */ /* 0x000fe20000410000 */
[----:B------:R-:W-:Y:S01]  /*10170*/  FMNMX.FTZ R0, R39, R5, !PT ;  /* 0x0000000527007209 */ /* 0x000fe20007810000 */
[----:B------:R-:W-:Y:S02]  /*10180*/  FMUL.FTZ R106, R106, c[0x0][0x320] ;  /* 0x0000c8006a6a7a20 */ /* 0x000fe40000410000 */
[----:B------:R-:W2:Y:S01]  /*10190*/  MUFU.TANH R51, R51 ;  /* 0x0000003300337308 */ /* 0x000ea20000002400 */
[----:B------:R-:W-:Y:S01]  /*101a0*/  FMUL.FTZ R88, R88, c[0x0][0x320] ;  /* 0x0000c80058587a20 */ /* 0x000fe20000410000 */
[----:B------:R-:W-:Y:S01]  /*101b0*/  FMNMX.FTZ R5, R195, R117, !PT ;  /* 0x00000075c3057209 */ /* 0x000fe20007810000 */
[----:B------:R-:W-:Y:S01]  /*101c0*/  FMUL.FTZ R104, R104, c[0x0][0x320] ;  /* 0x0000c80068687a20 */ /* 0x000fe20000410000 */
[----:B------:R-:W-:Y:S01]  /*101d0*/  FMNMX.FTZ R0, R50, R0, !PT ;  /* 0x0000000032007209 */ /* 0x000fe20007810000 */
[----:B------:R-:W-:Y:S01]  /*101e0*/  FMUL.FTZ R105, R105, c[0x0][0x320] ;  /* 0x0000c80069697a20 */ /* 0x000fe20000410000 */
[----:B------:R-:W-:Y:S01]  /*101f0*/  FMNMX.FTZ R5, R194, R5, !PT ;  /* 0x00000005c2057209 */ /* 0x000fe20007810000 */
[----:B------:R-:W-:Y:S02]  /*10200*/  FMUL.FTZ R68, R68, c[0x0][0x320] ;  /* 0x0000c80044447a20 */ /* 0x000fe40000410000 */
[----:B------:R-:W-:Y:S01]  /*10210*/  FMUL.FTZ R69, R69, c[0x0][0x320] ;  /* 0x0000c80045457a20 */ /* 0x000fe20000410000 */
[----:B------:R-:W4:Y:S01]  /*10220*/  MUFU.TANH R49, R49 ;  /* 0x0000003100317308 */ /* 0x000f220000002400 */
[----:B------:R-:W-:Y:S01]  /*10230*/  FMNMX.FTZ R5, R14, R5, !PT ;  /* 0x000000050e057209 */ /* 0x000fe20007810000 */
[----:B------:R-:W-:Y:S01]  /*10240*/  FMUL.FTZ R114, R114, c[0x0][0x320] ;  /* 0x0000c80072727a20 */ /* 0x000fe20000410000 */
[----:B-1----:R-:W-:Y:S01]  /*10250*/  FMNMX.FTZ R73, R48, R73, !PT ;  /* 0x0000004930497209 */ /* 0x002fe20007810000 */
[----:B------:R-:W-:Y:S01]  /*10260*/  FMUL.FTZ R113, R113, c[0x0][0x320] ;  /* 0x0000c80071717a20 */ /* 0x000fe20000410000 */
[----:B------:R-:W-:Y:S01]  /*10270*/  FMNMX.FTZ R5, R15, R5, !PT ;  /* 0x000000050f057209 */ /* 0x000fe20007810000 */
[----:B------:R-:W-:Y:S02]  /*10280*/  FMUL.FTZ R59, R59, c[0x0][0x320] ;  /* 0x0000c8003b3b7a20 */ /* 0x000fe40000410000 */
[----:B------:R-:W-:Y:S02]  /*10290*/  FMUL.FTZ R62, R62, c[0x0][0x320] ;  /* 0x0000c8003e3e7a20 */ /* 0x000fe40000410000 */
[----:B------:R-:W1:Y:S01]  /*102a0*/  MUFU.TANH R202, R54 ;  /* 0x0000003600ca7308 */ /* 0x000e620000002400 */
[----:B------:R-:W-:Y:S02]  /*102b0*/  FMUL.FTZ R75, R75, c[0x0][0x320] ;  /* 0x0000c8004b4b7a20 */ /* 0x000fe40000410000 */
[----:B------:R-:W-:Y:S01]  /*102c0*/  FMUL.FTZ R107, R107, c[0x0][0x320] ;  /* 0x0000c8006b6b7a20 */ /* 0x000fe20000410000 */
[----:B--2---:R-:W-:Y:S01]  /*102d0*/  FMNMX.FTZ R0, R51, R0, !PT ;  /* 0x0000000033007209 */ /* 0x004fe20007810000 */
        /* <DEDUP_REMOVED lines=10> */
[----:B------:R-:W2:Y:S01]  /*10380*/  MUFU.TANH R47, R52 ;  /* 0x00000034002f7308 */ /* 0x000ea20000002400 */
[----:B------:R-:W-:Y:S02]  /*10390*/  FMUL.FTZ R78, R78, c[0x0][0x320] ;  /* 0x0000c8004e4e7a20 */ /* 0x000fe40000410000 */
[----:B------:R-:W-:Y:S01]  /*103a0*/  FMUL.FTZ R79, R79, c[0x0][0x320] ;  /* 0x0000c8004f4f7a20 */ /* 0x000fe20000410000 */
[----:B-1----:R-:W-:Y:S01]  /*103b0*/  FMNMX.FTZ R0, R202, R0, !PT ;  /* 0x00000000ca007209 */ /* 0x002fe20007810000 */
[----:B------:R-:W-:Y:S02]  /*103c0*/  FMUL.FTZ R41, R41, c[0x0][0x320] ;  /* 0x0000c80029297a20 */ /* 0x000fe40000410000 */
[----:B------:R-:W-:Y:S02]  /*103d0*/  FMUL.FTZ R44, R44, c[0x0][0x320] ;  /* 0x0000c8002c2c7a20 */ /* 0x000fe40000410000 */
[----:B------:R-:W-:Y:S01]  /*103e0*/  FMUL.FTZ R45, R45, c[0x0][0x320] ;  /* 0x0000c8002d2d7a20 */ /* 0x000fe20000410000 */
[----:B------:R1:W4:Y:S01]  /*103f0*/  MUFU.TANH R203, R55 ;  /* 0x0000003700cb7308 */ /* 0x0003220000002400 */
[----:B------:R-:W-:Y:S02]  /*10400*/  FMUL.FTZ R57, R57, c[0x0][0x320] ;  /* 0x0000c80039397a20 */ /* 0x000fe40000410000 */
[----:B------:R-:W-:Y:S02]  /*10410*/  FMUL.FTZ R108, R108, c[0x0][0x320] ;  /* 0x0000c8006c6c7a20 */ /* 0x000fe40000410000 */
[----:B------:R-:W-:Y:S02]  /*10420*/  FMUL.FTZ R109, R109, c[0x0][0x320] ;  /* 0x0000c8006d6d7a20 */ /* 0x000fe40000410000 */
[----:B------:R-:W-:Y:S03]  /*10430*/  FMUL.FTZ R74, R74, c[0x0][0x320] ;  /* 0x0000c8004a4a7a20 */ /* 0x000fe60000410000 */
[----:B------:R4:W4:Y:S01]  /*10440*/  MUFU.TANH R198, R53 ;  /* 0x0000003500c67308 */ /* 0x0009220000002400 */
[----:B--2---:R-:W-:Y:S09]  /*10450*/  FMNMX.FTZ R73, R47, R73, !PT ;  /* 0x000000492f497209 */ /* 0x004ff20007810000 */
[----:B------:R-:W2:Y:S01]  /*10460*/  MUFU.TANH R200, R66 ;  /* 0x0000004200c87308 */ /* 0x000ea20000002400 */
[----:B-1----:R-:W3:Y:S01]  /*10470*/  LDL.64 R54, [R1+0x28] ;  /* 0x0000280001367983 */ /* 0x002ee20000100a00 */
[----:B----4-:R-:W-:Y:S08]  /*10480*/  FMNMX.FTZ R0, R203, R0, !PT ;  /* 0x00000000cb007209 */ /* 0x010ff00007810000 */
[----:B------:R-:W-:Y:S01]  /*10490*/  MUFU.TANH R205, R56 ;  /* 0x0000003800cd7308 */ /* 0x000fe20000002400 */
[----:B------:R-:W4:Y:S01]  /*104a0*/  LDL R53, [R1+0x20] ;  /* 0x0000200001357983 */ /* 0x000f220000100800 */
[----:B------:R-:W-:Y:S08]  /*104b0*/  FMNMX.FTZ R73, R198, R73, !PT ;  /* 0x00000049c6497209 */ /* 0x000ff00007810000 */
[----:B------:R-:W1:Y:S01]  /*104c0*/  MUFU.TANH R56, R64 ;  /* 0x0000004000387308 */ /* 0x000e620000002400 */
[----:B--2---:R-:W-:Y:S09]  /*104d0*/  FMNMX.FTZ R0, R200, R0, !PT ;  /* 0x00000000c8007209 */ /* 0x004ff20007810000 */
[----:B------:R-:W2:Y:S10]  /*104e0*/  MUFU.TANH R201, R67 ;  /* 0x0000004300c97308 */ /* 0x000eb40000002400 */
[----:B------:R-:W2:Y:S01]  /*104f0*/  MUFU.TANH R197, R70 ;  /* 0x0000004600c57308 */ /* 0x000ea20000002400 */
[----:B-1----:R-:W-:Y:S09]  /*10500*/  FMNMX.FTZ R73, R56, R73, !PT ;  /* 0x0000004938497209 */ /* 0x002ff20007810000 */
[----:B------:R1:W-:Y:S01]  /*10510*/  MUFU.TANH R211, R80 ;  /* 0x0000005000d37308 */ /* 0x0003e20000002400 */
[----:B--2---:R-:W-:Y:S09]  /*10520*/  FMNMX.FTZ R0, R201, R0, !PT ;  /* 0x00000000c9007209 */ /* 0x004ff20007810000 */
[----:B------:R-:W-:Y:S10]  /*10530*/  MUFU.TANH R204, R60 ;  /* 0x0000003c00cc7308 */ /* 0x000ff40000002400 */
[----:B------:R-:W2:Y:S01]  /*10540*/  MUFU.TANH R60, R65 ;  /* 0x00000041003c7308 */ /* 0x000ea20000002400 */
[----:B-1----:R-:W-:Y:S04]  /*10550*/  MOV R80, R197 ;  /* 0x000000c500507202 */ /* 0x002fe80000000f00 */
[----:B------:R-:W-:Y:S05]  /*10560*/  FMNMX.FTZ R0, R80, R0, !PT ;  /* 0x0000000050007209 */ /* 0x000fea0007810000 */
[----:B------:R-:W1:Y:S10]  /*10570*/  MUFU.TANH R209, R71 ;  /* 0x0000004700d17308 */ /* 0x000e740000002400 */
[----:B------:R-:W-:Y:S01]  /*10580*/  MUFU.TANH R243, R90 ;  /* 0x0000005a00f37308 */ /* 0x000fe20000002400 */
[----:B--2---:R-:W-:Y:S09]  /*10590*/  FMNMX.FTZ R73, R60, R73, !PT ;  /* 0x000000493c497209 */ /* 0x004ff20007810000 */
[----:B------:R1:W-:Y:S10]  /*105a0*/  MUFU.TANH R90, R93 ;  /* 0x0000005d005a7308 */ /* 0x0003f40000002400 */
[----:B------:R-:W2:Y:S10]  /*105b0*/  MUFU.TANH R210, R68 ;  /* 0x0000004400d27308 */ /* 0x000eb40000002400 */
[----:B------:R-:W2:Y:S01]  /*105c0*/  MUFU.TANH R196, R69 ;  /* 0x0000004500c47308 */ /* 0x000ea20000002400 */
[----:B-1----:R-:W-:Y:S04]  /*105d0*/  MOV R93, R209 ;  /* 0x000000d1005d7202 */ /* 0x002fe80000000f00 */
[----:B------:R-:W-:Y:S05]  /*105e0*/  FMNMX.FTZ R0, R93, R0, !PT ;  /* 0x000000005d007209 */ /* 0x000fea0007810000 */
[----:B------:R-:W-:Y:S01]  /*105f0*/  MUFU.TANH R220, R91 ;  /* 0x0000005b00dc7308 */ /* 0x000fe20000002400 */
[----:B--2---:R-:W-:Y:S09]  /*10600*/  FMNMX.FTZ R73, R210, R73, !PT ;  /* 0x00000049d2497209 */ /* 0x004ff20007810000 */
[----:B------:R1:W-:Y:S10]  /*10610*/  MUFU.TANH R91, R92 ;  /* 0x0000005c005b7308 */ /* 0x0003f40000002400 */
[----:B------:R2:W2:Y:S10]  /*10620*/  MUFU.TANH R222, R81 ;  /* 0x0000005100de7308 */ /* 0x0004b40000002400 */
[----:B------:R-:W2:Y:S01]  /*10630*/  MUFU.TANH R238, R82 ;  /* 0x0000005200ee7308 */ /* 0x000ea20000002400 */
[----:B-1----:R-:W-:Y:S04]  /*10640*/  MOV R92, R196 ;  /* 0x000000c4005c7202 */ /* 0x002fe80000000f00 */
[----:B------:R-:W-:Y:S05]  /*10650*/  FMNMX.FTZ R73, R92, R73, !PT ;  /* 0x000000495c497209 */ /* 0x000fea0007810000 */
[----:B------:R-:W1:Y:S01]  /*10660*/  MUFU.TANH R247, R83 ;  /* 0x0000005300f77308 */ /* 0x000e620000002400 */
[----:B--2---:R-:W-:Y:S02]  /*10670*/  MOV R81, R211 ;  /* 0x000000d300517202 */ /* 0x004fe40000000f00 */
[----:B------:R-:W-:Y:S02]  /*10680*/  MOV R214, R222 ;  /* 0x000000de00d67202 */ /* 0x000fe40000000f00 */
[----:B------:R-:W-:Y:S05]  /*10690*/  FMNMX.FTZ R73, R81, R73, !PT ;  /* 0x0000004951497209 */ /* 0x000fea0007810000 */
[----:B------:R-:W2:Y:S01]  /*106a0*/  MUFU.TANH R119, R84 ;  /* 0x0000005400777308 */ /* 0x000ea20000002400 */
[----:B------:R-:W-:Y:S02]  /*106b0*/  FMNMX.FTZ R73, R214, R73, !PT ;  /* 0x00000049d6497209 */ /* 0x000fe40007810000 */
[----:B------:R-:W-:Y:S07]  /*106c0*/  FMNMX.FTZ R0, R238, R0, !PT ;  /* 0x00000000ee007209 */ /* 0x000fee0007810000 */
[----:B------:R2:W-:Y:S01]  /*106d0*/  MUFU.TANH R191, R114 ;  /* 0x0000007200bf7308 */ /* 0x0005e20000002400 */
[----:B-1----:R-:W-:Y:S09]  /*106e0*/  FMNMX.FTZ R0, R247, R0, !PT ;  /* 0x00000000f7007209 */ /* 0x002ff20007810000 */
[----:B------:R-:W1:Y:S10]  /*106f0*/  MUFU.TANH R250, R63 ;  /* 0x0000003f00fa7308 */ /* 0x000e740000002400 */
[----:B------:R1:W1:Y:S01]  /*10700*/  MUFU.TANH R63, R86 ;  /* 0x00000056003f7308 */ /* 0x0002620000002400 */
[----:B--2---:R-:W-:Y:S04]  /*10710*/  MOV R114, R119 ;  /* 0x0000007700727202 */ /* 0x004fe80000000f00 */
[----:B------:R-:W-:Y:S05]  /*10720*/  FMNMX.FTZ R73, R114, R73, !PT ;  /* 0x0000004972497209 */ /* 0x000fea0007810000 */
[----:B------:R-:W2:Y:S10]  /*10730*/  MUFU.TANH R26, R26 ;  /* 0x0000001a001a7308 */ /* 0x000eb40000002400 */
[----:B------:R-:W2:Y:S01]  /*10740*/  MUFU.TANH R249, R87 ;  /* 0x0000005700f97308 */ /* 0x000ea20000002400 */
[----:B-1----:R-:W-:Y:S02]  /*10750*/  MOV R86, R250 ;  /* 0x000000fa00567202 */ /* 0x002fe40000000f00 */
[----:B------:R-:W-:Y:S07]  /*10760*/  FMNMX.FTZ R0, R63, R0, !PT ;  /* 0x000000003f007209 */ /* 0x000fee0007810000 */
[----:B------:R-:W1:Y:S01]  /*10770*/  MUFU.TANH R187, R98 ;  /* 0x0000006200bb7308 */ /* 0x000e620000002400 */
[----:B--2---:R-:W-:Y:S04]  /*10780*/  FMNMX.FTZ R5, R26, R5, !PT ;  /* 0x000000051a057209 */ /* 0x004fe80007810000 */
[----:B------:R-:W-:Y:S05]  /*10790*/  FMNMX.FTZ R5, R27, R5, !PT ;  /* 0x000000051b057209 */ /* 0x000fea0007810000 */
[----:B------:R1:W-:Y:S01]  /*107a0*/  MUFU.TANH R217, R102 ;  /* 0x0000006600d97308 */ /* 0x0003e20000002400 */
[----:B------:R-:W-:Y:S02]  /*107b0*/  FMNMX.FTZ R5, R30, R5, !PT ;  /* 0x000000051e057209 */ /* 0x000fe40007810000 */
[----:B------:R-:W-:Y:S07]  /*107c0*/  FMNMX.FTZ R0, R249, R0, !PT ;  /* 0x00000000f9007209 */ /* 0x000fee0007810000 */
[----:B------:R-:W2:Y:S10]  /*107d0*/  MUFU.TANH R233, R85 ;  /* 0x0000005500e97308 */ /* 0x000eb40000002400 */
[----:B------:R-:W3:Y:S01]  /*107e0*/  MUFU.TANH R219, R99 ;  /* 0x0000006300db7308 */ /* 0x000ee20000002400 */
[----:B-1----:R-:W-:Y:S04]  /*107f0*/  MOV R102, R187 ;  /* 0x000000bb00667202 */ /* 0x002fe80000000f00 */
[----:B------:R-:W-:Y:S05]  /*10800*/  FMNMX.FTZ R0, R102, R0, !PT ;  /* 0x0000000066007209 */ /* 0x000fea0007810000 */
[----:B------:R3:W1:Y:S01]  /*10810*/  MUFU.TANH R234, R103 ;  /* 0x0000006700ea7308 */ /* 0x0006620000002400 */
[----:B--2---:R-:W-:Y:S09]  /*10820*/  FMNMX.FTZ R73, R233, R73, !PT ;  /* 0x00000049e9497209 */ /* 0x004ff20007810000 */
[----:B------:R-:W-:Y:S10]  /*10830*/  MUFU.TANH R85, R89 ;  /* 0x0000005900557308 */ /* 0x000ff40000002400 */
[----:B------:R-:W2:Y:S01]  /*10840*/  MUFU.TANH R89, R96 ;  /* 0x0000006000597308 */ /* 0x000ea20000002400 */
[----:B---3--:R-:W-:Y:S04]  /*10850*/  MOV R103, R219 ;  /* 0x000000db00677202 */ /* 0x008fe80000000f00 */
[----:B------:R-:W-:Y:S05]  /*10860*/  FMNMX.FTZ R0, R103, R0, !PT ;  /* 0x0000000067007209 */ /* 0x000fea0007810000 */
[----:B------:R-:W3:Y:S01]  /*10870*/  MUFU.TANH R207, R97 ;  /* 0x0000006100cf7308 */ /* 0x000ee20000002400 */
[----:B------:R-:W-:Y:S02]  /*10880*/  FMNMX.FTZ R0, R217, R0, !PT ;  /* 0x00000000d9007209 */ /* 0x000fe40007810000 */
[----:B----4-:R-:W-:Y:S02]  /*10890*/  ISETP.GT.AND P0, PT, R242, R53, PT ;  /* 0x00000035f200720c */ /* 0x010fe40003f04270 */
[----:B-1----:R-:W-:Y:S02]  /*108a0*/  FMNMX.FTZ R0, R234, R0, !PT ;  /* 0x00000000ea007209 */ /* 0x002fe40007810000 */
[----:B------:R-:W-:Y:S03]  /*108b0*/  IADD3 R242, R242, -0x1, RZ ;  /* 0xfffffffff2f27810 */ /* 0x000fe60007ffe0ff */
[----:B------:R3:W-:Y:S01]  /*108c0*/  MUFU.TANH R98, R101 ;  /* 0x0000006500627308 */ /* 0x0007e20000002400 */
[----:B------:R-:W-:Y:S02]  /*108d0*/  FMNMX.FTZ R0, R191, R0, !PT ;  /* 0x00000000bf007209 */ /* 0x000fe40007810000 */
[----:B--2---:R-:W-:Y:S07]  /*108e0*/  FMNMX.FTZ R73, R89, R73, !PT ;  /* 0x0000004959497209 */ /* 0x004fee0007810000 */
[----:B------:R-:W1:Y:S10]  /*108f0*/  MUFU.TANH R31, R31 ;  /* 0x0000001f001f7308 */ /* 0x000e740000002400 */
[----:B------:R-:W2:Y:S01]  /*10900*/  MUFU.TANH R42, R42 ;  /* 0x0000002a002a7308 */ /* 0x000ea20000002400 */
[----:B---3--:R-:W-:Y:S04]  /*10910*/  MOV R101, R207 ;  /* 0x000000cf00657202 */ /* 0x008fe80000000f00 */
[----:B------:R-:W-:Y:S05]  /*10920*/  FMNMX.FTZ R73, R101, R73, !PT ;  /* 0x0000004965497209 */ /* 0x000fea0007810000 */
[----:B------:R-:W3:Y:S01]  /*10930*/  MUFU.TANH R99, R100 ;  /* 0x0000006400637308 */ /* 0x000ee20000002400 */
[----:B-1----:R-:W-:Y:S09]  /*10940*/  FMNMX.FTZ R5, R31, R5, !PT ;  /* 0x000000051f057209 */ /* 0x002ff20007810000 */
[----:B------:R-:W1:Y:S01]  /*10950*/  MUFU.TANH R43, R43 ;  /* 0x0000002b002b7308 */ /* 0x000e620000002400 */
[----:B--2---:R-:W-:Y:S09]  /*10960*/  FMNMX.FTZ R5, R42, R5, !PT ;  /* 0x000000052a057209 */ /* 0x004ff20007810000 */
[----:B------:R-:W2:Y:S01]  /*10970*/  MUFU.TANH R46, R46 ;  /* 0x0000002e002e7308 */ /* 0x000ea20000002400 */
[----:B---3--:R-:W-:Y:S04]  /*10980*/  FMNMX.FTZ R73, R99, R73, !PT ;  /* 0x0000004963497209 */ /* 0x008fe80007810000 */
[----:B------:R-:W-:Y:S05]  /*10990*/  FMNMX.FTZ R73, R98, R73, !PT ;  /* 0x0000004962497209 */ /* 0x000fea0007810000 */
[----:B------:R-:W3:Y:S01]  /*109a0*/  MUFU.TANH R97, R112 ;  /* 0x0000007000617308 */ /* 0x000ee20000002400 */
[----:B-1----:R-:W-:Y:S09]  /*109b0*/  FMNMX.FTZ R5, R43, R5, !PT ;  /* 0x000000052b057209 */ /* 0x002ff20007810000 */
[----:B------:R-:W1:Y:S01]  /*109c0*/  MUFU.TANH R190, R115 ;  /* 0x0000007300be7308 */ /* 0x000e620000002400 */
[----:B--2---:R-:W-:Y:S04]  /*109d0*/  FMNMX.FTZ R5, R46, R5, !PT ;  /* 0x000000052e057209 */ /* 0x004fe80007810000 */
[----:B------:R-:W-:Y:S05]  /*109e0*/  FMNMX.FTZ R5, R199, R5, !PT ;  /* 0x00000005c7057209 */ /* 0x000fea0007810000 */
[----:B------:R-:W2:Y:S01]  /*109f0*/  MUFU.TANH R113, R113 ;  /* 0x0000007100717308 */ /* 0x000ea20000002400 */
[----:B---3--:R-:W-:Y:S09]  /*10a00*/  FMNMX.FTZ R73, R97, R73, !PT ;  /* 0x0000004961497209 */ /* 0x008ff20007810000 */
[----:B------:R-:W3:Y:S01]  /*10a10*/  MUFU.TANH R221, R58 ;  /* 0x0000003a00dd7308 */ /* 0x000ee20000002400 */
[----:B-1----:R-:W-:Y:S09]  /*10a20*/  FMNMX.FTZ R0, R190, R0, !PT ;  /* 0x00000000be007209 */ /* 0x002ff20007810000 */
[----:B------:R1:W-:Y:S01]  /*10a30*/  MUFU.TANH R248, R72 ;  /* 0x0000004800f87308 */ /* 0x0003e20000002400 */
[----:B--2---:R-:W-:Y:S05]  /*10a40*/  FMNMX.FTZ R73, R113, R73, !PT ;  /* 0x0000004971497209 */ /* 0x004fea0007810000 */
[----:B------:R-:W2:Y:S04]  /*10a50*/  SHFL.BFLY PT, R6, R73, 0x2, 0x1f ;  /* 0x0c401f0049067f89 */ /* 0x000ea800000e0000 */
[----:B------:R-:W4:Y:S01]  /*10a60*/  MUFU.TANH R216, R59 ;  /* 0x0000003b00d87308 */ /* 0x000f220000002400 */
[----:B---3--:R-:W-:Y:S09]  /*10a70*/  FMNMX.FTZ R5, R221, R5, !PT ;  /* 0x00000005dd057209 */ /* 0x008ff20007810000 */
[----:B------:R-:W3:Y:S01]  /*10a80*/  MUFU.TANH R251, R62 ;  /* 0x0000003e00fb7308 */ /* 0x000ee20000002400 */
[----:B-1----:R-:W1:Y:S09]  /*10a90*/  SHFL.BFLY PT, R72, R0, 0x2, 0x1f ;  /* 0x0c401f0000487f89 */ /* 0x002e7200000e0000 */
[----:B------:R-:W1:Y:S01]  /*10aa0*/  MUFU.TANH R245, R74 ;  /* 0x0000004a00f57308 */ /* 0x000e620000002400 */
[----:B--2---:R-:W-:Y:S02]  /*10ab0*/  FMNMX.FTZ R73, R73, R6, !PT ;  /* 0x0000000649497209 */ /* 0x004fe40007810000 */
[----:B----4-:R-:W-:Y:S03]  /*10ac0*/  FMNMX.FTZ R5, R216, R5, !PT ;  /* 0x00000005d8057209 */ /* 0x010fe60007810000 */
[----:B------:R-:W2:Y:S04]  /*10ad0*/  SHFL.BFLY PT, R8, R73, 0x1, 0x1f ;  /* 0x0c201f0049087f89 */ /* 0x000ea800000e0000 */
[----:B------:R4:W4:Y:S01]  /*10ae0*/  MUFU.TANH R244, R75 ;  /* 0x0000004b00f47308 */ /* 0x0009220000002400 */
[----:B---3--:R-:W-:Y:S04]  /*10af0*/  MOV R84, R251 ;  /* 0x000000fb00547202 */ /* 0x008fe80000000f00 */
[----:B------:R-:W-:Y:S05]  /*10b00*/  FMNMX.FTZ R5, R84, R5, !PT ;  /* 0x0000000554057209 */ /* 0x000fea0007810000 */
[----:B------:R3:W-:Y:S01]  /*10b10*/  MUFU.TANH R82, R95 ;  /* 0x0000005f00527308 */ /* 0x0007e20000002400 */
[----:B-1----:R-:W-:Y:S02]  /*10b20*/  FMNMX.FTZ R72, R0, R72, !PT ;  /* 0x0000004800487209 */ /* 0x002fe40007810000 */
[----:B------:R-:W-:Y:S02]  /*10b30*/  FMNMX.FTZ R5, R86, R5, !PT ;  /* 0x0000000556057209 */ /* 0x000fe40007810000 */
[----:B------:R-:W-:Y:S01]  /*10b40*/  MOV R215, R245 ;  /* 0x000000f500d77202 */ /* 0x000fe20000000f00 */
[----:B------:R-:W1:Y:S03]  /*10b50*/  SHFL.BFLY PT, R6, R72, 0x1, 0x1f ;  /* 0x0c201f0048067f89 */ /* 0x000e6600000e0000 */
[----:B------:R-:W-:Y:S01]  /*10b60*/  FMNMX.FTZ R5, R215, R5, !PT ;  /* 0x00000005d7057209 */ /* 0x000fe20007810000 */
[----:B------:R-:W1:Y:S01]  /*10b70*/  MUFU.TANH R252, R78 ;  /* 0x0000004e00fc7308 */ /* 0x000e620000002400 */
[----:B--2---:R-:W-:Y:S01]  /*10b80*/  FMNMX.FTZ R73, R73, R8, !PT ;  /* 0x0000000849497209 */ /* 0x004fe20007810000 */
[----:B----4-:R-:W-:Y:S01]  /*10b90*/  FMUL.FTZ R75, R110, c[0x0][0x320] ;  /* 0x0000c8006e4b7a20 */ /* 0x010fe20000410000 */
[----:B------:R-:W-:Y:S03]  /*10ba0*/  MOV R110, R243 ;  /* 0x000000f3006e7202 */ /* 0x000fe60000000f00 */
[----:B------:R-:W-:Y:S04]  /*10bb0*/  FMUL.FTZ R96, R73, c[0x0][0x2d0] ;  /* 0x0000b40049607a20 */ /* 0x000fe80000410000 */
[----:B------:R-:W2:Y:S01]  /*10bc0*/  MUFU.TANH R223, R79 ;  /* 0x0000004f00df7308 */ /* 0x000ea20000002400 */
[--C-:B------:R-:W-:Y:S02]  /*10bd0*/  FFMA.FTZ R8, R20, c[0x0][0x2d0], -R96.reuse ;  /* 0x0000b40014087a23 */ /* 0x100fe40000010860 */
[--C-:B------:R-:W-:Y:S01]  /*10be0*/  FFMA.FTZ R101, R101, c[0x0][0x2d0], -R96.reuse ;  /* 0x0000b40065657a23 */ /* 0x100fe20000010860 */
[----:B---3--:R-:W-:Y:S04]  /*10bf0*/  MOV R95, R244 ;  /* 0x000000f4005f7202 */ /* 0x008fe80000000f00 */
[----:B------:R-:W-:Y:S02]  /*10c00*/  FMNMX.FTZ R5, R95, R5, !PT ;  /* 0x000000055f057209 */ /* 0x000fe40007810000 */
[----:B------:R3:W-:Y:S01]  /*10c10*/  MUFU.EX2 R244, R8 ;  /* 0x0000000800f47308 */ /* 0x0007e20000000800 */
[----:B-1----:R-:W-:Y:S01]  /*10c20*/  FMNMX.FTZ R72, R72, R6, !PT ;  /* 0x0000000648487209 */ /* 0x002fe20007810000 */
[----:B------:R-:W-:Y:S01]  /*10c30*/  FFMA.FTZ R6, R32, c[0x0][0x2d0], -R96 ;  /* 0x0000b40020067a23 */ /* 0x000fe20000010860 */
[----:B------:R-:W-:Y:S04]  /*10c40*/  MOV R115, R252 ;  /* 0x000000fc00737202 */ /* 0x000fe80000000f00 */
[----:B------:R-:W-:Y:S03]  /*10c50*/  FMNMX.FTZ R0, R115, R5, !PT ;  /* 0x0000000573007209 */ /* 0x000fe60007810000 */
[----:B------:R-:W1:Y:S01]  /*10c60*/  MUFU.TANH R119, R94 ;  /* 0x0000005e00777308 */ /* 0x000e620000002400 */
[----:B--2---:R-:W-:Y:S04]  /*10c70*/  MOV R112, R223 ;  /* 0x000000df00707202 */ /* 0x004fe80000000f00 */
[----:B------:R-:W-:Y:S05]  /*10c80*/  FMNMX.FTZ R0, R112, R0, !PT ;  /* 0x0000000070007209 */ /* 0x000fea0007810000 */
[----:B------:R-:W2:Y:S01]  /*10c90*/  MUFU.TANH R83, R106 ;  /* 0x0000006a00537308 */ /* 0x000ea20000002400 */
[----:B------:R-:W-:Y:S01]  /*10ca0*/  FMNMX.FTZ R5, R110, R0, !PT ;  /* 0x000000006e057209 */ /* 0x000fe20007810000 */
[----:B------:R-:W-:Y:S01]  /*10cb0*/  FMUL.FTZ R0, R111, c[0x0][0x320] ;  /* 0x0000c8006f007a20 */ /* 0x000fe20000410000 */
[----:B---3--:R-:W-:Y:S02]  /*10cc0*/  @P0 MOV R8, c[0x0][0x1e0] ;  /* 0x0000780000080a02 */ /* 0x008fe40000000f00 */
[----:B------:R-:W-:Y:S05]  /*10cd0*/  FMNMX.FTZ R5, R220, R5, !PT ;  /* 0x00000005dc057209 */ /* 0x000fea0007810000 */
[----:B------:R3:W-:Y:S01]  /*10ce0*/  MUFU.TANH R74, R0 ;  /* 0x00000000004a7308 */ /* 0x0007e20000002400 */
[----:B-1----:R-:W-:Y:S02]  /*10cf0*/  FMNMX.FTZ R5, R119, R5, !PT ;  /* 0x0000000577057209 */ /* 0x002fe40007810000 */
[----:B------:R-:W-:Y:S02]  /*10d00*/  MOV R94, R249 ;  /* 0x000000f9005e7202 */ /* 0x000fe40000000f00 */
[----:B------:R-:W-:Y:S05]  /*10d10*/  FMNMX.FTZ R5, R82, R5, !PT ;  /* 0x0000000552057209 */ /* 0x000fea0007810000 */
[----:B------:R-:W1:Y:S01]  /*10d20*/  MUFU.TANH R212, R107 ;  /* 0x0000006b00d47308 */ /* 0x000e620000002400 */
[----:B--2---:R-:W-:Y:S02]  /*10d30*/  FMNMX.FTZ R5, R83, R5, !PT ;  /* 0x0000000553057209 */ /* 0x004fe40007810000 */
[----:B------:R-:W-:Y:S07]  /*10d40*/  MOV R106, R248 ;  /* 0x000000f8006a7202 */ /* 0x000fee0000000f00 */
[----:B------:R-:W2:Y:S01]  /*10d50*/  MUFU.TANH R75, R75 ;  /* 0x0000004b004b7308 */ /* 0x000ea20000002400 */
[----:B---3--:R-:W-:Y:S04]  /*10d60*/  FADD.FTZ R0, -R73, R2 ;  /* 0x0000000249007221 */ /* 0x008fe80000010100 */
[----:B------:R-:W-:Y:S05]  /*10d70*/  FMUL.FTZ R2, R0, c[0x0][0x2d0] ;  /* 0x0000b40000027a20 */ /* 0x000fea0000410000 */
[----:B------:R-:W3:Y:S01]  /*10d80*/  MUFU.TANH R41, R41 ;  /* 0x0000002900297308 */ /* 0x000ee20000002400 */
[----:B-1----:R-:W-:Y:S01]  /*10d90*/  FMNMX.FTZ R0, R212, R5, !PT ;  /* 0x00000005d4007209 */ /* 0x002fe20007810000 */
[--C-:B------:R-:W-:Y:S01]  /*10da0*/  FFMA.FTZ R5, R33, c[0x0][0x2d0], -R96.reuse ;  /* 0x0000b40021057a23 */ /* 0x100fe20000010860 */
[----:B------:R-:W-:Y:S07]  /*10db0*/  MOV R107, R247 ;  /* 0x000000f7006b7202 */ /* 0x000fee0000000f00 */
[----:B------:R1:W-:Y:S01]  /*10dc0*/  MUFU.EX2 R9, R5 ;  /* 0x0000000500097308 */ /* 0x0003e20000000800 */
[----:B--2---:R-:W-:Y:S04]  /*10dd0*/  FMNMX.FTZ R0, R75, R0, !PT ;  /* 0x000000004b007209 */ /* 0x004fe80007810000 */
[----:B------:R-:W-:Y:S05]  /*10de0*/  FMNMX.FTZ R0, R74, R0, !PT ;  /* 0x000000004a007209 */ /* 0x000fea0007810000 */
[----:B------:R-:W2:Y:S01]  /*10df0*/  MUFU.TANH R44, R44 ;  /* 0x0000002c002c7308 */ /* 0x000ea20000002400 */
[----:B---3--:R-:W-:Y:S09]  /*10e00*/  FMNMX.FTZ R4, R41, R4, !PT ;  /* 0x0000000429047209 */ /* 0x008ff20007810000 */
[----:B------:R3:W-:Y:S01]  /*10e10*/  MUFU.EX2 R70, R2 ;  /* 0x0000000200467308 */ /* 0x0007e20000000800 */
[----:B-1----:R-:W-:Y:S09]  /*10e20*/  @P0 MOV R5, R10 ;  /* 0x0000000a00050202 */ /* 0x002ff20000000f00 */
[----:B------:R-:W1:Y:S01]  /*10e30*/  MUFU.TANH R45, R45 ;  /* 0x0000002d002d7308 */ /* 0x000e620000002400 */
[----:B--2---:R-:W-:Y:S09]  /*10e40*/  FMNMX.FTZ R4, R44, R4, !PT ;  /* 0x000000042c047209 */ /* 0x004ff20007810000 */
[----:B------:R-:W2:Y:S01]  /*10e50*/  MUFU.TANH R208, R57 ;  /* 0x0000003900d07308 */ /* 0x000ea20000002400 */
[----:B---3--:R-:W-:Y:S02]  /*10e60*/  FADD.FTZ R2, -R72, R3 ;  /* 0x0000000348027221 */ /* 0x008fe40000010100 */
[----:B------:R-:W3:Y:S02]  /*10e70*/  SHFL.BFLY PT, R3, R0, 0x2, 0x1f ;  /* 0x0c401f0000037f89 */ /* 0x000ee400000e0000 */
[----:B------:R-:W-:Y:S05]  /*10e80*/  FMUL.FTZ R2, R2, c[0x0][0x2d0] ;  /* 0x0000b40002027a20 */ /* 0x000fea0000410000 */
[----:B------:R-:W4:Y:S01]  /*10e90*/  MUFU.TANH R206, R61 ;  /* 0x0000003d00ce7308 */ /* 0x000f220000002400 */
[----:B-1----:R-:W-:Y:S04]  /*10ea0*/  FMNMX.FTZ R4, R45, R4, !PT ;  /* 0x000000042d047209 */ /* 0x002fe80007810000 */
[----:B------:R-:W-:Y:S05]  /*10eb0*/  FMNMX.FTZ R4, R205, R4, !PT ;  /* 0x00000004cd047209 */ /* 0x000fea0007810000 */
[----:B------:R-:W1:Y:S01]  /*10ec0*/  MUFU.TANH R240, R76 ;  /* 0x0000004c00f07308 */ /* 0x000e620000002400 */
[----:B--2---:R-:W-:Y:S04]  /*10ed0*/  FMNMX.FTZ R4, R208, R4, !PT ;  /* 0x00000004d0047209 */ /* 0x004fe80007810000 */
[----:B------:R-:W-:Y:S05]  /*10ee0*/  FMNMX.FTZ R4, R204, R4, !PT ;  /* 0x00000004cc047209 */ /* 0x000fea0007810000 */
[----:B------:R-:W2:Y:S01]  /*10ef0*/  MUFU.TANH R230, R77 ;  /* 0x0000004d00e67308 */ /* 0x000ea20000002400 */
[----:B---3--:R-:W-:Y:S01]  /*10f00*/  FMNMX.FTZ R0, R0, R3, !PT ;  /* 0x0000000300007209 */ /* 0x008fe20007810000 */
[----:B------:R-:W-:Y:S02]  /*10f10*/  FFMA.FTZ R3, R17, c[0x0][0x2d0], -R96 ;  /* 0x0000b40011037a23 */ /* 0x000fe40000010860 */
[----:B------:R-:W-:Y:S01]  /*10f20*/  FMUL.FTZ R17, R70, R133 ;  /* 0x0000008546117220 */ /* 0x000fe20000410000 */
[----:B----4-:R-:W-:Y:S04]  /*10f30*/  FMNMX.FTZ R4, R206, R4, !PT ;  /* 0x00000004ce047209 */ /* 0x010fe80007810000 */
[----:B------:R-:W-:Y:S01]  /*10f40*/  FMNMX.FTZ R4, R248, R4, !PT ;  /* 0x00000004f8047209 */ /* 0x000fe20007810000 */
[----:B------:R-:W3:Y:S03]  /*10f50*/  MUFU.TANH R218, R88 ;  /* 0x0000005800da7308 */ /* 0x000ee60000002400 */
[----:B------:R-:W-:Y:S04]  /*10f60*/  FMNMX.FTZ R4, R239, R4, !PT ;  /* 0x00000004ef047209 */ /* 0x000fe80007810000 */
[----:B-1----:R-:W-:Y:S03]  /*10f70*/  FMNMX.FTZ R4, R240, R4, !PT ;  /* 0x00000004f0047209 */ /* 0x002fe60007810000 */
[----:B------:R1:W4:Y:S01]  /*10f80*/  MUFU.TANH R88, R104 ;  /* 0x0000006800587308 */ /* 0x0003220000002400 */
[----:B--2---:R-:W-:Y:S09]  /*10f90*/  FMNMX.FTZ R4, R230, R4, !PT ;  /* 0x00000004e6047209 */ /* 0x004ff20007810000 */
[----:B------:R2:W-:Y:S01]  /*10fa0*/  MUFU.EX2 R245, R3 ;  /* 0x0000000300f57308 */ /* 0x0005e20000000800 */
[----:B---3--:R-:W-:Y:S02]  /*10fb0*/  FMNMX.FTZ R4, R218, R4, !PT ;  /* 0x00000004da047209 */ /* 0x008fe40007810000 */
[----:B------:R-:W-:Y:S02]  /*10fc0*/  MOV R133, R218 ;  /* 0x000000da00857202 */ /* 0x000fe40000000f00 */
[----:B------:R-:W-:Y:S05]  /*10fd0*/  FMNMX.FTZ R4, R85, R4, !PT ;  /* 0x0000000455047209 */ /* 0x000fea0007810000 */
[----:B------:R-:W3:Y:S01]  /*10fe0*/  MUFU.TANH R87, R105 ;  /* 0x0000006900577308 */ /* 0x000ee20000002400 */
[----:B------:R-:W-:Y:S01]  /*10ff0*/  FMNMX.FTZ R4, R91, R4, !PT ;  /* 0x000000045b047209 */ /* 0x000fe20007810000 */
[----:B-1----:R-:W-:Y:S03]  /*11000*/  FMUL.FTZ R104, R72, c[0x0][0x2d0] ;  /* 0x0000b40048687a20 */ /* 0x002fe60000410000 */
[----:B------:R-:W-:Y:S01]  /*11010*/  FMNMX.FTZ R4, R90, R4, !PT ;  /* 0x000000045a047209 */ /* 0x000fe20007810000 */
[--C-:B------:R-:W-:Y:S04]  /*11020*/  FFMA.FTZ R102, R102, c[0x0][0x2d0], -R104.reuse ;  /* 0x0000b40066667a23 */ /* 0x100fe80000010868 */
[----:B------:R-:W1:Y:S01]  /*11030*/  MUFU.TANH R108, R108 ;  /* 0x0000006c006c7308 */ /* 0x000e620000002400 */
[----:B----4-:R-:W-:Y:S01]  /*11040*/  FMNMX.FTZ R4, R88, R4, !PT ;  /* 0x0000000458047209 */ /* 0x010fe20007810000 */
[--C-:B------:R-:W-:Y:S02]  /*11050*/  FFMA.FTZ R103, R103, c[0x0][0x2d0], -R104.reuse ;  /* 0x0000b40067677a23 */ /* 0x100fe40000010868 */
[--C-:B--2---:R-:W-:Y:S06]  /*11060*/  FFMA.FTZ R3, R186, c[0x0][0x2d0], -R104.reuse ;  /* 0x0000b400ba037a23 */ /* 0x104fec0000010868 */
[----:B------:R-:W2:Y:S01]  /*11070*/  MUFU.TANH R109, R109 ;  /* 0x0000006d006d7308 */ /* 0x000ea20000002400 */
[----:B---3--:R-:W-:Y:S09]  /*11080*/  FMNMX.FTZ R4, R87, R4, !PT ;  /* 0x0000000457047209 */ /* 0x008ff20007810000 */
[----:B------:R3:W-:Y:S01]  /*11090*/  MUFU.EX2 R187, R3 ;  /* 0x0000000300bb7308 */ /* 0x0007e20000000800 */
[----:B-1----:R-:W-:Y:S09]  /*110a0*/  FMNMX.FTZ R4, R108, R4, !PT ;  /* 0x000000046c047209 */ /* 0x002ff20007810000 */
[----:B------:R-:W-:Y:S01]  /*110b0*/  MUFU.EX2 R69, R2 ;  /* 0x0000000200457308 */ /* 0x000fe20000000800 */
[----:B--2---:R-:W-:Y:S05]  /*110c0*/  FMNMX.FTZ R4, R109, R4, !PT ;  /* 0x000000046d047209 */ /* 0x004fea0007810000 */
[----:B------:R-:W1:Y:S04]  /*110d0*/  SHFL.BFLY PT, R7, R4, 0x2, 0x1f ;  /* 0x0c401f0004077f89 */ /* 0x000e6800000e0000 */
[----:B------:R-:W-:Y:S01]  /*110e0*/  MUFU.EX2 R32, R6 ;  /* 0x0000000600207308 */ /* 0x000fe20000000800 */
[----:B---3--:R-:W-:Y:S09]  /*110f0*/  FFMA.FTZ R3, R185, c[0x0][0x2d0], -R104 ;  /* 0x0000b400b9037a23 */ /* 0x008ff20000010868 */
[----:B------:R2:W3:Y:S01]  /*11100*/  MUFU.EX2 R209, R3 ;  /* 0x0000000300d17308 */ /* 0x0004e20000000800 */
[----:B-1----:R-:W-:Y:S01]  /*11110*/  FMNMX.FTZ R4, R4, R7, !PT ;  /* 0x0000000704047209 */ /* 0x002fe20007810000 */
[----:B------:R-:W-:Y:S04]  /*11120*/  FFMA.FTZ R7, R21, c[0x0][0x2d0], -R96 ;  /* 0x0000b40015077a23 */ /* 0x000fe80000010860 */
[----:B------:R-:W1:Y:S01]  /*11130*/  SHFL.BFLY PT, R71, R4, 0x1, 0x1f ;  /* 0x0c201f0004477f89 */ /* 0x000e6200000e0000 */
[----:B--2---:R-:W-:Y:S01]  /*11140*/  FFMA.FTZ R3, R18, c[0x0][0x2d0], -R104 ;  /* 0x0000b40012037a23 */ /* 0x004fe20000010868 */
[----:B---3--:R-:W-:Y:S01]  /*11150*/  F2FP.PACK_AB R77, R209, R187 ;  /* 0x000000bbd14d723e */ /* 0x008fe200000000ff */
[----:B------:R-:W-:Y:S01]  /*11160*/  FMUL.FTZ R18, R69, R134 ;  /* 0x0000008645127220 */ /* 0x000fe20000410000 */
[----:B------:R-:W-:Y:S01]  /*11170*/  MOV R134, R63 ;  /* 0x0000003f00867202 */ /* 0x000fe20000000f00 */
[----:B------:R2:W-:Y:S01]  /*11180*/  MUFU.EX2 R222, R3 ;  /* 0x0000000300de7308 */ /* 0x0005e20000000800 */
[----:B-1----:R-:W-:Y:S01]  /*11190*/  FMNMX.FTZ R71, R4, R71, !PT ;  /* 0x0000004704477209 */ /* 0x002fe20007810000 */
[----:B------:R-:W-:Y:S08]  /*111a0*/  FFMA.FTZ R4, R184, c[0x0][0x2d0], -R96 ;  /* 0x0000b400b8047a23 */ /* 0x000ff00000010860 */
[----:B------:R1:W-:Y:S01]  /*111b0*/  MUFU.EX2 R207, R4 ;  /* 0x0000000400cf7308 */ /* 0x0003e20000000800 */
[C---:B------:R-:W-:Y:S02]  /*111c0*/  FADD.FTZ R2, -R71.reuse, R116 ;  /* 0x0000007447027221 */ /* 0x040fe40000010100 */
[----:B------:R-:W-:Y:S02]  /*111d0*/  FMUL.FTZ R105, R71, c[0x0][0x2d0] ;  /* 0x0000b40047697a20 */ /* 0x000fe40000410000 */
[----:B------:R-:W-:Y:S02]  /*111e0*/  FMUL.FTZ R2, R2, c[0x0][0x2d0] ;  /* 0x0000b40002027a20 */ /* 0x000fe40000410000 */
[--C-:B--2---:R-:W-:Y:S03]  /*111f0*/  FFMA.FTZ R3, R193, c[0x0][0x2d0], -R105.reuse ;  /* 0x0000b400c1037a23 */ /* 0x104fe60000010869 */
[----:B------:R2:W3:Y:S10]  /*11200*/  MUFU.EX2 R68, R2 ;  /* 0x0000000200447308 */ /* 0x0004f40000000800 */
[----:B------:R4:W-:Y:S01]  /*11210*/  MUFU.EX2 R185, R3 ;  /* 0x0000000300b97308 */ /* 0x0009e20000000800 */
[----:B-1----:R-:W-:Y:S09]  /*11220*/  FFMA.FTZ R4, R22, c[0x0][0x2d0], -R104 ;  /* 0x0000b40016047a23 */ /* 0x002ff20000010868 */
[----:B------:R1:W-:Y:S01]  /*11230*/  MUFU.EX2 R111, R4 ;  /* 0x00000004006f7308 */ /* 0x0003e20000000800 */
[--C-:B--2---:R-:W-:Y:S09]  /*11240*/  FFMA.FTZ R2, R118, c[0x0][0x2d0], -R96.reuse ;  /* 0x0000b40076027a23 */ /* 0x104ff20000010860 */
[----:B------:R2:W2:Y:S01]  /*11250*/  MUFU.EX2 R211, R2 ;  /* 0x0000000200d37308 */ /* 0x0004a20000000800 */
[--C-:B----4-:R-:W-:Y:S09]  /*11260*/  FFMA.FTZ R3, R192, c[0x0][0x2d0], -R105.reuse ;  /* 0x0000b400c0037a23 */ /* 0x110ff20000010869 */
[----:B------:R4:W4:Y:S01]  /*11270*/  MUFU.EX2 R186, R3 ;  /* 0x0000000300ba7308 */ /* 0x0009220000000800 */
[--C-:B-1----:R-:W-:Y:S02]  /*11280*/  FFMA.FTZ R4, R29, c[0x0][0x2d0], -R105.reuse ;  /* 0x0000b4001d047a23 */ /* 0x102fe40000010869 */
[----:B---3--:R-:W-:Y:S02]  /*11290*/  FMUL.FTZ R29, R68, R145 ;  /* 0x00000091441d7220 */ /* 0x008fe40000410000 */
[----:B--2---:R-:W-:Y:S01]  /*112a0*/  FFMA.FTZ R2, R16, c[0x0][0x2d0], -R96 ;  /* 0x0000b40010027a23 */ /* 0x004fe20000010860 */
[----:B------:R-:W-:Y:S04]  /*112b0*/  F2FP.PACK_AB R76, R211, R207 ;  /* 0x000000cfd34c723e */ /* 0x000fe800000000ff */
[----:B------:R-:W-:Y:S01]  /*112c0*/  MUFU.EX2 R16, R4 ;  /* 0x0000000400107308 */ /* 0x000fe20000000800 */
[--C-:B----4-:R-:W-:Y:S01]  /*112d0*/  FFMA.FTZ R3, R12, c[0x0][0x2d0], -R105.reuse ;  /* 0x0000b4000c037a23 */ /* 0x110fe20000010869 */
[----:B------:R-:W-:Y:S08]  /*112e0*/  F2FP.PACK_AB R64, R186, R185 ;  /* 0x000000b9ba40723e */ /* 0x000ff000000000ff */
[----:B------:R1:W2:Y:S10]  /*112f0*/  MUFU.EX2 R213, R2 ;  /* 0x0000000200d57308 */ /* 0x0002b40000000800 */
[----:B------:R3:W-:Y:S01]  /*11300*/  MUFU.EX2 R219, R3 ;  /* 0x0000000300db7308 */ /* 0x0007e20000000800 */
[----:B-1----:R-:W1:Y:S01]  /*11310*/  SHFL.BFLY PT, R2, R0, 0x1, 0x1f ;  /* 0x0c201f0000027f89 */ /* 0x002e6200000e0000 */
[----:B--2---:R-:W-:Y:S01]  /*11320*/  F2FP.PACK_AB R78, R245, R213 ;  /* 0x000000d5f54e723e */ /* 0x004fe200000000ff */
[----:B---3--:R-:W-:Y:S07]  /*11330*/  FFMA.FTZ R3, R13, c[0x0][0x2d0], -R105 ;  /* 0x0000b4000d037a23 */ /* 0x008fee0000010869 */
[----:B------:R2:W3:Y:S01]  /*11340*/  MUFU.EX2 R223, R3 ;  /* 0x0000000300df7308 */ /* 0x0004e20000000800 */
[----:B-1----:R-:W-:Y:S01]  /*11350*/  FMNMX.FTZ R2, R0, R2, !PT ;  /* 0x0000000200027209 */ /* 0x002fe20007810000 */
[----:B------:R-:W-:Y:S02]  /*11360*/  FFMA.FTZ R0, R19, c[0x0][0x2d0], -R104 ;  /* 0x0000b40013007a23 */ /* 0x000fe40000010868 */
[----:B------:R-:W-:Y:S01]  /*11370*/  FMUL.FTZ R19, R69, R135 ;  /* 0x0000008745137220 */ /* 0x000fe20000410000 */
[----:B------:R-:W-:Y:S05]  /*11380*/  MOV R135, R95 ;  /* 0x0000005f00877202 */ /* 0x000fea0000000f00 */
[----:B------:R1:W4:Y:S01]  /*11390*/  MUFU.EX2 R243, R0 ;  /* 0x0000000000f37308 */ /* 0x0003220000000800 */
[----:B------:R-:W-:Y:S04]  /*113a0*/  FMUL.FTZ R100, R2, c[0x0][0x2d0] ;  /* 0x0000b40002647a20 */ /* 0x000fe80000410000 */
[--C-:B------:R-:W-:Y:S02]  /*113b0*/  FFMA.FTZ R4, R26, c[0x0][0x2d0], -R100.reuse ;  /* 0x0000b4001a047a23 */ /* 0x100fe40000010864 */
[--C-:B--2---:R-:W-:Y:S01]  /*113c0*/  FFMA.FTZ R3, R195, c[0x0][0x2d0], -R100.reuse ;  /* 0x0000b400c3037a23 */ /* 0x104fe20000010864 */
[----:B---3--:R-:W-:Y:S03]  /*113d0*/  F2FP.PACK_AB R66, R223, R219 ;  /* 0x000000dbdf42723e */ /* 0x008fe600000000ff */
[----:B------:R2:W-:Y:S01]  /*113e0*/  MUFU.EX2 R118, R3 ;  /* 0x0000000300767308 */ /* 0x0005e20000000800 */
[----:B-1----:R-:W-:Y:S01]  /*113f0*/  FADD.FTZ R0, -R2, R117 ;  /* 0x0000007502007221 */ /* 0x002fe20000010100 */
[----:B----4-:R-:W-:Y:S08]  /*11400*/  F2FP.PACK_AB R79, R243, R222 ;  /* 0x000000def34f723e */ /* 0x010ff000000000ff */
[----:B------:R1:W-:Y:S01]  /*11410*/  MUFU.EX2 R117, R7 ;  /* 0x0000000700757308 */ /* 0x0003e20000000800 */
[----:B------:R-:W-:Y:S09]  /*11420*/  FMUL.FTZ R0, R0, c[0x0][0x2d0] ;  /* 0x0000b40000007a20 */ /* 0x000ff20000410000 */
[----:B------:R-:W3:Y:S01]  /*11430*/  MUFU.EX2 R0, R0 ;  /* 0x0000000000007308 */ /* 0x000ee20000000800 */
[--C-:B--2---:R-:W-:Y:S09]  /*11440*/  FFMA.FTZ R3, R194, c[0x0][0x2d0], -R100.reuse ;  /* 0x0000b400c2037a23 */ /* 0x104ff20000010864 */
[----:B------:R2:W4:Y:S01]  /*11450*/  MUFU.EX2 R184, R3 ;  /* 0x0000000300b87308 */ /* 0x0005220000000800 */
[----:B-1----:R-:W-:Y:S09]  /*11460*/  @P0 IMAD.WIDE.U32 R6, R242, c[0x0][0x1e0], RZ ;  /* 0x00007800f2060a25 */ /* 0x002ff200078e00ff */
[----:B------:R1:W-:Y:S01]  /*11470*/  MUFU.EX2 R194, R4 ;  /* 0x0000000400c27308 */ /* 0x0003e20000000800 */
[C---:B---3--:R-:W-:Y:S02]  /*11480*/  FMUL.FTZ R26, R0.reuse, R142 ;  /* 0x0000008e001a7220 */ /* 0x048fe40000410000 */
[----:B------:R-:W-:Y:S02]  /*11490*/  FMUL.FTZ R63, R0, R179 ;  /* 0x000000b3003f7220 */ /* 0x000fe40000410000 */
[----:B--2---:R-:W-:Y:S01]  /*114a0*/  FFMA.FTZ R3, R14, c[0x0][0x2d0], -R100 ;  /* 0x0000b4000e037a23 */ /* 0x004fe20000010864 */
[----:B----4-:R-:W-:Y:S04]  /*114b0*/  F2FP.PACK_AB R65, R184, R118 ;  /* 0x00000076b841723e */ /* 0x010fe800000000ff */
[----:B------:R2:W-:Y:S01]  /*114c0*/  MUFU.EX2 R188, R3 ;  /* 0x0000000300bc7308 */ /* 0x0005e20000000800 */
[----:B-1----:R-:W-:Y:S05]  /*114d0*/  @P0 MOV R4, R54 ;  /* 0x0000003600040202 */ /* 0x002fea0000000f00 */
[----:B------:R-:W-:Y:S04]  /*114e0*/  @P0 IMAD.WIDE.U32 R4, R6, 0x70, R4 ;  /* 0x0000007006040825 */ /* 0x000fe800078e0004 */
[--C-:B------:R-:W-:Y:S02]  /*114f0*/  FFMA.FTZ R6, R27, c[0x0][0x2d0], -R100.reuse ;  /* 0x0000b4001b067a23 */ /* 0x100fe40000010864 */
[----:B------:R-:W-:Y:S01]  /*11500*/  FMUL.FTZ R27, R0, R143 ;  /* 0x0000008f001b7220 */ /* 0x000fe20000410000 */
[----:B------:R-:W-:Y:S01]  /*11510*/  MOV R143, R111 ;  /* 0x0000006f008f7202 */ /* 0x000fe20000000f00 */
[----:B------:R1:W-:Y:S01]  /*11520*/  MUFU.EX2 R195, R6 ;  /* 0x0000000600c37308 */ /* 0x0003e20000000800 */
[----:B------:R-:W-:Y:S01]  /*11530*/  MOV R111, R215 ;  /* 0x000000d7006f7202 */ /* 0x000fe20000000f00 */
[----:B--2---:R-:W-:Y:S08]  /*11540*/  FFMA.FTZ R3, R15, c[0x0][0x2d0], -R100 ;  /* 0x0000b4000f037a23 */ /* 0x004ff00000010864 */
[----:B------:R2:W3:Y:S01]  /*11550*/  MUFU.EX2 R189, R3 ;  /* 0x0000000300bd7308 */ /* 0x0004e20000000800 */
[----:B-1----:R-:W-:Y:S01]  /*11560*/  @P0 LEA R6, P2, R4, c[0x0][0x1c8], 0x1 ;  /* 0x0000720004060a11 */ /* 0x002fe200078408ff */
[--C-:B--2---:R-:W-:Y:S01]  /*11570*/  FFMA.FTZ R3, R23, c[0x0][0x2d0], -R104.reuse ;  /* 0x0000b40017037a23 */ /* 0x104fe20000010868 */
[----:B---3--:R-:W-:Y:S07]  /*11580*/  F2FP.PACK_AB R67, R189, R188 ;  /* 0x000000bcbd43723e */ /* 0x008fee00000000ff */
[----:B------:R1:W-:Y:S02]  /*11590*/  MUFU.EX2 R193, R3 ;  /* 0x0000000300c17308 */ /* 0x0003e40000000800 */
[--C-:B-1----:R-:W-:Y:S08]  /*115a0*/  FFMA.FTZ R3, R34, c[0x0][0x2d0], -R104.reuse ;  /* 0x0000b40022037a23 */ /* 0x102ff00000010868 */
[----:B------:R1:W-:Y:S02]  /*115b0*/  MUFU.EX2 R33, R3 ;  /* 0x0000000300217308 */ /* 0x0003e40000000800 */
[----:B-1----:R-:W-:Y:S01]  /*115c0*/  FFMA.FTZ R3, R35, c[0x0][0x2d0], -R104 ;  /* 0x0000b40023037a23 */ /* 0x002fe20000010868 */
[----:B------:R-:W-:Y:S01]  /*115d0*/  MOV R35, R9 ;  /* 0x0000000900237202 */ /* 0x000fe20000000f00 */
[----:B------:R-:W-:Y:S06]  /*115e0*/  FFMA.FTZ R9, R30, c[0x0][0x2d0], -R100 ;  /* 0x0000b4001e097a23 */ /* 0x000fec0000010864 */
[----:B------:R1:W-:Y:S01]  /*115f0*/  MUFU.EX2 R52, R3 ;  /* 0x0000000300347308 */ /* 0x0003e20000000800 */
[----:B------:R-:W-:Y:S09]  /*11600*/  FMUL.FTZ R30, R0, R146 ;  /* 0x00000092001e7220 */ /* 0x000ff20000410000 */
[----:B------:R-:W-:Y:S01]  /*11610*/  MUFU.EX2 R197, R9 ;  /* 0x0000000900c57308 */ /* 0x000fe20000000800 */
[--C-:B-1----:R-:W-:Y:S02]  /*11620*/  FFMA.FTZ R3, R24, c[0x0][0x2d0], -R105.reuse ;  /* 0x0000b40018037a23 */ /* 0x102fe40000010869 */
[C---:B------:R-:W-:Y:S07]  /*11630*/  FMUL.FTZ R24, R68.reuse, R140 ;  /* 0x0000008c44187220 */ /* 0x040fee0000410000 */
[----:B------:R1:W-:Y:S02]  /*11640*/  MUFU.EX2 R116, R3 ;  /* 0x0000000300747308 */ /* 0x0003e40000000800 */
[--C-:B-1----:R-:W-:Y:S02]  /*11650*/  FFMA.FTZ R3, R25, c[0x0][0x2d0], -R105.reuse ;  /* 0x0000b40019037a23 */ /* 0x102fe40000010869 */
[----:B------:R-:W-:Y:S01]  /*11660*/  FMUL.FTZ R25, R68, R141 ;  /* 0x0000008d44197220 */ /* 0x000fe20000410000 */
[----:B------:R-:W-:Y:S05]  /*11670*/  MOV R141, R35 ;  /* 0x00000023008d7202 */ /* 0x000fea0000000f00 */
[----:B------:R1:W-:Y:S01]  /*11680*/  MUFU.EX2 R192, R3 ;  /* 0x0000000300c07308 */ /* 0x0003e20000000800 */
[C---:B------:R-:W-:Y:S01]  /*11690*/  FMUL.FTZ R35, R69.reuse, R151 ;  /* 0x0000009745237220 */ /* 0x040fe20000410000 */
[----:B------:R-:W-:Y:S01]  /*116a0*/  MOV R151, R80 ;  /* 0x0000005000977202 */ /* 0x000fe20000000f00 */
[----:B-1----:R-:W-:Y:S02]  /*116b0*/  FFMA.FTZ R3, R28, c[0x0][0x2d0], -R105 ;  /* 0x0000b4001c037a23 */ /* 0x002fe40000010869 */
[----:B------:R-:W-:Y:S05]  /*116c0*/  FMUL.FTZ R28, R68, R144 ;  /* 0x00000090441c7220 */ /* 0x000fea0000410000 */
[----:B------:R1:W2:Y:S02]  /*116d0*/  MUFU.EX2 R34, R3 ;  /* 0x0000000300227308 */ /* 0x0002a40000000800 */
[----:B-1----:R-:W-:Y:S02]  /*116e0*/  @P0 SHF.R.S32.HI R3, RZ, 0x1f, R242 ;  /* 0x0000001fff030819 */ /* 0x002fe400000114f2 */
[----:B--2---:R-:W-:Y:S01]  /*116f0*/  MOV R142, R34 ;  /* 0x00000022008e7202 */ /* 0x004fe20000000f00 */
[----:B------:R-:W-:Y:S01]  /*11700*/  FMUL.FTZ R34, R69, R150 ;  /* 0x0000009645227220 */ /* 0x000fe20000410000 */
[----:B------:R-:W-:Y:S01]  /*11710*/  MOV R150, R81 ;  /* 0x0000005100967202 */ /* 0x000fe20000000f00 */
[----:B------:R-:W-:Y:S04]  /*11720*/  @P0 IMAD R3, R3, c[0x0][0x1e0], RZ ;  /* 0x0000780003030a24 */ /* 0x000fe800078e02ff */
[----:B------:R-:W-:Y:S05]  /*11730*/  @P0 IMAD R3, R242, c[0x0][0x1e4], R3 ;  /* 0x00007900f2030a24 */ /* 0x000fea00078e0203 */
[----:B------:R-:W-:Y:S05]  /*11740*/  @P0 IADD3 R3, R7, R3, RZ ;  /* 0x0000000307030210 */ /* 0x000fea0007ffe0ff */
[----:B------:R-:W-:Y:S01]  /*11750*/  @P0 IMAD R7, R3, 0x70, RZ ;  /* 0x0000007003070824 */ /* 0x000fe200078e02ff */
[----:B------:R-:W-:Y:S04]  /*11760*/  @P0 SHF.L.U32 R3, R8, 0x5, RZ ;  /* 0x0000000508030819 */ /* 0x000fe800000006ff */
[----:B------:R-:W-:Y:S01]  /*11770*/  @P0 IADD3 R7, R5, R7, RZ ;  /* 0x0000000705070210 */ /* 0x000fe20007ffe0ff */
[----:B------:R-:W-:Y:S01]  /*11780*/  FFMA.FTZ R5, R31, c[0x0][0x2d0], -R100 ;  /* 0x0000b4001f057a23 */ /* 0x000fe20000010864 */
[----:B------:R-:W-:Y:S01]  /*11790*/  @P0 IADD3 R10, P1, R6, R3, RZ ;  /* 0x00000003060a0210 */ /* 0x000fe20007f3e0ff */
[----:B------:R-:W-:Y:S01]  /*117a0*/  FMUL.FTZ R31, R0, R147 ;  /* 0x00000093001f7220 */ /* 0x000fe20000410000 */
[----:B------:R-:W-:Y:S01]  /*117b0*/  @P0 LEA.HI.X R7, R4, c[0x0][0x1cc], R7, 0x1, P2 ;  /* 0x0000730004070a11 */ /* 0x000fe200010f0c07 */
[----:B------:R1:W-:Y:S01]  /*117c0*/  MUFU.EX2 R196, R5 ;  /* 0x0000000500c47308 */ /* 0x0003e20000000800 */
[----:B------:R-:W-:Y:S02]  /*117d0*/  @P0 SHF.L.U64.HI R4, R8, R246, c[0x0][0x1e4] ;  /* 0x0000790008040619 */ /* 0x000fe400000102f6 */
[-C--:B------:R-:W-:Y:S01]  /*117e0*/  @P0 IADD3 R14, P3, R10, R3.reuse, RZ ;  /* 0x000000030a0e0210 */ /* 0x080fe20007f7e0ff */
[----:B------:R2:W-:Y:S01]  /*117f0*/  @P0 LDGSTS.E.BYPASS.LTC128B.128 [R241+0x3900], [R6.64], !P6 ;  /* 0x0390000006f10fae */ /* 0x0005e2000f101d48 */
[-C--:B------:R-:W-:Y:S02]  /*11800*/  @P0 IADD3.X R11, R7, R4.reuse, RZ, P1, !PT ;  /* 0x00000004070b0210 */ /* 0x080fe40000ffe4ff */
[-C--:B------:R-:W-:Y:S02]  /*11810*/  @P0 IADD3 R12, P2, R14, R3.reuse, RZ ;  /* 0x000000030e0c0210 */ /* 0x080fe40007f5e0ff */
[-C--:B------:R-:W-:Y:S02]  /*11820*/  @P0 IADD3.X R15, R11, R4.reuse, RZ, P3, !PT ;  /* 0x000000040b0f0210 */ /* 0x080fe40001ffe4ff */
[-C--:B------:R-:W-:Y:S01]  /*11830*/  @P0 IADD3 R8, P1, R12, R3.reuse, RZ ;  /* 0x000000030c080210 */ /* 0x080fe20007f3e0ff */
[----:B------:R3:W-:Y:S01]  /*11840*/  @P0 LDGSTS.E.BYPASS.LTC128B.128 [R241+0x4100], [R10.64], !P6 ;  /* 0x041000000af10fae */ /* 0x0007e2000f101d48 */
[-C--:B------:R-:W-:Y:S04]  /*11850*/  @P0 IADD3.X R13, R15, R4.reuse, RZ, P2, !PT ;  /* 0x000000040f0d0210 */ /* 0x080fe800017fe4ff */
[-C--:B------:R-:W-:Y:S03]  /*11860*/  @P0 IADD3.X R9, R13, R4.reuse, RZ, P1, !PT ;  /* 0x000000040d090210 */ /* 0x080fe60000ffe4ff */
[----:B------:R4:W-:Y:S01]  /*11870*/  @P0 LDGSTS.E.BYPASS.LTC128B.128 [R241+0x4900], [R14.64], !P6 ;  /* 0x049000000ef10fae */ /* 0x0009e2000f101d48 */
[--C-:B-1----:R-:W-:Y:S07]  /*11880*/  FFMA.FTZ R5, R36, c[0x0][0x2d0], -R96.reuse ;  /* 0x0000b40024057a23 */ /* 0x102fee0000010860 */
[----:B------:R1:W-:Y:S01]  /*11890*/  @P0 LDGSTS.E.BYPASS.LTC128B.128 [R241+0x5100], [R12.64], !P6 ;  /* 0x051000000cf10fae */ /* 0x0003e2000f101d48 */
[----:B------:R1:W1:Y:S01]  /*118a0*/  MUFU.EX2 R58, R5 ;  /* 0x00000005003a7308 */ /* 0x0002620000000800 */
[-C--:B--2---:R-:W-:Y:S04]  /*118b0*/  @P0 IADD3 R6, P2, R8, R3.reuse, RZ ;  /* 0x0000000308060210 */ /* 0x084fe80007f5e0ff */
[----:B------:R-:W-:Y:S02]  /*118c0*/  @P0 IADD3.X R7, R9, R4, RZ, P2, !PT ;  /* 0x0000000409070210 */ /* 0x000fe400017fe4ff */
[----:B------:R2:W-:Y:S01]  /*118d0*/  @P0 LDGSTS.E.BYPASS.LTC128B.128 [R241+0x5900], [R8.64], !P6 ;  /* 0x0590000008f10fae */ /* 0x0005e2000f101d48 */
[----:B---3--:R-:W-:Y:S01]  /*118e0*/  @P0 IADD3 R10, P1, R6, R3, RZ ;  /* 0x00000003060a0210 */ /* 0x008fe20007f3e0ff */
[--C-:B------:R-:W-:Y:S01]  /*118f0*/  FFMA.FTZ R3, R48, c[0x0][0x2d0], -R96.reuse ;  /* 0x0000b40030037a23 */ /* 0x100fe20000010860 */
[----:B------:R-:W-:Y:S02]  /*11900*/  MOV R48, R52 ;  /* 0x0000003400307202 */ /* 0x000fe40000000f00 */
[----:B------:R-:W-:Y:S01]  /*11910*/  @P0 IADD3.X R11, R7, R4, RZ, P1, !PT ;  /* 0x00000004070b0210 */ /* 0x000fe20000ffe4ff */
[----:B------:R3:W3:Y:S02]  /*11920*/  MUFU.EX2 R61, R3 ;  /* 0x00000003003d7308 */ /* 0x0006e40000000800 */
[----:B------:R3:W-:Y:S01]  /*11930*/  @P0 LDGSTS.E.BYPASS.LTC128B.128 [R241+0x6100], [R6.64], !P6 ;  /* 0x0610000006f10fae */ /* 0x0007e2000f101d48 */
[----:B------:R-:W-:Y:S01]  /*11940*/  FMUL.FTZ R4, R70, R120 ;  /* 0x0000007846047220 */ /* 0x000fe20000410000 */
[----:B------:R-:W-:Y:S01]  /*11950*/  MOV R120, R82 ;  /* 0x0000005200787202 */ /* 0x000fe20000000f00 */
[C---:B----4-:R-:W-:Y:S01]  /*11960*/  FMUL.FTZ R14, R0.reuse, R130 ;  /* 0x00000082000e7220 */ /* 0x050fe20000410000 */
[----:B------:R-:W-:Y:S01]  /*11970*/  MOV R130, R32 ;  /* 0x0000002000827202 */ /* 0x000fe20000000f00 */
[----:B------:R-:W-:Y:S01]  /*11980*/  FMUL.FTZ R15, R0, R131 ;  /* 0x00000083000f7220 */ /* 0x000fe20000410000 */
[----:B------:R-:W-:Y:S01]  /*11990*/  MOV R140, R48 ;  /* 0x00000030008c7202 */ /* 0x000fe20000000f00 */
[----:B------:R-:W-:Y:S01]  /*119a0*/  FMUL.FTZ R32, R70, R148 ;  /* 0x0000009446207220 */ /* 0x000fe20000410000 */
[----:B------:R4:W-:Y:S01]  /*119b0*/  @P0 LDGSTS.E.BYPASS.LTC128B.128 [R241+0x6900], [R10.64], !P6 ;  /* 0x069000000af10fae */ /* 0x0009e2000f101d48 */
[--C-:B-1----:R-:W-:Y:S01]  /*119c0*/  FFMA.FTZ R5, R37, c[0x0][0x2d0], -R96.reuse ;  /* 0x0000b40025057a23 */ /* 0x102fe20000010860 */
[----:B------:R-:W-:Y:S01]  /*119d0*/  MOV R148, R214 ;  /* 0x000000d600947202 */ /* 0x000fe20000000f00 */
[C---:B------:R-:W-:Y:S01]  /*119e0*/  FMUL.FTZ R12, R68.reuse, R128 ;  /* 0x00000080440c7220 */ /* 0x040fe20000410000 */
[----:B------:R-:W-:Y:S01]  /*119f0*/  MOV R146, R58 ;  /* 0x0000003a00927202 */ /* 0x000fe20000000f00 */
[----:B------:R1:W1:Y:S01]  /*11a00*/  MUFU.EX2 R57, R5 ;  /* 0x0000000500397308 */ /* 0x0002620000000800 */
[----:B------:R-:W-:Y:S01]  /*11a10*/  FMUL.FTZ R13, R68, R129 ;  /* 0x00000081440d7220 */ /* 0x000fe20000410000 */
[----:B------:R-:W-:Y:S01]  /*11a20*/  MOV R129, R33 ;  /* 0x0000002100817202 */ /* 0x000fe20000000f00 */
[----:B------:R-:W1:Y:S01]  /*11a30*/  LDSM.16.MT88.4 R20, [R224] ;  /* 0x00000000e014783b */ /* 0x000e620000004200 */
[----:B------:R-:W-:Y:S01]  /*11a40*/  FMUL.FTZ R33, R70, R149 ;  /* 0x0000009546217220 */ /* 0x000fe20000410000 */
[----:B------:R-:W-:Y:S01]  /*11a50*/  MOV R149, R93 ;  /* 0x0000005d00957202 */ /* 0x000fe20000000f00 */
[C---:B--2---:R-:W-:Y:S01]  /*11a60*/  FMUL.FTZ R8, R68.reuse, R124 ;  /* 0x0000007c44087220 */ /* 0x044fe20000410000 */
[----:B------:R-:W-:Y:S01]  /*11a70*/  MOV R124, R88 ;  /* 0x00000058007c7202 */ /* 0x000fe20000000f00 */
[----:B------:R-:W-:Y:S01]  /*11a80*/  FMUL.FTZ R9, R68, R125 ;  /* 0x0000007d44097220 */ /* 0x000fe20000410000 */
[----:B------:R-:W-:Y:S01]  /*11a90*/  MOV R125, R87 ;  /* 0x00000057007d7202 */ /* 0x000fe20000000f00 */
[----:B---3--:R-:W-:Y:S01]  /*11aa0*/  FFMA.FTZ R3, R49, c[0x0][0x2d0], -R96 ;  /* 0x0000b40031037a23 */ /* 0x008fe20000010860 */
[----:B------:R-:W-:Y:S01]  /*11ab0*/  MOV R49, R16 ;  /* 0x0000001000317202 */ /* 0x000fe20000000f00 */
[C---:B------:R-:W-:Y:S01]  /*11ac0*/  FMUL.FTZ R16, R70.reuse, R132 ;  /* 0x0000008446107220 */ /* 0x040fe20000410000 */
[----:B------:R-:W-:Y:S01]  /*11ad0*/  LDSM.16.MT88.4 R52, [R225] ;  /* 0x00000000e134783b */ /* 0x000fe20000004200 */
[----:B------:R-:W2:Y:S01]  /*11ae0*/  MUFU.EX2 R59, R3 ;  /* 0x00000003003b7308 */ /* 0x000ea20000000800 */
[C---:B------:R-:W-:Y:S01]  /*11af0*/  FMUL.FTZ R6, R69.reuse, R122 ;  /* 0x0000007a45067220 */ /* 0x040fe20000410000 */
[----:B------:R-:W-:Y:S01]  /*11b00*/  MOV R122, R83 ;  /* 0x00000053007a7202 */ /* 0x000fe20000000f00 */
[----:B------:R-:W-:Y:S01]  /*11b10*/  FMUL.FTZ R7, R69, R123 ;  /* 0x0000007b45077220 */ /* 0x000fe20000410000 */
[----:B------:R-:W-:Y:S01]  /*11b20*/  MOV R147, R49 ;  /* 0x0000003100937202 */ /* 0x000fe20000000f00 */
[----:B------:R-:W-:Y:S01]  /*11b30*/  FMUL.FTZ R48, R70, R164 ;  /* 0x000000a446307220 */ /* 0x000fe20000410000 */
[----:B------:R-:W-:Y:S01]  /*11b40*/  MOV R132, R85 ;  /* 0x0000005500847202 */ /* 0x000fe20000000f00 */
[----:B------:R-:W-:Y:S01]  /*11b50*/  LDSM.16.MT88.4 R80, [R227] ;  /* 0x00000000e350783b */ /* 0x000fe20000004200 */
[----:B----4-:R-:W-:Y:S01]  /*11b60*/  FMUL.FTZ R10, R0, R126 ;  /* 0x0000007e000a7220 */ /* 0x010fe20000410000 */
[----:B------:R-:W-:Y:S01]  /*11b70*/  MOV R131, R61 ;  /* 0x0000003d00837202 */ /* 0x000fe20000000f00 */
[----:B-1----:R-:W-:Y:S01]  /*11b80*/  FMUL.FTZ R5, R70, R121 ;  /* 0x0000007946057220 */ /* 0x002fe20000410000 */
[----:B------:R-:W-:Y:S01]  /*11b90*/  MOV R126, R89 ;  /* 0x00000059007e7202 */ /* 0x000fe20000000f00 */
[----:B------:R-:W-:Y:S01]  /*11ba0*/  FMUL.FTZ R11, R0, R127 ;  /* 0x0000007f000b7220 */ /* 0x000fe20000410000 */
[----:B------:R-:W-:Y:S01]  /*11bb0*/  MOV R123, R94 ;  /* 0x0000005e007b7202 */ /* 0x000fe20000000f00 */
[----:B------:R-:W-:Y:S01]  /*11bc0*/  FMUL.FTZ R49, R70, R165 ;  /* 0x000000a546317220 */ /* 0x000fe20000410000 */
[----:B------:R-:W0:Y:S01]  /*11bd0*/  LDGDEPBAR ;  /* 0x00000000000079af */ /* 0x000e220000000000 */
[----:B------:R-:W-:Y:S01]  /*11be0*/  MOV R145, R57 ;  /* 0x0000003900917202 */ /* 0x000fe20000000f00 */
[----:B------:R-:W-:Y:S01]  /*11bf0*/  FMUL.FTZ R57, R68, R173 ;  /* 0x000000ad44397220 */ /* 0x000fe20000410000 */
[----:B------:R-:W-:Y:S01]  /*11c00*/  MOV R121, R106 ;  /* 0x0000006a00797202 */ /* 0x000fe20000000f00 */
[----:B------:R-:W-:Y:S01]  /*11c10*/  FMUL.FTZ R58, R0, R174 ;  /* 0x000000ae003a7220 */ /* 0x000fe20000410000 */
[----:B------:R-:W-:Y:S01]  /*11c20*/  MOV R106, R91 ;  /* 0x0000005b006a7202 */ /* 0x000fe20000000f00 */
[----:B------:R-:W-:Y:S02]  /*11c30*/  FMUL.FTZ R61, R68, R177 ;  /* 0x000000b1443d7220 */ /* 0x000fe40000410000 */
[--C-:B------:R-:W-:Y:S01]  /*11c40*/  FFMA.FTZ R124, R124, c[0x0][0x2d0], -R105.reuse ;  /* 0x0000b4007c7c7a23 */ /* 0x100fe20000010869 */
[----:B--2---:R-:W-:Y:S01]  /*11c50*/  MOV R127, R59 ;  /* 0x0000003b007f7202 */ /* 0x004fe20000000f00 */
[--C-:B------:R-:W-:Y:S02]  /*11c60*/  FFMA.FTZ R3, R38, c[0x0][0x2d0], -R104.reuse ;  /* 0x0000b40026037a23 */ /* 0x100fe40000010868 */
[----:B------:R-:W-:Y:S01]  /*11c70*/  FMUL.FTZ R59, R0, R175 ;  /* 0x000000af003b7220 */ /* 0x000fe20000410000 */
[-C--:B------:R-:W-:Y:S01]  /*11c80*/  HMMA.16816.F32 R4, R76, R20.reuse, R4 ;  /* 0x000000144c04723c */ /* 0x080fe20000001804 */
[----:B------:R1:W-:Y:S04]  /*11c90*/  MUFU.EX2 R250, R3 ;  /* 0x0000000300fa7308 */ /* 0x0003e80000000800 */
[--C-:B------:R-:W-:Y:S02]  /*11ca0*/  FFMA.FTZ R125, R125, c[0x0][0x2d0], -R105.reuse ;  /* 0x0000b4007d7d7a23 */ /* 0x100fe40000010869 */
[--C-:B------:R-:W-:Y:S01]  /*11cb0*/  FFMA.FTZ R106, R106, c[0x0][0x2d0], -R105.reuse ;  /* 0x0000b4006a6a7a23 */ /* 0x100fe20000010869 */
[C---:B------:R-:W-:Y:S07]  /*11cc0*/  HMMA.16816.F32 R8, R64.reuse, R20, R8 ;  /* 0x000000144008723c */ /* 0x040fee0000001808 */
[C---:B------:R-:W-:Y:S01]  /*11cd0*/  FMUL.FTZ R20, R70.reuse, R136 ;  /* 0x0000008846147220 */ /* 0x040fe20000410000 */
[-C--:B------:R-:W-:Y:S04]  /*11ce0*/  HMMA.16816.F32 R12, R64, R22.reuse, R12 ;  /* 0x00000016400c723c */ /* 0x080fe8000000180c */
[----:B------:R-:W-:Y:S01]  /*11cf0*/  FMUL.FTZ R21, R70, R137 ;  /* 0x0000008946157220 */ /* 0x000fe20000410000 */
[----:B------:R-:W-:Y:S02]  /*11d00*/  MOV R136, R192 ;  /* 0x000000c000887202 */ /* 0x000fe40000000f00 */
[----:B------:R-:W-:Y:S01]  /*11d10*/  MOV R137, R193 ;  /* 0x000000c100897202 */ /* 0x000fe20000000f00 */
[C---:B------:R-:W-:Y:S04]  /*11d20*/  HMMA.16816.F32 R16, R76.reuse, R22, R16 ;  /* 0x000000164c10723c */ /* 0x040fe80000001810 */
[--C-:B-1----:R-:W-:Y:S01]  /*11d30*/  FFMA.FTZ R3, R39, c[0x0][0x2d0], -R104.reuse ;  /* 0x0000b40027037a23 */ /* 0x102fe20000010868 */
[----:B------:R-:W-:Y:S01]  /*11d40*/  MOV R193, R217 ;  /* 0x000000d900c17202 */ /* 0x000fe20000000f00 */
[----:B------:R-:W1:Y:S01]  /*11d50*/  LDSM.16.MT88.4 R36, [R228] ;  /* 0x00000000e424783b */ /* 0x000e620000004200 */
[C---:B------:R-:W-:Y:S01]  /*11d60*/  FMUL.FTZ R22, R69.reuse, R138 ;  /* 0x0000008a45167220 */ /* 0x040fe20000410000 */
[----:B------:R2:W-:Y:S01]  /*11d70*/  MUFU.EX2 R251, R3 ;  /* 0x0000000300fb7308 */ /* 0x0005e20000000800 */
[----:B------:R-:W-:Y:S03]  /*11d80*/  FMUL.FTZ R23, R69, R139 ;  /* 0x0000008b45177220 */ /* 0x000fe60000410000 */
[----:B------:R-:W-:Y:S02]  /*11d90*/  MOV R139, R116 ;  /* 0x00000074008b7202 */ /* 0x000fe40000000f00 */
[----:B------:R-:W-:Y:S02]  /*11da0*/  MOV R116, R220 ;  /* 0x000000dc00747202 */ /* 0x000fe40000000f00 */
[----:B------:R-:W-:Y:S02]  /*11db0*/  MOV R138, R117 ;  /* 0x00000075008a7202 */ /* 0x000fe40000000f00 */
[----:B------:R-:W-:Y:S02]  /*11dc0*/  MOV R117, R107 ;  /* 0x0000006b00757202 */ /* 0x000fe40000000f00 */
[----:B------:R-:W-:Y:S02]  /*11dd0*/  MOV R107, R90 ;  /* 0x0000005a006b7202 */ /* 0x000fe40000000f00 */
[----:B------:R-:W-:Y:S03]  /*11de0*/  LDSM.16.MT88.4 R88, [R228+0x800] ;  /* 0x00080000e458783b */ /* 0x000fe60000004200 */
[--C-:B------:R-:W-:Y:S02]  /*11df0*/  FFMA.FTZ R107, R107, c[0x0][0x2d0], -R105.reuse ;  /* 0x0000b4006b6b7a23 */ /* 0x100fe40000010869 */
[--C-:B--2---:R-:W-:Y:S02]  /*11e00*/  FFMA.FTZ R3, R50, c[0x0][0x2d0], -R104.reuse ;  /* 0x0000b40032037a23 */ /* 0x104fe40000010868 */
[----:B------:R-:W-:Y:S02]  /*11e10*/  FMUL.FTZ R50, R69, R166 ;  /* 0x000000a645327220 */ /* 0x000fe40000410000 */
[----:B------:R2:W-:Y:S01]  /*11e20*/  MUFU.EX2 R252, R3 ;  /* 0x0000000300fc7308 */ /* 0x0005e20000000800 */
[-C--:B-1----:R-:W-:Y:S08]  /*11e30*/  HMMA.16816.F32 R20, R76, R36.reuse, R20 ;  /* 0x000000244c14723c */ /* 0x082ff00000001814 */
[C---:B------:R-:W-:Y:S04]  /*11e40*/  HMMA.16816.F32 R24, R64.reuse, R36, R24 ;  /* 0x000000244018723c */ /* 0x040fe80000001818 */
[----:B--2---:R-:W-:Y:S04]  /*11e50*/  FFMA.FTZ R3, R51, c[0x0][0x2d0], -R104 ;  /* 0x0000b40033037a23 */ /* 0x004fe80000010868 */
[-C--:B------:R-:W-:Y:S01]  /*11e60*/  HMMA.16816.F32 R28, R64, R38.reuse, R28 ;  /* 0x00000026401c723c */ /* 0x080fe2000000181c */
[----:B------:R1:W2:Y:S03]  /*11e70*/  MUFU.EX2 R62, R3 ;  /* 0x00000003003e7308 */ /* 0x0002a60000000800 */
[C---:B------:R-:W-:Y:S02]  /*11e80*/  FMUL.FTZ R36, R70.reuse, R152 ;  /* 0x0000009846247220 */ /* 0x040fe40000410000 */
[----:B------:R-:W-:Y:S02]  /*11e90*/  FMUL.FTZ R37, R70, R153 ;  /* 0x0000009946257220 */ /* 0x000fe40000410000 */
[C---:B------:R-:W-:Y:S04]  /*11ea0*/  HMMA.16816.F32 R32, R76.reuse, R38, R32 ;  /* 0x000000264c20723c */ /* 0x040fe80000001820 */
[C---:B------:R-:W-:Y:S03]  /*11eb0*/  FMUL.FTZ R51, R69.reuse, R167 ;  /* 0x000000a745337220 */ /* 0x040fe60000410000 */
[C---:B------:R-:W-:Y:S02]  /*11ec0*/  FMUL.FTZ R39, R69.reuse, R155 ;  /* 0x0000009b45277220 */ /* 0x040fe40000410000 */
[----:B------:R-:W-:Y:S07]  /*11ed0*/  FMUL.FTZ R38, R69, R154 ;  /* 0x0000009a45267220 */ /* 0x000fee0000410000 */
[-C--:B------:R-:W-:Y:S03]  /*11ee0*/  HMMA.16816.F32 R36, R76, R52.reuse, R36 ;  /* 0x000000344c24723c */ /* 0x080fe60000001824 */
[--C-:B-1----:R-:W-:Y:S01]  /*11ef0*/  FFMA.FTZ R3, R40, c[0x0][0x2d0], -R105.reuse ;  /* 0x0000b40028037a23 */ /* 0x102fe20000010869 */
[----:B--2---:R-:W-:Y:S01]  /*11f00*/  MOV R128, R62 ;  /* 0x0000003e00807202 */ /* 0x004fe20000000f00 */
[----:B------:R-:W-:Y:S01]  /*11f10*/  FMUL.FTZ R40, R68, R156 ;  /* 0x0000009c44287220 */ /* 0x000fe20000410000 */
[----:B------:R-:W-:Y:S01]  /*11f20*/  MOV R156, R92 ;  /* 0x0000005c009c7202 */ /* 0x000fe20000000f00 */
[----:B------:R1:W-:Y:S01]  /*11f30*/  MUFU.EX2 R249, R3 ;  /* 0x0000000300f97308 */ /* 0x0003e20000000800 */
[----:B------:R-:W-:Y:S01]  /*11f40*/  FMUL.FTZ R62, R0, R178 ;  /* 0x000000b2003e7220 */ /* 0x000fe20000410000 */
[----:B------:R-:W-:Y:S03]  /*11f50*/  LDSM.16.MT88.4 R92, [R225+0x800] ;  /* 0x00080000e15c783b */ /* 0x000fe60000004200 */
[----:B------:R-:W-:Y:S02]  /*11f60*/  MOV R164, R156 ;  /* 0x0000009c00a47202 */ /* 0x000fe40000000f00 */
[----:B------:R-:W-:Y:S02]  /*11f70*/  MOV R156, R121 ;  /* 0x00000079009c7202 */ /* 0x000fe40000000f00 */
[----:B------:R-:W-:Y:S01]  /*11f80*/  MOV R121, R233 ;  /* 0x000000e900797202 */ /* 0x000fe20000000f00 */
[--C-:B-1----:R-:W-:Y:S02]  /*11f90*/  FFMA.FTZ R3, R41, c[0x0][0x2d0], -R105.reuse ;  /* 0x0000b40029037a23 */ /* 0x102fe40000010869 */
[----:B------:R-:W-:Y:S01]  /*11fa0*/  FMUL.FTZ R41, R68, R157 ;  /* 0x0000009d44297220 */ /* 0x000fe20000410000 */
[----:B------:R-:W-:Y:S01]  /*11fb0*/  MOV R157, R86 ;  /* 0x00000056009d7202 */ /* 0x000fe20000000f00 */
[----:B------:R1:W2:Y:S03]  /*11fc0*/  MUFU.EX2 R248, R3 ;  /* 0x0000000300f87308 */ /* 0x0002a60000000800 */
[----:B------:R-:W-:Y:S01]  /*11fd0*/  MOV R165, R157 ;  /* 0x0000009d00a57202 */ /* 0x000fe20000000f00 */
[--C-:B-1----:R-:W-:Y:S02]  /*11fe0*/  FFMA.FTZ R3, R44, c[0x0][0x2d0], -R105.reuse ;  /* 0x0000b4002c037a23 */ /* 0x102fe40000010869 */
[C---:B------:R-:W-:Y:S01]  /*11ff0*/  FMUL.FTZ R44, R68.reuse, R160 ;  /* 0x000000a0442c7220 */ /* 0x040fe20000410000 */
[----:B------:R-:W-:Y:S03]  /*12000*/  MOV R160, R216 ;  /* 0x000000d800a07202 */ /* 0x000fe60000000f00 */
[----:B------:R1:W-:Y:S01]  /*12010*/  MUFU.EX2 R246, R3 ;  /* 0x0000000300f67308 */ /* 0x0003e20000000800 */
[----:B------:R-:W-:Y:S02]  /*12020*/  MOV R167, R160 ;  /* 0x000000a000a77202 */ /* 0x000fe40000000f00 */
[----:B------:R-:W-:Y:S02]  /*12030*/  MOV R160, R149 ;  /* 0x0000009500a07202 */ /* 0x000fe40000000f00 */
[----:B------:R-:W-:Y:S02]  /*12040*/  MOV R149, R135 ;  /* 0x0000008700957202 */ /* 0x000fe40000000f00 */
[----:B------:R-:W-:Y:S01]  /*12050*/  MOV R135, R240 ;  /* 0x000000f000877202 */ /* 0x000fe20000000f00 */
[--C-:B-1----:R-:W-:Y:S02]  /*12060*/  FFMA.FTZ R3, R45, c[0x0][0x2d0], -R105.reuse ;  /* 0x0000b4002d037a23 */ /* 0x102fe40000010869 */
[----:B------:R-:W-:Y:S01]  /*12070*/  FMUL.FTZ R45, R68, R161 ;  /* 0x000000a1442d7220 */ /* 0x000fe20000410000 */
[----:B------:R-:W-:Y:S01]  /*12080*/  MOV R161, R221 ;  /* 0x000000dd00a17202 */ /* 0x000fe20000000f00 */
[----:B------:R1:W3:Y:S02]  /*12090*/  MUFU.EX2 R247, R3 ;  /* 0x0000000300f77308 */ /* 0x0002e40000000800 */
[--C-:B-1----:R-:W-:Y:S02]  /*120a0*/  FFMA.FTZ R3, R42, c[0x0][0x2d0], -R100.reuse ;  /* 0x0000b4002a037a23 */ /* 0x102fe40000010864 */
[C---:B------:R-:W-:Y:S06]  /*120b0*/  FMUL.FTZ R42, R0.reuse, R158 ;  /* 0x0000009e002a7220 */ /* 0x040fec0000410000 */
[----:B------:R1:W-:Y:S02]  /*120c0*/  MUFU.EX2 R144, R3 ;  /* 0x0000000300907308 */ /* 0x0003e40000000800 */
[--C-:B-1----:R-:W-:Y:S02]  /*120d0*/  FFMA.FTZ R3, R43, c[0x0][0x2d0], -R100.reuse ;  /* 0x0000b4002b037a23 */ /* 0x102fe40000010864 */
[----:B------:R-:W-:Y:S06]  /*120e0*/  FMUL.FTZ R43, R0, R159 ;  /* 0x0000009f002b7220 */ /* 0x000fec0000410000 */
[----:B------:R1:W4:Y:S01]  /*120f0*/  MUFU.EX2 R192, R3 ;  /* 0x0000000300c07308 */ /* 0x0003220000000800 */
[C---:B------:R-:W-:Y:S07]  /*12100*/  HMMA.16816.F32 R40, R64.reuse, R52, R40 ;  /* 0x000000344028723c */ /* 0x040fee0000001828 */
[C---:B------:R-:W-:Y:S02]  /*12110*/  FMUL.FTZ R52, R70.reuse, R168 ;  /* 0x000000a846347220 */ /* 0x040fe40000410000 */
[----:B------:R-:W-:Y:S03]  /*12120*/  FMUL.FTZ R53, R70, R169 ;  /* 0x000000a946357220 */ /* 0x000fe60000410000 */
[----:B-1----:R-:W-:Y:S02]  /*12130*/  FFMA.FTZ R3, R46, c[0x0][0x2d0], -R100 ;  /* 0x0000b4002e037a23 */ /* 0x002fe40000010864 */
[C---:B------:R-:W-:Y:S01]  /*12140*/  FMUL.FTZ R46, R0.reuse, R162 ;  /* 0x000000a2002e7220 */ /* 0x040fe20000410000 */
[----:B------:R-:W-:Y:S01]  /*12150*/  MOV R162, R151 ;  /* 0x0000009700a27202 */ /* 0x000fe20000000f00 */
[----:B------:R1:W-:Y:S01]  /*12160*/  MUFU.EX2 R152, R3 ;  /* 0x0000000300987308 */ /* 0x0003e20000000800 */
[----:B------:R-:W-:Y:S02]  /*12170*/  MOV R151, R117 ;  /* 0x0000007500977202 */ /* 0x000fe40000000f00 */
[----:B------:R-:W-:Y:S05]  /*12180*/  MOV R117, R234 ;  /* 0x000000ea00757202 */ /* 0x000fea0000000f00 */
[----:B------:R-:W-:Y:S02]  /*12190*/  FFMA.FTZ R117, R117, c[0x0][0x2d0], -R104 ;  /* 0x0000b40075757a23 */ /* 0x000fe40000010868 */
[----:B-1----:R-:W-:Y:S01]  /*121a0*/  FFMA.FTZ R3, R199, c[0x0][0x2d0], -R100 ;  /* 0x0000b400c7037a23 */ /* 0x002fe20000010864 */
[----:B------:R-:W-:Y:S02]  /*121b0*/  MOV R199, R84 ;  /* 0x0000005400c77202 */ /* 0x000fe40000000f00 */
[----:B------:R-:W1:Y:S01]  /*121c0*/  LDSM.16.MT88.4 R84, [R224+0x800] ;  /* 0x00080000e054783b */ /* 0x000e620000004200 */
[----:B------:R2:W1:Y:S01]  /*121d0*/  MUFU.EX2 R153, R3 ;  /* 0x0000000300997308 */ /* 0x0004620000000800 */
[----:B------:R-:W-:Y:S02]  /*121e0*/  MOV R166, R199 ;  /* 0x000000c700a67202 */ /* 0x000fe40000000f00 */
[----:B------:R-:W-:Y:S02]  /*121f0*/  MOV R199, R148 ;  /* 0x0000009400c77202 */ /* 0x000fe40000000f00 */
[----:B------:R-:W-:Y:S02]  /*12200*/  MOV R168, R166 ;  /* 0x000000a600a87202 */ /* 0x000fe40000000f00 */
[----:B------:R-:W-:Y:S02]  /*12210*/  MOV R166, R162 ;  /* 0x000000a200a67202 */ /* 0x000fe40000000f00 */
[----:B------:R-:W-:Y:S02]  /*12220*/  MOV R162, R199 ;  /* 0x000000c700a27202 */ /* 0x000fe40000000f00 */
[----:B------:R-:W-:Y:S01]  /*12230*/  MOV R148, R239 ;  /* 0x000000ef00947202 */ /* 0x000fe20000000f00 */
[--C-:B--2---:R-:W-:Y:S02]  /*12240*/  FFMA.FTZ R3, R47, c[0x0][0x2d0], -R96.reuse ;  /* 0x0000b4002f037a23 */ /* 0x104fe40000010860 */
[----:B------:R-:W-:Y:S02]  /*12250*/  FMUL.FTZ R47, R0, R163 ;  /* 0x000000a3002f7220 */ /* 0x000fe40000410000 */
[----:B------:R2:W-:Y:S05]  /*12260*/  MUFU.EX2 R221, R3 ;  /* 0x0000000300dd7308 */ /* 0x0005ea0000000800 */
[-C--:B------:R-:W-:Y:S08]  /*12270*/  HMMA.16816.F32 R44, R64, R54.reuse, R44 ;  /* 0x00000036402c723c */ /* 0x080ff0000000182c */
[C---:B------:R-:W-:Y:S07]  /*12280*/  HMMA.16816.F32 R48, R76.reuse, R54, R48 ;  /* 0x000000364c30723c */ /* 0x040fee0000001830 */
[C---:B------:R-:W-:Y:S02]  /*12290*/  FMUL.FTZ R54, R69.reuse, R170 ;  /* 0x000000aa45367220 */ /* 0x040fe40000410000 */
[----:B------:R-:W-:Y:S03]  /*122a0*/  FMUL.FTZ R55, R69, R171 ;  /* 0x000000ab45377220 */ /* 0x000fe60000410000 */
[--C-:B--2---:R-:W-:Y:S01]  /*122b0*/  FFMA.FTZ R3, R198, c[0x0][0x2d0], -R96.reuse ;  /* 0x0000b400c6037a23 */ /* 0x104fe20000010860 */
[----:B------:R-:W-:Y:S03]  /*122c0*/  MOV R198, R165 ;  /* 0x000000a500c67202 */ /* 0x000fe60000000f00 */
[-C--:B------:R-:W-:Y:S01]  /*122d0*/  HMMA.16816.F32 R52, R76, R80.reuse, R52 ;  /* 0x000000504c34723c */ /* 0x080fe20000001834 */
[----:B------:R2:W-:Y:S02]  /*122e0*/  MUFU.EX2 R220, R3 ;  /* 0x0000000300dc7308 */ /* 0x0005e40000000800 */
[--C-:B--2---:R-:W-:Y:S02]  /*122f0*/  FFMA.FTZ R3, R56, c[0x0][0x2d0], -R96.reuse ;  /* 0x0000b40038037a23 */ /* 0x104fe40000010860 */
[----:B------:R-:W-:Y:S06]  /*12300*/  FMUL.FTZ R56, R68, R172 ;  /* 0x000000ac44387220 */ /* 0x000fec0000410000 */
[----:B------:R2:W-:Y:S01]  /*12310*/  MUFU.EX2 R218, R3 ;  /* 0x0000000300da7308 */ /* 0x0005e20000000800 */
[C---:B------:R-:W-:Y:S07]  /*12320*/  HMMA.16816.F32 R56, R64.reuse, R80, R56 ;  /* 0x000000504038723c */ /* 0x040fee0000001838 */
[----:B------:R-:W-:Y:S02]  /*12330*/  F2FP.PACK_AB R80, R136, R139 ;  /* 0x0000008b8850723e */ /* 0x000fe400000000ff */
[----:B------:R-:W-:Y:S03]  /*12340*/  F2FP.PACK_AB R81, R195, R194 ;  /* 0x000000c2c351723e */ /* 0x000fe600000000ff */
[----:B--2---:R-:W-:Y:S02]  /*12350*/  FFMA.FTZ R3, R60, c[0x0][0x2d0], -R96 ;  /* 0x0000b4003c037a23 */ /* 0x004fe40000010860 */
[----:B------:R-:W-:Y:S02]  /*12360*/  FMUL.FTZ R60, R68, R176 ;  /* 0x000000b0443c7220 */ /* 0x000fe40000410000 */
[----:B------:R2:W-:Y:S05]  /*12370*/  MUFU.EX2 R217, R3 ;  /* 0x0000000300d97308 */ /* 0x0005ea0000000800 */
[-C--:B------:R-:W-:Y:S07]  /*12380*/  HMMA.16816.F32 R60, R64, R82.reuse, R60 ;  /* 0x00000052403c723c */ /* 0x080fee000000183c */
[C---:B------:R-:W-:Y:S02]  /*12390*/  FMUL.FTZ R64, R70.reuse, R180 ;  /* 0x000000b446407220 */ /* 0x040fe40000410000 */
[----:B------:R-:W-:Y:S03]  /*123a0*/  FMUL.FTZ R65, R70, R181 ;  /* 0x000000b546417220 */ /* 0x000fe60000410000 */
[C---:B------:R-:W-:Y:S02]  /*123b0*/  FMUL.FTZ R66, R69.reuse, R182 ;  /* 0x000000b645427220 */ /* 0x040fe40000410000 */
[----:B------:R-:W-:Y:S02]  /*123c0*/  FMUL.FTZ R67, R69, R183 ;  /* 0x000000b745437220 */ /* 0x000fe40000410000 */
[--C-:B--2---:R-:W-:Y:S05]  /*123d0*/  FFMA.FTZ R3, R202, c[0x0][0x2d0], -R104.reuse ;  /* 0x0000b400ca037a23 */ /* 0x104fea0000010868 */
[----:B------:R-:W-:Y:S01]  /*123e0*/  HMMA.16816.F32 R64, R76, R82, R64 ;  /* 0x000000524c40723c */ /* 0x000fe20000001840 */
[----:B------:R2:W-:Y:S06]  /*123f0*/  MUFU.EX2 R155, R3 ;  /* 0x00000003009b7308 */ /* 0x0005ec0000000800 */
[----:B------:R-:W-:Y:S02]  /*12400*/  F2FP.PACK_AB R76, R138, R244 ;  /* 0x000000f48a4c723e */ /* 0x000fe400000000ff */
[----:B------:R-:W-:Y:S03]  /*12410*/  F2FP.PACK_AB R78, R141, R130 ;  /* 0x000000828d4e723e */ /* 0x000fe600000000ff */
[----:B------:R-:W-:Y:S02]  /*12420*/  F2FP.PACK_AB R77, R137, R143 ;  /* 0x0000008f894d723e */ /* 0x000fe400000000ff */
[----:B------:R-:W-:Y:S02]  /*12430*/  F2FP.PACK_AB R79, R140, R129 ;  /* 0x000000818c4f723e */ /* 0x000fe400000000ff */
[----:B------:R-:W-:Y:S02]  /*12440*/  F2FP.PACK_AB R82, R147, R142 ;  /* 0x0000008e9352723e */ /* 0x000fe400000000ff */
[----:B------:R-:W-:Y:S03]  /*12450*/  F2FP.PACK_AB R83, R196, R197 ;  /* 0x000000c5c453723e */ /* 0x000fe600000000ff */
[-C--:B-1----:R-:W-:Y:S03]  /*12460*/  HMMA.16816.F32 R4, R76, R84.reuse, R4 ;  /* 0x000000544c04723c */ /* 0x082fe60000001804 */
[--C-:B--2---:R-:W-:Y:S05]  /*12470*/  FFMA.FTZ R3, R203, c[0x0][0x2d0], -R104.reuse ;  /* 0x0000b400cb037a23 */ /* 0x104fea0000010868 */
[C---:B------:R-:W-:Y:S01]  /*12480*/  HMMA.16816.F32 R8, R80.reuse, R84, R8 ;  /* 0x000000545008723c */ /* 0x040fe20000001808 */
[----:B------:R1:W-:Y:S07]  /*12490*/  MUFU.EX2 R216, R3 ;  /* 0x0000000300d87308 */ /* 0x0003ee0000000800 */
[-C--:B------:R-:W-:Y:S08]  /*124a0*/  HMMA.16816.F32 R12, R80, R86.reuse, R12 ;  /* 0x00000056500c723c */ /* 0x080ff0000000180c */
[C---:B------:R-:W-:Y:S01]  /*124b0*/  HMMA.16816.F32 R16, R76.reuse, R86, R16 ;  /* 0x000000564c10723c */ /* 0x040fe20000001810 */
[----:B------:R-:W2:Y:S07]  /*124c0*/  LDSM.16.MT88.4 R84, [R227+0x800] ;  /* 0x00080000e354783b */ /* 0x000eae0000004200 */
[-C--:B------:R-:W-:Y:S04]  /*124d0*/  HMMA.16816.F32 R20, R76, R88.reuse, R20 ;  /* 0x000000584c14723c */ /* 0x080fe80000001814 */
[--C-:B-1----:R-:W-:Y:S04]  /*124e0*/  FFMA.FTZ R3, R200, c[0x0][0x2d0], -R104.reuse ;  /* 0x0000b400c8037a23 */ /* 0x102fe80000010868 */
[C---:B------:R-:W-:Y:S01]  /*124f0*/  HMMA.16816.F32 R24, R80.reuse, R88, R24 ;  /* 0x000000585018723c */ /* 0x040fe20000001818 */
[----:B------:R1:W-:Y:S07]  /*12500*/  MUFU.EX2 R159, R3 ;  /* 0x00000003009f7308 */ /* 0x0003ee0000000800 */
[-C--:B------:R-:W-:Y:S08]  /*12510*/  HMMA.16816.F32 R28, R80, R90.reuse, R28 ;  /* 0x0000005a501c723c */ /* 0x080ff0000000181c */
[C---:B------:R-:W-:Y:S01]  /*12520*/  HMMA.16816.F32 R32, R76.reuse, R90, R32 ;  /* 0x0000005a4c20723c */ /* 0x040fe20000001820 */
[----:B------:R-:W3:Y:S07]  /*12530*/  LDSM.16.MT88.4 R88, [R224+0x1000] ;  /* 0x00100000e058783b */ /* 0x000eee0000004200 */
[-C--:B------:R-:W-:Y:S04]  /*12540*/  HMMA.16816.F32 R36, R76, R92.reuse, R36 ;  /* 0x0000005c4c24723c */ /* 0x080fe80000001824 */
[----:B-1----:R-:W-:Y:S02]  /*12550*/  FFMA.FTZ R3, R201, c[0x0][0x2d0], -R104 ;  /* 0x0000b400c9037a23 */ /* 0x002fe40000010868 */
[----:B------:R-:W-:Y:S02]  /*12560*/  MUFU.EX2 R201, R101 ;  /* 0x0000006500c97308 */ /* 0x000fe40000000800 */
[C---:B------:R-:W-:Y:S07]  /*12570*/  HMMA.16816.F32 R40, R80.reuse, R92, R40 ;  /* 0x0000005c5028723c */ /* 0x040fee0000001828 */
[----:B------:R-:W-:Y:S01]  /*12580*/  FFMA.FTZ R92, R210, c[0x0][0x2d0], -R96 ;  /* 0x0000b400d25c7a23 */ /* 0x000fe20000010860 */
[-C--:B------:R-:W-:Y:S01]  /*12590*/  HMMA.16816.F32 R44, R80, R94.reuse, R44 ;  /* 0x0000005e502c723c */ /* 0x080fe2000000182c */
[----:B------:R1:W-:Y:S07]  /*125a0*/  MUFU.EX2 R215, R3 ;  /* 0x0000000300d77308 */ /* 0x0003ee0000000800 */
[C---:B------:R-:W-:Y:S08]  /*125b0*/  HMMA.16816.F32 R48, R76.reuse, R94, R48 ;  /* 0x0000005e4c30723c */ /* 0x040ff00000001830 */
[-C--:B--2---:R-:W-:Y:S08]  /*125c0*/  HMMA.16816.F32 R52, R76, R84.reuse, R52 ;  /* 0x000000544c34723c */ /* 0x084ff00000001834 */
[C---:B------:R-:W-:Y:S04]  /*125d0*/  HMMA.16816.F32 R56, R80.reuse, R84, R56 ;  /* 0x000000545038723c */ /* 0x040fe80000001838 */
[--C-:B-1----:R-:W-:Y:S04]  /*125e0*/  FFMA.FTZ R3, R205, c[0x0][0x2d0], -R105.reuse ;  /* 0x0000b400cd037a23 */ /* 0x102fe80000010869 */
[-C--:B------:R-:W-:Y:S01]  /*125f0*/  HMMA.16816.F32 R60, R80, R86.reuse, R60 ;  /* 0x00000056503c723c */ /* 0x080fe2000000183c */
[----:B------:R1:W-:Y:S06]  /*12600*/  MUFU.EX2 R154, R3 ;  /* 0x00000003009a7308 */ /* 0x0003ec0000000800 */
[----:B------:R-:W-:Y:S01]  /*12610*/  F2FP.PACK_AB R80, R248, R249 ;  /* 0x000000f9f850723e */ /* 0x000fe200000000ff */
[----:B------:R-:W-:Y:S01]  /*12620*/  HMMA.16816.F32 R64, R76, R86, R64 ;  /* 0x000000564c40723c */ /* 0x000fe20000001840 */
[----:B------:R-:W-:Y:S03]  /*12630*/  LDSM.16.MT88.4 R84, [R225+0x1000] ;  /* 0x00100000e154783b */ /* 0x000fe60000004200 */
[----:B---3--:R-:W-:Y:S02]  /*12640*/  F2FP.PACK_AB R82, R247, R246 ;  /* 0x000000f6f752723e */ /* 0x008fe400000000ff */
[----:B----4-:R-:W-:Y:S02]  /*12650*/  F2FP.PACK_AB R81, R192, R144 ;  /* 0x00000090c051723e */ /* 0x010fe400000000ff */
[----:B------:R-:W-:Y:S04]  /*12660*/  F2FP.PACK_AB R76, R145, R146 ;  /* 0x00000092914c723e */ /* 0x000fe800000000ff */
[----:B------:R-:W-:Y:S02]  /*12670*/  F2FP.PACK_AB R78, R127, R131 ;  /* 0x000000837f4e723e */ /* 0x000fe400000000ff */
[----:B------:R-:W-:Y:S02]  /*12680*/  F2FP.PACK_AB R77, R251, R250 ;  /* 0x000000fafb4d723e */ /* 0x000fe400000000ff */
[----:B------:R-:W-:Y:S01]  /*12690*/  F2FP.PACK_AB R79, R128, R252 ;  /* 0x000000fc804f723e */ /* 0x000fe200000000ff */
[--C-:B-1----:R-:W-:Y:S01]  /*126a0*/  FFMA.FTZ R3, R208, c[0x0][0x2d0], -R105.reuse ;  /* 0x0000b400d0037a23 */ /* 0x102fe20000010869 */
[----:B------:R-:W-:Y:S03]  /*126b0*/  F2FP.PACK_AB R83, R153, R152 ;  /* 0x000000989953723e */ /* 0x000fe600000000ff */
[----:B------:R1:W2:Y:S02]  /*126c0*/  MUFU.EX2 R158, R3 ;  /* 0x00000003009e7308 */ /* 0x0002a40000000800 */
[-C--:B------:R-:W-:Y:S08]  /*126d0*/  HMMA.16816.F32 R4, R76, R88.reuse, R4 ;  /* 0x000000584c04723c */ /* 0x080ff00000001804 */
[C---:B------:R-:W-:Y:S08]  /*126e0*/  HMMA.16816.F32 R8, R80.reuse, R88, R8 ;  /* 0x000000585008723c */ /* 0x040ff00000001808 */
[-C--:B------:R-:W-:Y:S04]  /*126f0*/  HMMA.16816.F32 R12, R80, R90.reuse, R12 ;  /* 0x0000005a500c723c */ /* 0x080fe8000000180c */
[--C-:B-1----:R-:W-:Y:S04]  /*12700*/  FFMA.FTZ R3, R204, c[0x0][0x2d0], -R105.reuse ;  /* 0x0000b400cc037a23 */ /* 0x102fe80000010869 */
[C---:B------:R-:W-:Y:S01]  /*12710*/  HMMA.16816.F32 R16, R76.reuse, R90, R16 ;  /* 0x0000005a4c10723c */ /* 0x040fe20000001810 */
[----:B------:R-:W-:Y:S01]  /*12720*/  LDSM.16.MT88.4 R88, [R227+0x1000] ;  /* 0x00100000e358783b */ /* 0x000fe20000004200 */
[----:B------:R1:W-:Y:S02]  /*12730*/  MUFU.EX2 R214, R3 ;  /* 0x0000000300d67308 */ /* 0x0003e40000000800 */
[--C-:B-1----:R-:W-:Y:S08]  /*12740*/  FFMA.FTZ R3, R206, c[0x0][0x2d0], -R105.reuse ;  /* 0x0000b400ce037a23 */ /* 0x102ff00000010869 */
[----:B------:R1:W3:Y:S02]  /*12750*/  MUFU.EX2 R163, R3 ;  /* 0x0000000300a37308 */ /* 0x0002e40000000800 */
[--C-:B-1----:R-:W-:Y:S01]  /*12760*/  FFMA.FTZ R3, R161, c[0x0][0x2d0], -R100.reuse ;  /* 0x0000b400a1037a23 */ /* 0x102fe20000010864 */
[----:B------:R-:W-:Y:S02]  /*12770*/  MOV R161, R150 ;  /* 0x0000009600a17202 */ /* 0x000fe40000000f00 */
[----:B------:R-:W-:Y:S05]  /*12780*/  MOV R150, R238 ;  /* 0x000000ee00967202 */ /* 0x000fea0000000f00 */
[----:B------:R1:W-:Y:S01]  /*12790*/  MUFU.EX2 R157, R3 ;  /* 0x00000003009d7308 */ /* 0x0003e20000000800 */
[----:B------:R-:W-:Y:S01]  /*127a0*/  MOV R165, R161 ;  /* 0x000000a100a57202 */ /* 0x000fe20000000f00 */
[----:B------:R4:W5:Y:S01]  /*127b0*/  LDL.LU R238, [R1+0x88] ;  /* 0x0000880001ee7983 */ /* 0x0009620000300800 */
[----:B------:R-:W-:Y:S02]  /*127c0*/  MOV R161, R156 ;  /* 0x0000009c00a17202 */ /* 0x000fe40000000f00 */
[----:B------:R-:W-:Y:S01]  /*127d0*/  MOV R199, R150 ;  /* 0x0000009600c77202 */ /* 0x000fe20000000f00 */
[----:B------:R4:W5:Y:S01]  /*127e0*/  LDL.LU R239, [R1+0x84] ;  /* 0x0000840001ef7983 */ /* 0x0009620000300800 */
[----:B------:R-:W-:Y:S02]  /*127f0*/  MOV R150, R135 ;  /* 0x0000008700967202 */ /* 0x000fe40000000f00 */
[----:B------:R-:W-:Y:S01]  /*12800*/  MOV R135, R230 ;  /* 0x000000e600877202 */ /* 0x000fe20000000f00 */
[----:B------:R4:W5:Y:S04]  /*12810*/  LDL.LU R240, [R1+0x80] ;  /* 0x0000800001f07983 */ /* 0x0009680000300800 */
[----:B------:R4:W5:Y:S04]  /*12820*/  LDL.LU R233, [R1+0x7c] ;  /* 0x00007c0001e97983 */ /* 0x0009680000300800 */
[----:B------:R4:W5:Y:S01]  /*12830*/  LDL.LU R234, [R1+0x78] ;  /* 0x0000780001ea7983 */ /* 0x0009620000300800 */
[--C-:B-1----:R-:W-:Y:S01]  /*12840*/  FFMA.FTZ R3, R167, c[0x0][0x2d0], -R100.reuse ;  /* 0x0000b400a7037a23 */ /* 0x102fe20000010864 */
[----:B------:R-:W-:Y:S02]  /*12850*/  MOV R167, R164 ;  /* 0x000000a400a77202 */ /* 0x000fe40000000f00 */
[----:B------:R-:W-:Y:S01]  /*12860*/  MOV R164, R160 ;  /* 0x000000a000a47202 */ /* 0x000fe20000000f00 */
[----:B------:R1:W1:Y:S01]  /*12870*/  MUFU.EX2 R156, R3 ;  /* 0x00000003009c7308 */ /* 0x0002620000000800 */
[----:B------:R-:W-:Y:S02]  /*12880*/  MOV R160, R151 ;  /* 0x0000009700a07202 */ /* 0x000fe40000000f00 */
[----:B------:R-:W-:Y:S02]  /*12890*/  MOV R151, R148 ;  /* 0x0000009400977202 */ /* 0x000fe40000000f00 */
[----:B------:R-:W-:Y:S02]  /*128a0*/  MOV R148, R121 ;  /* 0x0000007900947202 */ /* 0x000fe40000000f00 */
[----:B------:R-:W-:Y:S02]  /*128b0*/  MOV R121, R193 ;  /* 0x000000c100797202 */ /* 0x000fe40000000f00 */
[----:B------:R-:W-:Y:S02]  /*128c0*/  MOV R193, R119 ;  /* 0x0000007700c17202 */ /* 0x000fe40000000f00 */
[----:B------:R4:W5:Y:S04]  /*128d0*/  LDL.LU R119, [R1+0x74] ;  /* 0x0000740001777983 */ /* 0x0009680000300800 */
[----:B------:R4:W5:Y:S01]  /*128e0*/  LDL.LU R230, [R1+0x70] ;  /* 0x0000700001e67983 */ /* 0x0009620000300800 */
[--C-:B-1----:R-:W-:Y:S01]  /*128f0*/  FFMA.FTZ R3, R168, c[0x0][0x2d0], -R100.reuse ;  /* 0x0000b400a8037a23 */ /* 0x102fe20000010864 */
[----:B------:R-:W-:Y:S02]  /*12900*/  MOV R168, R198 ;  /* 0x000000c600a87202 */ /* 0x000fe40000000f00 */
[----:B------:R-:W-:Y:S02]  /*12910*/  MOV R198, R167 ;  /* 0x000000a700c67202 */ /* 0x000fe40000000f00 */
[----:B------:R-:W-:Y:S02]  /*12920*/  MOV R167, R166 ;  /* 0x000000a600a77202 */ /* 0x000fe40000000f00 */
[----:B------:R-:W-:Y:S02]  /*12930*/  MOV R166, R165 ;  /* 0x000000a500a67202 */ /* 0x000fe40000000f00 */
[----:B------:R-:W-:Y:S02]  /*12940*/  MOV R165, R164 ;  /* 0x000000a400a57202 */ /* 0x000fe40000000f00 */
[----:B------:R-:W-:Y:S02]  /*12950*/  MOV R164, R162 ;  /* 0x000000a200a47202 */ /* 0x000fe40000000f00 */
[----:B------:R-:W-:Y:S02]  /*12960*/  MOV R162, R161 ;  /* 0x000000a100a27202 */ /* 0x000fe40000000f00 */
[----:B------:R1:W-:Y:S01]  /*12970*/  MUFU.EX2 R161, R3 ;  /* 0x0000000300a17308 */ /* 0x0003e20000000800 */
[----:B------:R-:W-:Y:S02]  /*12980*/  MOV R169, R198 ;  /* 0x000000c600a97202 */ /* 0x000fe40000000f00 */
[----:B------:R-:W-:Y:S02]  /*12990*/  MOV R198, R166 ;  /* 0x000000a600c67202 */ /* 0x000fe40000000f00 */
[----:B------:R-:W-:Y:S02]  /*129a0*/  MOV R166, R164 ;  /* 0x000000a400a67202 */ /* 0x000fe40000000f00 */
[----:B------:R-:W-:Y:S03]  /*129b0*/  MOV R164, R162 ;  /* 0x000000a200a47202 */ /* 0x000fe60000000f00 */
[----:B------:R2:W-:Y:S01]  /*129c0*/  MUFU.EX2 R162, R92 ;  /* 0x0000005c00a27308 */ /* 0x0005e20000000800 */
[----:B-1----:R-:W-:Y:S01]  /*129d0*/  FFMA.FTZ R3, R168, c[0x0][0x2d0], -R100 ;  /* 0x0000b400a8037a23 */ /* 0x002fe20000010864 */
[----:B------:R-:W-:Y:S02]  /*129e0*/  MOV R168, R167 ;  /* 0x000000a700a87202 */ /* 0x000fe40000000f00 */
[----:B------:R-:W-:Y:S02]  /*129f0*/  MOV R167, R165 ;  /* 0x000000a500a77202 */ /* 0x000fe40000000f00 */
[----:B------:R-:W-:Y:S04]  /*12a00*/  MOV R165, R160 ;  /* 0x000000a000a57202 */ /* 0x000fe80000000f00 */
[----:B------:R1:W1:Y:S01]  /*12a10*/  MUFU.EX2 R160, R3 ;  /* 0x0000000300a07308 */ /* 0x0002620000000800 */
[----:B--2---:R-:W2:Y:S01]  /*12a20*/  LDSM.16.MT88.4 R92, [R228+0x1000] ;  /* 0x00100000e45c783b */ /* 0x004ea20000004200 */
[----:B-1----:R-:W-:Y:S01]  /*12a30*/  FFMA.FTZ R3, R169, c[0x0][0x2d0], -R96 ;  /* 0x0000b400a9037a23 */ /* 0x002fe20000010860 */
        /* <DEDUP_REMOVED lines=8> */
[----:B------:R-:W-:Y:S01]  /*12ac0*/  MOV R134, R133 ;  /* 0x0000008500867202 */ /* 0x000fe20000000f00 */
[-C--:B--2---:R-:W-:Y:S03]  /*12ad0*/  HMMA.16816.F32 R20, R76, R92.reuse, R20 ;  /* 0x0000005c4c14723c */ /* 0x084fe60000001814 */
[----:B------:R-:W-:Y:S02]  /*12ae0*/  MOV R133, R132 ;  /* 0x0000008400857202 */ /* 0x000fe40000000f00 */
[----:B------:R-:W-:Y:S02]  /*12af0*/  MOV R132, R126 ;  /* 0x0000007e00847202 */ /* 0x000fe40000000f00 */
[----:B------:R-:W-:Y:S01]  /*12b00*/  MOV R126, R212 ;  /* 0x000000d4007e7202 */ /* 0x000fe20000000f00 */
[C---:B------:R-:W-:Y:S01]  /*12b10*/  HMMA.16816.F32 R24, R80.reuse, R92, R24 ;  /* 0x0000005c5018723c */ /* 0x040fe20000001818 */
[----:B------:R1:W-:Y:S06]  /*12b20*/  MUFU.EX2 R212, R3 ;  /* 0x0000000300d47308 */ /* 0x0003ec0000000800 */
[--C-:B------:R-:W-:Y:S01]  /*12b30*/  FFMA.FTZ R92, R151, c[0x0][0x2d0], -R105.reuse ;  /* 0x0000b400975c7a23 */ /* 0x100fe20000010869 */
[-C--:B------:R-:W-:Y:S08]  /*12b40*/  HMMA.16816.F32 R28, R80, R94.reuse, R28 ;  /* 0x0000005e501c723c */ /* 0x080ff0000000181c */
[C---:B------:R-:W-:Y:S08]  /*12b50*/  HMMA.16816.F32 R32, R76.reuse, R94, R32 ;  /* 0x0000005e4c20723c */ /* 0x040ff00000001820 */
[-C--:B------:R-:W-:Y:S04]  /*12b60*/  HMMA.16816.F32 R36, R76, R84.reuse, R36 ;  /* 0x000000544c24723c */ /* 0x080fe80000001824 */
[--C-:B-1----:R-:W-:Y:S02]  /*12b70*/  FFMA.FTZ R3, R169, c[0x0][0x2d0], -R104.reuse ;  /* 0x0000b400a9037a23 */ /* 0x102fe40000010868 */
[----:B------:R1:W-:Y:S02]  /*12b80*/  MUFU.EX2 R169, R92 ;  /* 0x0000005c00a97308 */ /* 0x0003e40000000800 */
[C---:B------:R-:W-:Y:S08]  /*12b90*/  HMMA.16816.F32 R40, R80.reuse, R84, R40 ;  /* 0x000000545028723c */ /* 0x040ff00000001828 */
[-C--:B------:R-:W-:Y:S01]  /*12ba0*/  HMMA.16816.F32 R44, R80, R86.reuse, R44 ;  /* 0x00000056502c723c */ /* 0x080fe2000000182c */
[----:B------:R2:W-:Y:S07]  /*12bb0*/  MUFU.EX2 R210, R3 ;  /* 0x0000000300d27308 */ /* 0x0005ee0000000800 */
[C---:B------:R-:W-:Y:S01]  /*12bc0*/  HMMA.16816.F32 R48, R76.reuse, R86, R48 ;  /* 0x000000564c30723c */ /* 0x040fe20000001830 */
[----:B------:R-:W4:Y:S07]  /*12bd0*/  LDSM.16.MT88.4 R84, [R224+0x1800] ;  /* 0x00180000e054783b */ /* 0x000f2e0000004200 */
[-C--:B------:R-:W-:Y:S01]  /*12be0*/  HMMA.16816.F32 R52, R76, R88.reuse, R52 ;  /* 0x000000584c34723c */ /* 0x080fe20000001834 */
[----:B-1----:R-:W1:Y:S07]  /*12bf0*/  LDSM.16.MT88.4 R92, [R228+0x1800] ;  /* 0x00180000e45c783b */ /* 0x002e6e0000004200 */
[C---:B------:R-:W-:Y:S04]  /*12c00*/  HMMA.16816.F32 R56, R80.reuse, R88, R56 ;  /* 0x000000585038723c */ /* 0x040fe80000001838 */
[----:B--2---:R-:W-:Y:S03]  /*12c10*/  FFMA.FTZ R3, R168, c[0x0][0x2d0], -R104 ;  /* 0x0000b400a8037a23 */ /* 0x004fe60000010868 */
[--C-:B------:R-:W-:Y:S01]  /*12c20*/  FFMA.FTZ R88, R132, c[0x0][0x2d0], -R96.reuse ;  /* 0x0000b40084587a23 */ /* 0x100fe20000010860 */
[-C--:B------:R-:W-:Y:S01]  /*12c30*/  HMMA.16816.F32 R60, R80, R90.reuse, R60 ;  /* 0x0000005a503c723c */ /* 0x080fe2000000183c */
[----:B------:R2:W-:Y:S03]  /*12c40*/  MUFU.EX2 R208, R3 ;  /* 0x0000000300d07308 */ /* 0x0005e60000000800 */
[----:B------:R-:W-:Y:S02]  /*12c50*/  MOV R132, R193 ;  /* 0x000000c100847202 */ /* 0x000fe40000000f00 */
[----:B------:R-:W-:Y:S01]  /*12c60*/  MOV R193, R110 ;  /* 0x0000006e00c17202 */ /* 0x000fe20000000f00 */
[--C-:B------:R-:W-:Y:S01]  /*12c70*/  FFMA.FTZ R110, R99, c[0x0][0x2d0], -R96.reuse ;  /* 0x0000b400636e7a23 */ /* 0x100fe20000010860 */
[----:B------:R-:W-:Y:S03]  /*12c80*/  HMMA.16816.F32 R64, R76, R90, R64 ;  /* 0x0000005a4c40723c */ /* 0x000fe60000001840 */
[----:B------:R1:W-:Y:S01]  /*12c90*/  MUFU.EX2 R200, R88 ;  /* 0x0000005800c87308 */ /* 0x0003e20000000800 */
[----:B------:R-:W-:Y:S02]  /*12ca0*/  F2FP.PACK_AB R80, R158, R154 ;  /* 0x0000009a9e50723e */ /* 0x000fe400000000ff */
[----:B---3--:R-:W-:Y:S02]  /*12cb0*/  F2FP.PACK_AB R82, R163, R214 ;  /* 0x000000d6a352723e */ /* 0x008fe400000000ff */
[----:B------:R-:W-:Y:S04]  /*12cc0*/  F2FP.PACK_AB R76, R220, R221 ;  /* 0x000000dddc4c723e */ /* 0x000fe800000000ff */
[----:B------:R-:W-:Y:S02]  /*12cd0*/  F2FP.PACK_AB R78, R217, R218 ;  /* 0x000000dad94e723e */ /* 0x000fe400000000ff */
[----:B------:R-:W-:Y:S02]  /*12ce0*/  F2FP.PACK_AB R77, R216, R155 ;  /* 0x0000009bd84d723e */ /* 0x000fe400000000ff */
[----:B------:R-:W-:Y:S01]  /*12cf0*/  F2FP.PACK_AB R79, R215, R159 ;  /* 0x0000009fd74f723e */ /* 0x000fe200000000ff */
[--C-:B--2---:R-:W-:Y:S01]  /*12d00*/  FFMA.FTZ R3, R198, c[0x0][0x2d0], -R96.reuse ;  /* 0x0000b400c6037a23 */ /* 0x104fe20000010860 */
[----:B------:R-:W-:Y:S01]  /*12d10*/  MOV R151, R132 ;  /* 0x0000008400977202 */ /* 0x000fe20000000f00 */
[----:B------:R-:W-:Y:S01]  /*12d20*/  MUFU.EX2 R198, R103 ;  /* 0x0000006700c67308 */ /* 0x000fe20000000800 */
[----:B------:R-:W-:Y:S02]  /*12d30*/  F2FP.PACK_AB R81, R156, R157 ;  /* 0x0000009d9c51723e */ /* 0x000fe400000000ff */
[----:B------:R-:W-:Y:S01]  /*12d40*/  F2FP.PACK_AB R83, R160, R161 ;  /* 0x000000a1a053723e */ /* 0x000fe200000000ff */
[-C--:B----4-:R-:W-:Y:S01]  /*12d50*/  HMMA.16816.F32 R4, R76, R84.reuse, R4 ;  /* 0x000000544c04723c */ /* 0x090fe20000001804 */
[----:B-1----:R-:W-:Y:S05]  /*12d60*/  LDSM.16.MT88.4 R88, [R227+0x1800] ;  /* 0x00180000e358783b */ /* 0x002fea0000004200 */
[----:B------:R1:W-:Y:S02]  /*12d70*/  MUFU.EX2 R206, R3 ;  /* 0x0000000300ce7308 */ /* 0x0003e40000000800 */
[C---:B------:R-:W-:Y:S08]  /*12d80*/  HMMA.16816.F32 R8, R80.reuse, R84, R8 ;  /* 0x000000545008723c */ /* 0x040ff00000001808 */
[-C--:B------:R-:W-:Y:S08]  /*12d90*/  HMMA.16816.F32 R12, R80, R86.reuse, R12 ;  /* 0x00000056500c723c */ /* 0x080ff0000000180c */
[C---:B------:R-:W-:Y:S01]  /*12da0*/  HMMA.16816.F32 R16, R76.reuse, R86, R16 ;  /* 0x000000564c10723c */ /* 0x040fe20000001810 */
[----:B------:R-:W-:Y:S03]  /*12db0*/  LDSM.16.MT88.4 R84, [R224+0x2000] ;  /* 0x00200000e054783b */ /* 0x000fe60000004200 */
[----:B-1----:R-:W-:Y:S04]  /*12dc0*/  FFMA.FTZ R3, R167, c[0x0][0x2d0], -R96 ;  /* 0x0000b400a7037a23 */ /* 0x002fe80000010860 */
[-C--:B------:R-:W-:Y:S01]  /*12dd0*/  HMMA.16816.F32 R20, R76, R92.reuse, R20 ;  /* 0x0000005c4c14723c */ /* 0x080fe20000001814 */
[----:B------:R1:W-:Y:S07]  /*12de0*/  MUFU.EX2 R205, R3 ;  /* 0x0000000300cd7308 */ /* 0x0003ee0000000800 */
[C---:B------:R-:W-:Y:S08]  /*12df0*/  HMMA.16816.F32 R24, R80.reuse, R92, R24 ;  /* 0x0000005c5018723c */ /* 0x040ff00000001818 */
[-C--:B------:R-:W-:Y:S08]  /*12e00*/  HMMA.16816.F32 R28, R80, R94.reuse, R28 ;  /* 0x0000005e501c723c */ /* 0x080ff0000000181c */
[C---:B------:R-:W-:Y:S01]  /*12e10*/  HMMA.16816.F32 R32, R76.reuse, R94, R32 ;  /* 0x0000005e4c20723c */ /* 0x040fe20000001820 */
[----:B------:R-:W-:Y:S03]  /*12e20*/  LDSM.16.MT88.4 R92, [R228+0x2000] ;  /* 0x00200000e45c783b */ /* 0x000fe60000004200 */
[--C-:B-1----:R-:W-:Y:S04]  /*12e30*/  FFMA.FTZ R3, R166, c[0x0][0x2d0], -R104.reuse ;  /* 0x0000b400a6037a23 */ /* 0x102fe80000010868 */
[----:B------:R1:W-:Y:S04]  /*12e40*/  MUFU.EX2 R204, R3 ;  /* 0x0000000300cc7308 */ /* 0x0003e80000000800 */
[----:B-1----:R-:W-:Y:S01]  /*12e50*/  FFMA.FTZ R3, R165, c[0x0][0x2d0], -R104 ;  /* 0x0000b400a5037a23 */ /* 0x002fe20000010868 */
[----:B------:R-:W-:Y:S05]  /*12e60*/  MOV R165, R193 ;  /* 0x000000c100a57202 */ /* 0x000fea0000000f00 */
[----:B------:R1:W-:Y:S02]  /*12e70*/  MUFU.EX2 R203, R3 ;  /* 0x0000000300cb7308 */ /* 0x0003e40000000800 */
[--C-:B-1----:R-:W-:Y:S08]  /*12e80*/  FFMA.FTZ R3, R164, c[0x0][0x2d0], -R105.reuse ;  /* 0x0000b400a4037a23 */ /* 0x102ff00000010869 */
[----:B------:R1:W-:Y:S02]  /*12e90*/  MUFU.EX2 R171, R3 ;  /* 0x0000000300ab7308 */ /* 0x0003e40000000800 */
[--C-:B-1----:R-:W-:Y:S08]  /*12ea0*/  FFMA.FTZ R3, R199, c[0x0][0x2d0], -R105.reuse ;  /* 0x0000b400c7037a23 */ /* 0x102ff00000010869 */
[----:B------:R-:W-:Y:S10]  /*12eb0*/  MUFU.EX2 R199, R102 ;  /* 0x0000006600c77308 */ /* 0x000ff40000000800 */
[----:B------:R1:W2:Y:S02]  /*12ec0*/  MUFU.EX2 R170, R3 ;  /* 0x0000000300aa7308 */ /* 0x0002a40000000800 */
[--C-:B-1----:R-:W-:Y:S01]  /*12ed0*/  FFMA.FTZ R3, R111, c[0x0][0x2d0], -R100.reuse ;  /* 0x0000b4006f037a23 */ /* 0x102fe20000010864 */
[----:B------:R-:W-:Y:S07]  /*12ee0*/  MOV R111, R115 ;  /* 0x00000073006f7202 */ /* 0x000fee0000000f00 */
[----:B------:R1:W-:Y:S02]  /*12ef0*/  MUFU.EX2 R115, R3 ;  /* 0x0000000300737308 */ /* 0x0003e40000000800 */
[--C-:B-1----:R-:W-:Y:S01]  /*12f00*/  FFMA.FTZ R3, R149, c[0x0][0x2d0], -R100.reuse ;  /* 0x0000b40095037a23 */ /* 0x102fe20000010864 */
[----:B------:R-:W-:Y:S07]  /*12f10*/  MOV R149, R114 ;  /* 0x0000007200957202 */ /* 0x000fee0000000f00 */
[----:B------:R1:W3:Y:S02]  /*12f20*/  MUFU.EX2 R114, R3 ;  /* 0x0000000300727308 */ /* 0x0002e40000000800 */
[--C-:B-1----:R-:W-:Y:S08]  /*12f30*/  FFMA.FTZ R3, R150, c[0x0][0x2d0], -R105.reuse ;  /* 0x0000b40096037a23 */ /* 0x102ff00000010869 */
[----:B------:R1:W2:Y:S02]  /*12f40*/  MUFU.EX2 R168, R3 ;  /* 0x0000000300a87308 */ /* 0x0002a40000000800 */
[--C-:B-1----:R-:W-:Y:S08]  /*12f50*/  FFMA.FTZ R3, R111, c[0x0][0x2d0], -R100.reuse ;  /* 0x0000b4006f037a23 */ /* 0x102ff00000010864 */
[----:B------:R1:W-:Y:S02]  /*12f60*/  MUFU.EX2 R111, R3 ;  /* 0x00000003006f7308 */ /* 0x0003e40000000800 */
[----:B-1----:R-:W-:Y:S08]  /*12f70*/  FFMA.FTZ R3, R112, c[0x0][0x2d0], -R100 ;  /* 0x0000b40070037a23 */ /* 0x002ff00000010864 */
[----:B------:R1:W1:Y:S02]  /*12f80*/  MUFU.EX2 R112, R3 ;  /* 0x0000000300707308 */ /* 0x0002640000000800 */
[--C-:B-1----:R-:W-:Y:S01]  /*12f90*/  FFMA.FTZ R3, R149, c[0x0][0x2d0], -R96.reuse ;  /* 0x0000b40095037a23 */ /* 0x102fe20000010860 */
[----:B------:R-:W-:Y:S02]  /*12fa0*/  MOV R149, R134 ;  /* 0x0000008600957202 */ /* 0x000fe40000000f00 */
[----:B------:R-:W-:Y:S05]  /*12fb0*/  MOV R134, R122 ;  /* 0x0000007a00867202 */ /* 0x000fea0000000f00 */
[----:B------:R1:W-:Y:S01]  /*12fc0*/  MUFU.EX2 R202, R3 ;  /* 0x0000000300ca7308 */ /* 0x0003e20000000800 */
[----:B------:R-:W-:Y:S02]  /*12fd0*/  FFMA.FTZ R122, R113, c[0x0][0x2d0], -R96 ;  /* 0x0000b400717a7a23 */ /* 0x000fe40000010860 */
[--C-:B------:R-:W-:Y:S02]  /*12fe0*/  FFMA.FTZ R113, R121, c[0x0][0x2d0], -R104.reuse ;  /* 0x0000b40079717a23 */ /* 0x100fe40000010868 */
[----:B------:R-:W-:Y:S05]  /*12ff0*/  FFMA.FTZ R121, R191, c[0x0][0x2d0], -R104 ;  /* 0x0000b400bf797a23 */ /* 0x000fea0000010868 */
[----:B------:R2:W-:Y:S01]  /*13000*/  MUFU.EX2 R191, R106 ;  /* 0x0000006a00bf7308 */ /* 0x0005e20000000800 */
[--C-:B-1----:R-:W-:Y:S01]  /*13010*/  FFMA.FTZ R3, R148, c[0x0][0x2d0], -R96.reuse ;  /* 0x0000b40094037a23 */ /* 0x102fe20000010860 */
[----:B------:R-:W-:Y:S02]  /*13020*/  MOV R148, R133 ;  /* 0x0000008500947202 */ /* 0x000fe40000000f00 */
[----:B------:R-:W-:Y:S06]  /*13030*/  MOV R133, R120 ;  /* 0x0000007800857202 */ /* 0x000fec0000000f00 */
[----:B------:R1:W-:Y:S01]  /*13040*/  MUFU.EX2 R175, R3 ;  /* 0x0000000300af7308 */ /* 0x0003e20000000800 */
[----:B------:R-:W-:Y:S01]  /*13050*/  FFMA.FTZ R120, R97, c[0x0][0x2d0], -R96 ;  /* 0x0000b40061787a23 */ /* 0x000fe20000010860 */
[----:B------:R-:W-:Y:S01]  /*13060*/  MOV R150, R133 ;  /* 0x0000008500967202 */ /* 0x000fe20000000f00 */
[--C-:B--2---:R-:W-:Y:S04]  /*13070*/  FFMA.FTZ R106, R75, c[0x0][0x2d0], -R100.reuse ;  /* 0x0000b4004b6a7a23 */ /* 0x104fe80000010864 */
[----:B------:R-:W-:Y:S06]  /*13080*/  FFMA.FTZ R101, R150, c[0x0][0x2d0], -R100 ;  /* 0x0000b40096657a23 */ /* 0x000fec0000010864 */
[----:B------:R-:W-:Y:S01]  /*13090*/  MUFU.EX2 R101, R101 ;  /* 0x0000006500657308 */ /* 0x000fe20000000800 */
[----:B-1----:R-:W-:Y:S01]  /*130a0*/  FFMA.FTZ R3, R135, c[0x0][0x2d0], -R104 ;  /* 0x0000b40087037a23 */ /* 0x002fe20000010868 */
[----:B------:R-:W-:Y:S02]  /*130b0*/  MOV R135, R126 ;  /* 0x0000007e00877202 */ /* 0x000fe40000000f00 */
[----:B------:R-:W-:Y:S06]  /*130c0*/  MOV R126, R116 ;  /* 0x00000074007e7202 */ /* 0x000fec0000000f00 */
[----:B------:R1:W-:Y:S01]  /*130d0*/  MUFU.EX2 R174, R3 ;  /* 0x0000000300ae7308 */ /* 0x0003e20000000800 */
[----:B------:R-:W-:Y:S02]  /*130e0*/  FFMA.FTZ R116, R98, c[0x0][0x2d0], -R96 ;  /* 0x0000b40062747a23 */ /* 0x000fe40000010860 */
[----:B------:R-:W2:Y:S01]  /*130f0*/  LDSM.16.MT88.4 R96, [R225+0x1800] ;  /* 0x00180000e160783b */ /* 0x000ea20000004200 */
[----:B------:R-:W-:Y:S01]  /*13100*/  MOV R164, R126 ;  /* 0x0000007e00a47202 */ /* 0x000fe20000000f00 */
[--C-:B------:R-:W-:Y:S02]  /*13110*/  FFMA.FTZ R126, R108, c[0x0][0x2d0], -R105.reuse ;  /* 0x0000b4006c7e7a23 */ /* 0x100fe40000010869 */
[--C-:B-1----:R-:W-:Y:S02]  /*13120*/  FFMA.FTZ R3, R123, c[0x0][0x2d0], -R104.reuse ;  /* 0x0000b4007b037a23 */ /* 0x102fe40000010868 */
[----:B------:R-:W-:Y:S02]  /*13130*/  FFMA.FTZ R123, R190, c[0x0][0x2d0], -R104 ;  /* 0x0000b400be7b7a23 */ /* 0x000fe40000010868 */
[----:B------:R1:W-:Y:S01]  /*13140*/  MUFU.EX2 R173, R3 ;  /* 0x0000000300ad7308 */ /* 0x0003e20000000800 */
[--C-:B------:R-:W-:Y:S01]  /*13150*/  FFMA.FTZ R104, R148, c[0x0][0x2d0], -R105.reuse ;  /* 0x0000b40094687a23 */ /* 0x100fe20000010869 */
[----:B------:R-:W-:Y:S02]  /*13160*/  MOV R148, R135 ;  /* 0x0000008700947202 */ /* 0x000fe40000000f00 */
[----:B------:R-:W4:Y:S03]  /*13170*/  LDL.LU R135, [R1+0x10] ;  /* 0x0000100001877983 */ /* 0x000f260000300800 */
[--C-:B------:R-:W-:Y:S03]  /*13180*/  FFMA.FTZ R103, R148, c[0x0][0x2d0], -R100.reuse ;  /* 0x0000b40094677a23 */ /* 0x100fe60000010864 */
[----:B------:R-:W-:Y:S01]  /*13190*/  MUFU.EX2 R193, R104 ;  /* 0x0000006800c17308 */ /* 0x000fe20000000800 */
[-C--:B--2---:R-:W-:Y:S09]  /*131a0*/  HMMA.16816.F32 R36, R76, R96.reuse, R36 ;  /* 0x000000604c24723c */ /* 0x084ff20000001824 */
[----:B------:R-:W-:Y:S01]  /*131b0*/  MUFU.EX2 R190, R107 ;  /* 0x0000006b00be7308 */ /* 0x000fe20000000800 */
[C---:B------:R-:W-:Y:S04]  /*131c0*/  HMMA.16816.F32 R40, R80.reuse, R96, R40 ;  /* 0x000000605028723c */ /* 0x040fe80000001828 */
[--C-:B-1----:R-:W-:Y:S01]  /*131d0*/  FFMA.FTZ R3, R149, c[0x0][0x2d0], -R105.reuse ;  /* 0x0000b40095037a23 */ /* 0x102fe20000010869 */
[----:B------:R-:W-:Y:S01]  /*131e0*/  MOV R149, R134 ;  /* 0x0000008600957202 */ /* 0x000fe20000000f00 */
[----:B------:R-:W-:Y:S01]  /*131f0*/  FFMA.FTZ R105, R109, c[0x0][0x2d0], -R105 ;  /* 0x0000b4006d697a23 */ /* 0x000fe20000010869 */
[----:B------:R-:W2:Y:S01]  /*13200*/  LDL.LU R134, [R1+0x14] ;  /* 0x0000140001867983 */ /* 0x000ea20000300800 */
[-C--:B------:R-:W-:Y:S01]  /*13210*/  HMMA.16816.F32 R44, R80, R98.reuse, R44 ;  /* 0x00000062502c723c */ /* 0x080fe2000000182c */
[----:B------:R1:W1:Y:S02]  /*13220*/  MUFU.EX2 R172, R3 ;  /* 0x0000000300ac7308 */ /* 0x0002640000000800 */
[----:B------:R-:W2:Y:S01]  /*13230*/  LDL.LU R133, [R1+0x18] ;  /* 0x0000180001857983 */ /* 0x000ea20000300800 */
[--C-:B------:R-:W-:Y:S03]  /*13240*/  FFMA.FTZ R102, R149, c[0x0][0x2d0], -R100.reuse ;  /* 0x0000b40095667a23 */ /* 0x100fe60000010864 */
[----:B------:R-:W2:Y:S01]  /*13250*/  LDL.LU R132, [R1+0x1c] ;  /* 0x00001c0001847983 */ /* 0x000ea20000300800 */
[C---:B------:R-:W-:Y:S03]  /*13260*/  HMMA.16816.F32 R48, R76.reuse, R98, R48 ;  /* 0x000000624c30723c */ /* 0x040fe60000001830 */
[----:B------:R-:W3:Y:S01]  /*13270*/  LDSM.16.MT88.4 R96, [R225+0x2000] ;  /* 0x00200000e160783b */ /* 0x000ee20000004200 */
[----:B------:R-:W-:Y:S04]  /*13280*/  MUFU.EX2 R105, R105 ;  /* 0x0000006900697308 */ /* 0x000fe80000000800 */
[-C--:B------:R-:W-:Y:S06]  /*13290*/  HMMA.16816.F32 R52, R76, R88.reuse, R52 ;  /* 0x000000584c34723c */ /* 0x080fec0000001834 */
[----:B------:R-:W-:Y:S02]  /*132a0*/  MUFU.EX2 R107, R125 ;  /* 0x0000007d006b7308 */ /* 0x000fe40000000800 */
[C---:B------:R-:W-:Y:S04]  /*132b0*/  HMMA.16816.F32 R56, R80.reuse, R88, R56 ;  /* 0x000000585038723c */ /* 0x040fe80000001838 */
[--C-:B-1----:R-:W-:Y:S04]  /*132c0*/  FFMA.FTZ R3, R165, c[0x0][0x2d0], -R100.reuse ;  /* 0x0000b400a5037a23 */ /* 0x102fe80000010864 */
[-C--:B------:R-:W-:Y:S01]  /*132d0*/  HMMA.16816.F32 R60, R80, R90.reuse, R60 ;  /* 0x0000005a503c723c */ /* 0x080fe2000000183c */
[----:B------:R1:W-:Y:S06]  /*132e0*/  MUFU.EX2 R108, R3 ;  /* 0x00000003006c7308 */ /* 0x0003ec0000000800 */
[----:B------:R-:W-:Y:S01]  /*132f0*/  F2FP.PACK_AB R80, R170, R171 ;  /* 0x000000abaa50723e */ /* 0x000fe200000000ff */
[----:B------:R-:W-:Y:S01]  /*13300*/  HMMA.16816.F32 R64, R76, R90, R64 ;  /* 0x0000005a4c40723c */ /* 0x000fe20000001840 */
[----:B------:R-:W1:Y:S03]  /*13310*/  LDSM.16.MT88.4 R88, [R227+0x2000] ;  /* 0x00200000e358783b */ /* 0x000e660000004200 */
[----:B---3--:R-:W-:Y:S02]  /*13320*/  F2FP.PACK_AB R81, R114, R115 ;  /* 0x000000737251723e */ /* 0x008fe400000000ff */
[----:B------:R-:W-:Y:S02]  /*13330*/  F2FP.PACK_AB R82, R168, R169 ;  /* 0x000000a9a852723e */ /* 0x000fe400000000ff */
[----:B------:R-:W-:Y:S04]  /*13340*/  F2FP.PACK_AB R76, R212, R162 ;  /* 0x000000a2d44c723e */ /* 0x000fe800000000ff */
[----:B------:R-:W-:Y:S02]  /*13350*/  F2FP.PACK_AB R77, R208, R210 ;  /* 0x000000d2d04d723e */ /* 0x000fe400000000ff */
[----:B------:R-:W-:Y:S02]  /*13360*/  F2FP.PACK_AB R78, R205, R206 ;  /* 0x000000cecd4e723e */ /* 0x000fe400000000ff */
[----:B------:R-:W-:Y:S01]  /*13370*/  F2FP.PACK_AB R79, R203, R204 ;  /* 0x000000cccb4f723e */ /* 0x000fe200000000ff */
[--C-:B-1----:R-:W-:Y:S01]  /*13380*/  FFMA.FTZ R3, R164, c[0x0][0x2d0], -R100.reuse ;  /* 0x0000b400a4037a23 */ /* 0x102fe20000010864 */
[----:B------:R-:W-:Y:S01]  /*13390*/  F2FP.PACK_AB R83, R112, R111 ;  /* 0x0000006f7053723e */ /* 0x000fe200000000ff */
[----:B------:R-:W-:Y:S02]  /*133a0*/  LDSM.16.MT88.4 R164, [R225+0x3000] ;  /* 0x00300000e1a4783b */ /* 0x000fe40000004200 */
[----:B------:R1:W3:Y:S02]  /*133b0*/  MUFU.EX2 R109, R3 ;  /* 0x00000003006d7308 */ /* 0x0002e40000000800 */
[-C--:B------:R-:W-:Y:S08]  /*133c0*/  HMMA.16816.F32 R4, R76, R84.reuse, R4 ;  /* 0x000000544c04723c */ /* 0x080ff00000001804 */
[C---:B------:R-:W-:Y:S08]  /*133d0*/  HMMA.16816.F32 R8, R80.reuse, R84, R8 ;  /* 0x000000545008723c */ /* 0x040ff00000001808 */
[-C--:B------:R-:W-:Y:S04]  /*133e0*/  HMMA.16816.F32 R12, R80, R86.reuse, R12 ;  /* 0x00000056500c723c */ /* 0x080fe8000000180c */
[--C-:B-1----:R-:W-:Y:S04]  /*133f0*/  FFMA.FTZ R3, R151, c[0x0][0x2d0], -R100.reuse ;  /* 0x0000b40097037a23 */ /* 0x102fe80000010864 */
[C---:B------:R-:W-:Y:S01]  /*13400*/  HMMA.16816.F32 R16, R76.reuse, R86, R16 ;  /* 0x000000564c10723c */ /* 0x040fe20000001810 */
[----:B------:R-:W1:Y:S01]  /*13410*/  LDSM.16.MT88.4 R84, [R224+0x2800] ;  /* 0x00280000e054783b */ /* 0x000e620000004200 */
[----:B------:R-:W1:Y:S02]  /*13420*/  MUFU.EX2 R104, R3 ;  /* 0x0000000300687308 */ /* 0x000e640000000800 */
[----:B------:R-:W-:Y:S04]  /*13430*/  FFMA.FTZ R100, R74, c[0x0][0x2d0], -R100 ;  /* 0x0000b4004a647a23 */ /* 0x000fe80000010864 */
[-C--:B------:R-:W-:Y:S01]  /*13440*/  HMMA.16816.F32 R20, R76, R92.reuse, R20 ;  /* 0x0000005c4c14723c */ /* 0x080fe20000001814 */
[----:B------:R-:W-:Y:S03]  /*13450*/  LDSM.16.MT88.4 R148, [R228+0x3000] ;  /* 0x00300000e494783b */ /* 0x000fe60000004200 */
[----:B------:R-:W-:Y:S04]  /*13460*/  MUFU.EX2 R100, R100 ;  /* 0x0000006400647308 */ /* 0x000fe80000000800 */
        /* <DEDUP_REMOVED lines=9> */
[-C--:B------:R-:W-:Y:S08]  /*13500*/  HMMA.16816.F32 R52, R76, R88.reuse, R52 ;  /* 0x000000584c34723c */ /* 0x080ff00000001834 */
[C---:B------:R-:W-:Y:S08]  /*13510*/  HMMA.16816.F32 R56, R80.reuse, R88, R56 ;  /* 0x000000585038723c */ /* 0x040ff00000001838 */
[-C--:B------:R-:W-:Y:S07]  /*13520*/  HMMA.16816.F32 R60, R80, R90.reuse, R60 ;  /* 0x0000005a503c723c */ /* 0x080fee000000183c */
[----:B------:R-:W-:Y:S01]  /*13530*/  F2FP.PACK_AB R80, R193, R172 ;  /* 0x000000acc150723e */ /* 0x000fe200000000ff */
[----:B------:R-:W-:Y:S01]  /*13540*/  HMMA.16816.F32 R64, R76, R90, R64 ;  /* 0x0000005a4c40723c */ /* 0x000fe20000001840 */
[----:B------:R-:W2:Y:S03]  /*13550*/  LDSM.16.MT88.4 R88, [R227+0x2800] ;  /* 0x00280000e358783b */ /* 0x000ea60000004200 */
[----:B---3--:R-:W-:Y:S02]  /*13560*/  F2FP.PACK_AB R81, R109, R108 ;  /* 0x0000006c6d51723e */ /* 0x008fe400000000ff */
[----:B------:R-:W-:Y:S02]  /*13570*/  F2FP.PACK_AB R82, R190, R191 ;  /* 0x000000bfbe52723e */ /* 0x000fe400000000ff */
[----:B------:R-:W-:Y:S04]  /*13580*/  F2FP.PACK_AB R76, R175, R202 ;  /* 0x000000caaf4c723e */ /* 0x000fe800000000ff */
[----:B------:R-:W-:Y:S02]  /*13590*/  F2FP.PACK_AB R77, R173, R174 ;  /* 0x000000aead4d723e */ /* 0x000fe400000000ff */
[----:B------:R-:W-:Y:S02]  /*135a0*/  F2FP.PACK_AB R78, R201, R200 ;  /* 0x000000c8c94e723e */ /* 0x000fe400000000ff */
[----:B------:R-:W-:Y:S02]  /*135b0*/  F2FP.PACK_AB R79, R198, R199 ;  /* 0x000000c7c64f723e */ /* 0x000fe400000000ff */
[----:B-1----:R-:W-:Y:S05]  /*135c0*/  F2FP.PACK_AB R83, R101, R104 ;  /* 0x000000686553723e */ /* 0x002fea00000000ff */
[-C--:B------:R-:W-:Y:S08]  /*135d0*/  HMMA.16816.F32 R4, R76, R84.reuse, R4 ;  /* 0x000000544c04723c */ /* 0x080ff00000001804 */
[C---:B------:R-:W-:Y:S01]  /*135e0*/  HMMA.16816.F32 R8, R80.reuse, R84, R8 ;  /* 0x000000545008723c */ /* 0x040fe20000001808 */
[----:B------:R-:W1:Y:S07]  /*135f0*/  MUFU.EX2 R85, R126 ;  /* 0x0000007e00557308 */ /* 0x000e6e0000000800 */
[-C--:B------:R-:W-:Y:S03]  /*13600*/  HMMA.16816.F32 R12, R80, R86.reuse, R12 ;  /* 0x00000056500c723c */ /* 0x080fe6000000180c */
[----:B------:R-:W-:Y:S05]  /*13610*/  MUFU.EX2 R84, R102 ;  /* 0x0000006600547308 */ /* 0x000fea0000000800 */
[C---:B------:R-:W-:Y:S08]  /*13620*/  HMMA.16816.F32 R16, R76.reuse, R86, R16 ;  /* 0x000000564c10723c */ /* 0x040ff00000001810 */
[-C--:B------:R-:W-:Y:S04]  /*13630*/  HMMA.16816.F32 R20, R76, R92.reuse, R20 ;  /* 0x0000005c4c14723c */ /* 0x080fe80000001814 */
[----:B-1----:R-:W-:Y:S04]  /*13640*/  F2FP.PACK_AB R178, R105, R85 ;  /* 0x0000005569b2723e */ /* 0x002fe800000000ff */
[C---:B------:R-:W-:Y:S08]  /*13650*/  HMMA.16816.F32 R24, R80.reuse, R92, R24 ;  /* 0x0000005c5018723c */ /* 0x040ff00000001818 */
[-C--:B------:R-:W-:Y:S08]  /*13660*/  HMMA.16816.F32 R28, R80, R94.reuse, R28 ;  /* 0x0000005e501c723c */ /* 0x080ff0000000181c */
[C---:B------:R-:W-:Y:S08]  /*13670*/  HMMA.16816.F32 R32, R76.reuse, R94, R32 ;  /* 0x0000005e4c20723c */ /* 0x040ff00000001820 */
[-C--:B------:R-:W-:Y:S04]  /*13680*/  HMMA.16816.F32 R36, R76, R96.reuse, R36 ;  /* 0x000000604c24723c */ /* 0x080fe80000001824 */
[----:B----4-:R-:W-:Y:S01]  /*13690*/  FFMA.FTZ R70, R70, R135, R207 ;  /* 0x0000008746467223 */ /* 0x010fe200000100cf */
[----:B------:R-:W-:Y:S03]  /*136a0*/  MOV R207, R128 ;  /* 0x0000008000cf7202 */ /* 0x000fe60000000f00 */
[----:B------:R-:W-:Y:S01]  /*136b0*/  FADD.FTZ R70, R211, R70 ;  /* 0x00000046d3467221 */ /* 0x000fe20000010000 */
[C---:B------:R-:W-:Y:S04]  /*136c0*/  HMMA.16816.F32 R40, R80.reuse, R96, R40 ;  /* 0x000000605028723c */ /* 0x040fe80000001828 */
[----:B------:R-:W-:Y:S04]  /*136d0*/  MOV R211, R127 ;  /* 0x0000007f00d37202 */ /* 0x000fe80000000f00 */
[-C--:B------:R-:W-:Y:S08]  /*136e0*/  HMMA.16816.F32 R44, R80, R98.reuse, R44 ;  /* 0x00000062502c723c */ /* 0x080ff0000000182c */
[C---:B------:R-:W-:Y:S04]  /*136f0*/  HMMA.16816.F32 R48, R76.reuse, R98, R48 ;  /* 0x000000624c30723c */ /* 0x040fe80000001830 */
[----:B--2---:R-:W-:Y:S02]  /*13700*/  FFMA.FTZ R69, R69, R134, R187 ;  /* 0x0000008645457223 */ /* 0x004fe400000100bb */
[----:B------:R-:W-:Y:S01]  /*13710*/  MUFU.EX2 R187, R110 ;  /* 0x0000006e00bb7308 */ /* 0x000fe20000000800 */
[----:B------:R-:W-:Y:S01]  /*13720*/  FFMA.FTZ R68, R68, R133, R185 ;  /* 0x0000008544447223 */ /* 0x000fe200000100b9 */
[-C--:B------:R-:W-:Y:S04]  /*13730*/  HMMA.16816.F32 R52, R76, R88.reuse, R52 ;  /* 0x000000584c34723c */ /* 0x080fe80000001834 */
[----:B------:R-:W-:Y:S02]  /*13740*/  FFMA.FTZ R0, R0, R132, R118 ;  /* 0x0000008400007223 */ /* 0x000fe40000010076 */
[----:B------:R-:W-:Y:S01]  /*13750*/  FADD.FTZ R74, R209, R69 ;  /* 0x00000045d14a7221 */ /* 0x000fe20000010000 */
[----:B------:R-:W1:Y:S01]  /*13760*/  LDSM.16.MT88.4 R132, [R224+0x3000] ;  /* 0x00300000e084783b */ /* 0x000e620000004200 */
[----:B------:R-:W-:Y:S01]  /*13770*/  FADD.FTZ R75, R186, R68 ;  /* 0x00000044ba4b7221 */ /* 0x000fe20000010000 */
[----:B------:R-:W-:Y:S03]  /*13780*/  MOV R209, R131 ;  /* 0x0000008300d17202 */ /* 0x000fe60000000f00 */
[----:B------:R-:W-:Y:S01]  /*13790*/  FADD.FTZ R69, R184, R0 ;  /* 0x00000000b8457221 */ /* 0x000fe20000010000 */
[----:B------:R-:W-:Y:S01]  /*137a0*/  MUFU.EX2 R185, R113 ;  /* 0x0000007100b97308 */ /* 0x000fe20000000800 */
[C---:B------:R-:W-:Y:S04]  /*137b0*/  HMMA.16816.F32 R56, R80.reuse, R88, R56 ;  /* 0x000000585038723c */ /* 0x040fe80000001838 */
[----:B------:R-:W-:Y:S02]  /*137c0*/  FADD.FTZ R3, R222, R74 ;  /* 0x0000004ade037221 */ /* 0x000fe40000010000 */
[----:B------:R-:W-:Y:S02]  /*137d0*/  FADD.FTZ R0, R219, R75 ;  /* 0x0000004bdb007221 */ /* 0x000fe40000010000 */
[----:B------:R-:W-:Y:S01]  /*137e0*/  FADD.FTZ R68, R213, R70 ;  /* 0x00000046d5447221 */ /* 0x000fe20000010000 */
[----:B------:R-:W-:Y:S01]  /*137f0*/  MUFU.EX2 R113, R123 ;  /* 0x0000007b00717308 */ /* 0x000fe20000000800 */
[-C--:B------:R-:W-:Y:S03]  /*13800*/  HMMA.16816.F32 R60, R80, R90.reuse, R60 ;  /* 0x0000005a503c723c */ /* 0x080fe6000000183c */
[----:B------:R-:W-:Y:S02]  /*13810*/  FADD.FTZ R68, R245, R68 ;  /* 0x00000044f5447221 */ /* 0x000fe40000010000 */
[----:B------:R-:W-:Y:S02]  /*13820*/  FADD.FTZ R3, R243, R3 ;  /* 0x00000003f3037221 */ /* 0x000fe40000010000 */
[----:B------:R-:W-:Y:S01]  /*13830*/  FADD.FTZ R0, R223, R0 ;  /* 0x00000000df007221 */ /* 0x000fe20000010000 */
[----:B------:R-:W-:Y:S01]  /*13840*/  HMMA.16816.F32 R64, R76, R90, R64 ;  /* 0x0000005a4c40723c */ /* 0x000fe20000001840 */
[----:B------:R-:W2:Y:S03]  /*13850*/  MUFU.EX2 R184, R117 ;  /* 0x0000007500b87308 */ /* 0x000ea60000000800 */
[----:B------:R-:W-:Y:S02]  /*13860*/  FADD.FTZ R68, R244, R68 ;  /* 0x00000044f4447221 */ /* 0x000fe40000010000 */
[----:B------:R-:W-:Y:S02]  /*13870*/  FADD.FTZ R3, R143, R3 ;  /* 0x000000038f037221 */ /* 0x000fe40000010000 */
[----:B------:R-:W-:Y:S03]  /*13880*/  FADD.FTZ R0, R139, R0 ;  /* 0x000000008b007221 */ /* 0x000fe60000010000 */
[----:B------:R-:W-:Y:S01]  /*13890*/  MUFU.EX2 R117, R122 ;  /* 0x0000007a00757308 */ /* 0x000fe20000000800 */
[----:B------:R-:W-:Y:S02]  /*138a0*/  FADD.FTZ R68, R138, R68 ;  /* 0x000000448a447221 */ /* 0x000fe40000010000 */
[----:B------:R-:W-:Y:S02]  /*138b0*/  FADD.FTZ R3, R137, R3 ;  /* 0x0000000389037221 */ /* 0x000fe40000010000 */
[----:B------:R-:W-:Y:S02]  /*138c0*/  FADD.FTZ R70, R136, R0 ;  /* 0x0000000088467221 */ /* 0x000fe40000010000 */
[----:B------:R-:W-:Y:S02]  /*138d0*/  FADD.FTZ R0, R130, R68 ;  /* 0x0000004482007221 */ /* 0x000fe40000010000 */
[----:B------:R-:W-:Y:S01]  /*138e0*/  FADD.FTZ R68, R129, R3 ;  /* 0x0000000381447221 */ /* 0x000fe20000010000 */
[----:B------:R-:W3:Y:S01]  /*138f0*/  MUFU.EX2 R118, R120 ;  /* 0x0000007800767308 */ /* 0x000ee20000000800 */
[----:B------:R-:W-:Y:S02]  /*13900*/  FADD.FTZ R69, R188, R69 ;  /* 0x00000045bc457221 */ /* 0x000fe40000010000 */
[----:B------:R-:W-:Y:S01]  /*13910*/  FADD.FTZ R0, R141, R0 ;  /* 0x000000008d007221 */ /* 0x000fe20000010000 */
[----:B--2---:R-:W-:Y:S01]  /*13920*/  F2FP.PACK_AB R181, R184, R185 ;  /* 0x000000b9b8b5723e */ /* 0x004fe200000000ff */
[----:B------:R-:W-:Y:S02]  /*13930*/  FADD.FTZ R69, R189, R69 ;  /* 0x00000045bd457221 */ /* 0x000fe40000010000 */
[----:B------:R-:W-:Y:S02]  /*13940*/  FADD.FTZ R0, R146, R0 ;  /* 0x0000000092007221 */ /* 0x000fe40000010000 */
[----:B------:R-:W-:Y:S01]  /*13950*/  FADD.FTZ R69, R194, R69 ;  /* 0x00000045c2457221 */ /* 0x000fe20000010000 */
[----:B------:R-:W2:Y:S03]  /*13960*/  MUFU.EX2 R186, R116 ;  /* 0x0000007400ba7308 */ /* 0x000ea60000000800 */
[----:B------:R-:W-:Y:S04]  /*13970*/  FADD.FTZ R69, R195, R69 ;  /* 0x00000045c3457221 */ /* 0x000fe80000010000 */
[----:B------:R-:W-:Y:S03]  /*13980*/  FADD.FTZ R3, R197, R69 ;  /* 0x00000045c5037221 */ /* 0x000fe60000010000 */
[----:B------:R-:W4:Y:S01]  /*13990*/  MUFU.EX2 R116, R121 ;  /* 0x0000007900747308 */ /* 0x000f220000000800 */
[----:B------:R-:W-:Y:S01]  /*139a0*/  FADD.FTZ R3, R196, R3 ;  /* 0x00000003c4037221 */ /* 0x000fe20000010000 */
[----:B---3--:R-:W-:Y:S08]  /*139b0*/  F2FP.PACK_AB R182, R117, R118 ;  /* 0x0000007675b6723e */ /* 0x008ff000000000ff */
[----:B------:R-:W3:Y:S01]  /*139c0*/  MUFU.EX2 R110, R124 ;  /* 0x0000007c006e7308 */ /* 0x000ee20000000800 */
[----:B--2---:R-:W-:Y:S09]  /*139d0*/  F2FP.PACK_AB R180, R186, R187 ;  /* 0x000000bbbab4723e */ /* 0x004ff200000000ff */
[----:B------:R-:W2:Y:S01]  /*139e0*/  MUFU.EX2 R74, R106 ;  /* 0x0000006a004a7308 */ /* 0x000ea20000000800 */
[----:B----4-:R-:W-:Y:S09]  /*139f0*/  F2FP.PACK_AB R183, R113, R116 ;  /* 0x0000007471b7723e */ /* 0x010ff200000000ff */
[----:B------:R-:W4:Y:S01]  /*13a00*/  MUFU.EX2 R75, R103 ;  /* 0x00000067004b7308 */ /* 0x000f220000000800 */
[-C--:B-1----:R-:W-:Y:S05]  /*13a10*/  HMMA.16816.F32 R120, R180, R132.reuse, R4 ;  /* 0x00000084b478723c */ /* 0x082fea0000001804 */
[----:B---3--:R-:W-:Y:S02]  /*13a20*/  F2FP.PACK_AB R176, R107, R110 ;  /* 0x0000006e6bb0723e */ /* 0x008fe400000000ff */
[----:B------:R-:W-:Y:S01]  /*13a30*/  FADD.FTZ R4, R142, R70 ;  /* 0x000000468e047221 */ /* 0x000fe20000010000 */
[----:B------:R-:W-:Y:S01]  /*13a40*/  MOV R70, R2 ;  /* 0x0000000200467202 */ /* 0x000fe20000000f00 */
[----:B------:R-:W-:Y:S03]  /*13a50*/  FADD.FTZ R6, R144, R3 ;  /* 0x0000000390067221 */ /* 0x000fe60000010000 */
[----:B------:R-:W-:Y:S01]  /*13a60*/  FADD.FTZ R4, R147, R4 ;  /* 0x0000000493047221 */ /* 0x000fe20000010000 */
[----:B--2---:R-:W-:Y:S01]  /*13a70*/  F2FP.PACK_AB R179, R100, R74 ;  /* 0x0000004a64b3723e */ /* 0x004fe200000000ff */
[----:B------:R-:W-:Y:S02]  /*13a80*/  FADD.FTZ R5, R145, R0 ;  /* 0x0000000091057221 */ /* 0x000fe40000010000 */
[----:B------:R-:W-:Y:S02]  /*13a90*/  FADD.FTZ R7, R249, R4 ;  /* 0x00000004f9077221 */ /* 0x000fe40000010000 */
[----:B------:R-:W-:Y:S02]  /*13aa0*/  FADD.FTZ R0, R192, R6 ;  /* 0x00000006c0007221 */ /* 0x000fe40000010000 */
[----:B------:R-:W-:Y:S01]  /*13ab0*/  FADD.FTZ R3, R248, R7 ;  /* 0x00000007f8037221 */ /* 0x000fe20000010000 */
[----:B----4-:R-:W-:Y:S07]  /*13ac0*/  F2FP.PACK_AB R177, R75, R84 ;  /* 0x000000544bb1723e */ /* 0x010fee00000000ff */
        /* <DEDUP_REMOVED lines=85> */
[----:B------:R-:W-:Y:S01]  /*14020*/  MOV R117, R2 ;  /* 0x0000000200757202 */ /* 0x000fe20000000f00 */
[----:B------:R-:W-:Y:S01]  /*14030*/  FADD.FTZ R7, R75, R4 ;  /* 0x000000044b077221 */ /* 0x000fe20000010000 */
[----:B------:R-:W-:Y:S01]  /*14040*/  MOV R2, R73 ;  /* 0x0000004900027202 */ /* 0x000fe20000000f00 */
[----:B------:R-:W-:Y:S01]  /*14050*/  FADD.FTZ R4, R116, R0 ;  /* 0x0000000074047221 */ /* 0x000fe20000010000 */
[----:B------:R-:W-:Y:S01]  /*14060*/  STL [R1+0x10], R5 ;  /* 0x0000100501007387 */ /* 0x000fe20000100800 */
[----:B------:R-:W-:Y:S01]  /*14070*/  FADD.FTZ R3, R105, R3 ;  /* 0x0000000369037221 */ /* 0x000fe20000010000 */
[----:B------:R-:W-:Y:S01]  /*14080*/  MOV R116, R71 ;  /* 0x0000004700747202 */ /* 0x000fe20000000f00 */
        /* <DEDUP_REMOVED lines=8> */
.L_x_1142:
[----:B------:R-:W-:Y:S02]  /*14110*/  MOV R10, 0x1f ;  /* 0x0000001f000a7802 */ /* 0x000fe40000000f00 */
[----:B------:R-:W-:Y:S01]  /*14120*/  MOV R7, 0xffffffff ;  /* 0xffffffff00077802 */ /* 0x000fe20000000f00 */
[----:B------:R-:W-:Y:S05]  /*14130*/  BRA.DIV ~URZ, `(.L_x_1144) ;  /* 0x000025527f007947 */ /* 0x000fea000b800000 */
[----:B--2---:R-:W2:Y:S04]  /*14140*/  LDL R0, [R1+0x10] ;  /* 0x0000100001007983 */ /* 0x004ea80000100800 */
[----:B--2---:R1:W2:Y:S02]  /*14150*/  SHFL.BFLY PT, R2, R0, 0x2, 0x1f ;  /* 0x0c401f0000027f89 */ /* 0x0042a400000e0000 */
.L_x_1174:
[----:B-1----:R-:W3:Y:S02]  /*14160*/  LDL.LU R0, [R1+0x10] ;  /* 0x0000100001007983 */ /* 0x002ee40000300800 */
[----:B--23--:R-:W-:Y:S01]  /*14170*/  FADD.FTZ R2, R2, R0 ;  /* 0x0000000002027221 */ /* 0x00cfe20000010000 */
[----:B------:R-:W-:Y:S05]  /*14180*/  BRA.DIV ~URZ, `(.L_x_1145) ;  /* 0x000025627f007947 */ /* 0x000fea000b800000 */
[----:B------:R-:W2:Y:S04]  /*14190*/  LDL.LU R3, [R1+0x14] ;  /* 0x0000140001037983 */ /* 0x000ea80000300800 */
[----:B------:R-:W3:Y:S04]  /*141a0*/  LDL.LU R0, [R1+0x18] ;  /* 0x0000180001007983 */ /* 0x000ee80000300800 */
        /* <DEDUP_REMOVED lines=14> */
.L_x_1175:
[----:B------:R-:W-:Y:S01]  /*14290*/  FSETP.NE.FTZ.AND P3, PT, R2, RZ, PT ;  /* 0x000000ff0200720b */ /* 0x000fe20003f75000 */
[----:B----4-:R-:W-:Y:S01]  /*142a0*/  FADD.FTZ R6, R8, R6 ;  /* 0x0000000608067221 */ /* 0x010fe20000010000 */
[----:B------:R-:W-:Y:S02]  /*142b0*/  MOV R0, RZ ;  /* 0x000000ff00007202 */ /* 0x000fe40000000f00 */
[----:B------:R-:W-:Y:S02]  /*142c0*/  FSETP.NE.FTZ.AND P1, PT, R5, RZ, PT ;  /* 0x000000ff0500720b */ /* 0x000fe40003f35000 */
[----:B------:R-:W-:Y:S02]  /*142d0*/  FSETP.NE.FTZ.AND P2, PT, R4, RZ, PT ;  /* 0x000000ff0400720b */ /* 0x000fe40003f55000 */
[----:B------:R-:W-:Y:S02]  /*142e0*/  FSETP.NE.FTZ.AND P0, PT, R6, RZ, PT ;  /* 0x000000ff0600720b */ /* 0x000fe40003f15000 */
[----:B------:R-:W-:-:S02]  /*142f0*/  MOV R22, 0xff800000 ;  /* 0xff80000000167802 */ /* 0x000fc40000000f00 */
[----:B------:R-:W-:Y:S01]  /*14300*/  MOV R21, 0xff800000 ;  /* 0xff80000000157802 */ /* 0x000fe20000000f00 */
[----:B------:R-:W1:Y:S01]  /*14310*/  @P3 MUFU.RCP R0, R2 ;  /* 0x0000000200003308 */ /* 0x000e620000001000 */
[----:B------:R-:W-:Y:S02]  /*14320*/  @P3 MOV R7, 0x3f317218 ;  /* 0x3f31721800073802 */ /* 0x000fe40000000f00 */
[----:B------:R-:W-:Y:S02]  /*14330*/  MOV R20, 0xff800000 ;  /* 0xff80000000147802 */ /* 0x000fe40000000f00 */
[----:B------:R-:W-:Y:S01]  /*14340*/  MOV R19, 0xff800000 ;  /* 0xff80000000137802 */ /* 0x000fe20000000f00 */
[----:B------:R-:W-:Y:S02]  /*14350*/  @P3 FMUL.FTZ R7, R7, c[0x0][0x2d0] ;  /* 0x0000b40007073a20 */ /* 0x000fe40000410000 */
[----:B------:R2:W-:Y:S08]  /*14360*/  @P3 MUFU.LG2 R9, R2 ;  /* 0x0000000200093308 */ /* 0x0005f00000000c00 */
[----:B------:R-:W-:Y:S01]  /*14370*/  @P2 MUFU.LG2 R8, R4 ;  /* 0x0000000400082308 */ /* 0x000fe20000000c00 */
[----:B-1----:R-:W-:-:S02]  /*14380*/  FMUL.FTZ R120, R0, R120 ;  /* 0x0000007800787220 */ /* 0x002fc40000410000 */
[C---:B------:R-:W-:Y:S02]  /*14390*/  FMUL.FTZ R121, R0.reuse, R121 ;  /* 0x0000007900797220 */ /* 0x040fe40000410000 */
[C---:B------:R-:W-:Y:S02]  /*143a0*/  FMUL.FTZ R132, R0.reuse, R132 ;  /* 0x0000008400847220 */ /* 0x040fe40000410000 */
[C---:B------:R-:W-:Y:S01]  /*143b0*/  FMUL.FTZ R133, R0.reuse, R133 ;  /* 0x0000008500857220 */ /* 0x040fe20000410000 */
[----:B--2---:R-:W-:Y:S01]  /*143c0*/  CS2R R2, SRZ ;  /* 0x0000000000027805 */ /* 0x004fe2000001ff00 */
[C---:B------:R-:W-:Y:S02]  /*143d0*/  FMUL.FTZ R136, R0.reuse, R136 ;  /* 0x0000008800887220 */ /* 0x040fe40000410000 */
[C---:B------:R-:W-:Y:S02]  /*143e0*/  FMUL.FTZ R137, R0.reuse, R137 ;  /* 0x0000008900897220 */ /* 0x040fe40000410000 */
[C---:B------:R-:W-:Y:S01]  /*143f0*/  FMUL.FTZ R148, R0.reuse, R148 ;  /* 0x0000009400947220 */ /* 0x040fe20000410000 */
[----:B------:R-:W1:Y:S01]  /*14400*/  @P1 MUFU.RCP R2, R5 ;  /* 0x0000000500021308 */ /* 0x000e620000001000 */
[----:B------:R-:W-:-:S02]  /*14410*/  FMUL.FTZ R149, R0, R149 ;  /* 0x0000009500957220 */ /* 0x000fc40000410000 */
[C---:B------:R-:W-:Y:S02]  /*14420*/  FMUL.FTZ R152, R0.reuse, R152 ;  /* 0x0000009800987220 */ /* 0x040fe40000410000 */
[C---:B------:R-:W-:Y:S02]  /*14430*/  FMUL.FTZ R153, R0.reuse, R153 ;  /* 0x0000009900997220 */ /* 0x040fe40000410000 */
[C---:B------:R-:W-:Y:S01]  /*14440*/  FMUL.FTZ R164, R0.reuse, R164 ;  /* 0x000000a400a47220 */ /* 0x040fe20000410000 */
[----:B------:R2:W3:Y:S01]  /*14450*/  @P2 MUFU.RCP R3, R4 ;  /* 0x0000000400032308 */ /* 0x0004e20000001000 */
[C---:B------:R-:W-:Y:S02]  /*14460*/  FMUL.FTZ R165, R0.reuse, R165 ;  /* 0x000000a500a57220 */ /* 0x040fe40000410000 */
[C---:B------:R-:W-:Y:S02]  /*14470*/  FMUL.FTZ R168, R0.reuse, R168 ;  /* 0x000000a800a87220 */ /* 0x040fe40000410000 */
[----:B------:R-:W-:-:S02]  /*14480*/  FMUL.FTZ R169, R0, R169 ;  /* 0x000000a900a97220 */ /* 0x000fc40000410000 */
[C---:B------:R-:W-:Y:S01]  /*14490*/  FMUL.FTZ R180, R0.reuse, R180 ;  /* 0x000000b400b47220 */ /* 0x040fe20000410000 */
[----:B------:R-:W4:Y:S01]  /*144a0*/  @P1 MUFU.LG2 R5, R5 ;  /* 0x0000000500051308 */ /* 0x000f220000000c00 */
[----:B------:R-:W-:Y:S01]  /*144b0*/  FMUL.FTZ R181, R0, R181 ;  /* 0x000000b500b57220 */ /* 0x000fe20000410000 */
[----:B------:R-:W-:Y:S01]  /*144c0*/  MOV R0, RZ ;  /* 0x000000ff00007202 */ /* 0x000fe20000000f00 */
[C---:B-1----:R-:W-:Y:S02]  /*144d0*/  FMUL.FTZ R124, R2.reuse, R124 ;  /* 0x0000007c027c7220 */ /* 0x042fe40000410000 */
[C---:B------:R-:W-:Y:S02]  /*144e0*/  FMUL.FTZ R125, R2.reuse, R125 ;  /* 0x0000007d027d7220 */ /* 0x040fe40000410000 */
[C---:B------:R-:W-:Y:S01]  /*144f0*/  FMUL.FTZ R128, R2.reuse, R128 ;  /* 0x0000008002807220 */ /* 0x040fe20000410000 */
[----:B------:R-:W-:Y:S01]  /*14500*/  @P0 MUFU.RCP R0, R6 ;  /* 0x0000000600000308 */ /* 0x000fe20000001000 */
[C---:B------:R-:W-:Y:S01]  /*14510*/  FMUL.FTZ R129, R2.reuse, R129 ;  /* 0x0000008102817220 */ /* 0x040fe20000410000 */
[----:B--2---:R-:W-:Y:S01]  /*14520*/  @P2 MOV R4, 0x3f317218 ;  /* 0x3f31721800042802 */ /* 0x004fe20000000f00 */
        /* <DEDUP_REMOVED lines=12> */
[C---:B---3--:R-:W-:Y:S01]  /*145f0*/  FMUL.FTZ R122, R3.reuse, R122 ;  /* 0x0000007a037a7220 */ /* 0x048fe20000410000 */
[----:B------:R-:W1:Y:S01]  /*14600*/  @P0 MUFU.LG2 R2, R6 ;  /* 0x0000000600020308 */ /* 0x000e620000000c00 */
        /* <DEDUP_REMOVED lines=16> */
[----:B----4-:R-:W-:Y:S02]  /*14710*/  @P1 FMUL.FTZ R5, R5, 0.69314718246459960938 ;  /* 0x3f31721805051820 */ /* 0x010fe40000410000 */
[----:B------:R-:W-:Y:S02]  /*14720*/  @P2 FMUL.FTZ R8, R8, 0.69314718246459960938 ;  /* 0x3f31721808082820 */ /* 0x000fe40000410000 */
[----:B------:R-:W-:Y:S02]  /*14730*/  @P1 FMUL.FTZ R3, R3, c[0x0][0x2d0] ;  /* 0x0000b40003031a20 */ /* 0x000fe40000410000 */
[----:B------:R-:W-:-:S02]  /*14740*/  @P2 FMUL.FTZ R4, R4, c[0x0][0x2d0] ;  /* 0x0000b40004042a20 */ /* 0x000fc40000410000 */
[----:B------:R-:W-:Y:S01]  /*14750*/  @P1 FFMA.FTZ R22, R3, R71, R5 ;  /* 0x0000004703161223 */ /* 0x000fe20000010005 */
[----:B------:R-:W-:Y:S01]  /*14760*/  @P0 MOV R3, 0x3f317218 ;  /* 0x3f31721800030802 */ /* 0x000fe20000000f00 */
[----:B------:R-:W-:Y:S01]  /*14770*/  @P2 FFMA.FTZ R21, R4, R72, R8 ;  /* 0x0000004804152223 */ /* 0x000fe20000010008 */
[----:B------:R-:W-:Y:S01]  /*14780*/  MOV R4, 0x1 ;  /* 0x0000000100047802 */ /* 0x000fe20000000f00 */
[----:B------:R-:W-:Y:S02]  /*14790*/  @P3 FMUL.FTZ R9, R9, 0.69314718246459960938 ;  /* 0x3f31721809093820 */ /* 0x000fe40000410000 */
[----:B-1----:R-:W-:Y:S02]  /*147a0*/  @P0 FMUL.FTZ R2, R2, 0.69314718246459960938 ;  /* 0x3f31721802020820 */ /* 0x002fe40000410000 */
[----:B------:R-:W-:Y:S02]  /*147b0*/  @P0 FMUL.FTZ R3, R3, c[0x0][0x2d0] ;  /* 0x0000b40003030a20 */ /* 0x000fe40000410000 */
        /* <DEDUP_REMOVED lines=16> */
[----:B------:R-:W-:Y:S01]  /*148c0*/  PRMT R0, R4, 0x7610, R0 ;  /* 0x0000761004007816 */ /* 0x000fe20000000000 */
[----:B------:R-:W-:Y:S02]  /*148d0*/  @P3 FFMA.FTZ R20, R7, R73, R9 ;  /* 0x0000004907143223 */ /* 0x000fe40000010009 */
[----:B------:R-:W-:Y:S02]  /*148e0*/  @P0 FFMA.FTZ R19, R3, R70, R2 ;  /* 0x0000004603130223 */ /* 0x000fe40000010002 */
.L_x_1111:
[----:B------:R3:W5:Y:S01]  /*148f0*/  LDL R7, [R1+0x5c] ;  /* 0x00005c0001077983 */ /* 0x0007620000100800 */
[----:B------:R-:W-:Y:S03]  /*14900*/  BSSY B0, `(.L_x_1146) ;  /* 0x0000012000007945 */ /* 0x000fe60003800000 */
[----:B------:R-:W4:Y:S02]  /*14910*/  S2R R6, SR_TID.X ;  /* 0x0000000000067919 */ /* 0x000f240000002100 */
[----:B----4-:R-:W-:-:S13]  /*14920*/  LOP3.LUT P0, RZ, R6, 0x7f, RZ, 0xc0, !PT ;  /* 0x0000007f06ff7812 */ /* 0x010fda000780c0ff */
[----:B------:R-:W-:Y:S05]  /*14930*/  @P0 BRA `(.L_x_1147) ;  /* 0x000000e000000947 */ /* 0x000fea0003800000 */
[----:B---3--:R-:W3:Y:S01]  /*14940*/  S2R R4, SR_LANEID ;  /* 0x0000000000047919 */ /* 0x008ee20000000000 */
[----:B------:R-:W-:Y:S01]  /*14950*/  VOTEU.ANY UR4, UPT, PT ;  /* 0x0000000000047886 */ /* 0x000fe200038e0100 */
[----:B------:R-:W-:Y:S01]  /*14960*/  IMAD.MOV.U32 R5, RZ, RZ, c[0x0][0x584] ;  /* 0x00016100ff057624 */ /* 0x000fe200078e00ff */
[----:B--2---:R-:W3:Y:S08]  /*14970*/  FLO.U32 R3, UR4 ;  /* 0x0000000400037d00 */ /* 0x004ef000080e0000 */
[----:B------:R-:W2:Y:S01]  /*14980*/  POPC R2, UR4 ;  /* 0x0000000400027d09 */ /* 0x000ea20008000000 */
[----:B---3--:R-:W-:Y:S01]  /*14990*/  ISETP.EQ.U32.AND P0, PT, R3, R4, PT ;  /* 0x000000040300720c */ /* 0x008fe20003f02070 */
[----:B------:R-:W-:-:S12]  /*149a0*/  IMAD.MOV.U32 R4, RZ, RZ, c[0x0][0x580] ;  /* 0x00016000ff047624 */ /* 0x000fd800078e00ff */
[----:B--2---:R2:W3:Y:S04]  /*149b0*/  @P0 ATOMG.E.ADD.STRONG.GPU PT, R2, [R4.64], R2 ;  /* 0x00000002040209a8 */ /* 0x0044e800081ee1c8 */
[----:B--2---:R-:W2:Y:S04]  /*149c0*/  S2R R4, SR_LTMASK ;  /* 0x0000000000047919 */ /* 0x004ea80000003900 */
[----:B---3--:R2:W3:Y:S02]  /*149d0*/  SHFL.IDX PT, R3, R2, R3, 0x1f ;  /* 0x00001f0302037589 */ /* 0x0084e400000e0000 */
[----:B--2---:R-:W-:-:S06]  /*149e0*/  LOP3.LUT R2, R4, UR4, RZ, 0xc0, !PT ;  /* 0x0000000404027c12 */ /* 0x004fcc000f8ec0ff */
[----:B------:R-:W3:Y:S02]  /*149f0*/  POPC R2, R2 ;  /* 0x0000000200027309 */ /* 0x000ee40000000000 */
[----:B---3-5:R-:W-:-:S05]  /*14a00*/  IADD3 R7, R3, c[0x0][0xc], R2 ;  /* 0x0000030003077a10 */ /* 0x028fca0007ffe002 */
[----:B------:R2:W-:Y:S02]  /*14a10*/  STL [R1+0x5c], R7 ;  /* 0x00005c0701007387 */ /* 0x0005e40000100800 */
.L_x_1147:
[----:B---3--:R-:W-:Y:S05]  /*14a20*/  BSYNC B0 ;  /* 0x0000000000007941 */ /* 0x008fea0003800000 */
.L_x_1146:
[----:B------:R-:W-:Y:S01]  /*14a30*/  PRMT R0, R0, 0x9910, RZ ;  /* 0x0000991000007816 */ /* 0x000fe200000000ff */
[----:B------:R-:W-:Y:S01]  /*14a40*/  BSSY B1, `(.L_x_1148) ;  /* 0x0000142000017945 */ /* 0x000fe20003800000 */
[----:B-----5:R-:W-:Y:S02]  /*14a50*/  IMAD.MOV.U32 R26, RZ, RZ, R7 ;  /* 0x000000ffff1a7224 */ /* 0x020fe400078e0007 */
[----:B------:R-:W-:-:S13]  /*14a60*/  ISETP.NE.AND P0, PT, R0, RZ, PT ;  /* 0x000000ff0000720c */ /* 0x000fda0003f05270 */
[----:B------:R-:W-:Y:S05]  /*14a70*/  @!P0 BRA `(.L_x_1149) ;  /* 0x0000112000008947 */ /* 0x000fea0003800000 */
[----:B------:R-:W-:Y:S01]  /*14a80*/  WARPSYNC 0xffffffff ;  /* 0xffffffff00007948 */ /* 0x000fe20003800000 */
[----:B------:R-:W-:Y:S06]  /*14a90*/  BAR.SYNC.DEFER_BLOCKING 0x1, 0x80 ;  /* 0x0042000000007b1d */ /* 0x000fec0000010000 */
[----:B------:R-:W-:Y:S05]  /*14aa0*/  BRA.CONV ~URZ, `(.L_x_1150) ;  /* 0x000000737f007947 */ /* 0x000fea000b800000 */
[----:B------:R-:W-:Y:S01]  /*14ab0*/  SHF.R.S32.HI R10, RZ, 0x1f, R6 ;  /* 0x0000001fff0a7819 */ /* 0x000fe20000011406 */
[----:B------:R-:W-:Y:S01]  /*14ac0*/  IMAD.MOV.U32 R8, RZ, RZ, RZ ;  /* 0x000000ffff087224 */ /* 0x000fe200078e00ff */
[----:B------:R-:W-:Y:S01]  /*14ad0*/  MOV R9, 0x14b20 ;  /* 0x00014b2000097802 */ /* 0x000fe20000000f00 */
[----:B--2---:R-:W-:Y:S01]  /*14ae0*/  IMAD.MOV.U32 R7, RZ, RZ, 0x1f ;  /* 0x0000001fff077424 */ /* 0x004fe200078e00ff */
[----:B------:R-:W-:-:S04]  /*14af0*/  LEA.HI R10, R10, R6, RZ, 0x7 ;  /* 0x000000060a0a7211 */ /* 0x000fc800078f38ff */
[----:B------:R-:W-:Y:S02]  /*14b00*/  SHF.R.S32.HI R10, RZ, 0x7, R10 ;  /* 0x00000007ff0a7819 */ /* 0x000fe4000001140a */
[----:B-1----:R-:W-:Y:S05]  /*14b10*/  CALL.REL.NOINC `($__internal_17_$__cuda_sm70_shflsync_idx_p) ;  /* 0x00001ef000007944 */ /* 0x002fea0003c00000 */
.L_x_1150:
[----:B--2---:R-:W2:Y:S04]  /*14b20*/  LDL R3, [R1+0x60] ;  /* 0x0000600001037983 */ /* 0x004ea80000100800 */
[----:B------:R-:W3:Y:S04]  /*14b30*/  LDL.LU R5, [R1+0x44] ;  /* 0x0000440001057983 */ /* 0x000ee80000300800 */
[----:B------:R-:W4:Y:S04]  /*14b40*/  LDL.LU R12, [R1+0x50] ;  /* 0x00005000010c7983 */ /* 0x000f280000300800 */
[----:B------:R-:W5:Y:S04]  /*14b50*/  LDL.LU R14, [R1+0x54] ;  /* 0x00005400010e7983 */ /* 0x000f680000300800 */
[----:B------:R-:W2:Y:S01]  /*14b60*/  LDL.LU R17, [R1+0x58] ;  /* 0x0000580001117983 */ /* 0x000ea20000300800 */
[----:B------:R-:W-:-:S03]  /*14b70*/  IMAD.MOV.U32 R0, RZ, RZ, 0x1 ;  /* 0x00000001ff007424 */ /* 0x000fc600078e00ff */
[----:B-1----:R-:W5:Y:S02]  /*14b80*/  LDL R16, [R1+0x68] ;  /* 0x0000680001107983 */ /* 0x002f640000100800 */
[----:B------:R-:W-:Y:S02]  /*14b90*/  ISETP.NE.AND P0, PT, R0, c[0x0][0x4e8], PT ;  /* 0x00013a0000007a0c */ /* 0x000fe40003f05270 */
[----:B------:R-:W5:Y:S04]  /*14ba0*/  LDL R27, [R1+0x40] ;  /* 0x00004000011b7983 */ /* 0x000f680000100800 */
[----:B------:R-:W1:Y:S01]  /*14bb0*/  S2R R18, SR_TID.X ;  /* 0x0000000000127919 */ /* 0x000e620000002100 */
[----:B------:R-:W-:Y:S02]  /*14bc0*/  ULDC UR5, c[0x0][0x4e8] ;  /* 0x00013a0000057ab9 */ /* 0x000fe40000000800 */
[----:B------:R-:W-:-:S02]  /*14bd0*/  ULDC UR4, c[0x0][0x388] ;  /* 0x0000e20000047ab9 */ /* 0x000fc40000000800 */
[----:B------:R-:W-:Y:S01]  /*14be0*/  UIMAD UR4, UR5, UR4, URZ ;  /* 0x00000004050472a4 */ /* 0x000fe2000f8e023f */
[----:B-1----:R-:W-:-:S04]  /*14bf0*/  SHF.R.S32.HI R15, RZ, 0x1f, R18 ;  /* 0x0000001fff0f7819 */ /* 0x002fc80000011412 */
[----:B------:R-:W-:-:S04]  /*14c00*/  LEA.HI R15, R15, R18, RZ, 0x5 ;  /* 0x000000120f0f7211 */ /* 0x000fc800078f28ff */
[----:B------:R-:W-:-:S05]  /*14c10*/  LOP3.LUT R15, R15, 0xffffffe0, RZ, 0xc0, !PT ;  /* 0xffffffe00f0f7812 */ /* 0x000fca00078ec0ff */
[----:B------:R-:W-:-:S05]  /*14c20*/  IMAD.IADD R15, R18, 0x1, -R15 ;  /* 0x00000001120f7824 */ /* 0x000fca00078e0a0f */
[----:B------:R-:W-:Y:S01]  /*14c30*/  LOP3.LUT P1, RZ, R15, 0x3, RZ, 0xc0, !PT ;  /* 0x000000030fff7812 */ /* 0x000fe2000782c0ff */
[----:B------:R-:W-:Y:S01]  /*14c40*/  BSSY B0, `(.L_x_1151) ;  /* 0x0000086000007945 */ /* 0x000fe20003800000 */
[----:B---3--:R-:W-:Y:S01]  /*14c50*/  SHF.R.S32.HI R2, RZ, 0x1f, R5 ;  /* 0x0000001fff027819 */ /* 0x008fe20000011405 */
[----:B------:R-:W-:-:S04]  /*14c60*/  IMAD.WIDE.U32 R6, R5, c[0x0][0x4d0], RZ ;  /* 0x0001340005067a25 */ /* 0x000fc800078e00ff */
[----:B------:R-:W-:-:S04]  /*14c70*/  IMAD R4, R2, c[0x0][0x4d0], RZ ;  /* 0x0001340002047a24 */ /* 0x000fc800078e02ff */
[----:B------:R-:W-:Y:S02]  /*14c80*/  IMAD R8, R5, c[0x0][0x4d4], R4 ;  /* 0x0001350005087a24 */ /* 0x000fe400078e0204 */
[----:B--2---:R-:W-:Y:S02]  /*14c90*/  IMAD.IADD R0, R3, 0x1, R17 ;  /* 0x0000000103007824 */ /* 0x004fe400078e0211 */
[----:B------:R-:W-:Y:S01]  /*14ca0*/  IMAD R3, R2, c[0x0][0x438], RZ ;  /* 0x00010e0002037a24 */ /* 0x000fe200078e02ff */
[----:B----4-:R-:W-:Y:S01]  /*14cb0*/  SHF.R.S32.HI R2, RZ, 0x1f, R12 ;  /* 0x0000001fff027819 */ /* 0x010fe2000001140c */
[----:B------:R-:W-:-:S04]  /*14cc0*/  @P0 IMAD.HI.U32 R10, R0, c[0x0][0x4ec], RZ ;  /* 0x00013b00000a0a27 */ /* 0x000fc800078e00ff */
[----:B------:R-:W-:Y:S02]  /*14cd0*/  IMAD R9, R5, c[0x0][0x43c], R3 ;  /* 0x00010f0005097a24 */ /* 0x000fe400078e0203 */
[----:B------:R-:W-:Y:S02]  /*14ce0*/  IMAD.IADD R7, R7, 0x1, R8 ;  /* 0x0000000107077824 */ /* 0x000fe400078e0208 */
[----:B------:R-:W-:-:S04]  /*14cf0*/  IMAD.WIDE.U32 R4, R5, c[0x0][0x438], RZ ;  /* 0x00010e0005047a25 */ /* 0x000fc800078e00ff */
[C---:B------:R-:W-:Y:S02]  /*14d00*/  IMAD R8, R2.reuse, c[0x0][0x4d8], RZ ;  /* 0x0001360002087a24 */ /* 0x040fe400078e02ff */
[----:B------:R-:W-:Y:S01]  /*14d10*/  IMAD.MOV.U32 R3, RZ, RZ, R0 ;  /* 0x000000ffff037224 */ /* 0x000fe200078e0000 */
[----:B------:R-:W-:Y:S01]  /*14d20*/  @P0 SHF.R.U32.HI R3, RZ, c[0x0][0x4f0], R10 ;  /* 0x00013c00ff030a19 */ /* 0x000fe2000001160a */
[----:B------:R-:W-:Y:S02]  /*14d30*/  IMAD.IADD R5, R5, 0x1, R9 ;  /* 0x0000000105057824 */ /* 0x000fe400078e0209 */
[----:B------:R-:W-:Y:S02]  /*14d40*/  IMAD R2, R2, c[0x0][0x440], RZ ;  /* 0x0001100002027a24 */ /* 0x000fe400078e02ff */
[C---:B------:R-:W-:Y:S02]  /*14d50*/  IMAD R8, R12.reuse, c[0x0][0x4dc], R8 ;  /* 0x000137000c087a24 */ /* 0x040fe400078e0208 */
[----:B------:R-:W-:Y:S01]  /*14d60*/  IMAD.WIDE.U32 R6, R12, c[0x0][0x4d8], R6 ;  /* 0x000136000c067a25 */ /* 0x000fe200078e0006 */
[----:B-----5:R-:W-:-:S03]  /*14d70*/  SHF.R.S32.HI R9, RZ, 0x1f, R14 ;  /* 0x0000001fff097819 */ /* 0x020fc6000001140e */
[C---:B------:R-:W-:Y:S02]  /*14d80*/  IMAD R11, R12.reuse, c[0x0][0x444], R2 ;  /* 0x000111000c0b7a24 */ /* 0x040fe400078e0202 */
[----:B------:R-:W-:-:S04]  /*14d90*/  IMAD.WIDE.U32 R4, R12, c[0x0][0x440], R4 ;  /* 0x000110000c047a25 */ /* 0x000fc800078e0004 */
[----:B------:R-:W-:Y:S02]  /*14da0*/  IMAD.IADD R7, R7, 0x1, R8 ;  /* 0x0000000107077824 */ /* 0x000fe400078e0208 */
[----:B------:R-:W-:Y:S02]  /*14db0*/  IMAD.MOV R8, RZ, RZ, -R3 ;  /* 0x000000ffff087224 */ /* 0x000fe400078e0a03 */
[----:B------:R-:W-:Y:S02]  /*14dc0*/  IMAD.IADD R5, R5, 0x1, R11 ;  /* 0x0000000105057824 */ /* 0x000fe400078e020b */
[----:B------:R-:W-:Y:S02]  /*14dd0*/  IMAD R11, R9, c[0x0][0x4e0], RZ ;  /* 0x00013800090b7a24 */ /* 0x000fe400078e02ff */
[----:B------:R-:W-:Y:S02]  /*14de0*/  IMAD R8, R8, c[0x0][0x4e8], R0 ;  /* 0x00013a0008087a24 */ /* 0x000fe400078e0200 */
[----:B------:R-:W-:Y:S01]  /*14df0*/  IMAD.WIDE.U32 R6, R14, c[0x0][0x4e0], R6 ;  /* 0x000138000e067a25 */ /* 0x000fe200078e0006 */
[----:B------:R-:W-:-:S03]  /*14e00*/  SHF.R.S32.HI R12, RZ, 0x1f, R3 ;  /* 0x0000001fff0c7819 */ /* 0x000fc60000011403 */
[----:B------:R-:W-:Y:S01]  /*14e10*/  IMAD.MOV.U32 R2, RZ, RZ, R0 ;  /* 0x000000ffff027224 */ /* 0x000fe200078e0000 */
[----:B------:R-:W-:Y:S01]  /*14e20*/  @P0 SHF.R.U32.HI R2, RZ, c[0x0][0x4f0], R10 ;  /* 0x00013c00ff020a19 */ /* 0x000fe2000001160a */
[----:B------:R-:W-:Y:S01]  /*14e30*/  IMAD R11, R14, c[0x0][0x4e4], R11 ;  /* 0x000139000e0b7a24 */ /* 0x000fe200078e020b */
[----:B------:R-:W-:Y:S02]  /*14e40*/  SHF.R.S32.HI R10, RZ, 0x1f, R8 ;  /* 0x0000001fff0a7819 */ /* 0x000fe40000011408 */
[----:B------:R-:W-:Y:S01]  /*14e50*/  IADD3 R6, P0, R3, R6, RZ ;  /* 0x0000000603067210 */ /* 0x000fe20007f1e0ff */
[----:B------:R-:W-:Y:S02]  /*14e60*/  IMAD R9, R9, c[0x0][0x448], RZ ;  /* 0x0001120009097a24 */ /* 0x000fe400078e02ff */
[----:B------:R-:W-:Y:S01]  /*14e70*/  IMAD R3, R10, c[0x0][0x4c8], RZ ;  /* 0x000132000a037a24 */ /* 0x000fe200078e02ff */
[----:B------:R-:W-:Y:S01]  /*14e80*/  IADD3.X R7, R12, R7, R11, P0, !PT ;  /* 0x000000070c077210 */ /* 0x000fe200007fe40b */
[C---:B------:R-:W-:Y:S01]  /*14e90*/  IMAD R13, R14.reuse, c[0x0][0x44c], R9 ;  /* 0x000113000e0d7a24 */ /* 0x040fe200078e0209 */
[----:B------:R-:W-:Y:S01]  /*14ea0*/  SHF.R.S32.HI R9, RZ, 0x1f, R2 ;  /* 0x0000001fff097819 */ /* 0x000fe20000011402 */
[----:B------:R-:W-:-:S04]  /*14eb0*/  IMAD.WIDE.U32 R4, R14, c[0x0][0x448], R4 ;  /* 0x000112000e047a25 */ /* 0x000fc800078e0004 */
[----:B------:R-:W-:Y:S02]  /*14ec0*/  IMAD.MOV R14, RZ, RZ, -R2 ;  /* 0x000000ffff0e7224 */ /* 0x000fe400078e0a02 */
[C---:B------:R-:W-:Y:S02]  /*14ed0*/  IMAD R3, R8.reuse, c[0x0][0x4cc], R3 ;  /* 0x0001330008037a24 */ /* 0x040fe400078e0203 */
[----:B------:R-:W-:-:S04]  /*14ee0*/  IMAD.WIDE.U32 R6, R8, c[0x0][0x4c8], R6 ;  /* 0x0001320008067a25 */ /* 0x000fc800078e0006 */
[----:B------:R-:W-:Y:S02]  /*14ef0*/  IMAD R14, R14, c[0x0][0x4e8], R0 ;  /* 0x00013a000e0e7a24 */ /* 0x000fe400078e0200 */
[----:B------:R-:W-:Y:S02]  /*14f00*/  IMAD.IADD R5, R5, 0x1, R13 ;  /* 0x0000000105057824 */ /* 0x000fe400078e020d */
[----:B------:R-:W-:Y:S02]  /*14f10*/  IMAD R0, R9, c[0x0][0x430], RZ ;  /* 0x00010c0009007a24 */ /* 0x000fe400078e02ff */
[----:B------:R-:W-:Y:S01]  /*14f20*/  IMAD.IADD R7, R7, 0x1, R3 ;  /* 0x0000000107077824 */ /* 0x000fe200078e0203 */
[----:B------:R-:W-:Y:S01]  /*14f30*/  LEA R3, P0, R6, c[0x0][0x4a8], 0x2 ;  /* 0x00012a0006037a11 */ /* 0x000fe200078010ff */
[C---:B------:R-:W-:Y:S02]  /*14f40*/  IMAD R8, R2.reuse, c[0x0][0x434], R0 ;  /* 0x00010d0002087a24 */ /* 0x040fe400078e0200 */
[----:B------:R-:W-:Y:S01]  /*14f50*/  IMAD.WIDE.U32 R4, R2, c[0x0][0x430], R4 ;  /* 0x00010c0002047a25 */ /* 0x000fe200078e0004 */
[----:B------:R-:W-:Y:S01]  /*14f60*/  LEA.HI.X R2, R6, c[0x0][0x4ac], R7, 0x2, P0 ;  /* 0x00012b0006027a11 */ /* 0x000fe200000f1407 */
[----:B------:R-:W-:Y:S04]  /*14f70*/  SHFL.IDX PT, R12, R3, RZ, 0x1c1f ;  /* 0x001c1fff030c7589 */ /* 0x000fe800000e0000 */
[----:B------:R-:W1:Y:S01]  /*14f80*/  SHFL.IDX PT, R13, R2, RZ, 0x1c1f ;  /* 0x001c1fff020d7589 */ /* 0x000e6200000e0000 */
[----:B------:R-:W-:-:S02]  /*14f90*/  IMAD.IADD R0, R16, 0x1, R17 ;  /* 0x0000000110007824 */ /* 0x000fc400078e0211 */
[----:B------:R-:W-:Y:S01]  /*14fa0*/  IMAD.IADD R5, R5, 0x1, R8 ;  /* 0x0000000105057824 */ /* 0x000fe200078e0208 */
[----:B------:R-:W-:Y:S01]  /*14fb0*/  SHFL.IDX PT, R10, R3, 0x1, 0x1c1f ;  /* 0x003c1f00030a7f89 */ /* 0x000fe200000e0000 */
[----:B------:R-:W-:-:S03]  /*14fc0*/  SHF.R.S32.HI R16, RZ, 0x1f, R14 ;  /* 0x0000001fff107819 */ /* 0x000fc6000001140e */
[----:B------:R-:W2:Y:S01]  /*14fd0*/  SHFL.IDX PT, R11, R2, 0x1, 0x1c1f ;  /* 0x003c1f00020b7f89 */ /* 0x000ea200000e0000 */
[----:B------:R-:W-:-:S03]  /*14fe0*/  ISETP.GE.OR P3, PT, R0, UR4, P1 ;  /* 0x0000000400007c0c */ /* 0x000fc60008f66670 */
[----:B------:R-:W-:Y:S04]  /*14ff0*/  SHFL.IDX PT, R8, R3, 0x2, 0x1c1f ;  /* 0x005c1f0003087f89 */ /* 0x000fe800000e0000 */
[----:B------:R-:W3:Y:S04]  /*15000*/  SHFL.IDX PT, R9, R2, 0x2, 0x1c1f ;  /* 0x005c1f0002097f89 */ /* 0x000ee800000e0000 */
[----:B------:R-:W-:Y:S04]  /*15010*/  SHFL.IDX PT, R6, R3, 0x3, 0x1c1f ;  /* 0x007c1f0003067f89 */ /* 0x000fe800000e0000 */
[----:B------:R4:W5:Y:S01]  /*15020*/  SHFL.IDX PT, R7, R2, 0x3, 0x1c1f ;  /* 0x007c1f0002077f89 */ /* 0x00096200000e0000 */
[----:B------:R-:W-:-:S02]  /*15030*/  IADD3 R15, R0, 0x8, RZ ;  /* 0x00000008000f7810 */ /* 0x000fc40007ffe0ff */
[C---:B------:R-:W-:Y:S02]  /*15040*/  IADD3 R17, R0.reuse, 0x40, RZ ;  /* 0x0000004000117810 */ /* 0x040fe40007ffe0ff */
[----:B------:R-:W-:Y:S02]  /*15050*/  ISETP.GE.OR P5, PT, R15, UR4, P1 ;  /* 0x000000040f007c0c */ /* 0x000fe40008fa6670 */
[----:B------:R-:W-:Y:S01]  /*15060*/  ISETP.GE.OR P4, PT, R17, UR4, P1 ;  /* 0x0000000411007c0c */ /* 0x000fe20008f86670 */
[----:B-1----:R-:W-:Y:S01]  /*15070*/  @!P3 ST.E [R12.64], R20 ;  /* 0x000000140c00b985 */ /* 0x002fe2000c101908 */
[----:B------:R-:W-:Y:S01]  /*15080*/  ISETP.GE.AND P3, PT, R0, UR4, PT ;  /* 0x0000000400007c0c */ /* 0x000fe2000bf66270 */
[----:B----4-:R-:W-:Y:S01]  /*15090*/  IMAD R2, R16, c[0x0][0x428], RZ ;  /* 0x00010a0010027a24 */ /* 0x010fe200078e02ff */
[----:B------:R-:W-:-:S03]  /*150a0*/  IADD3 R16, R0, 0x48, RZ ;  /* 0x0000004800107810 */ /* 0x000fc60007ffe0ff */
[----:B------:R-:W-:Y:S01]  /*150b0*/  IMAD R18, R14, c[0x0][0x42c], R2 ;  /* 0x00010b000e127a24 */ /* 0x000fe200078e0202 */
[----:B------:R-:W-:Y:S01]  /*150c0*/  ISETP.GE.OR P1, PT, R16, UR4, P1 ;  /* 0x0000000410007c0c */ /* 0x000fe20008f26670 */
[----:B------:R-:W-:-:S04]  /*150d0*/  IMAD.WIDE.U32 R2, R14, c[0x0][0x428], R4 ;  /* 0x00010a000e027a25 */ /* 0x000fc800078e0004 */
[----:B------:R-:W-:Y:S01]  /*150e0*/  IMAD.IADD R3, R3, 0x1, R18 ;  /* 0x0000000103037824 */ /* 0x000fe200078e0212 */
[C---:B------:R-:W-:Y:S01]  /*150f0*/  LEA R23, P0, R2.reuse, c[0x0][0x400], 0x2 ;  /* 0x0001000002177a11 */ /* 0x040fe200078010ff */
[----:B--2---:R1:W-:Y:S03]  /*15100*/  @!P5 ST.E [R10.64], R21 ;  /* 0x000000150a00d985 */ /* 0x0043e6000c101908 */
[----:B------:R-:W-:Y:S01]  /*15110*/  LEA.HI.X R18, R2, c[0x0][0x404], R3, 0x2, P0 ;  /* 0x0001010002127a11 */ /* 0x000fe200000f1403 */
[----:B---3--:R2:W-:Y:S01]  /*15120*/  @!P4 ST.E [R8.64], R22 ;  /* 0x000000160800c985 */ /* 0x0085e2000c101908 */
[C---:B------:R-:W-:Y:S02]  /*15130*/  IADD3 R5, R27.reuse, 0x18, RZ ;  /* 0x000000181b057810 */ /* 0x040fe40007ffe0ff */
[C---:B------:R-:W-:Y:S01]  /*15140*/  IADD3 R0, R27.reuse, 0x20, RZ ;  /* 0x000000201b007810 */ /* 0x040fe20007ffe0ff */
[----:B-----5:R3:W-:Y:S01]  /*15150*/  @!P1 ST.E [R6.64], R19 ;  /* 0x0000001306009985 */ /* 0x0207e2000c101908 */
[----:B------:R-:W-:-:S02]  /*15160*/  IADD3 R4, R27, 0x28, RZ ;  /* 0x000000281b047810 */ /* 0x000fc40007ffe0ff */
[C---:B------:R-:W-:Y:S01]  /*15170*/  IADD3 R3, R27.reuse, 0x30, RZ ;  /* 0x000000301b037810 */ /* 0x040fe20007ffe0ff */
[----:B------:R4:W4:Y:S01]  /*15180*/  SHFL.IDX PT, R8, R23, RZ, 0x1c1f ;  /* 0x001c1fff17087589 */ /* 0x00092200000e0000 */
[----:B------:R-:W-:Y:S02]  /*15190*/  IADD3 R2, R27, 0x38, RZ ;  /* 0x000000381b027810 */ /* 0x000fe40007ffe0ff */
[----:B------:R-:W-:Y:S01]  /*151a0*/  ISETP.GE.AND P2, PT, R15, UR4, PT ;  /* 0x000000040f007c0c */ /* 0x000fe2000bf46270 */
[----:B------:R4:W4:Y:S01]  /*151b0*/  SHFL.IDX PT, R9, R18, RZ, 0x1c1f ;  /* 0x001c1fff12097589 */ /* 0x00092200000e0000 */
[----:B------:R-:W-:Y:S02]  /*151c0*/  ISETP.GE.AND P1, PT, R17, UR4, PT ;  /* 0x0000000411007c0c */ /* 0x000fe4000bf26270 */
[----:B------:R-:W-:Y:S02]  /*151d0*/  ISETP.GE.AND P0, PT, R16, UR4, PT ;  /* 0x0000000410007c0c */ /* 0x000fe4000bf06270 */
[----:B------:R-:W-:-:S02]  /*151e0*/  SHF.R.S32.HI R17, RZ, 0x1f, R27 ;  /* 0x0000001fff117819 */ /* 0x000fc4000001141b */
[----:B------:R-:W-:Y:S02]  /*151f0*/  SHF.R.S32.HI R24, RZ, 0x1f, R3 ;  /* 0x0000001fff187819 */ /* 0x000fe40000011403 */
[----:B------:R-:W-:Y:S02]  /*15200*/  SHF.R.S32.HI R25, RZ, 0x1f, R2 ;  /* 0x0000001fff197819 */ /* 0x000fe40000011402 */
[----:B-1----:R-:W-:Y:S02]  /*15210*/  SHF.R.S32.HI R21, RZ, 0x1f, R0 ;  /* 0x0000001fff157819 */ /* 0x002fe40000011400 */
[----:B--2---:R-:W-:Y:S02]  /*15220*/  SHF.R.S32.HI R22, RZ, 0x1f, R4 ;  /* 0x0000001fff167819 */ /* 0x004fe40000011404 */
[C---:B---3--:R-:W-:Y:S02]  /*15230*/  IADD3 R7, R27.reuse, 0x8, RZ ;  /* 0x000000081b077810 */ /* 0x048fe40007ffe0ff */
[----:B------:R-:W-:-:S02]  /*15240*/  IADD3 R6, R27, 0x10, RZ ;  /* 0x000000101b067810 */ /* 0x000fc40007ffe0ff */
[----:B------:R-:W-:Y:S02]  /*15250*/  SHF.R.S32.HI R16, RZ, 0x1f, R7 ;  /* 0x0000001fff107819 */ /* 0x000fe40000011407 */
[----:B------:R-:W-:Y:S02]  /*15260*/  SHF.R.S32.HI R20, RZ, 0x1f, R6 ;  /* 0x0000001fff147819 */ /* 0x000fe40000011406 */
[----:B------:R-:W-:Y:S01]  /*15270*/  SHF.R.S32.HI R19, RZ, 0x1f, R5 ;  /* 0x0000001fff137819 */ /* 0x000fe20000011405 */
[----:B------:R-:W-:Y:S05]  /*15280*/  @P3 BRA `(.L_x_1152) ;  /* 0x0000021000003947 */ /* 0x000fea0003800000 */
[----:B----4-:R-:W-:Y:S02]  /*15290*/  ISETP.GE.AND P3, PT, R27, c[0x0][0x3c8], PT ;  /* 0x0000f2001b007a0c */ /* 0x010fe40003f66270 */
[----:B------:R-:W-:Y:S02]  /*152a0*/  ISETP.GE.AND P5, PT, R7, c[0x0][0x3c8], PT ;  /* 0x0000f20007007a0c */ /* 0x000fe40003fa6270 */
[----:B------:R-:W-:-:S09]  /*152b0*/  ISETP.GE.AND P6, PT, R4, c[0x0][0x3c8], PT ;  /* 0x0000f20004007a0c */ /* 0x000fd20003fc6270 */
[----:B------:R-:W-:-:S04]  /*152c0*/  @!P3 LEA R10, P4, R27, R8, 0x2 ;  /* 0x000000081b0ab211 */ /* 0x000fc800078810ff */
[----:B------:R-:W-:Y:S02]  /*152d0*/  @!P3 LEA.HI.X R11, R27, R9, R17, 0x2, P4 ;  /* 0x000000091b0bb211 */ /* 0x000fe400020f1411 */
[----:B------:R-:W-:-:S03]  /*152e0*/  ISETP.GE.AND P4, PT, R6, c[0x0][0x3c8], PT ;  /* 0x0000f20006007a0c */ /* 0x000fc60003f86270 */
[----:B------:R1:W-:Y:S02]  /*152f0*/  @!P3 ST.E.64 [R10.64], R120 ;  /* 0x000000780a00b985 */ /* 0x0003e4000c101b08 */
[----:B-1----:R-:W-:-:S04]  /*15300*/  @!P5 LEA R10, P3, R7, R8, 0x2 ;  /* 0x00000008070ad211 */ /* 0x002fc800078610ff */
        /* <DEDUP_REMOVED lines=10> */
[----:B------:R1:W-:Y:S01]  /*153b0*/  @!P3 ST.E.64 [R10.64], R148 ;  /* 0x000000940a00b985 */ /* 0x0003e2000c101b08 */
[----:B------:R-:W-:-:S04]  /*153c0*/  @!P5 LEA R14, P3, R0, R8, 0x2 ;  /* 0x00000008000ed211 */ /* 0x000fc800078610ff */
[----:B------:R-:W-:Y:S02]  /*153d0*/  @!P5 LEA.HI.X R15, R0, R9, R21, 0x2, P3 ;  /* 0x00000009000fd211 */ /* 0x000fe400018f1415 */
[----:B------:R-:W-:Y:S02]  /*153e0*/  ISETP.GE.AND P5, PT, R3, c[0x0][0x3c8], PT ;  /* 0x0000f20003007a0c */ /* 0x000fe40003fa6270 */
[----:B------:R-:W-:-:S04]  /*153f0*/  @!P6 LEA R12, P3, R4, R8, 0x2 ;  /* 0x00000008040ce211 */ /* 0x000fc800078610ff */
[----:B------:R-:W-:-:S07]  /*15400*/  @!P6 LEA.HI.X R13, R4, R9, R22, 0x2, P3 ;  /* 0x00000009040de211 */ /* 0x000fce00018f1416 */
[----:B-1----:R-:W-:-:S04]  /*15410*/  @!P5 LEA R10, P3, R3, R8, 0x2 ;  /* 0x00000008030ad211 */ /* 0x002fc800078610ff */
[----:B------:R-:W-:Y:S02]  /*15420*/  @!P5 LEA.HI.X R11, R3, R9, R24, 0x2, P3 ;  /* 0x00000009030bd211 */ /* 0x000fe400018f1418 */
[----:B------:R-:W-:-:S04]  /*15430*/  @!P4 LEA R8, P3, R2, R8, 0x2 ;  /* 0x000000080208c211 */ /* 0x000fc800078610ff */
[----:B------:R-:W-:Y:S02]  /*15440*/  @!P4 LEA.HI.X R9, R2, R9, R25, 0x2, P3 ;  /* 0x000000090209c211 */ /* 0x000fe400018f1419 */
[----:B------:R-:W-:-:S13]  /*15450*/  ISETP.GE.AND P3, PT, R0, c[0x0][0x3c8], PT ;  /* 0x0000f20000007a0c */ /* 0x000fda0003f66270 */
[----:B------:R1:W-:Y:S04]  /*15460*/  @!P3 ST.E.64 [R14.64], R152 ;  /* 0x000000980e00b985 */ /* 0x0003e8000c101b08 */
[----:B------:R1:W-:Y:S04]  /*15470*/  @!P6 ST.E.64 [R12.64], R164 ;  /* 0x000000a40c00e985 */ /* 0x0003e8000c101b08 */
[----:B------:R1:W-:Y:S04]  /*15480*/  @!P5 ST.E.64 [R10.64], R168 ;  /* 0x000000a80a00d985 */ /* 0x0003e8000c101b08 */
[----:B------:R1:W-:Y:S02]  /*15490*/  @!P4 ST.E.64 [R8.64], R180 ;  /* 0x000000b40800c985 */ /* 0x0003e4000c101b08 */
.L_x_1152:
[----:B----4-:R-:W-:Y:S05]  /*154a0*/  BSYNC B0 ;  /* 0x0000000000007941 */ /* 0x010fea0003800000 */
.L_x_1151:
[----:B-1----:R1:W2:Y:S01]  /*154b0*/  SHFL.IDX PT, R9, R18, 0x1, 0x1c1f ;  /* 0x003c1f0012097f89 */ /* 0x0022a200000e0000 */
[----:B------:R-:W-:Y:S03]  /*154c0*/  BSSY B0, `(.L_x_1153) ;  /* 0x0000023000007945 */ /* 0x000fe60003800000 */
[----:B------:R1:W3:Y:S01]  /*154d0*/  SHFL.IDX PT, R8, R23, 0x1, 0x1c1f ;  /* 0x003c1f0017087f89 */ /* 0x0002e200000e0000 */
[----:B------:R-:W-:Y:S05]  /*154e0*/  @P2 BRA `(.L_x_1154) ;  /* 0x0000020000002947 */ /* 0x000fea0003800000 */
[----:B------:R-:W-:Y:S02]  /*154f0*/  ISETP.GE.AND P3, PT, R27, c[0x0][0x3c8], PT ;  /* 0x0000f2001b007a0c */ /* 0x000fe40003f66270 */
[----:B------:R-:W-:-:S02]  /*15500*/  ISETP.GE.AND P5, PT, R7, c[0x0][0x3c8], PT ;  /* 0x0000f20007007a0c */ /* 0x000fc40003fa6270 */
[----:B------:R-:W-:-:S09]  /*15510*/  ISETP.GE.AND P2, PT, R6, c[0x0][0x3c8], PT ;  /* 0x0000f20006007a0c */ /* 0x000fd20003f46270 */
[----:B---3--:R-:W-:-:S04]  /*15520*/  @!P3 LEA R10, P4, R27, R8, 0x2 ;  /* 0x000000081b0ab211 */ /* 0x008fc800078810ff */
        /* <DEDUP_REMOVED lines=9> */
[----:B---3--:R-:W-:-:S03]  /*155c0*/  @!P3 LEA R12, P4, R5, R8, 0x2 ;  /* 0x00000008050cb211 */ /* 0x008fc600078810ff */
[----:B------:R2:W-:Y:S01]  /*155d0*/  @!P2 ST.E.64 [R10.64], R138 ;  /* 0x0000008a0a00a985 */ /* 0x0005e2000c101b08 */
[----:B------:R-:W-:Y:S02]  /*155e0*/  @!P3 LEA.HI.X R13, R5, R9, R19, 0x2, P4 ;  /* 0x00000009050db211 */ /* 0x000fe400020f1413 */
[----:B------:R-:W-:-:S03]  /*155f0*/  ISETP.GE.AND P4, PT, R4, c[0x0][0x3c8], PT ;  /* 0x0000f20004007a0c */ /* 0x000fc60003f86270 */
[----:B------:R3:W-:Y:S01]  /*15600*/  @!P3 ST.E.64 [R12.64], R150 ;  /* 0x000000960c00b985 */ /* 0x0007e2000c101b08 */
[----:B------:R-:W-:Y:S02]  /*15610*/  ISETP.GE.AND P3, PT, R3, c[0x0][0x3c8], PT ;  /* 0x0000f20003007a0c */ /* 0x000fe40003f66270 */
[----:B--2---:R-:W-:-:S04]  /*15620*/  @!P5 LEA R10, P2, R0, R8, 0x2 ;  /* 0x00000008000ad211 */ /* 0x004fc800078410ff */
[----:B------:R-:W-:Y:S02]  /*15630*/  @!P5 LEA.HI.X R11, R0, R9, R21, 0x2, P2 ;  /* 0x00000009000bd211 */ /* 0x000fe400010f1415 */
[----:B------:R-:W-:-:S03]  /*15640*/  ISETP.GE.AND P2, PT, R2, c[0x0][0x3c8], PT ;  /* 0x0000f20002007a0c */ /* 0x000fc60003f46270 */
[----:B------:R2:W-:Y:S01]  /*15650*/  @!P5 ST.E.64 [R10.64], R154 ;  /* 0x0000009a0a00d985 */ /* 0x0005e2000c101b08 */
[----:B---3--:R-:W-:-:S04]  /*15660*/  @!P4 LEA R12, P5, R4, R8, 0x2 ;  /* 0x00000008040cc211 */ /* 0x008fc800078a10ff */
        /* <DEDUP_REMOVED lines=8> */
.L_x_1154:
[----:B------:R-:W-:Y:S05]  /*156f0*/  BSYNC B0 ;  /* 0x0000000000007941 */ /* 0x000fea0003800000 */
.L_x_1153:
[----:B--23--:R2:W3:Y:S01]  /*15700*/  SHFL.IDX PT, R9, R18, 0x2, 0x1c1f ;  /* 0x005c1f0012097f89 */ /* 0x00c4e200000e0000 */
[----:B------:R-:W-:Y:S03]  /*15710*/  BSSY B0, `(.L_x_1155) ;  /* 0x0000023000007945 */ /* 0x000fe60003800000 */
[----:B------:R2:W4:Y:S01]  /*15720*/  SHFL.IDX PT, R8, R23, 0x2, 0x1c1f ;  /* 0x005c1f0017087f89 */ /* 0x00052200000e0000 */
[----:B------:R-:W-:Y:S05]  /*15730*/  @P1 BRA `(.L_x_1156) ;  /* 0x0000020000001947 */ /* 0x000fea0003800000 */
[----:B------:R-:W-:Y:S02]  /*15740*/  ISETP.GE.AND P3, PT, R27, c[0x0][0x3c8], PT ;  /* 0x0000f2001b007a0c */ /* 0x000fe40003f66270 */
[----:B------:R-:W-:Y:S02]  /*15750*/  ISETP.GE.AND P5, PT, R7, c[0x0][0x3c8], PT ;  /* 0x0000f20007007a0c */ /* 0x000fe40003fa6270 */
[----:B------:R-:W-:Y:S02]  /*15760*/  ISETP.GE.AND P2, PT, R6, c[0x0][0x3c8], PT ;  /* 0x0000f20006007a0c */ /* 0x000fe40003f46270 */
[----:B------:R-:W-:-:S07]  /*15770*/  ISETP.GE.AND P1, PT, R5, c[0x0][0x3c8], PT ;  /* 0x0000f20005007a0c */ /* 0x000fce0003f26270 */
[----:B----4-:R-:W-:-:S04]  /*15780*/  @!P3 LEA R10, P4, R27, R8, 0x2 ;  /* 0x000000081b0ab211 */ /* 0x010fc800078810ff */
[----:B---3--:R-:W-:Y:S02]  /*15790*/  @!P3 LEA.HI.X R11, R27, R9, R17, 0x2, P4 ;  /* 0x000000091b0bb211 */ /* 0x008fe400020f1411 */
[----:B------:R-:W-:-:S03]  /*157a0*/  @!P5 LEA R14, P4, R7, R8, 0x2 ;  /* 0x00000008070ed211 */ /* 0x000fc600078810ff */
[----:B------:R3:W-:Y:S01]  /*157b0*/  @!P3 ST.E.64 [R10.64], R124 ;  /* 0x0000007c0a00b985 */ /* 0x0007e2000c101b08 */
[-C--:B------:R-:W-:Y:S02]  /*157c0*/  @!P5 LEA.HI.X R15, R7, R9.reuse, R16, 0x2, P4 ;  /* 0x00000009070fd211 */ /* 0x080fe400020f1410 */
[----:B------:R-:W-:Y:S02]  /*157d0*/  ISETP.GE.AND P4, PT, R0, c[0x0][0x3c8], PT ;  /* 0x0000f20000007a0c */ /* 0x000fe40003f86270 */
[C---:B------:R-:W-:Y:S01]  /*157e0*/  @!P2 LEA R12, P3, R6.reuse, R8, 0x2 ;  /* 0x00000008060ca211 */ /* 0x040fe200078610ff */
[----:B------:R4:W-:Y:S03]  /*157f0*/  @!P5 ST.E.64 [R14.64], R128 ;  /* 0x000000800e00d985 */ /* 0x0009e6000c101b08 */
[----:B------:R-:W-:Y:S02]  /*15800*/  @!P2 LEA.HI.X R13, R6, R9, R20, 0x2, P3 ;  /* 0x00000009060da211 */ /* 0x000fe400018f1414 */
[----:B------:R-:W-:-:S03]  /*15810*/  ISETP.GE.AND P3, PT, R4, c[0x0][0x3c8], PT ;  /* 0x0000f20004007a0c */ /* 0x000fc60003f66270 */
[----:B------:R5:W-:Y:S01]  /*15820*/  @!P2 ST.E.64 [R12.64], R140 ;  /* 0x0000008c0c00a985 */ /* 0x000be2000c101b08 */
[----:B------:R-:W-:Y:S02]  /*15830*/  ISETP.GE.AND P2, PT, R3, c[0x0][0x3c8], PT ;  /* 0x0000f20003007a0c */ /* 0x000fe40003f46270 */
[----:B---3--:R-:W-:-:S04]  /*15840*/  @!P1 LEA R10, P5, R5, R8, 0x2 ;  /* 0x00000008050a9211 */ /* 0x008fc800078a10ff */
[----:B------:R-:W-:Y:S02]  /*15850*/  @!P1 LEA.HI.X R11, R5, R9, R19, 0x2, P5 ;  /* 0x00000009050b9211 */ /* 0x000fe400028f1413 */
[----:B----4-:R-:W-:-:S03]  /*15860*/  @!P4 LEA R14, P5, R0, R8, 0x2 ;  /* 0x00000008000ec211 */ /* 0x010fc600078a10ff */
[----:B------:R3:W-:Y:S01]  /*15870*/  @!P1 ST.E.64 [R10.64], R144 ;  /* 0x000000900a009985 */ /* 0x0007e2000c101b08 */
[----:B------:R-:W-:Y:S02]  /*15880*/  ISETP.GE.AND P1, PT, R2, c[0x0][0x3c8], PT ;  /* 0x0000f20002007a0c */ /* 0x000fe40003f26270 */
[----:B------:R-:W-:Y:S02]  /*15890*/  @!P4 LEA.HI.X R15, R0, R9, R21, 0x2, P5 ;  /* 0x00000009000fc211 */ /* 0x000fe400028f1415 */
[----:B-----5:R-:W-:-:S03]  /*158a0*/  @!P3 LEA R12, P5, R4, R8, 0x2 ;  /* 0x00000008040cb211 */ /* 0x020fc600078a10ff */
[----:B------:R4:W-:Y:S01]  /*158b0*/  @!P4 ST.E.64 [R14.64], R156 ;  /* 0x0000009c0e00c985 */ /* 0x0009e2000c101b08 */
[----:B------:R-:W-:-:S05]  /*158c0*/  @!P3 LEA.HI.X R13, R4, R9, R22, 0x2, P5 ;  /* 0x00000009040db211 */ /* 0x000fca00028f1416 */
[----:B------:R4:W-:Y:S01]  /*158d0*/  @!P3 ST.E.64 [R12.64], R160 ;  /* 0x000000a00c00b985 */ /* 0x0009e2000c101b08 */
[----:B---3--:R-:W-:-:S04]  /*158e0*/  @!P2 LEA R10, P5, R3, R8, 0x2 ;  /* 0x00000008030aa211 */ /* 0x008fc800078a10ff */
[----:B------:R-:W-:Y:S02]  /*158f0*/  @!P2 LEA.HI.X R11, R3, R9, R24, 0x2, P5 ;  /* 0x00000009030ba211 */ /* 0x000fe400028f1418 */
[----:B------:R-:W-:-:S03]  /*15900*/  @!P1 LEA R8, P5, R2, R8, 0x2 ;  /* 0x0000000802089211 */ /* 0x000fc600078a10ff */
[----:B------:R4:W-:Y:S01]  /*15910*/  @!P2 ST.E.64 [R10.64], R172 ;  /* 0x000000ac0a00a985 */ /* 0x0009e2000c101b08 */
[----:B------:R-:W-:-:S05]  /*15920*/  @!P1 LEA.HI.X R9, R2, R9, R25, 0x2, P5 ;  /* 0x0000000902099211 */ /* 0x000fca00028f1419 */
[----:B------:R4:W-:Y:S04]  /*15930*/  @!P1 ST.E.64 [R8.64], R176 ;  /* 0x000000b008009985 */ /* 0x0009e8000c101b08 */
.L_x_1156:
[----:B------:R-:W-:Y:S05]  /*15940*/  BSYNC B0 ;  /* 0x0000000000007941 */ /* 0x000fea0003800000 */
.L_x_1155:
[----:B---34-:R3:W4:Y:S04]  /*15950*/  SHFL.IDX PT, R9, R18, 0x3, 0x1c1f ;  /* 0x007c1f0012097f89 */ /* 0x01872800000e0000 */
[----:B------:R3:W1:Y:S01]  /*15960*/  SHFL.IDX PT, R8, R23, 0x3, 0x1c1f ;  /* 0x007c1f0017087f89 */ /* 0x00066200000e0000 */
[----:B------:R-:W-:Y:S05]  /*15970*/  @P0 BRA `(.L_x_1157) ;  /* 0x000004e000000947 */ /* 0x000fea0003800000 */
[----:B------:R-:W-:Y:S02]  /*15980*/  ISETP.GE.AND P0, PT, R27, c[0x0][0x3c8], PT ;  /* 0x0000f2001b007a0c */ /* 0x000fe40003f06270 */
[----:B------:R-:W-:Y:S02]  /*15990*/  ISETP.GE.AND P5, PT, R7, c[0x0][0x3c8], PT ;  /* 0x0000f20007007a0c */ /* 0x000fe40003fa6270 */
[----:B------:R-:W-:Y:S02]  /*159a0*/  ISETP.GE.AND P4, PT, R6, c[0x0][0x3c8], PT ;  /* 0x0000f20006007a0c */ /* 0x000fe40003f86270 */
[----:B------:R-:W-:-:S07]  /*159b0*/  ISETP.GE.AND P3, PT, R5, c[0x0][0x3c8], PT ;  /* 0x0000f20005007a0c */ /* 0x000fce0003f66270 */
[-C--:B-1----:R-:W-:Y:S02]  /*159c0*/  @!P0 LEA R12, P2, R27, R8.reuse, 0x2 ;  /* 0x000000081b0c8211 */ /* 0x082fe400078410ff */
[----:B------:R-:W-:Y:S02]  /*159d0*/  @!P5 LEA R10, P1, R7, R8, 0x2 ;  /* 0x00000008070ad211 */ /* 0x000fe400078210ff */
[-C--:B----4-:R-:W-:Y:S02]  /*159e0*/  @!P0 LEA.HI.X R13, R27, R9.reuse, R17, 0x2, P2 ;  /* 0x000000091b0d8211 */ /* 0x090fe400010f1411 */
[----:B------:R-:W-:Y:S02]  /*159f0*/  ISETP.GE.AND P2, PT, R0, c[0x0][0x3c8], PT ;  /* 0x0000f20000007a0c */ /* 0x000fe40003f46270 */
[----:B------:R-:W-:Y:S01]  /*15a00*/  @!P5 LEA.HI.X R11, R7, R9, R16, 0x2, P1 ;  /* 0x00000009070bd211 */ /* 0x000fe200008f1410 */
[----:B------:R1:W-:Y:S01]  /*15a10*/  @!P0 ST.E.64 [R12.64], R126 ;  /* 0x0000007e0c008985 */ /* 0x0003e2000c101b08 */
[----:B------:R-:W-:-:S02]  /*15a20*/  ISETP.GE.AND P1, PT, R4, c[0x0][0x3c8], PT ;  /* 0x0000f20004007a0c */ /* 0x000fc40003f26270 */
[C---:B------:R-:W-:Y:S01]  /*15a30*/  @!P4 LEA R14, P0, R6.reuse, R8, 0x2 ;  /* 0x00000008060ec211 */ /* 0x040fe200078010ff */
[----:B------:R4:W-:Y:S03]  /*15a40*/  @!P5 ST.E.64 [R10.64], R130 ;  /* 0x000000820a00d985 */ /* 0x0009e6000c101b08 */
[----:B------:R-:W-:Y:S02]  /*15a50*/  @!P4 LEA.HI.X R15, R6, R9, R20, 0x2, P0 ;  /* 0x00000009060fc211 */ /* 0x000fe400000f1414 */
[----:B------:R-:W-:-:S03]  /*15a60*/  ISETP.GE.AND P0, PT, R3, c[0x0][0x3c8], PT ;  /* 0x0000f20003007a0c */ /* 0x000fc60003f06270 */
        /* <DEDUP_REMOVED lines=19> */
.L_x_1149:
[----:B------:R-:W3:Y:S02]  /*15ba0*/  S2R R4, SR_TID.X ;  /* 0x0000000000047919 */ /* 0x000ee40000002100 */
[----:B---3--:R-:W-:-:S13]  /*15bb0*/  ISETP.GT.AND P0, PT, R4, 0x7f, PT ;  /* 0x0000007f0400780c */ /* 0x008fda0003f04270 */
[----:B------:R-:W-:Y:S05]  /*15bc0*/  @P0 BRA `(.L_x_1157) ;  /* 0x0000029000000947 */ /* 0x000fea0003800000 */
[----:B--2---:R-:W2:Y:S01]  /*15bd0*/  LDL.LU R3, [R1+0x58] ;  /* 0x0000580001037983 */ /* 0x004ea20000300800 */
[----:B------:R-:W-:-:S05]  /*15be0*/  MOV R2, c[0x0][0x4e8] ;  /* 0x00013a0000027a02 */ /* 0x000fca0000000f00 */
[----:B------:R-:W-:Y:S01]  /*15bf0*/  IMAD R0, R2, c[0x0][0x388], RZ ;  /* 0x0000e20002007a24 */ /* 0x000fe200078e02ff */
[----:B--2---:R-:W-:-:S04]  /*15c00*/  IADD3 R4, R3, R4, RZ ;  /* 0x0000000403047210 */ /* 0x004fc80007ffe0ff */
[----:B------:R-:W-:-:S13]  /*15c10*/  ISETP.GE.AND P0, PT, R4, R0, PT ;  /* 0x000000000400720c */ /* 0x000fda0003f06270 */
[----:B------:R-:W-:Y:S05]  /*15c20*/  @P0 BRA `(.L_x_1157) ;  /* 0x0000023000000947 */ /* 0x000fea0003800000 */
[----:B------:R-:W2:Y:S04]  /*15c30*/  LDL.LU R3, [R1+0x44] ;  /* 0x0000440001037983 */ /* 0x000ea80000300800 */
[----:B------:R-:W3:Y:S04]  /*15c40*/  LDL.LU R9, [R1+0x50] ;  /* 0x0000500001097983 */ /* 0x000ee80000300800 */
[----:B------:R-:W4:Y:S01]  /*15c50*/  LDL.LU R8, [R1+0x54] ;  /* 0x0000540001087983 */ /* 0x000f220000300800 */
[----:B------:R-:W-:-:S13]  /*15c60*/  ISETP.NE.AND P0, PT, R2, 0x1, PT ;  /* 0x000000010200780c */ /* 0x000fda0003f05270 */
[----:B------:R-:W-:Y:S01]  /*15c70*/  @P0 IMAD.HI.U32 R7, R4, c[0x0][0x4ec], RZ ;  /* 0x00013b0004070a27 */ /* 0x000fe200078e00ff */
[----:B--2---:R-:W-:Y:S02]  /*15c80*/  SHF.R.S32.HI R0, RZ, 0x1f, R3 ;  /* 0x0000001fff007819 */ /* 0x004fe40000011403 */
[----:B---3--:R-:W-:-:S03]  /*15c90*/  SHF.R.S32.HI R6, RZ, 0x1f, R9 ;  /* 0x0000001fff067819 */ /* 0x008fc60000011409 */
[----:B------:R-:W-:-:S04]  /*15ca0*/  IMAD R0, R0, c[0x0][0x4d0], RZ ;  /* 0x0001340000007a24 */ /* 0x000fc800078e02ff */
[C---:B------:R-:W-:Y:S01]  /*15cb0*/  IMAD R5, R3.reuse, c[0x0][0x4d4], R0 ;  /* 0x0001350003057a24 */ /* 0x040fe200078e0200 */
[----:B------:R-:W-:Y:S01]  /*15cc0*/  MOV R0, R4 ;  /* 0x0000000400007202 */ /* 0x000fe20000000f00 */
[----:B------:R-:W-:Y:S01]  /*15cd0*/  IMAD.WIDE.U32 R2, R3, c[0x0][0x4d0], RZ ;  /* 0x0001340003027a25 */ /* 0x000fe200078e00ff */
[----:B------:R-:W-:-:S03]  /*15ce0*/  @P0 SHF.R.U32.HI R0, RZ, c[0x0][0x4f0], R7 ;  /* 0x00013c00ff000a19 */ /* 0x000fc60000011607 */
[----:B------:R-:W-:Y:S01]  /*15cf0*/  IMAD R6, R6, c[0x0][0x4d8], RZ ;  /* 0x0001360006067a24 */ /* 0x000fe200078e02ff */
[----:B------:R-:W-:Y:S02]  /*15d00*/  IADD3 R3, R3, R5, RZ ;  /* 0x0000000503037210 */ /* 0x000fe40007ffe0ff */
[----:B----4-:R-:W-:Y:S01]  /*15d10*/  SHF.R.S32.HI R5, RZ, 0x1f, R8 ;  /* 0x0000001fff057819 */ /* 0x010fe20000011408 */
[C---:B------:R-:W-:Y:S01]  /*15d20*/  IMAD R7, R9.reuse, c[0x0][0x4dc], R6 ;  /* 0x0001370009077a24 */ /* 0x040fe200078e0206 */
[----:B------:R-:W-:Y:S01]  /*15d30*/  IADD3 R6, -R0, RZ, RZ ;  /* 0x000000ff00067210 */ /* 0x000fe20007ffe1ff */
[----:B------:R-:W-:-:S04]  /*15d40*/  IMAD.WIDE.U32 R2, R9, c[0x0][0x4d8], R2 ;  /* 0x0001360009027a25 */ /* 0x000fc800078e0002 */
[----:B------:R-:W-:Y:S01]  /*15d50*/  IMAD R5, R5, c[0x0][0x4e0], RZ ;  /* 0x0001380005057a24 */ /* 0x000fe200078e02ff */
[----:B------:R-:W-:Y:S01]  /*15d60*/  IADD3 R3, R3, R7, RZ ;  /* 0x0000000703037210 */ /* 0x000fe20007ffe0ff */
[----:B------:R-:W-:Y:S01]  /*15d70*/  IMAD R4, R6, c[0x0][0x4e8], R4 ;  /* 0x00013a0006047a24 */ /* 0x000fe200078e0204 */
[----:B------:R-:W-:Y:S01]  /*15d80*/  SHF.R.S32.HI R7, RZ, 0x1f, R0 ;  /* 0x0000001fff077819 */ /* 0x000fe20000011400 */
[C---:B------:R-:W-:Y:S02]  /*15d90*/  IMAD R6, R8.reuse, c[0x0][0x4e4], R5 ;  /* 0x0001390008067a24 */ /* 0x040fe400078e0205 */
[----:B------:R-:W-:Y:S01]  /*15da0*/  IMAD.WIDE.U32 R2, R8, c[0x0][0x4e0], R2 ;  /* 0x0001380008027a25 */ /* 0x000fe200078e0002 */
[----:B------:R-:W-:-:S04]  /*15db0*/  SHF.R.S32.HI R5, RZ, 0x1f, R4 ;  /* 0x0000001fff057819 */ /* 0x000fc80000011404 */
[----:B------:R-:W-:Y:S01]  /*15dc0*/  IADD3 R2, P0, R0, R2, RZ ;  /* 0x0000000200027210 */ /* 0x000fe20007f1e0ff */
[----:B------:R-:W-:-:S03]  /*15dd0*/  IMAD R0, R5, c[0x0][0x4c8], RZ ;  /* 0x0001320005007a24 */ /* 0x000fc600078e02ff */
[----:B------:R-:W-:Y:S01]  /*15de0*/  IADD3.X R3, R7, R3, R6, P0, !PT ;  /* 0x0000000307037210 */ /* 0x000fe200007fe406 */
[----:B------:R-:W-:-:S04]  /*15df0*/  IMAD R0, R4, c[0x0][0x4cc], R0 ;  /* 0x0001330004007a24 */ /* 0x000fc800078e0200 */
[----:B------:R-:W-:-:S05]  /*15e00*/  IMAD.WIDE.U32 R2, R4, c[0x0][0x4c8], R2 ;  /* 0x0001320004027a25 */ /* 0x000fca00078e0002 */
[----:B------:R-:W-:Y:S02]  /*15e10*/  IADD3 R0, R3, R0, RZ ;  /* 0x0000000003007210 */ /* 0x000fe40007ffe0ff */
[----:B------:R-:W-:-:S04]  /*15e20*/  LEA R4, P0, R2, c[0x0][0x4a8], 0x2 ;  /* 0x00012a0002047a11 */ /* 0x000fc800078010ff */
[----:B------:R-:W-:Y:S02]  /*15e30*/  LEA.HI.X R5, R2, c[0x0][0x4ac], R0, 0x2, P0 ;  /* 0x00012b0002057a11 */ /* 0x000fe400000f1400 */
[----:B------:R-:W-:-:S05]  /*15e40*/  MOV R0, 0xff800000 ;  /* 0xff80000000007802 */ /* 0x000fca0000000f00 */
[----:B------:R2:W-:Y:S02]  /*15e50*/  STG.E [R4.64], R0 ;  /* 0x0000000004007986 */ /* 0x0005e4000c101908 */
.L_x_1157:
[----:B------:R-:W-:Y:S05]  /*15e60*/  BSYNC B1 ;  /* 0x0000000000017941 */ /* 0x000fea0003800000 */
.L_x_1148:
[----:B--2---:R-:W2:Y:S02]  /*15e70*/  LDL R0, [R1+0x64] ;  /* 0x0000640001007983 */ /* 0x004ea40000100800 */
[----:B--2---:R-:W-:-:S13]  /*15e80*/  ISETP.NE.AND P0, PT, R0, RZ, PT ;  /* 0x000000ff0000720c */ /* 0x004fda0003f05270 */
[----:B------:R-:W-:Y:S01]  /*15e90*/  @P0 WARPSYNC 0xffffffff ;  /* 0xffffffff00000948 */ /* 0x000fe20003800000 */
[----:B------:R-:W-:Y:S06]  /*15ea0*/  @P0 BAR.SYNC.DEFER_BLOCKING 0x5, 0x80 ;  /* 0x0142000000000b1d */ /* 0x000fec0000010000 */
[----:B------:R-:W2:Y:S04]  /*15eb0*/  @P0 LDS R0, [0xb100] ;  /* 0x00b10000ff000984 */ /* 0x000ea80000000800 */
[----:B--2---:R2:W-:Y:S04]  /*15ec0*/  @P0 STL [R1+0x5c], R0 ;  /* 0x00005c0001000387 */ /* 0x0045e80000100800 */
[----:B------:R-:W-:Y:S06]  /*15ed0*/  @P0 BAR.ARV 0x4, 0x80 ;  /* 0x0102000000000b1d */ /* 0x000fec0000002000 */
[----:B------:R-:W-:Y:S05]  /*15ee0*/  @P0 BRA `(.L_x_1158) ;  /* 0x0000009000000947 */ /* 0x000fea0003800000 */
[----:B------:R-:W-:Y:S05]  /*15ef0*/  BRA.DIV ~URZ, `(.L_x_1159) ;  /* 0x00000a627f007947 */ /* 0x000fea000b800000 */
[----:B--2---:R2:W3:Y:S02]  /*15f00*/  SHFL.IDX PT, R0, R26, RZ, 0x1f ;  /* 0x00001fff1a007589 */ /* 0x0044e400000e0000 */
.L_x_1176:
[----:B------:R-:W5:Y:S01]  /*15f10*/  S2R R2, SR_TID.X ;  /* 0x0000000000027919 */ /* 0x000f620000002100 */
[----:B------:R-:W-:Y:S03]  /*15f20*/  WARPSYNC 0xffffffff ;  /* 0xffffffff00007948 */ /* 0x000fe60003800000 */
[----:B------:R-:W-:Y:S06]  /*15f30*/  BAR.SYNC.DEFER_BLOCKING 0x4, 0x80 ;  /* 0x0102000000007b1d */ /* 0x000fec0000010000 */
[----:B---3--:R3:W-:Y:S01]  /*15f40*/  STL [R1+0x5c], R0 ;  /* 0x00005c0001007387 */ /* 0x0087e20000100800 */
[----:B-----5:R-:W-:-:S13]  /*15f50*/  LOP3.LUT P0, RZ, R2, 0x7f, RZ, 0xc0, !PT ;  /* 0x0000007f02ff7812 */ /* 0x020fda000780c0ff */
[----:B------:R3:W-:Y:S04]  /*15f60*/  @!P0 STS [0xb100], R26 ;  /* 0x00b1001aff008388 */ /* 0x0007e80000000800 */
[----:B------:R-:W-:Y:S06]  /*15f70*/  BAR.ARV 0x5, 0x80 ;  /* 0x0142000000007b1d */ /* 0x000fec0000002000 */
.L_x_1158:
[----:B--23--:R-:W2:Y:S02]  /*15f80*/  LDL R0, [R1+0x5c] ;  /* 0x00005c0001007983 */ /* 0x00cea40000100800 */
[----:B--2---:R-:W-:-:S13]  /*15f90*/  ISETP.GE.AND P0, PT, R0, c[0x0][0x538], PT ;  /* 0x00014e0000007a0c */ /* 0x004fda0003f06270 */
[----:B-1--4-:R-:W-:Y:S01]  /*15fa0*/  @P0 CALL.REL.NOINC `(.L_x_1160) ;  /* 0x0000001000000944 */ /* 0x012fe20003c00000 */
[----:B------:R-:W-:Y:S05]  /*15fb0*/  BRA `(.L_x_1161) ;  /* 0xfffea76000007947 */ /* 0x000fea000383ffff */
.L_x_1160:
[----:B------:R-:W-:Y:S05]  /*15fc0*/  EXIT ;  /* 0x000000000000794d */ /* 0x000fea0003800000 */
.L_x_1112:
[----:B------:R-:W-:Y:S01]  /*15fd0*/  IMAD.MOV.U32 R10, RZ, RZ, R2 ;  /* 0x000000ffff0a7224 */ /* 0x000fe200078e0002 */
[----:B-1----:R-:W-:Y:S01]  /*15fe0*/  MOV R8, RZ ;  /* 0x000000ff00087202 */ /* 0x002fe20000000f00 */
[----:B------:R-:W-:Y:S01]  /*15ff0*/  IMAD.MOV.U32 R7, RZ, RZ, 0x181f ;  /* 0x0000181fff077424 */ /* 0x000fe200078e00ff */
[----:B------:R-:W-:Y:S02]  /*16000*/  MOV R9, 0x16020 ;  /* 0x0001602000097802 */ /* 0x000fe40000000f00 */
[----:B------:R-:W-:Y:S05]  /*16010*/  CALL.REL.NOINC `($__internal_17_$__cuda_sm70_shflsync_idx_p) ;  /* 0x000009f000007944 */ /* 0x000fea0003c00000 */
[----:B------:R-:W-:Y:S01]  /*16020*/  MOV R5, R7 ;  /* 0x0000000700057202 */ /* 0x000fe20000000f00 */
[----:B------:R-:W-:Y:S05]  /*16030*/  BRA `(.L_x_1162) ;  /* 0xfffeb54000007947 */ /* 0x000fea000383ffff */
.L_x_1113:
[----:B------:R-:W-:Y:S01]  /*16040*/  IMAD.MOV.U32 R10, RZ, RZ, R3 ;  /* 0x000000ffff0a7224 */ /* 0x000fe200078e0003 */
[----:B-1----:R-:W-:Y:S01]  /*16050*/  MOV R8, RZ ;  /* 0x000000ff00087202 */ /* 0x002fe20000000f00 */
[----:B------:R-:W-:Y:S01]  /*16060*/  IMAD.MOV.U32 R7, RZ, RZ, 0x181f ;  /* 0x0000181fff077424 */ /* 0x000fe200078e00ff */
[----:B------:R-:W-:Y:S02]  /*16070*/  MOV R9, 0x16090 ;  /* 0x0001609000097802 */ /* 0x000fe40000000f00 */
[----:B--23--:R-:W-:Y:S05]  /*16080*/  CALL.REL.NOINC `($__internal_17_$__cuda_sm70_shflsync_idx_p) ;  /* 0x0000098000007944 */ /* 0x00cfea0003c00000 */
[----:B------:R-:W-:Y:S01]  /*16090*/  MOV R4, R7 ;  /* 0x0000000700047202 */ /* 0x000fe20000000f00 */
[----:B------:R-:W-:Y:S05]  /*160a0*/  BRA `(.L_x_1163) ;  /* 0xfffeb4f000007947 */ /* 0x000fea000383ffff */
.L_x_1116:
[----:B------:R-:W-:Y:S01]  /*160b0*/  IMAD.MOV.U32 R10, RZ, RZ, R2 ;  /* 0x000000ffff0a7224 */ /* 0x000fe200078e0002 */
[----:B------:R-:W-:Y:S01]  /*160c0*/  MOV R8, 0x1 ;  /* 0x0000000100087802 */ /* 0x000fe20000000f00 */
[----:B------:R-:W-:Y:S01]  /*160d0*/  IMAD.MOV.U32 R7, RZ, RZ, 0x181f ;  /* 0x0000181fff077424 */ /* 0x000fe200078e00ff */
[----:B------:R-:W-:-:S02]  /*160e0*/  MOV R9, 0x16100 ;  /* 0x0001610000097802 */ /* 0x000fc40000000f00 */
[----:B-1234-:R-:W-:Y:S05]  /*160f0*/  CALL.REL.NOINC `($__internal_17_$__cuda_sm70_shflsync_idx_p) ;  /* 0x0000091000007944 */ /* 0x01efea0003c00000 */
[----:B------:R-:W-:Y:S01]  /*16100*/  IMAD.MOV.U32 R6, RZ, RZ, R7 ;  /* 0x000000ffff067224 */ /* 0x000fe200078e0007 */
[----:B------:R-:W-:Y:S01]  /*16110*/  MOV R8, 0x1 ;  /* 0x0000000100087802 */ /* 0x000fe20000000f00 */
[----:B------:R-:W-:Y:S01]  /*16120*/  IMAD.MOV.U32 R10, RZ, RZ, R3 ;  /* 0x000000ffff0a7224 */ /* 0x000fe200078e0003 */
[----:B------:R-:W-:-:S02]  /*16130*/  MOV R7, 0x181f ;  /* 0x0000181f00077802 */ /* 0x000fc40000000f00 */
[----:B------:R-:W-:Y:S02]  /*16140*/  MOV R9, 0x16160 ;  /* 0x0001616000097802 */ /* 0x000fe40000000f00 */
[----:B------:R-:W-:Y:S05]  /*16150*/  CALL.REL.NOINC `($__internal_17_$__cuda_sm70_shflsync_idx_p) ;  /* 0x000008b000007944 */ /* 0x000fea0003c00000 */
[----:B------:R-:W-:Y:S01]  /*16160*/  MOV R4, R7 ;  /* 0x0000000700047202 */ /* 0x000fe20000000f00 */
[----:B------:R-:W-:Y:S05]  /*16170*/  BRA `(.L_x_1164) ;  /* 0xfffeb52000007947 */ /* 0x000fea000383ffff */
.L_x_1119:
[----:B------:R-:W-:Y:S01]  /*16180*/  IMAD.MOV.U32 R10, RZ, RZ, R2 ;  /* 0x000000ffff0a7224 */ /* 0x000fe200078e0002 */
[----:B------:R-:W-:Y:S01]  /*16190*/  MOV R8, 0x2 ;  /* 0x0000000200087802 */ /* 0x000fe20000000f00 */
[----:B------:R-:W-:Y:S01]  /*161a0*/  IMAD.MOV.U32 R7, RZ, RZ, 0x181f ;  /* 0x0000181fff077424 */ /* 0x000fe200078e00ff */
[----:B------:R-:W-:Y:S02]  /*161b0*/  MOV R9, 0x161d0 ;  /* 0x000161d000097802 */ /* 0x000fe40000000f00 */
[----:B-123--:R-:W-:Y:S05]  /*161c0*/  CALL.REL.NOINC `($__internal_17_$__cuda_sm70_shflsync_idx_p) ;  /* 0x0000084000007944 */ /* 0x00efea0003c00000 */
[----:B------:R-:W-:Y:S01]  /*161d0*/  MOV R6, R7 ;  /* 0x0000000700067202 */ /* 0x000fe20000000f00 */
[----:B------:R-:W-:Y:S05]  /*161e0*/  BRA `(.L_x_1165) ;  /* 0xfffeb59000007947 */ /* 0x000fea000383ffff */
.L_x_1120:
[----:B------:R-:W-:Y:S01]  /*161f0*/  IMAD.MOV.U32 R10, RZ, RZ, R3 ;  /* 0x000000ffff0a7224 */ /* 0x000fe200078e0003 */
[----:B------:R-:W-:Y:S01]  /*16200*/  MOV R8, 0x2 ;  /* 0x0000000200087802 */ /* 0x000fe20000000f00 */
[----:B------:R-:W-:Y:S01]  /*16210*/  IMAD.MOV.U32 R7, RZ, RZ, 0x181f ;  /* 0x0000181fff077424 */ /* 0x000fe200078e00ff */
[----:B------:R-:W-:Y:S02]  /*16220*/  MOV R9, 0x16240 ;  /* 0x0001624000097802 */ /* 0x000fe40000000f00 */
[----:B-1234-:R-:W-:Y:S05]  /*16230*/  CALL.REL.NOINC `($__internal_17_$__cuda_sm70_shflsync_idx_p) ;  /* 0x000007d000007944 */ /* 0x01efea0003c00000 */
[----:B------:R-:W-:Y:S01]  /*16240*/  MOV R4, R7 ;  /* 0x0000000700047202 */ /* 0x000fe20000000f00 */
[----:B------:R-:W-:Y:S05]  /*16250*/  BRA `(.L_x_1166) ;  /* 0xfffeb54000007947 */ /* 0x000fea000383ffff */
.L_x_1123:
        /* <DEDUP_REMOVED lines=13> */
.L_x_1126:
[----:B------:R-:W-:Y:S01]  /*16330*/  IMAD.MOV.U32 R10, RZ, RZ, R2 ;  /* 0x000000ffff0a7224 */ /* 0x000fe200078e0002 */
[----:B------:R-:W-:Y:S01]  /*16340*/  MOV R8, 0x4 ;  /* 0x0000000400087802 */ /* 0x000fe20000000f00 */
[----:B------:R-:W-:Y:S01]  /*16350*/  IMAD.MOV.U32 R7, RZ, RZ, 0x181f ;  /* 0x0000181fff077424 */ /* 0x000fe200078e00ff */
[----:B------:R-:W-:Y:S02]  /*16360*/  MOV R9, 0x16380 ;  /* 0x0001638000097802 */ /* 0x000fe40000000f00 */
[----:B-1234-:R-:W-:Y:S05]  /*16370*/  CALL.REL.NOINC `($__internal_17_$__cuda_sm70_shflsync_idx_p) ;  /* 0x0000069000007944 */ /* 0x01efea0003c00000 */
[----:B------:R-:W-:Y:S01]  /*16380*/  MOV R6, R7 ;  /* 0x0000000700067202 */ /* 0x000fe20000000f00 */
[----:B------:R-:W-:Y:S05]  /*16390*/  BRA `(.L_x_1168) ;  /* 0xfffeb5d000007947 */ /* 0x000fea000383ffff */
.L_x_1127:
[----:B------:R-:W-:Y:S01]  /*163a0*/  IMAD.MOV.U32 R10, RZ, RZ, R3 ;  /* 0x000000ffff0a7224 */ /* 0x000fe200078e0003 */
[----:B------:R-:W-:Y:S01]  /*163b0*/  MOV R8, 0x4 ;  /* 0x0000000400087802 */ /* 0x000fe20000000f00 */
[----:B------:R-:W-:Y:S01]  /*163c0*/  IMAD.MOV.U32 R7, RZ, RZ, 0x181f ;  /* 0x0000181fff077424 */ /* 0x000fe200078e00ff */
[----:B------:R-:W-:Y:S02]  /*163d0*/  MOV R9, 0x163f0 ;  /* 0x000163f000097802 */ /* 0x000fe40000000f00 */
[----:B-1234-:R-:W-:Y:S05]  /*163e0*/  CALL.REL.NOINC `($__internal_17_$__cuda_sm70_shflsync_idx_p) ;  /* 0x0000062000007944 */ /* 0x01efea0003c00000 */
[----:B------:R-:W-:Y:S01]  /*163f0*/  MOV R4, R7 ;  /* 0x0000000700047202 */ /* 0x000fe20000000f00 */
[----:B------:R-:W-:Y:S05]  /*16400*/  BRA `(.L_x_1169) ;  /* 0xfffeb58000007947 */ /* 0x000fea000383ffff */
.L_x_1130:
        /* <DEDUP_REMOVED lines=13> */
.L_x_1133:
[----:B------:R-:W-:Y:S01]  /*164e0*/  IMAD.MOV.U32 R10, RZ, RZ, R2 ;  /* 0x000000ffff0a7224 */ /* 0x000fe200078e0002 */
[----:B------:R-:W-:Y:S01]  /*164f0*/  MOV R8, 0x6 ;  /* 0x0000000600087802 */ /* 0x000fe20000000f00 */
[----:B------:R-:W-:Y:S01]  /*16500*/  IMAD.MOV.U32 R7, RZ, RZ, 0x181f ;  /* 0x0000181fff077424 */ /* 0x000fe200078e00ff */
[----:B------:R-:W-:Y:S02]  /*16510*/  MOV R9, 0x16530 ;  /* 0x0001653000097802 */ /* 0x000fe40000000f00 */
[----:B-1234-:R-:W-:Y:S05]  /*16520*/  CALL.REL.NOINC `($__internal_17_$__cuda_sm70_shflsync_idx_p) ;  /* 0x000004e000007944 */ /* 0x01efea0003c00000 */
[----:B------:R-:W-:Y:S01]  /*16530*/  MOV R6, R7 ;  /* 0x0000000700067202 */ /* 0x000fe20000000f00 */
[----:B------:R-:W-:Y:S05]  /*16540*/  BRA `(.L_x_1171) ;  /* 0xfffeb61000007947 */ /* 0x000fea000383ffff */
.L_x_1134:
[----:B------:R-:W-:Y:S01]  /*16550*/  IMAD.MOV.U32 R10, RZ, RZ, R3 ;  /* 0x000000ffff0a7224 */ /* 0x000fe200078e0003 */
[----:B------:R-:W-:Y:S01]  /*16560*/  MOV R8, 0x6 ;  /* 0x0000000600087802 */ /* 0x000fe20000000f00 */
[----:B------:R-:W-:Y:S01]  /*16570*/  IMAD.MOV.U32 R7, RZ, RZ, 0x181f ;  /* 0x0000181fff077424 */ /* 0x000fe200078e00ff */
[----:B------:R-:W-:Y:S02]  /*16580*/  MOV R9, 0x165a0 ;  /* 0x000165a000097802 */ /* 0x000fe40000000f00 */
[----:B-1234-:R-:W-:Y:S05]  /*16590*/  CALL.REL.NOINC `($__internal_17_$__cuda_sm70_shflsync_idx_p) ;  /* 0x0000047000007944 */ /* 0x01efea0003c00000 */
[----:B------:R-:W-:Y:S01]  /*165a0*/  MOV R4, R7 ;  /* 0x0000000700047202 */ /* 0x000fe20000000f00 */
[----:B------:R-:W-:Y:S05]  /*165b0*/  BRA `(.L_x_1172) ;  /* 0xfffeb5c000007947 */ /* 0x000fea000383ffff */
.L_x_1137:
        /* <DEDUP_REMOVED lines=13> */
.L_x_1144:
[----:B--2---:R1:W5:Y:S01]  /*16690*/  LDL R0, [R1+0x10] ;  /* 0x0000100001007983 */ /* 0x0043620000100800 */
[----:B------:R-:W-:Y:S02]  /*166a0*/  MOV R3, 0x2 ;  /* 0x0000000200037802 */ /* 0x000fe40000000f00 */
[----:B------:R-:W-:Y:S02]  /*166b0*/  MOV R8, 0x166d0 ;  /* 0x000166d000087802 */ /* 0x000fe40000000f00 */
[----:B-1---5:R-:W-:Y:S05]  /*166c0*/  CALL.REL.NOINC `($__internal_16_$__cuda_sm70_shflsync_bfly_p) ;  /* 0x0000030000007944 */ /* 0x022fea0003c00000 */
[----:B--2---:R-:W-:Y:S01]  /*166d0*/  MOV R2, R3 ;  /* 0x0000000300027202 */ /* 0x004fe20000000f00 */
[----:B-1----:R-:W-:Y:S05]  /*166e0*/  BRA `(.L_x_1174) ;  /* 0xffffda7000007947 */ /* 0x002fea000383ffff */
.L_x_1145:
[----:B------:R-:W-:Y:S01]  /*166f0*/  IMAD.MOV.U32 R0, RZ, RZ, R2 ;  /* 0x000000ffff007224 */ /* 0x000fe200078e0002 */
[----:B------:R-:W-:Y:S02]  /*16700*/  MOV R3, 0x1 ;  /* 0x0000000100037802 */ /* 0x000fe40000000f00 */
[----:B------:R-:W-:Y:S02]  /*16710*/  MOV R8, 0x16730 ;  /* 0x0001673000087802 */ /* 0x000fe40000000f00 */
[----:B-----5:R-:W-:Y:S05]  /*16720*/  CALL.REL.NOINC `($__internal_16_$__cuda_sm70_shflsync_bfly_p) ;  /* 0x000002a000007944 */ /* 0x020fea0003c00000 */
[----:B-1----:R1:W5:Y:S01]  /*16730*/  LDL R0, [R1+0x14] ;  /* 0x0000140001007983 */ /* 0x0023620000100800 */
[----:B--2---:R-:W-:Y:S01]  /*16740*/  FADD.FTZ R2, R2, R3 ;  /* 0x0000000302027221 */ /* 0x004fe20000010000 */
[----:B------:R-:W-:-:S02]  /*16750*/  MOV R3, 0x2 ;  /* 0x0000000200037802 */ /* 0x000fc40000000f00 */
[----:B------:R-:W-:Y:S02]  /*16760*/  MOV R8, 0x16780 ;  /* 0x0001678000087802 */ /* 0x000fe40000000f00 */
[----:B-1---5:R-:W-:Y:S05]  /*16770*/  CALL.REL.NOINC `($__internal_16_$__cuda_sm70_shflsync_bfly_p) ;  /* 0x0000025000007944 */ /* 0x022fea0003c00000 */
[----:B-1----:R-:W3:Y:S01]  /*16780*/  LDL.LU R0, [R1+0x14] ;  /* 0x0000140001007983 */ /* 0x002ee20000300800 */
[----:B------:R-:W-:Y:S01]  /*16790*/  MOV R8, 0x167e0 ;  /* 0x000167e000087802 */ /* 0x000fe20000000f00 */
[----:B--23--:R-:W-:Y:S01]  /*167a0*/  FADD.FTZ R4, R0, R3 ;  /* 0x0000000300047221 */ /* 0x00cfe20000010000 */
[----:B------:R-:W-:-:S04]  /*167b0*/  MOV R3, 0x1 ;  /* 0x0000000100037802 */ /* 0x000fc80000000f00 */
[----:B------:R-:W-:Y:S02]  /*167c0*/  MOV R0, R4 ;  /* 0x0000000400007202 */ /* 0x000fe40000000f00 */
[----:B------:R-:W-:Y:S05]  /*167d0*/  CALL.REL.NOINC `($__internal_16_$__cuda_sm70_shflsync_bfly_p) ;  /* 0x000001f000007944 */ /* 0x000fea0003c00000 */
[----:B-1----:R1:W5:Y:S01]  /*167e0*/  LDL R0, [R1+0x18] ;  /* 0x0000180001007983 */ /* 0x0023620000100800 */
[----:B--2---:R-:W-:Y:S01]  /*167f0*/  FADD.FTZ R4, R4, R3 ;  /* 0x0000000304047221 */ /* 0x004fe20000010000 */
[----:B------:R-:W-:Y:S02]  /*16800*/  MOV R3, 0x2 ;  /* 0x0000000200037802 */ /* 0x000fe40000000f00 */
        /* <DEDUP_REMOVED lines=19> */
[----:B--2---:R-:W-:Y:S01]  /*16940*/  MOV R8, R3 ;  /* 0x0000000300087202 */ /* 0x004fe20000000f00 */
[----:B-1----:R-:W-:Y:S05]  /*16950*/  BRA `(.L_x_1175) ;  /* 0xffffd93000007947 */ /* 0x002fea000383ffff */
.L_x_1159:
[----:B------:R-:W-:Y:S01]  /*16960*/  IMAD.MOV.U32 R10, RZ, RZ, R26 ;  /* 0x000000ffff0a7224 */ /* 0x000fe200078e001a */
[----:B-1----:R-:W-:Y:S01]  /*16970*/  MOV R8, RZ ;  /* 0x000000ff00087202 */ /* 0x002fe20000000f00 */
[----:B------:R-:W-:Y:S01]  /*16980*/  IMAD.MOV.U32 R7, RZ, RZ, 0x1f ;  /* 0x0000001fff077424 */ /* 0x000fe200078e00ff */
[----:B----4-:R-:W-:Y:S02]  /*16990*/  MOV R9, 0x169b0 ;  /* 0x000169b000097802 */ /* 0x010fe40000000f00 */
[----:B--23--:R-:W-:Y:S05]  /*169a0*/  CALL.REL.NOINC `($__internal_17_$__cuda_sm70_shflsync_idx_p) ;  /* 0x0000006000007944 */ /* 0x00cfea0003c00000 */
[----:B------:R-:W-:Y:S01]  /*169b0*/  MOV R0, R7 ;  /* 0x0000000700007202 */ /* 0x000fe20000000f00 */
[----:B------:R-:W-:Y:S05]  /*169c0*/  BRA `(.L_x_1176) ;  /* 0xfffff54000007947 */ /* 0x000fea000383ffff */
        .weak           $__internal_16_$__cuda_sm70_shflsync_bfly_p
        .type           $__internal_16_$__cuda_sm70_shflsync_bfly_p,@function
        .size           $__internal_16_$__cuda_sm70_shflsync_bfly_p,($__internal_17_$__cuda_sm70_shflsync_idx_p - $__internal_16_$__cuda_sm70_shflsync_bfly_p)
$__internal_16_$__cuda_sm70_shflsync_bfly_p:
[----:B------:R-:W-:Y:S01]  /*169d0*/  MOV R9, 0x0 ;  /* 0x0000000000097802 */ /* 0x000fe20000000f00 */
[----:B------:R-:W-:Y:S04]  /*169e0*/  WARPSYNC R7 ;  /* 0x0000000700007348 */ /* 0x000fe80003800000 */
[----:B------:R1:W2:Y:S01]  /*169f0*/  SHFL.BFLY PT, R3, R0, R3, R10 ;  /* 0x0c00000300037389 */ /* 0x0002a200000e000a */
[----:B------:R-:W-:Y:S05]  /*16a00*/  RET.REL.NODEC R8 `(_ZN7cutlass13device_kernelIN5flash19enable_sm80_to_sm89INS1_16FlashAttnFwdSm80INS1_25CollectiveMainloopFwdSm80ILi4ELi1ELb0EN4cute5tupleIJNS5_1CILi128EEENS7_ILi112EEENS7_ILi64EEEEEELi64ENS_6half_tEfNS_4arch4Sm80ELb1ELb0ELb1ELb0ELb0ELb0ELb1ELb1EEENS1_21CollectiveEpilogueFwdINS6_IJS8_SA_S9_EEENS6_IJNS7_ILi1EEESI_SI_EEESC_SE_Li128ELb0ELb1ELb1ELb0EEENS1_30DynamicPersistentTileSchedulerILi128ELi128ELb1ELb1ELb0EEEEEEEEEvNT_6ParamsE) ;  /* 0xfffe95f008007950 */ /* 0x000fea0003c3ffff */
        .weak           $__internal_17_$__cuda_sm70_shflsync_idx_p
        .type           $__internal_17_$__cuda_sm70_shflsync_idx_p,@function
        .size           $__internal_17_$__cuda_sm70_shflsync_idx_p,(.L_x_1636 - $__internal_17_$__cuda_sm70_shflsync_idx_p)
$__internal_17_$__cuda_sm70_shflsync_idx_p:
[----:B------:R-:W-:-:S04]  /*16a10*/  MOV R12, 0xffffffff ;  /* 0xffffffff000c7802 */ /* 0x000fc80000000f00 */
[----:B------:R-:W-:Y:S04]  /*16a20*/  WARPSYNC R12 ;  /* 0x0000000c00007348 */ /* 0x000fe80003800000 */
[----:B------:R1:W2:Y:S02]  /*16a30*/  SHFL.IDX PT, R7, R10, R8, R7 ;  /* 0x000000080a077389 */ /* 0x0002a400000e0007 */
[----:B-1----:R-:W-:Y:S02]  /*16a40*/  MOV R8, R9 ;  /* 0x0000000900087202 */ /* 0x002fe40000000f00 */
[----:B------:R-:W-:-:S04]  /*16a50*/  MOV R9, 0x0 ;  /* 0x0000000000097802 */ /* 0x000fc80000000f00 */
[----:B--2---:R-:W-:Y:S05]  /*16a60*/  RET.REL.NODEC R8 `(_ZN7cutlass13device_kernelIN5flash19enable_sm80_to_sm89INS1_16FlashAttnFwdSm80INS1_25CollectiveMainloopFwdSm80ILi4ELi1ELb0EN4cute5tupleIJNS5_1CILi128EEENS7_ILi112EEENS7_ILi64EEEEEELi64ENS_6half_tEfNS_4arch4Sm80ELb1ELb0ELb1ELb0ELb0ELb0ELb1ELb1EEENS1_21CollectiveEpilogueFwdINS6_IJS8_SA_S9_EEENS6_IJNS7_ILi1EEESI_SI_EEESC_SE_Li128ELb0ELb1ELb1ELb0EEENS1_30DynamicPersistentTileSchedulerILi128ELi128ELb1ELb1ELb0EEEEEEEEEvNT_6ParamsE) ;  /* 0xfffe959008007950 */ /* 0x004fea0003c3ffff */
.L_x_1177:
        /* <DEDUP_REMOVED lines=9> */
.L_x_1636:


//--------------------- .text._ZN7cutlass13device_kernelIN5flash19enable_sm80_to_sm89INS1_16FlashAttnFwdSm80INS1_25CollectiveMainloopFwdSm80ILi4ELi1ELb0EN4cute5tupleIJNS5_1CILi128EEENS7_ILi80EEENS7_ILi64EEEEEELi64ENS_6half_tEfNS_4arch4Sm80ELb1ELb0ELb1ELb1ELb0ELb0ELb1ELb1EEENS1_21CollectiveEpilogueFwdINS6_IJS8_SA_S9_EEENS6_IJNS7_ILi1EEESI_SI_EEESC_SE_Li128ELb1ELb1ELb1ELb0EEENS1_36VarlenDynamicPersistentTileSchedulerILi128ELi80ELi128ELi128ELb1ELb1ELb0ELb1ELb1ELb1EEEEEEEEEvNT_6ParamsE --------------------------
	.section	.text._ZN7cutlass13device_kernelIN5flash19enable_sm80_to_sm89INS1_16FlashAttnFwdSm80INS1_25CollectiveMainloopFwdSm80ILi4ELi1ELb0EN4cute5tupleIJNS5_1CILi128EEENS7_ILi80EEENS7_ILi64EEEEEELi64ENS_6half_tEfNS_4arch4Sm80ELb1ELb0ELb1ELb1ELb0ELb0ELb1ELb1EEENS1_21CollectiveEpilogueFwdINS6_IJS8_SA_S9_EEENS6_IJNS7_ILi1EEESI_SI_EEESC_SE_Li128ELb1ELb1ELb1ELb0EEENS1_36VarlenDynamicPersistentTileSchedulerILi128ELi80ELi128ELi128ELb1ELb1ELb0ELb1ELb1ELb1EEEEEEEEEvNT_6ParamsE,"ax",@progbits
	.sectioninfo	@"SHI_REGISTERS=255"
	.align	128
.text._ZN7cutlass13device_kernelIN5flash19enable_sm80_to_sm89INS1_16FlashAttnFwdSm80INS1_25CollectiveMainloopFwdSm80ILi4ELi1ELb0EN4cute5tupleIJNS5_1CILi128EEENS7_ILi80EEENS7_ILi64EEEEEELi64ENS_6half_tEfNS_4arch4Sm80ELb1ELb0ELb1ELb1ELb0ELb0ELb1ELb1EEENS1_21CollectiveEpilogueFwdINS6_IJS8_SA_S9_EEENS6_IJNS7_ILi1EEESI_SI_EEESC_SE_Li128ELb1ELb1ELb1ELb0EEENS1_36VarlenDynamicPersistentTileSchedulerILi128ELi80ELi128ELi128ELb1ELb1ELb0ELb1ELb1ELb1EEEEEEEEEvNT_6ParamsE:
        .type           _ZN7cutlass13device_kernelIN5flash19enable_sm80_to_sm89INS1_16FlashAttnFwdSm80INS1_25CollectiveMainloopFwdSm80ILi4ELi1ELb0EN4cute5tupleIJNS5_1CILi128EEENS7_ILi80EEENS7_ILi64EEEEEELi64ENS_6half_tEfNS_4arch4Sm80ELb1ELb0ELb1ELb1ELb0ELb0ELb1ELb1EEENS1_21CollectiveEpilogueFwdINS6_IJS8_SA_S9_EEENS6_IJNS7_ILi1EEESI_SI_EEESC_SE_Li128ELb1ELb1ELb1ELb0EEENS1_36VarlenDynamicPersistentTileSchedulerILi128ELi80ELi128ELi128ELb1ELb1ELb0ELb1ELb1ELb1EEEEEEEEEvNT_6ParamsE,@function
        .size           _ZN7cutlass13device_kernelIN5flash19enable_sm80_to_sm89INS1_16FlashAttnFwdSm80INS1_25CollectiveMainloopFwdSm80ILi4ELi1ELb0EN4cute5tupleIJNS5_1CILi128EEENS7_ILi80EEENS7_ILi64EEEEEELi64ENS_6half_tEfNS_4arch4Sm80ELb1ELb0ELb1ELb1ELb0ELb0ELb1ELb1EEENS1_21CollectiveEpilogueFwdINS6_IJS8_SA_S9_EEENS6_IJNS7_ILi1EEESI_SI_EEESC_SE_Li128ELb1ELb1ELb1ELb0EEENS1_36VarlenDynamicPersistentTileSchedulerILi128ELi80ELi128ELi128ELb1ELb1ELb0ELb1ELb1ELb1EEEEEEEEEvNT_6ParamsE,(.L_x_1639 - _ZN7cutlass13device_kernelIN5flash19enable_sm80_to_sm89INS1_16FlashAttnFwdSm80INS1_25CollectiveMainloopFwdSm80ILi4ELi1ELb0EN4cute5tupleIJNS5_1CILi128EEENS7_ILi80EEENS7_ILi64EEEEEELi64ENS_6half_tEfNS_4arch4Sm80ELb1ELb0ELb1ELb1ELb0ELb0ELb1ELb1EEENS1_21CollectiveEpilogueFwdINS6_IJS8_SA_S9_EEENS6_IJNS7_ILi1EEESI_SI_EEESC_SE_Li128ELb1ELb1ELb1ELb0EEENS1_36VarlenDynamicPersistentTileSchedulerILi128ELi80ELi128ELi128ELb1ELb1ELb0ELb1ELb1ELb1EEEEEEEEEvNT_6ParamsE)
        .other          _ZN7cutlass13device_kernelIN5flash19enable_sm80_to_sm89INS1_16FlashAttnFwdSm80INS1_25CollectiveMainloopFwdSm80ILi4ELi1ELb0EN4cute5tupleIJNS5_1CILi128EEENS7_ILi80EEENS7_ILi64EEEEEELi64ENS_6half_tEfNS_4arch4Sm80ELb1ELb0ELb1ELb1ELb0ELb0ELb1ELb1EEENS1_21CollectiveEpilogueFwdINS6_IJS8_SA_S9_EEENS6_IJNS7_ILi1EEESI_SI_EEESC_SE_Li128ELb1ELb1ELb1ELb0EEENS1_36VarlenDynamicPersistentTileSchedulerILi128ELi80ELi128ELi128ELb1ELb1ELb0ELb1ELb1ELb1EEEEEEEEEvNT_6ParamsE,@"STO_CUDA_ENTRY STV_DEFAULT"
_ZN7cutlass13device_kernelIN5flash19enable_sm80_to_sm89INS1_16FlashAttnFwdSm80INS1_25CollectiveMainloopFwdSm80ILi4ELi1ELb0EN4cute5tupleIJNS5_1CILi128EEENS7_ILi80EEENS7_ILi64EEEEEELi64ENS_6half_tEfNS_4arch4Sm80ELb1ELb0ELb1ELb1ELb0ELb0ELb1ELb1EEENS1_21CollectiveEpilogueFwdINS6_IJS8_SA_S9_EEENS6_IJNS7_ILi1EEESI_SI_EEESC_SE_Li128ELb1ELb1ELb1ELb0EEENS1_36VarlenDynamicPersistentTileSchedulerILi128ELi80ELi128ELi128ELb1ELb1ELb0ELb1ELb1ELb1EEEEEEEEEvNT_6ParamsE:
        /* <DEDUP_REMOVED lines=55> */
.L_x_1183:
        /* <DEDUP_REMOVED lines=17> */
.L_x_1301:
        /* <DEDUP_REMOVED lines=16> */
.L_x_1302:
[----:B--2---:R-:W-:-:S05]  /*0580*/  IMAD R0, R0, c[0x0][0x538], RZ ;  /* 0x00014e0000007a24 */ /* 0x004fca00078e02ff */
[----:B------:R-:W-:-:S04]  /*0590*/  IADD3 R6, R0, R6, RZ ;  /* 0x0000000600067210 */ /* 0x000fc80007ffe0ff */
[----:B------:R-:W-:-:S13]  /*05a0*/  ISETP.GT.AND P0, PT, R6, UR4, PT ;  /* 0x0000000406007c0c */ /* 0x000fda000bf04270 */
[----:B-1----:R-:W-:Y:S05]  /*05b0*/  @!P0 BRA `(.L_x_1183) ;  /* 0xfffffdb000008947 */ /* 0x002fea000383ffff */
.L_x_1179:
[----:B------:R-:W-:-:S05]  /*05c0*/  IADD3 R12, -R0, R6, RZ ;  /* 0x00000006000c7210 */ /* 0x000fca0007ffe1ff */
[----:B------:R-:W-:-:S05]  /*05d0*/  IMAD R0, R4, c[0x0][0x538], R12 ;  /* 0x00014e0004007a24 */ /* 0x000fca00078e020c */
[----:B------:R-:W-:Y:S01]  /*05e0*/  ISETP.GT.AND P0, PT, R0, UR4, PT ;  /* 0x0000000400007c0c */ /* 0x000fe2000bf04270 */
[----:B------:R-:W-:-:S12]  /*05f0*/  BRA.DIV ~URZ, `(.L_x_1184) ;  /* 0x000138f27f007947 */ /* 0x000fd8000b800000 */
[----:B------:R-:W-:-:S04]  /*0600*/  VOTE.ANY R11, PT, !P0 ;  /* 0x00000000000b7806 */ /* 0x000fc800040e0100 */
.L_x_1303:
[----:B------:R-:W1:Y:S02]  /*0610*/  POPC R0, R11 ;  /* 0x0000000b00007309 */ /* 0x000e640000000000 */
[----:B-1----:R-:W-:-:S05]  /*0620*/  IADD3 R2, R0, R7, RZ ;  /* 0x0000000700027210 */ /* 0x002fca0007ffe0ff */
[----:B------:R1:W-:Y:S01]  /*0630*/  STL [R1+0x64], R2 ;  /* 0x0000640201007387 */ /* 0x0003e20000100800 */
[----:B------:R-:W-:Y:S05]  /*0640*/  BRA.DIV ~URZ, `(.L_x_1185) ;  /* 0x000138f27f007947 */ /* 0x000fea000b800000 */
[----:B------:R2:W3:Y:S01]  /*0650*/  SHFL.IDX PT, R13, R10, R0, 0x1f ;  /* 0x00001f000a0d7589 */ /* 0x0004e200000e0000 */
[----:B------:R-:W-:-:S03]  /*0660*/  MOV R6, RZ ;  /* 0x000000ff00067202 */ /* 0x000fc60000000f00 */
[----:B------:R2:W4:Y:S04]  /*0670*/  SHFL.IDX PT, R10, R8, R0, 0x1f ;  /* 0x00001f00080a7589 */ /* 0x00052800000e0000 */
.L_x_1304:
[----:B------:R-:W-:Y:S01]  /*0680*/  ISETP.NE.AND P0, PT, R11, RZ, PT ;  /* 0x000000ff0b00720c */ /* 0x000fe20003f05270 */
[----:B------:R-:W-:-:S12]  /*0690*/  BSSY B0, `(.L_x_1186) ;  /* 0x0000005000007945 */ /* 0x000fd80003800000 */
[----:B------:R-:W-:Y:S05]  /*06a0*/  @!P0 BRA `(.L_x_1187) ;  /* 0x0000003000008947 */ /* 0x000fea0003800000 */
[----:B------:R-:W-:Y:S01]  /*06b0*/  IADD3 R5, R0, -0x1, RZ ;  /* 0xffffffff00057810 */ /* 0x000fe20007ffe0ff */
[----:B------:R-:W-:Y:S05]  /*06c0*/  BRA.DIV ~URZ, `(.L_x_1188) ;  /* 0x000139527f007947 */ /* 0x000fea000b800000 */
[----:B------:R1:W2:Y:S02]  /*06d0*/  SHFL.IDX PT, R6, R4, R5, 0x1f ;  /* 0x00001f0504067589 */ /* 0x0002a400000e0000 */
.L_x_1187:
[----:B------:R-:W-:Y:S05]  /*06e0*/  BSYNC B0 ;  /* 0x0000000000007941 */ /* 0x000fea0003800000 */
.L_x_1186:
        /* <DEDUP_REMOVED lines=69> */
.L_x_1190:
        /* <DEDUP_REMOVED lines=70> */
.L_x_1191:
[----:B------:R-:W-:Y:S05]  /*0fa0*/  BSYNC B0 ;  /* 0x0000000000007941 */ /* 0x000fea0003800000 */
.L_x_1189:
[----:B------:R-:W-:-:S04]  /*0fb0*/  LOP3.LUT R0, RZ, R0, RZ, 0x33, !PT ;  /* 0x00000000ff007212 */ /* 0x000fc800078e33ff */
[----:B------:R-:W-:-:S05]  /*0fc0*/  IADD3 R0, R0, R13, RZ ;  /* 0x0000000d00007210 */ /* 0x000fca0007ffe0ff */
[----:B------:R2:W-:Y:S01]  /*0fd0*/  STL [R1+0x5c], R0 ;  /* 0x00005c0001007387 */ /* 0x0005e20000100800 */
[----:B------:R-:W-:Y:S05]  /*0fe0*/  BRA `(.L_x_1192) ;  /* 0x0000006000007947 */ /* 0x000fea0003800000 */
.L_x_1180:
[----:B------:R-:W-:Y:S01]  /*0ff0*/  MOV R0, UR4 ;  /* 0x0000000400007c02 */ /* 0x000fe20008000f00 */
[----:B------:R-:W-:Y:S04]  /*1000*/  STL [R1+0x5c], RZ ;  /* 0x00005cff01007387 */ /* 0x000fe80000100800 */
[----:B------:R-:W-:Y:S04]  /*1010*/  STL [R1+0x60], RZ ;  /* 0x000060ff01007387 */ /* 0x000fe80000100800 */
[----:B------:R1:W-:Y:S02]  /*1020*/  STL [R1+0x58], R0 ;  /* 0x0000580001007387 */ /* 0x0003e40000100800 */
[----:B-1----:R-:W-:-:S05]  /*1030*/  MOV R0, c[0x0][0x53c] ;  /* 0x00014f0000007a02 */ /* 0x002fca0000000f00 */
[----:B------:R1:W-:Y:S02]  /*1040*/  STL [R1+0x64], R0 ;  /* 0x0000640001007387 */ /* 0x0003e40000100800 */
.L_x_1192:
        /* <DEDUP_REMOVED lines=8> */
.L_x_1178:
        /* <DEDUP_REMOVED lines=13> */
[----:B---3--:R-:W-:Y:S01]  /*11a0*/  IMAD.SHL.U32 R4, R18, 0x40, RZ ;  /* 0x0000004012047824 */ /* 0x008fe200078e00ff */
[----:B------:R-:W-:Y:S01]  /*11b0*/  SHF.R.S32.HI R7, RZ, 0x2, R13 ;  /* 0x00000002ff077819 */ /* 0x000fe2000001140d */
[----:B------:R-:W-:Y:S01]  /*11c0*/  IMAD.IADD R14, R3, 0x1, -R0 ;  /* 0x00000001030e7824 */ /* 0x000fe200078e0a00 */
[----:B------:R-:W-:Y:S01]  /*11d0*/  LOP3.LUT R0, R2, 0xfffffff0, RZ, 0xc0, !PT ;  /* 0xfffffff002007812 */ /* 0x000fe200078ec0ff */
[----:B------:R-:W-:Y:S01]  /*11e0*/  IMAD.IADD R9, R16, 0x1, -R9 ;  /* 0x0000000110097824 */ /* 0x000fe200078e0a09 */
[----:B------:R-:W-:-:S03]  /*11f0*/  SHF.R.S32.HI R3, RZ, 0x1f, R13 ;  /* 0x0000001fff037819 */ /* 0x000fc6000001140d */
[----:B------:R-:W-:Y:S01]  /*1200*/  IMAD.IADD R2, R16, 0x1, -R0 ;  /* 0x0000000110027824 */ /* 0x000fe200078e0a00 */
[----:B------:R-:W-:Y:S01]  /*1210*/  LEA.HI R3, R3, R7, RZ, 0x3 ;  /* 0x0000000703037211 */ /* 0x000fe200078f18ff */
[C---:B------:R-:W-:Y:S01]  /*1220*/  IMAD.SHL.U32 R20, R9.reuse, 0x8, RZ ;  /* 0x0000000809147824 */ /* 0x040fe200078e00ff */
        /* <DEDUP_REMOVED lines=86> */
[----:B------:R3:W-:Y:S01]  /*1790*/  STL [R1+0x4c], R3 ;  /* 0x00004c0301007387 */ /* 0x0007e20000100800 */
        /* <DEDUP_REMOVED lines=30> */
.L_x_1300:
        /* <DEDUP_REMOVED lines=11> */
[----:B------:R-:W-:Y:S01]  /*1a30*/  ISETP.NE.AND.EX P1, PT, RZ, c[0x0][0x34c], PT, P1 ;  /* 0x0000d300ff007a0c */ /* 0x000fe20003f25310 */
[----:B------:R-:W-:Y:S01]  /*1a40*/  IMAD.MOV.U32 R11, RZ, RZ, RZ ;  /* 0x000000ffff0b7224 */ /* 0x000fe200078e00ff */
[----:B--2---:R-:W-:Y:S01]  /*1a50*/  SHF.R.S32.HI R13, RZ, 0x1f, R23 ;  /* 0x0000001fff0d7819 */ /* 0x004fe20000011417 */
[----:B------:R1:W-:Y:S01]  /*1a60*/  STL [R1+0x50], R23 ;  /* 0x0000501701007387 */ /* 0x0003e20000100800 */
[----:B------:R-:W-:-:S04]  /*1a70*/  @P2 LEA R2, P0, R23, c[0x0][0x370], 0x2 ;  /* 0x0000dc0017022a11 */ /* 0x000fc800078010ff */
[----:B------:R-:W-:Y:S02]  /*1a80*/  @P2 LEA.HI.X R3, R23, c[0x0][0x374], R13, 0x2, P0 ;  /* 0x0000dd0017032a11 */ /* 0x000fe400000f140d */
[----:B------:R-:W-:-:S03]  /*1a90*/  ISETP.NE.U32.AND P0, PT, RZ, c[0x0][0x350], PT ;  /* 0x0000d400ff007a0c */ /* 0x000fc60003f05070 */
[----:B------:R2:W5:Y:S01]  /*1aa0*/  @P2 LDG.E R8, [R2.64] ;  /* 0x0000000802082981 */ /* 0x000562000c1e1900 */
[C---:B------:R-:W-:Y:S02]  /*1ab0*/  @P5 LEA R6, P2, R23.reuse, c[0x0][0x360], 0x2 ;  /* 0x0000d80017065a11 */ /* 0x040fe400078410ff */
[----:B------:R-:W-:Y:S02]  /*1ac0*/  ISETP.NE.AND.EX P0, PT, RZ, c[0x0][0x354], PT, P0 ;  /* 0x0000d500ff007a0c */ /* 0x000fe40003f05300 */
[C---:B------:R-:W-:Y:S02]  /*1ad0*/  @P5 LEA.HI.X R7, R23.reuse, c[0x0][0x364], R13, 0x2, P2 ;  /* 0x0000d90017075a11 */ /* 0x040fe400010f140d */
[----:B------:R-:W-:-:S03]  /*1ae0*/  LEA R4, P4, R23, c[0x0][0x348], 0x2 ;  /* 0x0000d20017047a11 */ /* 0x000fc600078810ff */
[----:B------:R-:W3:Y:S01]  /*1af0*/  @P5 LDG.E R0, [R6.64] ;  /* 0x0000000806005981 */ /* 0x000ee2000c1e1900 */
[----:B------:R-:W-:-:S05]  /*1b00*/  LEA.HI.X R5, R23, c[0x0][0x34c], R13, 0x2, P4 ;  /* 0x0000d30017057a11 */ /* 0x000fca00020f140d */
[----:B------:R1:W5:Y:S01]  /*1b10*/  @P1 LDG.E R11, [R4.64] ;  /* 0x00000008040b1981 */ /* 0x000362000c1e1900 */
[----:B--2---:R-:W-:-:S04]  /*1b20*/  LEA R2, P3, R23, c[0x0][0x350], 0x2 ;  /* 0x0000d40017027a11 */ /* 0x004fc800078610ff */
[----:B------:R-:W-:-:S05]  /*1b30*/  LEA.HI.X R3, R23, c[0x0][0x354], R13, 0x2, P3 ;  /* 0x0000d50017037a11 */ /* 0x000fca00018f140d */
[----:B------:R1:W5:Y:S01]  /*1b40*/  @P0 LDG.E R9, [R2.64] ;  /* 0x0000000802090981 */ /* 0x000362000c1e1900 */
[----:B----4-:R-:W-:-:S05]  /*1b50*/  LOP3.LUT R22, R10, 0xffff, RZ, 0xc0, !PT ;  /* 0x0000ffff0a167812 */ /* 0x010fca00078ec0ff */
[----:B------:R1:W-:Y:S01]  /*1b60*/  STL [R1+0x54], R22 ;  /* 0x0000541601007387 */ /* 0x0003e20000100800 */
[----:B------:R-:W-:Y:S03]  /*1b70*/  YIELD ;  /* 0x0000000000007946 */ /* 0x000fe60003800000 */
[----:B---3--:R1:W-:Y:S01]  /*1b80*/  @P5 STL [R1+0xc], R0 ;  /* 0x00000c0001005387 */ /* 0x0083e20000100800 */
        /* <DEDUP_REMOVED lines=8> */
.L_x_1193:
[----:B------:R-:W-:-:S04]  /*1c10*/  ISETP.NE.U32.AND P2, PT, RZ, c[0x0][0x368], PT ;  /* 0x0000da00ff007a0c */ /* 0x000fc80003f45070 */
[----:B------:R-:W-:-:S13]  /*1c20*/  ISETP.NE.AND.EX P2, PT, RZ, c[0x0][0x36c], PT, P2 ;  /* 0x0000db00ff007a0c */ /* 0x000fda0003f45320 */
[----:B------:R-:W-:Y:S05]  /*1c30*/  @!P2 BRA `(.L_x_1194) ;  /* 0x000000400000a947 */ /* 0x000fea0003800000 */
[----:B-1----:R-:W-:-:S04]  /*1c40*/  LEA R2, P2, R23, c[0x0][0x368], 0x2 ;  /* 0x0000da0017027a11 */ /* 0x002fc800078410ff */
[----:B------:R-:W-:-:S05]  /*1c50*/  LEA.HI.X R3, R23, c[0x0][0x36c], R13, 0x2, P2 ;  /* 0x0000db0017037a11 */ /* 0x000fca00010f140d */
[----:B------:R1:W5:Y:S01]  /*1c60*/  LDG.E R0, [R2.64] ;  /* 0x0000000802007981 */ /* 0x000362000c1e1900 */
[----:B------:R-:W-:Y:S05]  /*1c70*/  BRA `(.L_x_1195) ;  /* 0x0000005000007947 */ /* 0x000fea0003800000 */
.L_x_1194:
[----:B-1----:R-:W-:Y:S01]  /*1c80*/  MOV R0, c[0x0][0x1d0] ;  /* 0x0000740000007a02 */ /* 0x002fe20000000f00 */
[----:B------:R-:W-:Y:S05]  /*1c90*/  @!P0 BRA `(.L_x_1195) ;  /* 0x0000003000008947 */ /* 0x000fea0003800000 */
[----:B------:R-:W2:Y:S04]  /*1ca0*/  LDG.E R4, [R2.64] ;  /* 0x0000000802047981 */ /* 0x000ea8000c1e1900 */
[----:B------:R-:W2:Y:S02]  /*1cb0*/  LDG.E R0, [R2.64+0x4] ;  /* 0x0000040802007981 */ /* 0x000ea4000c1e1900 */
[----:B--2---:R-:W-:Y:S02]  /*1cc0*/  IADD3 R0, -R4, R0, RZ ;  /* 0x0000000004007210 */ /* 0x004fe40007ffe1ff */
.L_x_1195:
[----:B-1----:R-:W2:Y:S04]  /*1cd0*/  LDL R2, [R1+0xc] ;  /* 0x00000c0001027983 */ /* 0x002ea80000100800 */
[----:B------:R-:W3:Y:S01]  /*1ce0*/  LDL.LU R3, [R1+0x5c] ;  /* 0x00005c0001037983 */ /* 0x000ee20000300800 */
[--C-:B-----5:R-:W-:Y:S01]  /*1cf0*/  IMAD.IADD R4, R0, 0x1, -R8.reuse ;  /* 0x0000000100047824 */ /* 0x120fe200078e0a08 */
[----:B------:R-:W-:Y:S01]  /*1d00*/  BSSY B0, `(.L_x_1196) ;  /* 0x000003f000007945 */ /* 0x000fe20003800000 */
[----:B------:R-:W-:-:S02]  /*1d10*/  IMAD.IADD R14, R9, 0x1, R8 ;  /* 0x00000001090e7824 */ /* 0x000fc400078e0208 */
[----:B--2---:R-:W-:Y:S02]  /*1d20*/  IMAD.MOV.U32 R5, RZ, RZ, R2 ;  /* 0x000000ffff057224 */ /* 0x004fe400078e0002 */
[----:B------:R-:W-:Y:S02]  /*1d30*/  IMAD.MOV.U32 R2, RZ, RZ, c[0x0][0x2c4] ;  /* 0x0000b100ff027624 */ /* 0x000fe400078e00ff */
[----:B---3--:R-:W-:-:S03]  /*1d40*/  IMAD.SHL.U32 R18, R3, 0x80, RZ ;  /* 0x0000008003127824 */ /* 0x008fc600078e00ff */
[----:B------:R-:W-:Y:S02]  /*1d50*/  ISETP.NE.AND P4, PT, R2, 0x1, PT ;  /* 0x000000010200780c */ /* 0x000fe40003f85270 */
[----:B------:R-:W-:Y:S01]  /*1d60*/  IADD3 R2, R18, 0x7f, RZ ;  /* 0x0000007f12027810 */ /* 0x000fe20007ffe0ff */
[----:B------:R-:W-:Y:S04]  /*1d70*/  STL [R1+0x5c], R18 ;  /* 0x00005c1201007387 */ /* 0x000fe80000100800 */
[----:B------:R-:W-:Y:S01]  /*1d80*/  IMAD.MOV.U32 R0, RZ, RZ, R2 ;  /* 0x000000ffff007224 */ /* 0x000fe200078e0002 */
[----:B------:R1:W-:Y:S05]  /*1d90*/  STL [R1+0x10], R4 ;  /* 0x0000100401007387 */ /* 0x0003ea0000100800 */
[----:B------:R-:W-:Y:S01]  /*1da0*/  @P4 IMAD.HI.U32 R3, R2, c[0x0][0x2c8], RZ ;  /* 0x0000b20002034a27 */ /* 0x000fe200078e00ff */
[----:B------:R-:W-:-:S04]  /*1db0*/  IADD3 R2, R4, 0x50, -R5 ;  /* 0x0000005004027810 */ /* 0x000fc80007ffe805 */
[----:B------:R-:W-:Y:S02]  /*1dc0*/  @P4 SHF.R.U32.HI R0, RZ, c[0x0][0x2cc], R3 ;  /* 0x0000b300ff004a19 */ /* 0x000fe40000011603 */
[----:B------:R-:W-:-:S03]  /*1dd0*/  IADD3 R3, R4, 0x4f, RZ ;  /* 0x0000004f04037810 */ /* 0x000fc60007ffe0ff */
[----:B------:R-:W-:Y:S02]  /*1de0*/  IMAD.IADD R0, R2, 0x1, R0 ;  /* 0x0000000102007824 */ /* 0x000fe400078e0200 */
[----:B------:R-:W-:-:S04]  /*1df0*/  IMAD.HI R2, R3, 0x66666667, RZ ;  /* 0x6666666703027827 */ /* 0x000fc800078e02ff */
[----:B------:R-:W-:Y:S01]  /*1e00*/  IMAD.HI R0, R0, 0x66666667, RZ ;  /* 0x6666666700007827 */ /* 0x000fe200078e02ff */
[----:B-1----:R-:W-:-:S04]  /*1e10*/  SHF.R.U32.HI R4, RZ, 0x1f, R2 ;  /* 0x0000001fff047819 */ /* 0x002fc80000011602 */
[----:B------:R-:W-:Y:S02]  /*1e20*/  SHF.R.U32.HI R3, RZ, 0x1f, R0 ;  /* 0x0000001fff037819 */ /* 0x000fe40000011600 */
[----:B------:R-:W-:Y:S02]  /*1e30*/  LEA.HI.SX32 R4, R2, R4, 0x1b ;  /* 0x0000000402047211 */ /* 0x000fe400078fdaff */
[----:B------:R-:W-:Y:S02]  /*1e40*/  LOP3.LUT R2, R10, 0xff000000, RZ, 0xc0, !PT ;  /* 0xff0000000a027812 */ /* 0x000fe400078ec0ff */
[----:B------:R-:W-:Y:S02]  /*1e50*/  LEA.HI.SX32 R0, R0, R3, 0x1b ;  /* 0x0000000300007211 */ /* 0x000fe400078fdaff */
[----:B------:R-:W-:Y:S02]  /*1e60*/  LOP3.LUT R3, R10, 0xff0000, RZ, 0xc0, !PT ;  /* 0x00ff00000a037812 */ /* 0x000fe400078ec0ff */
[----:B------:R-:W-:-:S02]  /*1e70*/  SHF.R.U32.HI R2, RZ, 0x8, R2 ;  /* 0x00000008ff027819 */ /* 0x000fc40000011602 */
[----:B------:R-:W-:Y:S02]  /*1e80*/  IMNMX R6, R4, R0, PT ;  /* 0x0000000004067217 */ /* 0x000fe40003800200 */
[----:B------:R-:W-:Y:S01]  /*1e90*/  LEA.HI R3, R3, R2, RZ, 0x10 ;  /* 0x0000000203037211 */ /* 0x000fe200078f80ff */
[----:B------:R-:W-:Y:S01]  /*1ea0*/  IMAD.MOV.U32 R2, RZ, RZ, RZ ;  /* 0x000000ffff027224 */ /* 0x000fe200078e00ff */
[----:B------:R-:W-:Y:S02]  /*1eb0*/  ISETP.GE.AND P2, PT, R6, 0x1, PT ;  /* 0x000000010600780c */ /* 0x000fe40003f46270 */
        /* <DEDUP_REMOVED lines=35> */
.L_x_1197:
[----:B------:R-:W-:Y:S05]  /*20f0*/  BSYNC B0 ;  /* 0x0000000000007941 */ /* 0x000fea0003800000 */
.L_x_1196:
        /* <DEDUP_REMOVED lines=43> */
[----:B------:R-:W3:Y:S04]  /*23b0*/  LDL.64 R8, [R1+0x30] ;  /* 0x0000300001087983 */ /* 0x000ee80000100a00 */
[----:B------:R4:W3:Y:S01]  /*23c0*/  LDL.64 R20, [R1+0x30] ;  /* 0x0000300001147983 */ /* 0x0008e20000100a00 */
[----:B------:R-:W-:-:S04]  /*23d0*/  ISETP.NE.U32.AND P3, PT, RZ, c[0x0][0x340], PT ;  /* 0x0000d000ff007a0c */ /* 0x000fc80003f65070 */
[----:B------:R-:W-:-:S13]  /*23e0*/  ISETP.NE.AND.EX P3, PT, RZ, c[0x0][0x344], PT, P3 ;  /* 0x0000d100ff007a0c */ /* 0x000fda0003f65330 */
[----:B------:R-:W-:-:S05]  /*23f0*/  @P3 IMAD.WIDE R2, R23, R12, c[0x0][0x340] ;  /* 0x0000d00017023625 */ /* 0x000fca00078e020c */
[----:B-1----:R1:W5:Y:S01]  /*2400*/  @P3 LDG.E R15, [R2.64] ;  /* 0x00000008020f3981 */ /* 0x002362000c1e1900 */
[----:B------:R-:W-:Y:S02]  /*2410*/  SHF.R.S32.HI R0, RZ, 0x1f, R11 ;  /* 0x0000001fff007819 */ /* 0x000fe4000001140b */
[----:B------:R-:W-:Y:S02]  /*2420*/  SHF.R.S32.HI R7, RZ, 0x1f, R14 ;  /* 0x0000001fff077819 */ /* 0x000fe4000001140e */
[----:B------:R-:W-:Y:S01]  /*2430*/  IADD3 R84, R246, -0x1, RZ ;  /* 0xfffffffff6547810 */ /* 0x000fe20007ffe0ff */
[----:B------:R-:W-:-:S04]  /*2440*/  IMAD R0, R0, c[0x0][0x178], RZ ;  /* 0x00005e0000007a24 */ /* 0x000fc800078e02ff */
[C---:B------:R-:W-:Y:S02]  /*2450*/  IMAD R0, R11.reuse, c[0x0][0x17c], R0 ;  /* 0x00005f000b007a24 */ /* 0x040fe400078e0200 */
[----:B-1----:R-:W-:-:S05]  /*2460*/  IMAD.WIDE.U32 R2, R11, c[0x0][0x178], RZ ;  /* 0x00005e000b027a25 */ /* 0x002fca00078e00ff */
[----:B------:R-:W-:Y:S02]  /*2470*/  IADD3 R3, R3, R0, RZ ;  /* 0x0000000003037210 */ /* 0x000fe40007ffe0ff */
[----:B--2---:R-:W-:Y:S02]  /*2480*/  IADD3 R12, R4, R18, RZ ;  /* 0x00000012040c7210 */ /* 0x004fe40007ffe0ff */
[----:B------:R-:W1:Y:S02]  /*2490*/  S2R R4, SR_TID.X ;  /* 0x0000000000047919 */ /* 0x000e640000002100 */
[----:B------:R-:W-:Y:S01]  /*24a0*/  MOV R0, R12 ;  /* 0x0000000c00007202 */ /* 0x000fe20000000f00 */
[----:B------:R-:W-:Y:S01]  /*24b0*/  @P4 IMAD.HI.U32 R6, R12, c[0x0][0x2c8], RZ ;  /* 0x0000b2000c064a27 */ /* 0x000fe200078e00ff */
[----:B---3--:R-:W-:-:S04]  /*24c0*/  MOV R20, R8 ;  /* 0x0000000800147202 */ /* 0x008fc80000000f00 */
[----:B------:R-:W-:Y:S02]  /*24d0*/  @P4 SHF.R.U32.HI R0, RZ, c[0x0][0x2cc], R6 ;  /* 0x0000b300ff004a19 */ /* 0x000fe40000011606 */
[----:B------:R-:W-:Y:S02]  /*24e0*/  SEL R6, R13, RZ, !P1 ;  /* 0x000000ff0d067207 */ /* 0x000fe40004800000 */
[----:B------:R-:W-:-:S05]  /*24f0*/  SHF.R.S32.HI R21, RZ, 0x1f, R20 ;  /* 0x0000001fff157819 */ /* 0x000fca0000011414 */
[----:B------:R4:W-:Y:S01]  /*2500*/  STL [R1+0x34], R21 ;  /* 0x0000341501007387 */ /* 0x0009e20000100800 */
[----:B-1----:R-:W-:-:S04]  /*2510*/  SHF.R.S32.HI R17, RZ, 0x1f, R4 ;  /* 0x0000001fff117819 */ /* 0x002fc80000011404 */
[----:B------:R-:W-:Y:S01]  /*2520*/  LEA.HI R17, R17, R4, RZ, 0x3 ;  /* 0x0000000411117211 */ /* 0x000fe200078f18ff */
[C---:B------:R-:W-:Y:S01]  /*2530*/  IMAD.WIDE.U32 R4, R22.reuse, c[0x0][0x1b8], R2 ;  /* 0x00006e0016047a25 */ /* 0x040fe200078e0002 */
[----:B------:R-:W-:Y:S02]  /*2540*/  SEL R3, R23, RZ, !P1 ;  /* 0x000000ff17037207 */ /* 0x000fe40004800000 */
[----:B------:R-:W-:Y:S01]  /*2550*/  SHF.R.S32.HI R17, RZ, 0x3, R17 ;  /* 0x00000003ff117819 */ /* 0x000fe20000011411 */
[----:B------:R-:W-:-:S03]  /*2560*/  IMAD R5, R22, c[0x0][0x1bc], R5 ;  /* 0x00006f0016057a24 */ /* 0x000fc600078e0205 */
[----:B------:R-:W-:-:S04]  /*2570*/  IADD3 R2, P2, R17, R14, RZ ;  /* 0x0000000e11027210 */ /* 0x000fc80007f5e0ff */
[----:B------:R-:W-:Y:S01]  /*2580*/  LEA.HI.X.SX32 R10, R17, R7, 0x1, P2 ;  /* 0x00000007110a7211 */ /* 0x000fe200010f0eff */
[----:B------:R-:W-:Y:S01]  /*2590*/  IMAD R7, R6, c[0x0][0x1c0], RZ ;  /* 0x0000700006077a24 */ /* 0x000fe200078e02ff */
[----:B------:R-:W-:Y:S01]  /*25a0*/  ISETP.GE.AND P2, PT, R20, c[0x0][0x198], PT ;  /* 0x0000660014007a0c */ /* 0x000fe20003f46270 */
[----:B------:R-:W-:-:S04]  /*25b0*/  IMAD.WIDE.U32 R8, R2, c[0x0][0x1e0], R20 ;  /* 0x0000780002087a25 */ /* 0x000fc800078e0014 */
[----:B------:R-:W-:Y:S02]  /*25c0*/  IMAD R6, R10, c[0x0][0x1e0], RZ ;  /* 0x000078000a067a24 */ /* 0x000fe400078e02ff */
[C---:B------:R-:W-:Y:S02]  /*25d0*/  IMAD R11, R3.reuse, c[0x0][0x1c4], R7 ;  /* 0x00007100030b7a24 */ /* 0x040fe400078e0207 */
[----:B------:R-:W-:Y:S02]  /*25e0*/  IMAD R14, R2, c[0x0][0x1e4], R6 ;  /* 0x00007900020e7a24 */ /* 0x000fe400078e0206 */
[----:B------:R-:W-:Y:S01]  /*25f0*/  IMAD.WIDE.U32 R6, R3, c[0x0][0x1c0], R4 ;  /* 0x0000700003067a25 */ /* 0x000fe200078e0004 */
[----:B------:R-:W-:-:S03]  /*2600*/  SHF.R.S32.HI R4, RZ, 0x1f, R0 ;  /* 0x0000001fff047819 */ /* 0x000fc60000011400 */
[----:B------:R-:W-:Y:S01]  /*2610*/  IMAD R16, R10, c[0x0][0x208], RZ ;  /* 0x000082000a107a24 */ /* 0x000fe200078e02ff */
[----:B------:R-:W-:Y:S01]  /*2620*/  IADD3 R3, R7, R11, RZ ;  /* 0x0000000b07037210 */ /* 0x000fe20007ffe0ff */
[----:B------:R-:W-:Y:S02]  /*2630*/  IMAD.IADD R5, R9, 0x1, R14 ;  /* 0x0000000109057824 */ /* 0x000fe400078e020e */
[----:B------:R-:W-:-:S04]  /*2640*/  IMAD.WIDE.U32 R10, R2, c[0x0][0x208], R20 ;  /* 0x00008200020a7a25 */ /* 0x000fc800078e0014 */
[----:B------:R-:W-:Y:S01]  /*2650*/  IMAD R9, R2, c[0x0][0x20c], R16 ;  /* 0x0000830002097a24 */ /* 0x000fe200078e0210 */
[----:B------:R-:W-:Y:S01]  /*2660*/  MOV R2, R6 ;  /* 0x0000000600027202 */ /* 0x000fe20000000f00 */
[----:B------:R-:W-:Y:S01]  /*2670*/  IMAD R7, R4, c[0x0][0x1b0], RZ ;  /* 0x00006c0004077a24 */ /* 0x000fe200078e02ff */
[----:B------:R-:W-:Y:S01]  /*2680*/  MOV R4, R8 ;  /* 0x0000000800047202 */ /* 0x000fe20000000f00 */
[----:B------:R-:W-:Y:S02]  /*2690*/  IMAD.MOV R8, RZ, RZ, -R0 ;  /* 0x000000ffff087224 */ /* 0x000fe400078e0a00 */
[C---:B------:R-:W-:Y:S02]  /*26a0*/  IMAD R14, R0.reuse, c[0x0][0x1b4], R7 ;  /* 0x00006d00000e7a24 */ /* 0x040fe400078e0207 */
[----:B------:R-:W-:-:S04]  /*26b0*/  IMAD.WIDE.U32 R6, R0, c[0x0][0x1b0], R2 ;  /* 0x00006c0000067a25 */ /* 0x000fc800078e0002 */
[----:B------:R-:W-:Y:S01]  /*26c0*/  IMAD.WIDE.U32 R2, R22, c[0x0][0x1e8], R4 ;  /* 0x00007a0016027a25 */ /* 0x000fe200078e0004 */
[----:B------:R-:W-:Y:S02]  /*26d0*/  IADD3 R5, R11, R9, RZ ;  /* 0x000000090b057210 */ /* 0x000fe40007ffe0ff */
[----:B------:R-:W-:Y:S01]  /*26e0*/  MOV R4, R10 ;  /* 0x0000000a00047202 */ /* 0x000fe20000000f00 */
[----:B------:R-:W-:Y:S02]  /*26f0*/  IMAD R0, R8, c[0x0][0x2c4], R12 ;  /* 0x0000b10008007a24 */ /* 0x000fe400078e020c */
[C---:B------:R-:W-:Y:S01]  /*2700*/  IMAD R9, R22.reuse, c[0x0][0x1ec], R3 ;  /* 0x00007b0016097a24 */ /* 0x040fe200078e0203 */
[----:B------:R-:W-:Y:S01]  /*2710*/  IADD3 R3, R7, R14, RZ ;  /* 0x0000000e07037210 */ /* 0x000fe20007ffe0ff */
[----:B------:R-:W-:Y:S01]  /*2720*/  IMAD.MOV.U32 R8, RZ, RZ, R2 ;  /* 0x000000ffff087224 */ /* 0x000fe200078e0002 */
[----:B-----5:R-:W-:Y:S01]  /*2730*/  @P3 SHF.R.S32.HI R7, RZ, 0x1f, R15 ;  /* 0x0000001fff073819 */ /* 0x020fe2000001140f */
[----:B------:R-:W-:Y:S01]  /*2740*/  IMAD.WIDE.U32 R4, R22, c[0x0][0x210], R4 ;  /* 0x0000840016047a25 */ /* 0x000fe200078e0004 */
[----:B------:R-:W-:-:S02]  /*2750*/  SHF.R.S32.HI R10, RZ, 0x1f, R0 ;  /* 0x0000001fff0a7819 */ /* 0x000fc40000011400 */
[----:B------:R-:W-:Y:S01]  /*2760*/  @!P3 MOV R7, R13 ;  /* 0x0000000d0007b202 */ /* 0x000fe20000000f00 */
[----:B------:R-:W-:Y:S01]  /*2770*/  IMAD R5, R22, c[0x0][0x214], R5 ;  /* 0x0000850016057a24 */ /* 0x000fe200078e0205 */
[----:B------:R-:W-:Y:S01]  /*2780*/  MOV R2, R6 ;  /* 0x0000000600027202 */ /* 0x000fe20000000f00 */
[----:B------:R-:W-:Y:S01]  /*2790*/  IMAD R10, R10, c[0x0][0x1a8], RZ ;  /* 0x00006a000a0a7a24 */ /* 0x000fe200078e02ff */
[----:B------:R-:W-:Y:S02]  /*27a0*/  SEL R6, R7, RZ, !P0 ;  /* 0x000000ff07067207 */ /* 0x000fe40004000000 */
[----:B------:R-:W-:Y:S01]  /*27b0*/  @!P3 MOV R15, R23 ;  /* 0x00000017000fb202 */ /* 0x000fe20000000f00 */
[C---:B------:R-:W-:Y:S02]  /*27c0*/  IMAD R7, R0.reuse, c[0x0][0x1ac], R10 ;  /* 0x00006b0000077a24 */ /* 0x040fe400078e020a */
[----:B------:R-:W-:Y:S01]  /*27d0*/  IMAD.WIDE.U32 R2, R0, c[0x0][0x1a8], R2 ;  /* 0x00006a0000027a25 */ /* 0x000fe200078e0002 */
[----:B------:R-:W-:-:S03]  /*27e0*/  SEL R0, R15, RZ, !P0 ;  /* 0x000000ff0f007207 */ /* 0x000fc60004000000 */
[C---:B------:R-:W-:Y:S02]  /*27f0*/  IMAD R11, R6.reuse, c[0x0][0x1f0], RZ ;  /* 0x00007c00060b7a24 */ /* 0x040fe400078e02ff */
[----:B------:R-:W-:Y:S02]  /*2800*/  IMAD R6, R6, c[0x0][0x218], RZ ;  /* 0x0000860006067a24 */ /* 0x000fe400078e02ff */
[----:B------:R-:W-:Y:S01]  /*2810*/  IMAD.IADD R3, R3, 0x1, R7 ;  /* 0x0000000103037824 */ /* 0x000fe200078e0207 */
[----:B------:R-:W-:Y:S01]  /*2820*/  LEA R7, P0, R2, c[0x0][0x160], 0x1 ;  /* 0x0000580002077a11 */ /* 0x000fe200078008ff */
[C---:B------:R-:W-:Y:S02]  /*2830*/  IMAD R10, R0.reuse, c[0x0][0x21c], R6 ;  /* 0x00008700000a7a24 */ /* 0x040fe400078e0206 */
[----:B------:R-:W-:Y:S01]  /*2840*/  IMAD.WIDE.U32 R4, R0, c[0x0][0x218], R4 ;  /* 0x0000860000047a25 */ /* 0x000fe200078e0004 */
[----:B------:R-:W-:-:S03]  /*2850*/  LEA.HI.X R6, R2, c[0x0][0x164], R3, 0x1, P0 ;  /* 0x0000590002067a11 */ /* 0x000fc600000f0c03 */
[C---:B------:R-:W-:Y:S01]  /*2860*/  IMAD R11, R0.reuse, c[0x0][0x1f4], R11 ;  /* 0x00007d00000b7a24 */ /* 0x040fe200078e020b */
[----:B------:R-:W-:Y:S01]  /*2870*/  IADD3 R2, R5, R10, RZ ;  /* 0x0000000a05027210 */ /* 0x000fe20007ffe0ff */
[----:B------:R-:W-:Y:S01]  /*2880*/  IMAD.WIDE.U32 R8, R0, c[0x0][0x1f0], R8 ;  /* 0x00007c0000087a25 */ /* 0x000fe200078e0008 */
[----:B------:R-:W-:-:S04]  /*2890*/  IADD3 R0, R17, R18, RZ ;  /* 0x0000001211007210 */ /* 0x000fc80007ffe0ff */
[----:B------:R-:W-:Y:S01]  /*28a0*/  IADD3 R3, R9, R11, RZ ;  /* 0x0000000b09037210 */ /* 0x000fe20007ffe0ff */
[----:B------:R4:W-:Y:S04]  /*28b0*/  STL.64 [R1+0x38], R8 ;  /* 0x0000380801007387 */ /* 0x0009e80000100a00 */
[----:B------:R4:W-:Y:S04]  /*28c0*/  STL.64 [R1+0x40], R4 ;  /* 0x0000400401007387 */ /* 0x0009e80000100a00 */
[----:B------:R4:W-:Y:S04]  /*28d0*/  STL [R1+0x48], R2 ;  /* 0x0000480201007387 */ /* 0x0009e80000100800 */
[----:B------:R4:W-:Y:S01]  /*28e0*/  STL [R1+0x28], R3 ;  /* 0x0000280301007387 */ /* 0x0009e20000100800 */
[----:B------:R-:W-:Y:S05]  /*28f0*/  BRA.DIV ~URZ, `(.L_x_1199) ;  /* 0x000117827f007947 */ /* 0x000fea000b800000 */
[----:B----4-:R1:W2:Y:S02]  /*2900*/  SHFL.IDX PT, R8, R6, RZ, 0x181f ;  /* 0x00181fff06087589 */ /* 0x0102a400000e0000 */
.L_x_1305:
[----:B------:R-:W-:Y:S05]  /*2910*/  BRA.DIV ~URZ, `(.L_x_1200) ;  /* 0x000117d27f007947 */ /* 0x000fea000b800000 */
[----:B------:R3:W4:Y:S02]  /*2920*/  SHFL.IDX PT, R2, R7, RZ, 0x181f ;  /* 0x00181fff07027589 */ /* 0x00072400000e0000 */
.L_x_1306:
[----:B------:R-:W5:Y:S01]  /*2930*/  LDL R3, [R1+0xc] ;  /* 0x00000c0001037983 */ /* 0x000f620000100800 */
[----:B------:R-:W-:Y:S01]  /*2940*/  BSSY B0, `(.L_x_1201) ;  /* 0x000000b000007945 */ /* 0x000fe20003800000 */
[----:B-----5:R-:W-:-:S05]  /*2950*/  IMAD R4, R3, c[0x0][0x2c4], RZ ;  /* 0x0000b10003047a24 */ /* 0x020fca00078e02ff */
        /* <DEDUP_REMOVED lines=9> */
.L_x_1202:
[----:B------:R-:W-:Y:S05]  /*29f0*/  BSYNC B0 ;  /* 0x0000000000007941 */ /* 0x000fea0003800000 */
.L_x_1201:
[----:B------:R-:W-:Y:S05]  /*2a00*/  BRA.DIV ~URZ, `(.L_x_1203) ;  /* 0x000117527f007947 */ /* 0x000fea000b800000 */
[----:B--2---:R2:W1:Y:S04]  /*2a10*/  SHFL.IDX PT, R8, R6, 0x1, 0x181f ;  /* 0x00381f0006087f89 */ /* 0x00446800000e0000 */
[----:B----4-:R2:W4:Y:S02]  /*2a20*/  SHFL.IDX PT, R2, R7, 0x1, 0x181f ;  /* 0x00381f0007027f89 */ /* 0x01052400000e0000 */
.L_x_1307:
        /* <DEDUP_REMOVED lines=11> */
.L_x_1205:
[----:B------:R-:W-:Y:S05]  /*2ae0*/  BSYNC B0 ;  /* 0x0000000000007941 */ /* 0x000fea0003800000 */
.L_x_1204:
[----:B------:R-:W-:Y:S05]  /*2af0*/  BRA.DIV ~URZ, `(.L_x_1206) ;  /* 0x000117327f007947 */ /* 0x000fea000b800000 */
[----:B-1----:R1:W2:Y:S02]  /*2b00*/  SHFL.IDX PT, R8, R6, 0x2, 0x181f ;  /* 0x00581f0006087f89 */ /* 0x0022a400000e0000 */
.L_x_1308:
[----:B------:R-:W-:Y:S05]  /*2b10*/  BRA.DIV ~URZ, `(.L_x_1207) ;  /* 0x000117827f007947 */ /* 0x000fea000b800000 */
[----:B----4-:R4:W1:Y:S02]  /*2b20*/  SHFL.IDX PT, R2, R7, 0x2, 0x181f ;  /* 0x00581f0007027f89 */ /* 0x01086400000e0000 */
.L_x_1309:
        /* <DEDUP_REMOVED lines=11> */
.L_x_1209:
[----:B------:R-:W-:Y:S05]  /*2be0*/  BSYNC B0 ;  /* 0x0000000000007941 */ /* 0x000fea0003800000 */
.L_x_1208:
[----:B------:R-:W-:Y:S05]  /*2bf0*/  BRA.DIV ~URZ, `(.L_x_1210) ;  /* 0x000117127f007947 */ /* 0x000fea000b800000 */
[----:B--2---:R2:W3:Y:S04]  /*2c00*/  SHFL.IDX PT, R8, R6, 0x3, 0x181f ;  /* 0x00781f0006087f89 */ /* 0x0044e800000e0000 */
[----:B-1----:R2:W1:Y:S02]  /*2c10*/  SHFL.IDX PT, R2, R7, 0x3, 0x181f ;  /* 0x00781f0007027f89 */ /* 0x00246400000e0000 */
.L_x_1310:
        /* <DEDUP_REMOVED lines=11> */
.L_x_1212:
[----:B------:R-:W-:Y:S05]  /*2cd0*/  BSYNC B0 ;  /* 0x0000000000007941 */ /* 0x000fea0003800000 */
.L_x_1211:
[----:B------:R-:W-:Y:S05]  /*2ce0*/  BRA.DIV ~URZ, `(.L_x_1213) ;  /* 0x000116f27f007947 */ /* 0x000fea000b800000 */
[----:B---3--:R3:W2:Y:S02]  /*2cf0*/  SHFL.IDX PT, R8, R6, 0x4, 0x181f ;  /* 0x00981f0006087f89 */ /* 0x0086a400000e0000 */
.L_x_1311:
[----:B------:R-:W-:Y:S05]  /*2d00*/  BRA.DIV ~URZ, `(.L_x_1214) ;  /* 0x000117427f007947 */ /* 0x000fea000b800000 */
[----:B-1----:R1:W3:Y:S02]  /*2d10*/  SHFL.IDX PT, R2, R7, 0x4, 0x181f ;  /* 0x00981f0007027f89 */ /* 0x0022e400000e0000 */
.L_x_1312:
        /* <DEDUP_REMOVED lines=11> */
.L_x_1216:
[----:B------:R-:W-:Y:S05]  /*2dd0*/  BSYNC B0 ;  /* 0x0000000000007941 */ /* 0x000fea0003800000 */
.L_x_1215:
[----:B------:R-:W-:Y:S05]  /*2de0*/  BRA.DIV ~URZ, `(.L_x_1217) ;  /* 0x000116d27f007947 */ /* 0x000fea000b800000 */
[----:B--2---:R2:W1:Y:S04]  /*2df0*/  SHFL.IDX PT, R8, R6, 0x5, 0x181f ;  /* 0x00b81f0006087f89 */ /* 0x00446800000e0000 */
[----:B---3--:R2:W3:Y:S02]  /*2e00*/  SHFL.IDX PT, R2, R7, 0x5, 0x181f ;  /* 0x00b81f0007027f89 */ /* 0x0084e400000e0000 */
.L_x_1313:
        /* <DEDUP_REMOVED lines=11> */
.L_x_1219:
[----:B------:R-:W-:Y:S05]  /*2ec0*/  BSYNC B0 ;  /* 0x0000000000007941 */ /* 0x000fea0003800000 */
.L_x_1218:
[----:B------:R-:W-:Y:S05]  /*2ed0*/  BRA.DIV ~URZ, `(.L_x_1220) ;  /* 0x000116b27f007947 */ /* 0x000fea000b800000 */
[----:B-1----:R1:W2:Y:S02]  /*2ee0*/  SHFL.IDX PT, R8, R6, 0x6, 0x181f ;  /* 0x00d81f0006087f89 */ /* 0x0022a400000e0000 */
.L_x_1314:
[----:B------:R-:W-:Y:S05]  /*2ef0*/  BRA.DIV ~URZ, `(.L_x_1221) ;  /* 0x000117027f007947 */ /* 0x000fea000b800000 */
[----:B---3--:R3:W1:Y:S02]  /*2f00*/  SHFL.IDX PT, R2, R7, 0x6, 0x181f ;  /* 0x00d81f0007027f89 */ /* 0x00866400000e0000 */
.L_x_1315:
        /* <DEDUP_REMOVED lines=11> */
.L_x_1223:
[----:B------:R-:W-:Y:S05]  /*2fc0*/  BSYNC B0 ;  /* 0x0000000000007941 */ /* 0x000fea0003800000 */
.L_x_1222:
[----:B------:R-:W-:Y:S05]  /*2fd0*/  BRA.DIV ~URZ, `(.L_x_1224) ;  /* 0x000116927f007947 */ /* 0x000fea000b800000 */
[----:B-12---:R-:W1:Y:S04]  /*2fe0*/  SHFL.IDX PT, R6, R6, 0x7, 0x181f ;  /* 0x00f81f0006067f89 */ /* 0x006e6800000e0000 */
[----:B------:R2:W3:Y:S02]  /*2ff0*/  SHFL.IDX PT, R2, R7, 0x7, 0x181f ;  /* 0x00f81f0007027f89 */ /* 0x0004e400000e0000 */
.L_x_1316:
        /* <DEDUP_REMOVED lines=13> */
[----:B------:R-:W5:Y:S04]  /*30d0*/  LDL R5, [R1+0x28] ;  /* 0x0000280001057983 */ /* 0x000f680000100800 */
[----:B--2---:R-:W2:Y:S04]  /*30e0*/  LDL.64 R8, [R1+0x38] ;  /* 0x0000380001087983 */ /* 0x004ea80000100a00 */
[----:B----4-:R-:W4:Y:S04]  /*30f0*/  LDL R18, [R1+0x48] ;  /* 0x0000480001127983 */ /* 0x010f280000100800 */
[----:B------:R-:W4:Y:S04]  /*3100*/  LDL.64 R16, [R1+0x40] ;  /* 0x0000400001107983 */ /* 0x000f280000100a00 */
        /* <DEDUP_REMOVED lines=10> */
[----:B------:R-:W4:Y:S01]  /*31b0*/  LDL R249, [R1+0x24] ;  /* 0x0000240001f97983 */ /* 0x000f220000100800 */
[----:B------:R-:W-:-:S04]  /*31c0*/  SHF.R.S32.HI R7, RZ, 0x1f, R10 ;  /* 0x0000001fff077819 */ /* 0x000fc8000001140a */
[----:B------:R-:W-:-:S04]  /*31d0*/  LEA.HI R7, R7, R10, RZ, 0x3 ;  /* 0x0000000a07077211 */ /* 0x000fc800078f18ff */
[----:B------:R-:W-:Y:S01]  /*31e0*/  SHF.R.S32.HI R7, RZ, 0x3, R7 ;  /* 0x00000003ff077819 */ /* 0x000fe20000011407 */
[----:B------:R-:W-:-:S05]  /*31f0*/  IMAD R0, R84, c[0x0][0x1e4], R0 ;  /* 0x0000790054007a24 */ /* 0x000fca00078e0200 */
[----:B------:R-:W-:-:S05]  /*3200*/  IADD3 R0, R3, R0, RZ ;  /* 0x0000000003007210 */ /* 0x000fca0007ffe0ff */
[----:B------:R-:W-:Y:S01]  /*3210*/  IMAD R0, R0, 0x50, RZ ;  /* 0x0000005000007824 */ /* 0x000fe200078e02ff */
[----:B------:R-:W-:Y:S02]  /*3220*/  USHF.L.U32 UR7, UR4, 0x5, URZ ;  /* 0x0000000504077899 */ /* 0x000fe4000800063f */
[----:B------:R-:W-:Y:S01]  /*3230*/  USHF.L.U64.HI UR5, UR4, UR6, UR5 ;  /* 0x0000000604057299 */ /* 0x000fe20008010205 */
[----:B------:R-:W-:Y:S01]  /*3240*/  BAR.SYNC.DEFER_BLOCKING 0x0 ;  /* 0x0000000000007b1d */ /* 0x000fe20000010000 */
[----:B---3--:R-:W-:-:S04]  /*3250*/  IADD3 R12, R85, R250, -R7 ;  /* 0x000000fa550c7210 */ /* 0x008fc80007ffe807 */
[C---:B------:R-:W-:Y:S02]  /*3260*/  ISETP.GE.AND P5, PT, R12.reuse, 0x11, PT ;  /* 0x000000110c00780c */ /* 0x040fe40003fa6270 */
[----:B-----5:R-:W-:Y:S02]  /*3270*/  MOV R87, R5 ;  /* 0x0000000500577202 */ /* 0x020fe40000000f00 */
[----:B--2---:R-:W-:Y:S02]  /*3280*/  MOV R86, R8 ;  /* 0x0000000800567202 */ /* 0x004fe40000000f00 */
[----:B------:R-:W-:-:S03]  /*3290*/  ISETP.GE.AND P1, PT, R12, 0x1, PT ;  /* 0x000000010c00780c */ /* 0x000fc60003f26270 */
[----:B------:R-:W-:Y:S01]  /*32a0*/  IMAD.WIDE.U32 R2, R2, 0x50, R86 ;  /* 0x0000005002027825 */ /* 0x000fe200078e0056 */
[----:B------:R-:W-:-:S04]  /*32b0*/  ISETP.GE.AND P3, PT, R12, 0x21, PT ;  /* 0x000000210c00780c */ /* 0x000fc80003f66270 */
[----:B------:R-:W-:Y:S02]  /*32c0*/  IADD3 R3, R3, R0, RZ ;  /* 0x0000000003037210 */ /* 0x000fe40007ffe0ff */
[----:B------:R-:W-:-:S03]  /*32d0*/  @P5 LEA R0, P2, R142, R2, 0x4 ;  /* 0x000000028e005211 */ /* 0x000fc600078420ff */
[----:B------:R-:W-:Y:S02]  /*32e0*/  @P1 LEA R4, P0, R2, c[0x0][0x1c8], 0x1 ;  /* 0x0000720002041a11 */ /* 0x000fe400078008ff */
[----:B------:R-:W-:Y:S02]  /*32f0*/  @P5 LEA.HI.X R6, R142, R3, R148, 0x4, P2 ;  /* 0x000000038e065211 */ /* 0x000fe400010f2494 */
[----:B------:R-:W-:Y:S01]  /*3300*/  ISETP.GE.AND P2, PT, R12, 0x31, PT ;  /* 0x000000310c00780c */ /* 0x000fe20003f46270 */
[----:B------:R-:W-:Y:S01]  /*3310*/  IMAD.WIDE.U32 R8, R142, 0x20, RZ ;  /* 0x000000208e087825 */ /* 0x000fe200078e00ff */
[----:B------:R-:W-:Y:S02]  /*3320*/  @P1 LEA.HI.X R5, R2, c[0x0][0x1cc], R3, 0x1, P0 ;  /* 0x0000730002051a11 */ /* 0x000fe400000f0c03 */
[----:B------:R-:W-:-:S03]  /*3330*/  @P5 LEA R10, P0, R0, c[0x0][0x1c8], 0x1 ;  /* 0x00007200000a5a11 */ /* 0x000fc600078008ff */
[----:B------:R-:W-:Y:S01]  /*3340*/  @!PT LDS RZ, [RZ] ;  /* 0x00000000fffff984 */ /* 0x000fe20000000800 */
[----:B------:R-:W-:Y:S01]  /*3350*/  @!PT LDS RZ, [RZ] ;  /* 0x00000000fffff984 */ /* 0x000fe20000000800 */
[----:B------:R-:W-:Y:S01]  /*3360*/  @!PT LDS RZ, [RZ] ;  /* 0x00000000fffff984 */ /* 0x000fe20000000800 */
[----:B------:R1:W-:Y:S01]  /*3370*/  @P1 LDGSTS.E.BYPASS.LTC128B.128 [R213+0x2900], [R4.64], !P6 ;  /* 0x0290000004d51fae */ /* 0x0003e2000f101d48 */
[----:B------:R-:W-:Y:S02]  /*3380*/  @P5 LEA.HI.X R11, R0, c[0x0][0x1cc], R6, 0x1, P0 ;  /* 0x00007300000b5a11 */ /* 0x000fe400000f0c06 */
[----:B------:R-:W-:Y:S02]  /*3390*/  SHF.L.U32 R6, R148, 0x5, RZ ;  /* 0x0000000594067819 */ /* 0x000fe400000006ff */
[----:B------:R-:W-:Y:S01]  /*33a0*/  @P3 IADD3 R0, P0, R2, R8, RZ ;  /* 0x0000000802003210 */ /* 0x000fe20007f1e0ff */
[----:B------:R-:W-:Y:S01]  /*33b0*/  @P2 IMAD R7, R148, 0x30, RZ ;  /* 0x0000003094072824 */ /* 0x000fe200078e02ff */
[----:B------:R-:W-:Y:S01]  /*33c0*/  ISETP.GE.AND P1, PT, R12, 0x41, PT ;  /* 0x000000410c00780c */ /* 0x000fe20003f26270 */
[----:B------:R2:W-:Y:S01]  /*33d0*/  @P5 LDGSTS.E.BYPASS.LTC128B.128 [R213+0x3100], [R10.64], !P6 ;  /* 0x031000000ad55fae */ /* 0x0005e2000f101d48 */
        /* <DEDUP_REMOVED lines=15> */
[----:B------:R-:W-:Y:S01]  /*34d0*/  IMAD R0, R13, c[0x0][0x208], RZ ;  /* 0x000082000d007a24 */ /* 0x000fe200078e02ff */
[----:B------:R-:W-:-:S04]  /*34e0*/  DEPBAR.LE SB0, 0x1 ;  /* 0x000080400000791a */ /* 0x000fc80000000000 */
[----:B------:R-:W-:-:S04]  /*34f0*/  DEPBAR.LE SB0, 0x0 ;  /* 0x000080000000791a */ /* 0x000fc80000000000 */
[----:B------:R-:W-:Y:S01]  /*3500*/  BAR.SYNC.DEFER_BLOCKING 0x0 ;  /* 0x0000000000007b1d */ /* 0x000fe20000010000 */
[----:B-----5:R-:W-:-:S04]  /*3510*/  IMAD.WIDE.U32 R2, R84, c[0x0][0x208], RZ ;  /* 0x0000820054027a25 */ /* 0x020fc800078e00ff */
[----:B------:R-:W-:Y:S01]  /*3520*/  IMAD R0, R84, c[0x0][0x20c], R0 ;  /* 0x0000830054007a24 */ /* 0x000fe200078e0200 */
[----:B----4-:R-:W-:Y:S02]  /*3530*/  MOV R4, R16 ;  /* 0x0000001000047202 */ /* 0x010fe40000000f00 */
[----:B------:R-:W-:Y:S02]  /*3540*/  MOV R5, R18 ;  /* 0x0000001200057202 */ /* 0x000fe40000000f00 */
[----:B------:R-:W-:-:S03]  /*3550*/  IADD3 R0, R3, R0, RZ ;  /* 0x0000000003007210 */ /* 0x000fc60007ffe0ff */
[----:B------:R-:W-:Y:S01]  /*3560*/  IMAD.WIDE.U32 R2, R2, 0x50, R4 ;  /* 0x0000005002027825 */ /* 0x000fe200078e0004 */
[----:B------:R-:W-:Y:S04]  /*3570*/  LDSM.16.M88.4 R32, [R203] ;  /* 0x00000000cb20783b */ /* 0x000fe80000000200 */
[----:B------:R-:W4:Y:S01]  /*3580*/  LDSM.16.M88.4 R44, [R196] ;  /* 0x00000000c42c783b */ /* 0x000f220000000200 */
[----:B------:R-:W-:Y:S01]  /*3590*/  IMAD R0, R0, 0x50, RZ ;  /* 0x0000005000007824 */ /* 0x000fe200078e02ff */
[----:B---3--:R-:W-:Y:S02]  /*35a0*/  LEA R8, P0, R2, c[0x0][0x1f8], 0x1 ;  /* 0x00007e0002087a11 */ /* 0x008fe400078008ff */
[----:B------:R-:W3:Y:S02]  /*35b0*/  LDSM.16.M88.4 R28, [R203+0x2000] ;  /* 0x00200000cb1c783b */ /* 0x000ee40000000200 */
[----:B------:R-:W-:-:S02]  /*35c0*/  IADD3 R0, R3, R0, RZ ;  /* 0x0000000003007210 */ /* 0x000fc40007ffe0ff */
[----:B-1----:R-:W-:Y:S01]  /*35d0*/  IADD3 R6, P1, R8, UR7, RZ ;  /* 0x0000000708067c10 */ /* 0x002fe2000ff3e0ff */
[----:B------:R-:W-:Y:S01]  /*35e0*/  LDSM.16.M88.4 R24, [R206] ;  /* 0x00000000ce18783b */ /* 0x000fe20000000200 */
[----:B------:R-:W-:Y:S02]  /*35f0*/  LEA.HI.X R9, R2, c[0x0][0x1fc], R0, 0x1, P0 ;  /* 0x00007f0002097a11 */ /* 0x000fe400000f0c00 */
[----:B------:R-:W-:Y:S01]  /*3600*/  IADD3 R4, P0, R6, UR7, RZ ;  /* 0x0000000706047c10 */ /* 0x000fe2000ff1e0ff */
[----:B------:R-:W1:Y:S01]  /*3610*/  LDSM.16.M88.4 R48, [R207] ;  /* 0x00000000cf30783b */ /* 0x000e620000000200 */
        /* <DEDUP_REMOVED lines=9> */
[C---:B------:R-:W-:Y:S02]  /*36b0*/  ISETP.LT.OR P3, PT, R12.reuse, 0x21, P1 ;  /* 0x000000210c00780c */ /* 0x040fe40000f61670 */
[----:B------:R-:W-:Y:S01]  /*36c0*/  IADD3.X R3, R5, UR5, RZ, P2, !PT ;  /* 0x0000000505037c10 */ /* 0x000fe200097fe4ff */
[----:B------:R-:W-:Y:S01]  /*36d0*/  LDSM.16.M88.4 R104, [R196+0x2000] ;  /* 0x00200000c468783b */ /* 0x000fe20000000200 */
[----:B------:R-:W-:-:S02]  /*36e0*/  ISETP.LT.OR P2, PT, R12, 0x31, P1 ;  /* 0x000000310c00780c */ /* 0x000fc40000f41670 */
[----:B------:R-:W-:Y:S01]  /*36f0*/  ISETP.LT.OR P1, PT, R12, 0x41, P1 ;  /* 0x000000410c00780c */ /* 0x000fe20000f21670 */
[----:B------:R-:W5:Y:S04]  /*3700*/  LDSM.16.M88.4 R20, [R206+0x2000] ;  /* 0x00200000ce14783b */ /* 0x000f680000000200 */
[----:B------:R-:W-:Y:S04]  /*3710*/  LDSM.16.M88.4 R80, [R211] ;  /* 0x00000000d350783b */ /* 0x000fe80000000200 */
[----:B------:R-:W-:Y:S01]  /*3720*/  LDSM.16.M88.4 R92, [R210] ;  /* 0x00000000d25c783b */ /* 0x000fe20000000200 */
[----:B----4-:R-:W-:Y:S03]  /*3730*/  HMMA.16816.F32 R12, R32, R44, RZ ;  /* 0x0000002c200c723c */ /* 0x010fe600000018ff */
        /* <DEDUP_REMOVED lines=9> */
[----:B----4-:R-:W-:-:S04]  /*37d0*/  IADD3 R8, P0, R2, UR7, RZ ;  /* 0x0000000702087c10 */ /* 0x010fc8000ff1e0ff */
[----:B------:R-:W-:-:S05]  /*37e0*/  IADD3.X R9, R3, UR5, RZ, P0, !PT ;  /* 0x0000000503097c10 */ /* 0x000fca00087fe4ff */
[----:B------:R2:W-:Y:S04]  /*37f0*/  LDGSTS.E.BYPASS.LTC128B.128 [R213+0x2100], [R8.64], !P1 ;  /* 0x0210000008d57fae */ /* 0x0005e8000c901d48 */
[----:B------:R-:W-:Y:S04]  /*3800*/  LDSM.16.M88.4 R36, [R202] ;  /* 0x00000000ca24783b */ /* 0x000fe80000000200 */
[----:B------:R-:W4:Y:S01]  /*3810*/  LDSM.16.M88.4 R16, [R204] ;  /* 0x00000000cc10783b */ /* 0x000f220000000200 */
[----:B---3--:R-:W-:Y:S03]  /*3820*/  HMMA.16816.F32 R52, R28, R44, RZ ;  /* 0x0000002c1c34723c */ /* 0x008fe600000018ff */
[----:B------:R-:W-:Y:S04]  /*3830*/  LDSM.16.M88.4 R40, [R199] ;  /* 0x00000000c728783b */ /* 0x000fe80000000200 */
[----:B-1----:R-:W-:Y:S01]  /*3840*/  LDSM.16.M88.4 R4, [R205+0x2000] ;  /* 0x00200000cd04783b */ /* 0x002fe20000000200 */
[----:B------:R-:W-:Y:S03]  /*3850*/  HMMA.16816.F32 R56, R24, R48, R12 ;  /* 0x000000301838723c */ /* 0x000fe6000000180c */
[----:B------:R-:W1:Y:S04]  /*3860*/  LDSM.16.M88.4 R12, [R204+0x2000] ;  /* 0x00200000cc0c783b */ /* 0x000e680000000200 */
[----:B------:R-:W0:Y:S04]  /*3870*/  LDGDEPBAR ;  /* 0x00000000000079af */ /* 0x000e280000000000 */
[----:B--2---:R-:W2:Y:S01]  /*3880*/  LDSM.16.M88.4 R8, [R205] ;  /* 0x00000000cd08783b */ /* 0x004ea20000000200 */
[----:B------:R-:W-:Y:S08]  /*3890*/  HMMA.16816.F32 R64, R32, R46, RZ ;  /* 0x0000002e2040723c */ /* 0x000ff000000018ff */
[----:B-----5:R-:W-:Y:S08]  /*38a0*/  HMMA.16816.F32 R52, R20, R48, R52 ;  /* 0x000000301434723c */ /* 0x020ff00000001834 */
[----:B----4-:R-:W-:Y:S08]  /*38b0*/  HMMA.16816.F32 R60, R16, R36, R56 ;  /* 0x00000024103c723c */ /* 0x010ff00000001838 */
        /* <DEDUP_REMOVED lines=276> */
.L_x_1226:
[----:B--234-:R-:W-:Y:S05]  /*4a00*/  BSYNC B0 ;  /* 0x0000000000007941 */ /* 0x01cfea0003800000 */
.L_x_1225:
[----:B------:R-:W2:Y:S04]  /*4a10*/  LDL R248, [R1+0x5c] ;  /* 0x00005c0001f87983 */ /* 0x000ea80000100800 */
[----:B------:R-:W2:Y:S04]  /*4a20*/  LDL R247, [R1+0x88] ;  /* 0x0000880001f77983 */ /* 0x000ea80000100800 */
[----:B-1----:R-:W3:Y:S04]  /*4a30*/  LDL R5, [R1+0x4c] ;  /* 0x00004c0001057983 */ /* 0x002ee80000100800 */
[----:B------:R-:W4:Y:S04]  /*4a40*/  LDL R251, [R1+0xc] ;  /* 0x00000c0001fb7983 */ /* 0x000f280000100800 */
[----:B------:R-:W0:Y:S01]  /*4a50*/  LDGDEPBAR ;  /* 0x00000000000079af */ /* 0x000e220000000000 */
[----:B--2---:R-:W-:-:S04]  /*4a60*/  IMAD.IADD R0, R247, 0x1, R248 ;  /* 0x00000001f7007824 */ /* 0x004fc800078e02f8 */
[----:B------:R-:W-:-:S05]  /*4a70*/  @P4 IMAD.HI.U32 R2, R0, c[0x0][0x2c8], RZ ;  /* 0x0000b20000024a27 */ /* 0x000fca00078e00ff */
[----:B------:R-:W-:-:S05]  /*4a80*/  @P4 SHF.R.U32.HI R0, RZ, c[0x0][0x2cc], R2 ;  /* 0x0000b300ff004a19 */ /* 0x000fca0000011602 */
[----:B------:R-:W1:Y:S04]  /*4a90*/  SHFL.IDX PT, R3, R0, RZ, 0x1c1f ;  /* 0x001c1fff00037589 */ /* 0x000e6800000e0000 */
[----:B------:R-:W2:Y:S01]  /*4aa0*/  SHFL.IDX PT, R4, R0, 0x1, 0x1c1f ;  /* 0x003c1f0000047f89 */ /* 0x000ea200000e0000 */
[----:B------:R-:W-:-:S03]  /*4ab0*/  IMAD.IADD R2, R250, 0x1, R85 ;  /* 0x00000001fa027824 */ /* 0x000fc600078e0255 */
[----:B------:R-:W5:Y:S04]  /*4ac0*/  SHFL.IDX PT, R6, R0, 0x2, 0x1c1f ;  /* 0x005c1f0000067f89 */ /* 0x000f6800000e0000 */
[----:B------:R3:W1:Y:S02]  /*4ad0*/  SHFL.IDX PT, R7, R0, 0x3, 0x1c1f ;  /* 0x007c1f0000077f89 */ /* 0x00066400000e0000 */
[----:B---3--:R-:W-:Y:S01]  /*4ae0*/  IADD3 R0, -R5, 0x1, R2 ;  /* 0x0000000105007810 */ /* 0x008fe20007ffe102 */
[----:B------:R-:W-:-:S04]  /*4af0*/  IMAD.IADD R5, R2, 0x1, -R5 ;  /* 0x0000000102057824 */ /* 0x000fc800078e0a05 */
[----:B----4-:R-:W-:-:S04]  /*4b00*/  IMAD.IADD R0, R0, 0x1, -R251 ;  /* 0x0000000100007824 */ /* 0x010fc800078e0afb */
[C---:B-1----:R-:W-:Y:S02]  /*4b10*/  IMAD.IADD R2, R0.reuse, 0x1, R3 ;  /* 0x0000000100027824 */ /* 0x042fe400078e0203 */
[----:B--2---:R-:W-:-:S03]  /*4b20*/  IMAD.IADD R3, R0, 0x1, R4 ;  /* 0x0000000100037824 */ /* 0x004fc600078e0204 */
[----:B------:R-:W-:-:S04]  /*4b30*/  IMNMX R4, R5, R2, PT ;  /* 0x0000000205047217 */ /* 0x000fc80003800200 */
[C---:B------:R-:W-:Y:S02]  /*4b40*/  ISETP.GT.AND P3, PT, R4.reuse, RZ, PT ;  /* 0x000000ff0400720c */ /* 0x040fe40003f64270 */
[----:B------:R-:W-:Y:S02]  /*4b50*/  ISETP.GT.AND P2, PT, R4, 0x8, PT ;  /* 0x000000080400780c */ /* 0x000fe40003f44270 */
[----:B------:R-:W-:Y:S02]  /*4b60*/  FSEL R14, R134, -INF , P3 ;  /* 0xff800000860e7808 */ /* 0x000fe40001800000 */
[C---:B------:R-:W-:Y:S02]  /*4b70*/  ISETP.GT.AND P5, PT, R4.reuse, 0x1, PT ;  /* 0x000000010400780c */ /* 0x040fe40003fa4270 */
[C---:B------:R-:W-:Y:S02]  /*4b80*/  ISETP.GT.AND P1, PT, R4.reuse, 0x9, PT ;  /* 0x000000090400780c */ /* 0x040fe40003f24270 */
[----:B------:R-:W-:-:S02]  /*4b90*/  ISETP.GT.AND P0, PT, R4, 0x10, PT ;  /* 0x000000100400780c */ /* 0x000fc40003f04270 */
[----:B------:R-:W-:Y:S02]  /*4ba0*/  ISETP.GT.AND P3, PT, R4, 0x11, PT ;  /* 0x000000110400780c */ /* 0x000fe40003f64270 */
[----:B------:R-:W-:Y:S02]  /*4bb0*/  FSEL R25, R120, -INF , P2 ;  /* 0xff80000078197808 */ /* 0x000fe40001000000 */
[----:B------:R-:W-:Y:S02]  /*4bc0*/  FSEL R24, R133, -INF , P5 ;  /* 0xff80000085187808 */ /* 0x000fe40002800000 */
[----:B------:R-:W-:Y:S02]  /*4bd0*/  ISETP.GT.AND P2, PT, R4, 0x19, PT ;  /* 0x000000190400780c */ /* 0x000fe40003f44270 */
[----:B------:R-:W-:Y:S02]  /*4be0*/  FSEL R32, R119, -INF , P1 ;  /* 0xff80000077207808 */ /* 0x000fe40000800000 */
[----:B------:R-:W-:-:S02]  /*4bf0*/  FSEL R96, R113, -INF , P0 ;  /* 0xff80000071607808 */ /* 0x000fc40000000000 */
[----:B------:R-:W-:Y:S02]  /*4c00*/  FSEL R97, R112, -INF , P3 ;  /* 0xff80000070617808 */ /* 0x000fe40001800000 */
[C---:B------:R-:W-:Y:S02]  /*4c10*/  ISETP.GT.AND P5, PT, R4.reuse, 0x18, PT ;  /* 0x000000180400780c */ /* 0x040fe40003fa4270 */
[C---:B------:R-:W-:Y:S02]  /*4c20*/  ISETP.GT.AND P1, PT, R4.reuse, 0x20, PT ;  /* 0x000000200400780c */ /* 0x040fe40003f24270 */
[C---:B------:R-:W-:Y:S02]  /*4c30*/  ISETP.GT.AND P0, PT, R4.reuse, 0x21, PT ;  /* 0x000000210400780c */ /* 0x040fe40003f04270 */
[----:B------:R-:W-:Y:S02]  /*4c40*/  ISETP.GT.AND P3, PT, R4, 0x28, PT ;  /* 0x000000280400780c */ /* 0x000fe40003f64270 */
[----:B------:R-:W-:-:S02]  /*4c50*/  FSEL R100, R80, -INF , P2 ;  /* 0xff80000050647808 */ /* 0x000fc40001000000 */
[----:B------:R-:W-:Y:S02]  /*4c60*/  FSEL R98, R81, -INF , P5 ;  /* 0xff80000051627808 */ /* 0x000fe40002800000 */
[----:B------:R-:W-:Y:S02]  /*4c70*/  ISETP.GT.AND P2, PT, R4, 0x30, PT ;  /* 0x000000300400780c */ /* 0x000fe40003f44270 */
[----:B------:R-:W-:Y:S02]  /*4c80*/  FSEL R130, R130, -INF , P1 ;  /* 0xff80000082827808 */ /* 0x000fe40000800000 */
[----:B------:R-:W-:Y:S02]  /*4c90*/  FSEL R139, R139, -INF , P0 ;  /* 0xff8000008b8b7808 */ /* 0x000fe40000000000 */
[----:B------:R-:W-:Y:S02]  /*4ca0*/  FSEL R140, R140, -INF , P3 ;  /* 0xff8000008c8c7808 */ /* 0x000fe40001800000 */
[----:B------:R-:W-:-:S02]  /*4cb0*/  ISETP.GT.AND P5, PT, R4, 0x29, PT ;  /* 0x000000290400780c */ /* 0x000fc40003fa4270 */
[C---:B------:R-:W-:Y:S02]  /*4cc0*/  ISETP.GT.AND P1, PT, R4.reuse, 0x31, PT ;  /* 0x000000310400780c */ /* 0x040fe40003f24270 */
[C---:B------:R-:W-:Y:S02]  /*4cd0*/  ISETP.GT.AND P0, PT, R4.reuse, 0x38, PT ;  /* 0x000000380400780c */ /* 0x040fe40003f04270 */
[----:B------:R-:W-:Y:S02]  /*4ce0*/  ISETP.GT.AND P3, PT, R4, 0x39, PT ;  /* 0x000000390400780c */ /* 0x000fe40003f64270 */
[----:B------:R-:W-:Y:S02]  /*4cf0*/  IMNMX R3, R5, R3, PT ;  /* 0x0000000305037217 */ /* 0x000fe40003800200 */
[----:B------:R-:W-:Y:S02]  /*4d00*/  FSEL R142, R71, -INF , P2 ;  /* 0xff800000478e7808 */ /* 0x000fe40001000000 */
[----:B------:R-:W-:-:S02]  /*4d10*/  FSEL R141, R141, -INF , P5 ;  /* 0xff8000008d8d7808 */ /* 0x000fc40002800000 */
[----:B------:R-:W-:Y:S02]  /*4d20*/  ISETP.GT.AND P2, PT, R4, 0x41, PT ;  /* 0x000000410400780c */ /* 0x000fe40003f44270 */
[----:B------:R-:W-:Y:S02]  /*4d30*/  FSEL R148, R70, -INF , P1 ;  /* 0xff80000046947808 */ /* 0x000fe40000800000 */
[----:B------:R-:W-:Y:S02]  /*4d40*/  FSEL R149, R57, -INF , P0 ;  /* 0xff80000039957808 */ /* 0x000fe40000000000 */
[----:B------:R-:W-:Y:S01]  /*4d50*/  FSEL R182, R56, -INF , P3 ;  /* 0xff80000038b67808 */ /* 0x000fe20001800000 */
[----:B-----5:R-:W-:Y:S01]  /*4d60*/  IMAD.IADD R6, R0, 0x1, R6 ;  /* 0x0000000100067824 */ /* 0x020fe200078e0206 */
[C---:B------:R-:W-:Y:S02]  /*4d70*/  ISETP.GT.AND P5, PT, R4.reuse, 0x40, PT ;  /* 0x000000400400780c */ /* 0x040fe40003fa4270 */
[----:B------:R-:W-:-:S02]  /*4d80*/  ISETP.GT.AND P1, PT, R4, 0x48, PT ;  /* 0x000000480400780c */ /* 0x000fc40003f24270 */
[----:B------:R-:W-:Y:S02]  /*4d90*/  ISETP.GT.AND P0, PT, R4, 0x49, PT ;  /* 0x000000490400780c */ /* 0x000fe40003f04270 */
[----:B------:R-:W-:Y:S02]  /*4da0*/  ISETP.GT.AND P3, PT, R3, RZ, PT ;  /* 0x000000ff0300720c */ /* 0x000fe40003f64270 */
        /* <DEDUP_REMOVED lines=10> */
[----:B------:R-:W-:Y:S02]  /*4e50*/  IMNMX R2, R5, R6, PT ;  /* 0x0000000605027217 */ /* 0x000fe40003800200 */
[----:B------:R-:W-:Y:S02]  /*4e60*/  FSEL R27, R143, -INF , P5 ;  /* 0xff8000008f1b7808 */ /* 0x000fe40002800000 */
[----:B------:R-:W-:Y:S02]  /*4e70*/  FSEL R33, R123, -INF , P2 ;  /* 0xff8000007b217808 */ /* 0x000fe40001000000 */
[----:B------:R-:W-:Y:S02]  /*4e80*/  FSEL R37, R122, -INF , P1 ;  /* 0xff8000007a257808 */ /* 0x000fe40000800000 */
[----:B------:R-:W-:Y:S02]  /*4e90*/  FSEL R99, R116, -INF , P0 ;  /* 0xff80000074637808 */ /* 0x000fe40000000000 */
[----:B------:R-:W-:-:S02]  /*4ea0*/  FSEL R110, R115, -INF , P3 ;  /* 0xff800000736e7808 */ /* 0x000fc40001800000 */
[C---:B------:R-:W-:Y:S02]  /*4eb0*/  ISETP.GT.AND P5, PT, R2.reuse, RZ, PT ;  /* 0x000000ff0200720c */ /* 0x040fe40003fa4270 */
[C---:B------:R-:W-:Y:S02]  /*4ec0*/  ISETP.GT.AND P2, PT, R2.reuse, 0x1, PT ;  /* 0x000000010200780c */ /* 0x040fe40003f44270 */
[C---:B------:R-:W-:Y:S02]  /*4ed0*/  ISETP.GT.AND P1, PT, R2.reuse, 0x8, PT ;  /* 0x000000080200780c */ /* 0x040fe40003f24270 */
[C---:B------:R-:W-:Y:S02]  /*4ee0*/  ISETP.GT.AND P0, PT, R2.reuse, 0x9, PT ;  /* 0x000000090200780c */ /* 0x040fe40003f04270 */
[----:B------:R-:W-:Y:S01]  /*4ef0*/  ISETP.GT.AND P3, PT, R2, 0x10, PT ;  /* 0x000000100200780c */ /* 0x000fe20003f64270 */
[----:B------:R-:W-:Y:S01]  /*4f00*/  IMAD.IADD R0, R0, 0x1, R7 ;  /* 0x0000000100007824 */ /* 0x000fe200078e0207 */
[----:B------:R-:W-:-:S02]  /*4f10*/  FSEL R12, R135, -INF , P5 ;  /* 0xff800000870c7808 */ /* 0x000fc40002800000 */
[----:B------:R-:W-:Y:S02]  /*4f20*/  FSEL R13, R127, -INF , P2 ;  /* 0xff8000007f0d7808 */ /* 0x000fe40001000000 */
[----:B------:R-:W-:Y:S02]  /*4f30*/  FSEL R17, R121, -INF , P1 ;  /* 0xff80000079117808 */ /* 0x000fe40000800000 */
[----:B------:R-:W-:Y:S02]  /*4f40*/  FSEL R18, R118, -INF , P0 ;  /* 0xff80000076127808 */ /* 0x000fe40000000000 */
[----:B------:R-:W-:Y:S02]  /*4f50*/  FSEL R38, R114, -INF , P3 ;  /* 0xff80000072267808 */ /* 0x000fe40001800000 */
[----:B------:R-:W-:Y:S02]  /*4f60*/  FMNMX.FTZ R4, R14, R24, !PT ;  /* 0x000000180e047209 */ /* 0x000fe40007810000 */
[----:B------:R-:W-:-:S02]  /*4f70*/  ISETP.GT.AND P5, PT, R2, 0x11, PT ;  /* 0x000000110200780c */ /* 0x000fc40003fa4270 */
[C---:B------:R-:W-:Y:S02]  /*4f80*/  ISETP.GT.AND P2, PT, R2.reuse, 0x18, PT ;  /* 0x000000180200780c */ /* 0x040fe40003f44270 */
[C---:B------:R-:W-:Y:S02]  /*4f90*/  ISETP.GT.AND P1, PT, R2.reuse, 0x19, PT ;  /* 0x000000190200780c */ /* 0x040fe40003f24270 */
[C---:B------:R-:W-:Y:S02]  /*4fa0*/  ISETP.GT.AND P0, PT, R2.reuse, 0x20, PT ;  /* 0x000000200200780c */ /* 0x040fe40003f04270 */
[----:B------:R-:W-:Y:S02]  /*4fb0*/  ISETP.GT.AND P3, PT, R2, 0x21, PT ;  /* 0x000000210200780c */ /* 0x000fe40003f64270 */
[----:B------:R-:W-:Y:S02]  /*4fc0*/  IMNMX R0, R5, R0, PT ;  /* 0x0000000005007217 */ /* 0x000fe40003800200 */
[----:B------:R-:W-:-:S02]  /*4fd0*/  FMNMX.FTZ R5, R12, R13, !PT ;  /* 0x0000000d0c057209 */ /* 0x000fc40007810000 */
[----:B------:R-:W-:Y:S02]  /*4fe0*/  FMNMX.FTZ R4, R25, R4, !PT ;  /* 0x0000000419047209 */ /* 0x000fe40007810000 */
[----:B------:R-:W-:Y:S02]  /*4ff0*/  FSEL R39, R92, -INF , P5 ;  /* 0xff8000005c277808 */ /* 0x000fe40002800000 */
[----:B------:R-:W-:Y:S02]  /*5000*/  FSEL R75, R82, -INF , P2 ;  /* 0xff800000524b7808 */ /* 0x000fe40001000000 */
[----:B------:R-:W-:Y:S02]  /*5010*/  FSEL R76, R76, -INF , P1 ;  /* 0xff8000004c4c7808 */ /* 0x000fe40000800000 */
[----:B------:R-:W-:Y:S02]  /*5020*/  FSEL R129, R129, -INF , P0 ;  /* 0xff80000081817808 */ /* 0x000fe40000000000 */
[----:B------:R-:W-:-:S02]  /*5030*/  FSEL R132, R132, -INF , P3 ;  /* 0xff80000084847808 */ /* 0x000fc40001800000 */
[C---:B------:R-:W-:Y:S02]  /*5040*/  ISETP.GT.AND P5, PT, R2.reuse, 0x28, PT ;  /* 0x000000280200780c */ /* 0x040fe40003fa4270 */
[C---:B------:R-:W-:Y:S02]  /*5050*/  ISETP.GT.AND P2, PT, R2.reuse, 0x29, PT ;  /* 0x000000290200780c */ /* 0x040fe40003f44270 */
[C---:B------:R-:W-:Y:S02]  /*5060*/  ISETP.GT.AND P1, PT, R2.reuse, 0x30, PT ;  /* 0x000000300200780c */ /* 0x040fe40003f24270 */
[C---:B------:R-:W-:Y:S02]  /*5070*/  ISETP.GT.AND P0, PT, R2.reuse, 0x31, PT ;  /* 0x000000310200780c */ /* 0x040fe40003f04270 */
[----:B------:R-:W-:Y:S02]  /*5080*/  ISETP.GT.AND P3, PT, R2, 0x38, PT ;  /* 0x000000380200780c */ /* 0x000fe40003f64270 */
        /* <DEDUP_REMOVED lines=31> */
[----:B------:R-:W-:Y:S02]  /*5280*/  FSEL R222, R19, -INF , P1 ;  /* 0xff80000013de7808 */ /* 0x000fe40000800000 */
[C---:B------:R-:W-:Y:S02]  /*5290*/  ISETP.GT.AND P2, PT, R0.reuse, RZ, PT ;  /* 0x000000ff0000720c */ /* 0x040fe40003f44270 */
[----:B------:R-:W-:Y:S02]  /*52a0*/  ISETP.GT.AND P1, PT, R0, 0x1, PT ;  /* 0x000000010000780c */ /* 0x000fe40003f24270 */
[----:B------:R-:W-:Y:S02]  /*52b0*/  FMNMX.FTZ R2, R150, R2, !PT ;  /* 0x0000000296027209 */ /* 0x000fe40007810000 */
[----:B------:R-:W-:Y:S02]  /*52c0*/  FMNMX.FTZ R4, R148, R4, !PT ;  /* 0x0000000494047209 */ /* 0x000fe40007810000 */
[----:B------:R-:W-:-:S02]  /*52d0*/  FSEL R223, R16, -INF , P0 ;  /* 0xff80000010df7808 */ /* 0x000fc40000000000 */
[----:B------:R-:W-:Y:S02]  /*52e0*/  ISETP.GT.AND P0, PT, R0, 0x8, PT ;  /* 0x000000080000780c */ /* 0x000fe40003f04270 */
[----:B------:R-:W-:Y:S02]  /*52f0*/  FSEL R10, R147, -INF , P2 ;  /* 0xff800000930a7808 */ /* 0x000fe40001000000 */
[----:B------:R-:W-:Y:S02]  /*5300*/  FSEL R9, R155, -INF , P1 ;  /* 0xff8000009b097808 */ /* 0x000fe40000800000 */
[----:B------:R-:W-:Y:S02]  /*5310*/  FMNMX.FTZ R2, R152, R2, !PT ;  /* 0x0000000298027209 */ /* 0x000fe40007810000 */
[----:B------:R-:W-:Y:S02]  /*5320*/  FMNMX.FTZ R4, R149, R4, !PT ;  /* 0x0000000495047209 */ /* 0x000fe40007810000 */
[----:B------:R-:W-:-:S02]  /*5330*/  FSEL R228, R15, -INF , P3 ;  /* 0xff8000000fe47808 */ /* 0x000fc40001800000 */
[----:B------:R-:W-:Y:S02]  /*5340*/  FSEL R154, R40, -INF , P5 ;  /* 0xff800000289a7808 */ /* 0x000fe40002800000 */
[----:B------:R-:W-:Y:S01]  /*5350*/  ISETP.GT.AND P3, PT, R0, 0x9, PT ;  /* 0x000000090000780c */ /* 0x000fe20003f64270 */
[----:B------:R-:W-:Y:S01]  /*5360*/  LDSM.16.MT88.4 R40, [R200] ;  /* 0x00000000c828783b */ /* 0x000fe20000004200 */
        /* <DEDUP_REMOVED lines=25> */
[----:B------:R-:W-:Y:S01]  /*5500*/  FSEL R69, R90, -INF , P3 ;  /* 0xff8000005a457808 */ /* 0x000fe20001800000 */
[----:B------:R-:W1:Y:S01]  /*5510*/  SHFL.BFLY PT, R7, R4, 0x2, 0x1f ;  /* 0x0c401f0004077f89 */ /* 0x000e6200000e0000 */
[----:B------:R-:W-:Y:S02]  /*5520*/  FMNMX.FTZ R5, R35, R5, !PT ;  /* 0x0000000523057209 */ /* 0x000fe40007810000 */
[----:B------:R-:W-:-:S02]  /*5530*/  FMNMX.FTZ R2, R228, R2, !PT ;  /* 0x00000002e4027209 */ /* 0x000fc40007810000 */
[C---:B------:R-:W-:Y:S02]  /*5540*/  ISETP.GT.AND P1, PT, R0.reuse, 0x21, PT ;  /* 0x000000210000780c */ /* 0x040fe40003f24270 */
[----:B------:R-:W-:Y:S01]  /*5550*/  FSEL R109, R83, -INF , P2 ;  /* 0xff800000536d7808 */ /* 0x000fe20001000000 */
[----:B------:R-:W2:Y:S01]  /*5560*/  SHFL.BFLY PT, R8, R2, 0x2, 0x1f ;  /* 0x0c401f0002087f89 */ /* 0x000ea200000e0000 */
[----:B------:R-:W-:Y:S02]  /*5570*/  FMNMX.FTZ R5, R69, R5, !PT ;  /* 0x0000000545057209 */ /* 0x000fe40007810000 */
[----:B------:R-:W-:Y:S02]  /*5580*/  ISETP.GT.AND P0, PT, R0, 0x28, PT ;  /* 0x000000280000780c */ /* 0x000fe40003f04270 */
[----:B------:R-:W-:Y:S02]  /*5590*/  FSEL R108, R88, -INF , P1 ;  /* 0xff800000586c7808 */ /* 0x000fe40000800000 */
[----:B------:R-:W-:-:S02]  /*55a0*/  FMNMX.FTZ R5, R109, R5, !PT ;  /* 0x000000056d057209 */ /* 0x000fc40007810000 */
[----:B------:R-:W-:Y:S02]  /*55b0*/  ISETP.GT.AND P3, PT, R0, 0x29, PT ;  /* 0x000000290000780c */ /* 0x000fe40003f64270 */
[----:B------:R-:W-:Y:S02]  /*55c0*/  FSEL R111, R79, -INF , P0 ;  /* 0xff8000004f6f7808 */ /* 0x000fe40000000000 */
        /* <DEDUP_REMOVED lines=8> */
[----:B------:R-:W-:Y:S02]  /*5650*/  ISETP.GT.AND P0, PT, R0, 0x38, PT ;  /* 0x000000380000780c */ /* 0x000fe40003f04270 */
[----:B------:R-:W-:-:S02]  /*5660*/  FMNMX.FTZ R6, R26, R27, !PT ;  /* 0x0000001b1a067209 */ /* 0x000fc40007810000 */
[----:B------:R-:W-:Y:S02]  /*5670*/  FSEL R146, R146, -INF , P1 ;  /* 0xff80000092927808 */ /* 0x000fe40000800000 */
[----:B------:R-:W-:Y:S02]  /*5680*/  FMNMX.FTZ R5, R144, R5, !PT ;  /* 0x0000000590057209 */ /* 0x000fe40007810000 */
[----:B-1----:R-:W-:Y:S02]  /*5690*/  FMNMX.FTZ R7, R4, R7, !PT ;  /* 0x0000000704077209 */ /* 0x002fe40007810000 */
[----:B------:R-:W-:Y:S02]  /*56a0*/  FSEL R74, R91, -INF , P5 ;  /* 0xff8000005b4a7808 */ /* 0x000fe40002800000 */
[----:B------:R-:W-:Y:S02]  /*56b0*/  FSEL R145, R49, -INF , P0 ;  /* 0xff80000031917808 */ /* 0x000fe40000000000 */
[----:B------:R-:W-:-:S02]  /*56c0*/  FMNMX.FTZ R4, R33, R6, !PT ;  /* 0x0000000621047209 */ /* 0x000fc40007810000 */
[C---:B------:R-:W-:Y:S02]  /*56d0*/  ISETP.GT.AND P5, PT, R0.reuse, 0x39, PT ;  /* 0x000000390000780c */ /* 0x040fe40003fa4270 */
[C---:B------:R-:W-:Y:S02]  /*56e0*/  ISETP.GT.AND P3, PT, R0.reuse, 0x40, PT ;  /* 0x000000400000780c */ /* 0x040fe40003f64270 */
[C---:B------:R-:W-:Y:S02]  /*56f0*/  ISETP.GT.AND P2, PT, R0.reuse, 0x41, PT ;  /* 0x000000410000780c */ /* 0x040fe40003f44270 */
[C---:B------:R-:W-:Y:S02]  /*5700*/  ISETP.GT.AND P1, PT, R0.reuse, 0x48, PT ;  /* 0x000000480000780c */ /* 0x040fe40003f24270 */
[----:B------:R-:W-:Y:S02]  /*5710*/  ISETP.GT.AND P0, PT, R0, 0x49, PT ;  /* 0x000000490000780c */ /* 0x000fe40003f04270 */
[----:B------:R-:W-:-:S02]  /*5720*/  FMNMX.FTZ R0, R146, R5, !PT ;  /* 0x0000000592007209 */ /* 0x000fc40007810000 */
[----:B--2---:R-:W-:Y:S02]  /*5730*/  FMNMX.FTZ R5, R2, R8, !PT ;  /* 0x0000000802057209 */ /* 0x004fe40007810000 */
[----:B------:R-:W-:Y:S02]  /*5740*/  FMNMX.FTZ R2, R37, R4, !PT ;  /* 0x0000000425027209 */ /* 0x000fe40007810000 */
[----:B------:R-:W-:Y:S02]  /*5750*/  FSEL R147, R48, -INF , P5 ;  /* 0xff80000030937808 */ /* 0x000fe40002800000 */
[----:B------:R-:W-:Y:S02]  /*5760*/  FMNMX.FTZ R2, R99, R2, !PT ;  /* 0x0000000263027209 */ /* 0x000fe40007810000 */
[----:B------:R-:W-:Y:S02]  /*5770*/  FMNMX.FTZ R0, R145, R0, !PT ;  /* 0x0000000091007209 */ /* 0x000fe40007810000 */
[----:B------:R-:W-:-:S02]  /*5780*/  FSEL R188, R28, -INF , P3 ;  /* 0xff8000001cbc7808 */ /* 0x000fc40001800000 */
[----:B------:R-:W-:Y:S02]  /*5790*/  ISETP.GT.AND P3, PT, R3, 0x19, PT ;  /* 0x000000190300780c */ /* 0x000fe40003f64270 */
[----:B------:R-:W-:Y:S02]  /*57a0*/  FMNMX.FTZ R2, R110, R2, !PT ;  /* 0x000000026e027209 */ /* 0x000fe40007810000 */
[----:B------:R-:W-:Y:S02]  /*57b0*/  FMNMX.FTZ R0, R147, R0, !PT ;  /* 0x0000000093007209 */ /* 0x000fe40007810000 */
[----:B------:R-:W-:Y:S02]  /*57c0*/  FSEL R189, R23, -INF , P2 ;  /* 0xff80000017bd7808 */ /* 0x000fe40001000000 */
[----:B------:R-:W-:Y:S02]  /*57d0*/  ISETP.GT.AND P2, PT, R3, 0x20, PT ;  /* 0x000000200300780c */ /* 0x000fe40003f44270 */
[----:B------:R-:W-:-:S02]  /*57e0*/  FSEL R68, R124, -INF , P3 ;  /* 0xff8000007c447808 */ /* 0x000fc40001800000 */
[----:B------:R-:W-:Y:S02]  /*57f0*/  FMNMX.FTZ R2, R74, R2, !PT ;  /* 0x000000024a027209 */ /* 0x000fe40007810000 */
[----:B------:R-:W-:Y:S02]  /*5800*/  FMNMX.FTZ R0, R188, R0, !PT ;  /* 0x00000000bc007209 */ /* 0x000fe40007810000 */
[----:B------:R-:W-:Y:S02]  /*5810*/  FSEL R195, R22, -INF , P0 ;  /* 0xff80000016c37808 */ /* 0x000fe40000000000 */
[----:B------:R-:W-:Y:S02]  /*5820*/  ISETP.GT.AND P0, PT, R3, 0x21, PT ;  /* 0x000000210300780c */ /* 0x000fe40003f04270 */
[----:B------:R-:W-:Y:S02]  /*5830*/  FSEL R131, R131, -INF , P2 ;  /* 0xff80000083837808 */ /* 0x000fe40001000000 */
[----:B------:R-:W-:-:S02]  /*5840*/  FMNMX.FTZ R2, R68, R2, !PT ;  /* 0x0000000244027209 */ /* 0x000fc40007810000 */
[----:B------:R-:W-:Y:S02]  /*5850*/  FSEL R191, R21, -INF , P1 ;  /* 0xff80000015bf7808 */ /* 0x000fe40000800000 */
[----:B------:R-:W-:Y:S01]  /*5860*/  FMNMX.FTZ R0, R189, R0, !PT ;  /* 0x00000000bd007209 */ /* 0x000fe20007810000 */
[----:B------:R-:W-:Y:S01]  /*5870*/  SHFL.BFLY PT, R6, R7, 0x1, 0x1f ;  /* 0x0c201f0007067f89 */ /* 0x000fe200000e0000 */
[----:B------:R-:W-:Y:S02]  /*5880*/  ISETP.GT.AND P2, PT, R3, 0x28, PT ;  /* 0x000000280300780c */ /* 0x000fe40003f44270 */
[----:B------:R-:W-:Y:S01]  /*5890*/  FSEL R136, R136, -INF , P0 ;  /* 0xff80000088887808 */ /* 0x000fe20000000000 */
[----:B------:R-:W-:Y:S01]  /*58a0*/  SHFL.BFLY PT, R8, R5, 0x1, 0x1f ;  /* 0x0c201f0005087f89 */ /* 0x000fe200000e0000 */
[----:B------:R-:W-:Y:S02]  /*58b0*/  FMNMX.FTZ R2, R131, R2, !PT ;  /* 0x0000000283027209 */ /* 0x000fe40007810000 */
[----:B------:R-:W-:Y:S01]  /*58c0*/  FMNMX.FTZ R0, R191, R0, !PT ;  /* 0x00000000bf007209 */ /* 0x000fe20007810000 */
[----:B------:R-:W-:Y:S01]  /*58d0*/  LDSM.16.MT88.4 R20, [R201] ;  /* 0x00000000c914783b */ /* 0x000fe20000004200 */
[----:B------:R-:W-:-:S02]  /*58e0*/  ISETP.GT.AND P1, PT, R3, 0x29, PT ;  /* 0x000000290300780c */ /* 0x000fc40003f24270 */
[----:B------:R-:W-:Y:S02]  /*58f0*/  FSEL R137, R137, -INF , P2 ;  /* 0xff80000089897808 */ /* 0x000fe40001000000 */
[----:B------:R-:W-:Y:S02]  /*5900*/  FMNMX.FTZ R2, R136, R2, !PT ;  /* 0x0000000288027209 */ /* 0x000fe40007810000 */
[----:B------:R-:W-:Y:S02]  /*5910*/  FMNMX.FTZ R0, R195, R0, !PT ;  /* 0x00000000c3007209 */ /* 0x000fe40007810000 */
[----:B------:R-:W-:Y:S02]  /*5920*/  ISETP.GT.AND P0, PT, R3, 0x30, PT ;  /* 0x000000300300780c */ /* 0x000fe40003f04270 */
[----:B------:R-:W-:Y:S02]  /*5930*/  FSEL R138, R138, -INF , P1 ;  /* 0xff8000008a8a7808 */ /* 0x000fe40000800000 */
[----:B------:R-:W-:Y:S01]  /*5940*/  FMNMX.FTZ R2, R137, R2, !PT ;  /* 0x0000000289027209 */ /* 0x000fe20007810000 */
[----:B------:R-:W1:Y:S01]  /*5950*/  SHFL.BFLY PT, R4, R0, 0x2, 0x1f ;  /* 0x0c401f0000047f89 */ /* 0x000e6200000e0000 */
        /* <DEDUP_REMOVED lines=18> */
[----:B-1----:R-:W-:-:S02]  /*5a80*/  FMNMX.FTZ R0, R0, R4, !PT ;  /* 0x0000000400007209 */ /* 0x002fc40007810000 */
[----:B------:R-:W-:Y:S02]  /*5a90*/  ISETP.GT.AND P0, PT, R3, 0x49, PT ;  /* 0x000000490300780c */ /* 0x000fe40003f04270 */
[----:B------:R-:W-:Y:S02]  /*5aa0*/  FSEL R216, R29, -INF , P1 ;  /* 0xff8000001dd87808 */ /* 0x000fe40000800000 */
[----:B------:R-:W-:Y:S02]  /*5ab0*/  FMNMX.FTZ R4, R192, R2, !PT ;  /* 0x00000002c0047209 */ /* 0x000fe40007810000 */
[----:B------:R-:W-:Y:S02]  /*5ac0*/  FSEL R218, R30, -INF , P0 ;  /* 0xff8000001eda7808 */ /* 0x000fe40000000000 */
[----:B------:R-:W-:Y:S01]  /*5ad0*/  FMNMX.FTZ R4, R216, R4, !PT ;  /* 0x00000004d8047209 */ /* 0x000fe20007810000 */
[----:B------:R-:W-:Y:S01]  /*5ae0*/  LDSM.16.MT88.4 R28, [R198] ;  /* 0x00000000c61c783b */ /* 0x000fe20000004200 */
[----:B------:R-:W-:-:S02]  /*5af0*/  FMNMX.FTZ R73, R7, R6, !PT ;  /* 0x0000000607497209 */ /* 0x000fc40007810000 */
[----:B------:R-:W-:Y:S01]  /*5b00*/  FMNMX.FTZ R4, R218, R4, !PT ;  /* 0x00000004da047209 */ /* 0x000fe20007810000 */
[----:B------:R-:W1:Y:S01]  /*5b10*/  SHFL.BFLY PT, R7, R0, 0x1, 0x1f ;  /* 0x0c201f0000077f89 */ /* 0x000e6200000e0000 */
[----:B------:R-:W-:Y:S01]  /*5b20*/  FMNMX.FTZ R71, R5, R8, !PT ;  /* 0x0000000805477209 */ /* 0x000fe20007810000 */
[C---:B------:R-:W-:Y:S01]  /*5b30*/  FMUL.FTZ R3, R73.reuse, c[0x0][0x2d0] ;  /* 0x0000b40049037a20 */ /* 0x040fe20000410000 */
[----:B------:R-:W-:Y:S01]  /*5b40*/  FSETP.NEU.FTZ.AND P2, PT, R73, -INF , PT ;  /* 0xff8000004900780b */ /* 0x000fe20003f5d000 */
[----:B------:R-:W2:Y:S01]  /*5b50*/  SHFL.BFLY PT, R6, R4, 0x2, 0x1f ;  /* 0x0c401f0004067f89 */ /* 0x000ea200000e0000 */
[C---:B------:R-:W-:Y:S01]  /*5b60*/  FSETP.NEU.FTZ.AND P1, PT, R71.reuse, -INF , PT ;  /* 0xff8000004700780b */ /* 0x040fe20003f3d000 */
[----:B------:R-:W-:Y:S01]  /*5b70*/  FMUL.FTZ R2, R71, c[0x0][0x2d0] ;  /* 0x0000b40047027a20 */ /* 0x000fe20000410000 */
[----:B------:R-:W-:-:S04]  /*5b80*/  FSEL R3, R3, RZ, P2 ;  /* 0x000000ff03037208 */ /* 0x000fc80001000000 */
[----:B------:R-:W-:Y:S01]  /*5b90*/  FSEL R2, R2, RZ, P1 ;  /* 0x000000ff02027208 */ /* 0x000fe20000800000 */
[----:B------:R-:W-:-:S04]  /*5ba0*/  FFMA.FTZ R5, R14, c[0x0][0x2d0], -R3 ;  /* 0x0000b4000e057a23 */ /* 0x000fc80000010803 */
[----:B------:R3:W-:Y:S01]  /*5bb0*/  MUFU.EX2 R243, R5 ;  /* 0x0000000500f37308 */ /* 0x0007e20000000800 */
[----:B-1----:R-:W-:Y:S01]  /*5bc0*/  FMNMX.FTZ R70, R0, R7, !PT ;  /* 0x0000000700467209 */ /* 0x002fe20007810000 */
[----:B---3--:R-:W-:-:S06]  /*5bd0*/  FFMA.FTZ R5, R12, c[0x0][0x2d0], -R2 ;  /* 0x0000b4000c057a23 */ /* 0x008fcc0000010802 */
[----:B------:R1:W-:Y:S01]  /*5be0*/  MUFU.EX2 R242, R5 ;  /* 0x0000000500f27308 */ /* 0x0003e20000000800 */
[C---:B------:R-:W-:Y:S01]  /*5bf0*/  FMUL.FTZ R0, R70.reuse, c[0x0][0x2d0] ;  /* 0x0000b40046007a20 */ /* 0x040fe20000410000 */
[----:B------:R-:W-:Y:S02]  /*5c00*/  FSETP.NEU.FTZ.AND P0, PT, R70, -INF , PT ;  /* 0xff8000004600780b */ /* 0x000fe40003f1d000 */
[----:B--2---:R-:W-:Y:S02]  /*5c10*/  FMNMX.FTZ R4, R4, R6, !PT ;  /* 0x0000000604047209 */ /* 0x004fe40007810000 */
[----:B------:R-:W-:Y:S01]  /*5c20*/  FSEL R0, R0, RZ, P0 ;  /* 0x000000ff00007208 */ /* 0x000fe20000000000 */
[----:B-1----:R-:W-:-:S04]  /*5c30*/  FFMA.FTZ R5, R13, c[0x0][0x2d0], -R2 ;  /* 0x0000b4000d057a23 */ /* 0x002fc80000010802 */
[----:B------:R1:W2:Y:S01]  /*5c40*/  MUFU.EX2 R241, R5 ;  /* 0x0000000500f17308 */ /* 0x0002a20000000800 */
[----:B------:R-:W3:Y:S01]  /*5c50*/  SHFL.BFLY PT, R6, R4, 0x1, 0x1f ;  /* 0x0c201f0004067f89 */ /* 0x000ee200000e0000 */
[----:B-1----:R-:W-:-:S06]  /*5c60*/  FFMA.FTZ R5, R17, c[0x0][0x2d0], -R2 ;  /* 0x0000b40011057a23 */ /* 0x002fcc0000010802 */
[----:B------:R1:W-:Y:S02]  /*5c70*/  MUFU.EX2 R244, R5 ;  /* 0x0000000500f47308 */ /* 0x0003e40000000800 */
[----:B-1----:R-:W-:Y:S01]  /*5c80*/  FFMA.FTZ R5, R18, c[0x0][0x2d0], -R2 ;  /* 0x0000b40012057a23 */ /* 0x002fe20000010802 */
[----:B---3--:R-:W-:Y:S01]  /*5c90*/  FMNMX.FTZ R72, R4, R6, !PT ;  /* 0x0000000604487209 */ /* 0x008fe20007810000 */
[----:B------:R-:W1:Y:S04]  /*5ca0*/  LDSM.16.MT88.4 R16, [R197] ;  /* 0x00000000c510783b */ /* 0x000e680000004200 */
[----:B------:R3:W4:Y:S02]  /*5cb0*/  MUFU.EX2 R245, R5 ;  /* 0x0000000500f57308 */ /* 0x0007240000000800 */
[----:B---3--:R-:W-:-:S06]  /*5cc0*/  FFMA.FTZ R5, R10, c[0x0][0x2d0], -R0 ;  /* 0x0000b4000a057a23 */ /* 0x008fcc0000010800 */
[----:B------:R3:W-:Y:S02]  /*5cd0*/  MUFU.EX2 R238, R5 ;  /* 0x0000000500ee7308 */ /* 0x0007e40000000800 */
[----:B---3--:R-:W-:-:S06]  /*5ce0*/  FFMA.FTZ R5, R9, c[0x0][0x2d0], -R0 ;  /* 0x0000b40009057a23 */ /* 0x008fcc0000010800 */
[----:B------:R3:W5:Y:S01]  /*5cf0*/  MUFU.EX2 R237, R5 ;  /* 0x0000000500ed7308 */ /* 0x0007620000000800 */
[----:B------:R-:W-:Y:S02]  /*5d00*/  FFMA.FTZ R4, R25, c[0x0][0x2d0], -R3 ;  /* 0x0000b40019047a23 */ /* 0x000fe40000010803 */
[----:B---3--:R-:W-:-:S05]  /*5d10*/  FFMA.FTZ R5, R11, c[0x0][0x2d0], -R0 ;  /* 0x0000b4000b057a23 */ /* 0x008fca0000010800 */
[----:B------:R3:W-:Y:S01]  /*5d20*/  MUFU.EX2 R239, R5 ;  /* 0x0000000500ef7308 */ /* 0x0007e20000000800 */
[----:B------:R-:W-:Y:S01]  /*5d30*/  FSETP.NEU.FTZ.AND P0, PT, R72, -INF , PT ;  /* 0xff8000004800780b */ /* 0x000fe20003f1d000 */
[----:B---3--:R-:W-:-:S06]  /*5d40*/  FFMA.FTZ R5, R15, c[0x0][0x2d0], -R0 ;  /* 0x0000b4000f057a23 */ /* 0x008fcc0000010800 */
[----:B------:R3:W1:Y:S02]  /*5d50*/  MUFU.EX2 R240, R5 ;  /* 0x0000000500f07308 */ /* 0x0006640000000800 */
[----:B---3--:R-:W-:-:S06]  /*5d60*/  FFMA.FTZ R5, R24, c[0x0][0x2d0], -R3 ;  /* 0x0000b40018057a23 */ /* 0x008fcc0000010803 */
[----:B------:R3:W1:Y:S08]  /*5d70*/  MUFU.EX2 R231, R5 ;  /* 0x0000000500e77308 */ /* 0x0006700000000800 */
[----:B------:R1:W-:Y:S01]  /*5d80*/  MUFU.EX2 R230, R4 ;  /* 0x0000000400e67308 */ /* 0x0003e20000000800 */
[----:B---3--:R-:W-:-:S05]  /*5d90*/  FMUL.FTZ R5, R72, c[0x0][0x2d0] ;  /* 0x0000b40048057a20 */ /* 0x008fca0000410000 */
[----:B-1----:R-:W-:Y:S01]  /*5da0*/  FSEL R4, R5, RZ, P0 ;  /* 0x000000ff05047208 */ /* 0x002fe20000000000 */
[----:B------:R-:W-:-:S04]  /*5db0*/  FFMA.FTZ R5, R32, c[0x0][0x2d0], -R3 ;  /* 0x0000b40020057a23 */ /* 0x000fc80000010803 */
[----:B------:R1:W3:Y:S02]  /*5dc0*/  MUFU.EX2 R233, R5 ;  /* 0x0000000500e97308 */ /* 0x0002e40000000800 */
[----:B-1----:R-:W-:-:S06]  /*5dd0*/  FFMA.FTZ R5, R26, c[0x0][0x2d0], -R4 ;  /* 0x0000b4001a057a23 */ /* 0x002fcc0000010804 */
[----:B------:R1:W-:Y:S02]  /*5de0*/  MUFU.EX2 R227, R5 ;  /* 0x0000000500e37308 */ /* 0x0003e40000000800 */
[--C-:B-1----:R-:W-:Y:S01]  /*5df0*/  FFMA.FTZ R5, R27, c[0x0][0x2d0], -R4.reuse ;  /* 0x0000b4001b057a23 */ /* 0x102fe20000010804 */
[----:B--2---:R-:W-:Y:S01]  /*5e00*/  F2FP.PACK_AB R8, R241, R242 ;  /* 0x000000f2f108723e */ /* 0x004fe200000000ff */
[----:B------:R-:W1:Y:S04]  /*5e10*/  LDSM.16.MT88.4 R24, [R197+0x800] ;  /* 0x00080000c518783b */ /* 0x000e680000004200 */
[----:B------:R2:W1:Y:S02]  /*5e20*/  MUFU.EX2 R6, R5 ;  /* 0x0000000500067308 */ /* 0x0004640000000800 */
[----:B--2---:R-:W-:-:S06]  /*5e30*/  FFMA.FTZ R5, R33, c[0x0][0x2d0], -R4 ;  /* 0x0000b40021057a23 */ /* 0x004fcc0000010804 */
[----:B------:R2:W-:Y:S02]  /*5e40*/  MUFU.EX2 R7, R5 ;  /* 0x0000000500077308 */ /* 0x0005e40000000800 */
[----:B--2---:R-:W-:-:S06]  /*5e50*/  FFMA.FTZ R5, R37, c[0x0][0x2d0], -R4 ;  /* 0x0000b40025057a23 */ /* 0x004fcc0000010804 */
        /* <DEDUP_REMOVED lines=8> */
[----:B------:R2:W-:Y:S02]  /*5ee0*/  MUFU.EX2 R234, R5 ;  /* 0x0000000500ea7308 */ /* 0x0005e40000000800 */
[--C-:B--2---:R-:W-:Y:S01]  /*5ef0*/  FFMA.FTZ R5, R36, c[0x0][0x2d0], -R0.reuse ;  /* 0x0000b40024057a23 */ /* 0x104fe20000010800 */
[----:B----4-:R-:W-:Y:S01]  /*5f00*/  F2FP.PACK_AB R10, R245, R244 ;  /* 0x000000f4f50a723e */ /* 0x010fe200000000ff */
[----:B------:R-:W2:Y:S04]  /*5f10*/  LDSM.16.MT88.4 R36, [R201+0x800] ;  /* 0x00080000c924783b */ /* 0x000ea80000004200 */
[----:B------:R4:W-:Y:S02]  /*5f20*/  MUFU.EX2 R221, R5 ;  /* 0x0000000500dd7308 */ /* 0x0009e40000000800 */
[----:B----4-:R-:W-:-:S06]  /*5f30*/  FFMA.FTZ R5, R34, c[0x0][0x2d0], -R0 ;  /* 0x0000b40022057a23 */ /* 0x010fcc0000010800 */
[----:B------:R4:W1:Y:S02]  /*5f40*/  MUFU.EX2 R220, R5 ;  /* 0x0000000500dc7308 */ /* 0x0008640000000800 */
[--C-:B----4-:R-:W-:Y:S01]  /*5f50*/  FFMA.FTZ R5, R35, c[0x0][0x2d0], -R0.reuse ;  /* 0x0000b40023057a23 */ /* 0x110fe20000010800 */
[----:B-----5:R-:W-:Y:S01]  /*5f60*/  F2FP.PACK_AB R9, R237, R238 ;  /* 0x000000eeed09723e */ /* 0x020fe200000000ff */
[----:B------:R-:W-:Y:S04]  /*5f70*/  LDSM.16.MT88.4 R32, [R200+0x800] ;  /* 0x00080000c820783b */ /* 0x000fe80000004200 */
[----:B------:R4:W-:Y:S02]  /*5f80*/  MUFU.EX2 R226, R5 ;  /* 0x0000000500e27308 */ /* 0x0009e40000000800 */
[----:B----4-:R-:W-:-:S06]  /*5f90*/  FFMA.FTZ R5, R69, c[0x0][0x2d0], -R0 ;  /* 0x0000b40045057a23 */ /* 0x010fcc0000010800 */
[----:B------:R4:W5:Y:S02]  /*5fa0*/  MUFU.EX2 R225, R5 ;  /* 0x0000000500e17308 */ /* 0x0009640000000800 */
[----:B----4-:R-:W-:-:S06]  /*5fb0*/  FFMA.FTZ R5, R96, c[0x0][0x2d0], -R3 ;  /* 0x0000b40060057a23 */ /* 0x010fcc0000010803 */
[----:B------:R4:W-:Y:S02]  /*5fc0*/  MUFU.EX2 R215, R5 ;  /* 0x0000000500d77308 */ /* 0x0009e40000000800 */
[----:B----4-:R-:W-:-:S06]  /*5fd0*/  FFMA.FTZ R5, R97, c[0x0][0x2d0], -R3 ;  /* 0x0000b40061057a23 */ /* 0x010fcc0000010803 */
[----:B------:R4:W1:Y:S02]  /*5fe0*/  MUFU.EX2 R214, R5 ;  /* 0x0000000500d67308 */ /* 0x0008640000000800 */
[----:B----4-:R-:W-:-:S06]  /*5ff0*/  FFMA.FTZ R5, R98, c[0x0][0x2d0], -R3 ;  /* 0x0000b40062057a23 */ /* 0x010fcc0000010803 */
[----:B------:R4:W-:Y:S02]  /*6000*/  MUFU.EX2 R217, R5 ;  /* 0x0000000500d97308 */ /* 0x0009e40000000800 */
[----:B----4-:R-:W-:-:S06]  /*6010*/  FFMA.FTZ R5, R100, c[0x0][0x2d0], -R3 ;  /* 0x0000b40064057a23 */ /* 0x010fcc0000010803 */
[----:B------:R4:W-:Y:S02]  /*6020*/  MUFU.EX2 R212, R5 ;  /* 0x0000000500d47308 */ /* 0x0009e40000000800 */
[----:B----4-:R-:W-:-:S06]  /*6030*/  FFMA.FTZ R5, R99, c[0x0][0x2d0], -R4 ;  /* 0x0000b40063057a23 */ /* 0x010fcc0000010804 */
[----:B------:R4:W-:Y:S02]  /*6040*/  MUFU.EX2 R187, R5 ;  /* 0x0000000500bb7308 */ /* 0x0009e40000000800 */
[----:B----4-:R-:W-:-:S06]  /*6050*/  FFMA.FTZ R5, R110, c[0x0][0x2d0], -R4 ;  /* 0x0000b4006e057a23 */ /* 0x010fcc0000010804 */
[----:B------:R4:W1:Y:S02]  /*6060*/  MUFU.EX2 R185, R5 ;  /* 0x0000000500b97308 */ /* 0x0008640000000800 */
        /* <DEDUP_REMOVED lines=9> */
[----:B------:R4:W1:Y:S01]  /*6100*/  MUFU.EX2 R180, R5 ;  /* 0x0000000500b47308 */ /* 0x0008620000000800 */
[----:B------:R-:W-:Y:S02]  /*6110*/  F2FP.PACK_AB R11, R240, R239 ;  /* 0x000000eff00b723e */ /* 0x000fe400000000ff */
[----:B------:R-:W-:Y:S01]  /*6120*/  F2FP.PACK_AB R12, R231, R243 ;  /* 0x000000f3e70c723e */ /* 0x000fe200000000ff */
[----:B----4-:R-:W-:-:S04]  /*6130*/  FFMA.FTZ R5, R133, c[0x0][0x2d0], -R2 ;  /* 0x0000b40085057a23 */ /* 0x010fc80000010802 */
[----:B------:R4:W-:Y:S01]  /*6140*/  MUFU.EX2 R178, R5 ;  /* 0x0000000500b27308 */ /* 0x0009e20000000800 */
[----:B---3--:R-:W-:Y:S02]  /*6150*/  F2FP.PACK_AB R14, R233, R230 ;  /* 0x000000e6e90e723e */ /* 0x008fe400000000ff */
[----:B-1----:R-:W-:Y:S02]  /*6160*/  F2FP.PACK_AB R13, R6, R227 ;  /* 0x000000e3060d723e */ /* 0x002fe400000000ff */
[----:B------:R-:W-:Y:S01]  /*6170*/  F2FP.PACK_AB R15, R229, R7 ;  /* 0x00000007e50f723e */ /* 0x000fe200000000ff */
[----:B----4-:R-:W-:-:S04]  /*6180*/  FFMA.FTZ R5, R134, c[0x0][0x2d0], -R2 ;  /* 0x0000b40086057a23 */ /* 0x010fc80000010802 */
[----:B------:R1:W-:Y:S01]  /*6190*/  MUFU.EX2 R177, R5 ;  /* 0x0000000500b17308 */ /* 0x0003e20000000800 */
[----:B------:R-:W-:Y:S01]  /*61a0*/  HMMA.16816.F32 R84, R8, R16, RZ ;  /* 0x000000100854723c */ /* 0x000fe200000018ff */
[----:B-1----:R-:W-:-:S06]  /*61b0*/  FFMA.FTZ R5, R109, c[0x0][0x2d0], -R0 ;  /* 0x0000b4006d057a23 */ /* 0x002fcc0000010800 */
[----:B------:R1:W-:Y:S01]  /*61c0*/  MUFU.EX2 R176, R5 ;  /* 0x0000000500b07308 */ /* 0x0003e20000000800 */
[----:B------:R-:W-:Y:S08]  /*61d0*/  HMMA.16816.F32 R64, R8, R18, RZ ;  /* 0x000000120840723c */ /* 0x000ff000000018ff */
[----:B------:R-:W-:Y:S01]  /*61e0*/  HMMA.16816.F32 R92, R12, R16, RZ ;  /* 0x000000100c5c723c */ /* 0x000fe200000018ff */
[----:B-1----:R-:W-:-:S07]  /*61f0*/  FFMA.FTZ R5, R108, c[0x0][0x2d0], -R0 ;  /* 0x0000b4006c057a23 */ /* 0x002fce0000010800 */
[----:B------:R-:W-:Y:S01]  /*6200*/  HMMA.16816.F32 R112, R12, R18, RZ ;  /* 0x000000120c70723c */ /* 0x000fe200000018ff */
[----:B------:R-:W1:Y:S01]  /*6210*/  LDSM.16.MT88.4 R16, [R198+0x800] ;  /* 0x00080000c610783b */ /* 0x000e620000004200 */
[----:B------:R3:W4:Y:S02]  /*6220*/  MUFU.EX2 R175, R5 ;  /* 0x0000000500af7308 */ /* 0x0007240000000800 */
[----:B---3--:R-:W-:-:S06]  /*6230*/  FFMA.FTZ R5, R111, c[0x0][0x2d0], -R0 ;  /* 0x0000b4006f057a23 */ /* 0x008fcc0000010800 */
[----:B------:R3:W-:Y:S01]  /*6240*/  MUFU.EX2 R174, R5 ;  /* 0x0000000500ae7308 */ /* 0x0007e20000000800 */
[----:B------:R-:W-:Y:S01]  /*6250*/  HMMA.16816.F32 R80, R8, R20, RZ ;  /* 0x000000140850723c */ /* 0x000fe200000018ff */
[----:B---3--:R-:W-:-:S06]  /*6260*/  FFMA.FTZ R5, R128, c[0x0][0x2d0], -R0 ;  /* 0x0000b40080057a23 */ /* 0x008fcc0000010800 */
[----:B------:R3:W1:Y:S01]  /*6270*/  MUFU.EX2 R173, R5 ;  /* 0x0000000500ad7308 */ /* 0x0006620000000800 */
[C---:B------:R-:W-:Y:S08]  /*6280*/  HMMA.16816.F32 R56, R8.reuse, R28, RZ ;  /* 0x0000001c0838723c */ /* 0x040ff000000018ff */
[----:B------:R-:W-:Y:S01]  /*6290*/  HMMA.16816.F32 R48, R8, R40, RZ ;  /* 0x000000280830723c */ /* 0x000fe200000018ff */
[----:B---3--:R-:W-:-:S07]  /*62a0*/  FFMA.FTZ R5, R139, c[0x0][0x2d0], -R3 ;  /* 0x0000b4008b057a23 */ /* 0x008fce0000010803 */
[C---:B------:R-:W-:Y:S01]  /*62b0*/  HMMA.16816.F32 R60, R8.reuse, R22, RZ ;  /* 0x00000016083c723c */ /* 0x040fe200000018ff */
[----:B------:R3:W1:Y:S07]  /*62c0*/  MUFU.EX2 R169, R5 ;  /* 0x0000000500a97308 */ /* 0x00066e0000000800 */
[C---:B------:R-:W-:Y:S08]  /*62d0*/  HMMA.16816.F32 R52, R8.reuse, R30, RZ ;  /* 0x0000001e0834723c */ /* 0x040ff000000018ff */
[----:B------:R-:W-:Y:S01]  /*62e0*/  HMMA.16816.F32 R44, R8, R42, RZ ;  /* 0x0000002a082c723c */ /* 0x000fe200000018ff */
[----:B---3--:R-:W-:-:S04]  /*62f0*/  FFMA.FTZ R5, R140, c[0x0][0x2d0], -R3 ;  /* 0x0000b4008c057a23 */ /* 0x008fc80000010803 */
[----:B------:R3:W-:Y:S03]  /*6300*/  MUFU.EX2 R168, R5 ;  /* 0x0000000500a87308 */ /* 0x0007e60000000800 */
[----:B------:R-:W-:Y:S01]  /*6310*/  HMMA.16816.F32 R88, R12, R20, RZ ;  /* 0x000000140c58723c */ /* 0x000fe200000018ff */
[----:B------:R-:W-:-:S07]  /*6320*/  F2FP.PACK_AB R8, R236, R232 ;  /* 0x000000e8ec08723e */ /* 0x000fce00000000ff */
[----:B------:R-:W-:Y:S01]  /*6330*/  HMMA.16816.F32 R120, R12, R22, RZ ;  /* 0x000000160c78723c */ /* 0x000fe200000018ff */
[----:B---3--:R-:W-:-:S07]  /*6340*/  FFMA.FTZ R5, R141, c[0x0][0x2d0], -R3 ;  /* 0x0000b4008d057a23 */ /* 0x008fce0000010803 */
[----:B------:R-:W-:Y:S01]  /*6350*/  HMMA.16816.F32 R20, R12, R40, RZ ;  /* 0x000000280c14723c */ /* 0x000fe200000018ff */
[----:B------:R3:W-:Y:S01]  /*6360*/  MUFU.EX2 R167, R5 ;  /* 0x0000000500a77308 */ /* 0x0007e20000000800 */
[----:B------:R-:W-:Y:S02]  /*6370*/  F2FP.PACK_AB R9, R220, R221 ;  /* 0x000000dddc09723e */ /* 0x000fe400000000ff */
[----:B------:R-:W-:Y:S02]  /*6380*/  F2FP.PACK_AB R10, R234, R235 ;  /* 0x000000ebea0a723e */ /* 0x000fe400000000ff */
[----:B-----5:R-:W-:Y:S01]  /*6390*/  F2FP.PACK_AB R11, R225, R226 ;  /* 0x000000e2e10b723e */ /* 0x020fe200000000ff */
[----:B---3--:R-:W-:-:S04]  /*63a0*/  FFMA.FTZ R5, R142, c[0x0][0x2d0], -R3 ;  /* 0x0000b4008e057a23 */ /* 0x008fc80000010803 */
[----:B------:R3:W-:Y:S02]  /*63b0*/  MUFU.EX2 R166, R5 ;  /* 0x0000000500a67308 */ /* 0x0007e40000000800 */
[----:B------:R-:W-:Y:S01]  /*63c0*/  HMMA.16816.F32 R116, R8, R24, R84 ;  /* 0x000000180874723c */ /* 0x000fe20000001854 */
[----:B---3--:R-:W-:-:S05]  /*63d0*/  FFMA.FTZ R5, R131, c[0x0][0x2d0], -R4 ;  /* 0x0000b40083057a23 */ /* 0x008fca0000010804 */
[----:B------:R3:W-:Y:S02]  /*63e0*/  MUFU.EX2 R165, R5 ;  /* 0x0000000500a57308 */ /* 0x0007e40000000800 */
[C---:B--2---:R-:W-:Y:S08]  /*63f0*/  HMMA.16816.F32 R100, R8.reuse, R36, R80 ;  /* 0x000000240864723c */ /* 0x044ff00000001850 */
[----:B-1----:R-:W-:Y:S01]  /*6400*/  HMMA.16816.F32 R96, R8, R16, R56 ;  /* 0x000000100860723c */ /* 0x002fe20000001838 */
[----:B---3--:R-:W-:-:S07]  /*6410*/  FFMA.FTZ R5, R136, c[0x0][0x2d0], -R4 ;  /* 0x0000b40088057a23 */ /* 0x008fce0000010804 */
[C---:B------:R-:W-:Y:S01]  /*6420*/  HMMA.16816.F32 R84, R8.reuse, R32, R48 ;  /* 0x000000200854723c */ /* 0x040fe20000001830 */
[----:B------:R1:W2:Y:S07]  /*6430*/  MUFU.EX2 R164, R5 ;  /* 0x0000000500a47308 */ /* 0x0002ae0000000800 */
[C---:B------:R-:W-:Y:S08]  /*6440*/  HMMA.16816.F32 R80, R8.reuse, R26, R64 ;  /* 0x0000001a0850723c */ /* 0x040ff00000001840 */
[----:B------:R-:W-:Y:S01]  /*6450*/  HMMA.16816.F32 R60, R8, R38, R60 ;  /* 0x00000026083c723c */ /* 0x000fe2000000183c */
[----:B-1----:R-:W-:-:S07]  /*6460*/  FFMA.FTZ R5, R137, c[0x0][0x2d0], -R4 ;  /* 0x0000b40089057a23 */ /* 0x002fce0000010804 */
[C---:B------:R-:W-:Y:S01]  /*6470*/  HMMA.16816.F32 R56, R8.reuse, R18, R52 ;  /* 0x000000120838723c */ /* 0x040fe20000001834 */
[----:B------:R1:W-:Y:S07]  /*6480*/  MUFU.EX2 R162, R5 ;  /* 0x0000000500a27308 */ /* 0x0003ee0000000800 */
[----:B------:R-:W-:Y:S07]  /*6490*/  HMMA.16816.F32 R44, R8, R34, R44 ;  /* 0x00000022082c723c */ /* 0x000fee000000182c */
[----:B------:R-:W-:-:S02]  /*64a0*/  F2FP.PACK_AB R8, R214, R215 ;  /* 0x000000d7d608723e */ /* 0x000fc400000000ff */
[----:B------:R-:W-:Y:S02]  /*64b0*/  F2FP.PACK_AB R9, R185, R187 ;  /* 0x000000bbb909723e */ /* 0x000fe400000000ff */
[----:B------:R-:W-:Y:S02]  /*64c0*/  F2FP.PACK_AB R10, R212, R217 ;  /* 0x000000d9d40a723e */ /* 0x000fe400000000ff */
[----:B------:R-:W-:Y:S01]  /*64d0*/  F2FP.PACK_AB R11, R184, R186 ;  /* 0x000000bab80b723e */ /* 0x000fe200000000ff */
[----:B-1----:R-:W-:Y:S01]  /*64e0*/  FFMA.FTZ R5, R138, c[0x0][0x2d0], -R4 ;  /* 0x0000b4008a057a23 */ /* 0x002fe20000010804 */
[----:B------:R-:W-:Y:S03]  /*64f0*/  HMMA.16816.F32 R104, R12, R42, RZ ;  /* 0x0000002a0c68723c */ /* 0x000fe600000018ff */
[----:B------:R1:W3:Y:S05]  /*6500*/  MUFU.EX2 R161, R5 ;  /* 0x0000000500a17308 */ /* 0x0002ea0000000800 */
[C---:B------:R-:W-:Y:S08]  /*6510*/  HMMA.16816.F32 R52, R8.reuse, R24, R92 ;  /* 0x000000180834723c */ /* 0x040ff0000000185c */
[----:B------:R-:W-:Y:S01]  /*6520*/  HMMA.16816.F32 R40, R8, R26, R112 ;  /* 0x0000001a0828723c */ /* 0x000fe20000001870 */
[----:B-1----:R-:W-:-:S07]  /*6530*/  FFMA.FTZ R5, R148, c[0x0][0x2d0], -R3 ;  /* 0x0000b40094057a23 */ /* 0x002fce0000010803 */
[C---:B------:R-:W-:Y:S01]  /*6540*/  HMMA.16816.F32 R48, R8.reuse, R36, R88 ;  /* 0x000000240830723c */ /* 0x040fe20000001858 */
[----:B------:R1:W-:Y:S07]  /*6550*/  MUFU.EX2 R163, R5 ;  /* 0x0000000500a37308 */ /* 0x0003ee0000000800 */
[----:B------:R-:W-:Y:S01]  /*6560*/  HMMA.16816.F32 R24, R8, R38, R120 ;  /* 0x000000260818723c */ /* 0x000fe20000001878 */
[----:B------:R-:W5:Y:S07]  /*6570*/  LDSM.16.MT88.4 R36, [R200+0x1000] ;  /* 0x00100000c824783b */ /* 0x000f6e0000004200 */
[----:B------:R-:W-:Y:S01]  /*6580*/  HMMA.16816.F32 R76, R12, R28, RZ ;  /* 0x0000001c0c4c723c */ /* 0x000fe200000018ff */
[----:B-1----:R-:W-:-:S07]  /*6590*/  FFMA.FTZ R5, R149, c[0x0][0x2d0], -R3 ;  /* 0x0000b40095057a23 */ /* 0x002fce0000010803 */
[----:B------:R-:W-:Y:S01]  /*65a0*/  HMMA.16816.F32 R124, R12, R30, RZ ;  /* 0x0000001e0c7c723c */ /* 0x000fe200000018ff */
[----:B------:R-:W1:Y:S04]  /*65b0*/  LDSM.16.MT88.4 R12, [R197+0x1000] ;  /* 0x00100000c50c783b */ /* 0x000e680000004200 */
[----:B------:R-:W-:Y:S03]  /*65c0*/  LDSM.16.MT88.4 R28, [R198+0x1000] ;  /* 0x00100000c61c783b */ /* 0x000fe60000004200 */
[----:B------:R-:W-:Y:S01]  /*65d0*/  HMMA.16816.F32 R132, R8, R32, R20 ;  /* 0x000000200884723c */ /* 0x000fe20000001814 */
[----:B------:R-:W1:Y:S01]  /*65e0*/  LDSM.16.MT88.4 R20, [R201+0x1000] ;  /* 0x00100000c914783b */ /* 0x000e620000004200 */
[----:B------:R2:W-:Y:S02]  /*65f0*/  MUFU.EX2 R160, R5 ;  /* 0x0000000500a07308 */ /* 0x0005e40000000800 */
[----:B--2---:R-:W-:-:S06]  /*6600*/  FFMA.FTZ R5, R150, c[0x0][0x2d0], -R2 ;  /* 0x0000b40096057a23 */ /* 0x004fcc0000010802 */
[----:B------:R2:W-:Y:S01]  /*6610*/  MUFU.EX2 R159, R5 ;  /* 0x00000005009f7308 */ /* 0x0005e20000000800 */
[----:B------:R-:W-:Y:S01]  /*6620*/  HMMA.16816.F32 R76, R8, R16, R76 ;  /* 0x00000010084c723c */ /* 0x000fe2000000184c */
[----:B--2---:R-:W-:-:S06]  /*6630*/  FFMA.FTZ R5, R152, c[0x0][0x2d0], -R2 ;  /* 0x0000b40098057a23 */ /* 0x004fcc0000010802 */
[----:B------:R2:W1:Y:S01]  /*6640*/  MUFU.EX2 R158, R5 ;  /* 0x00000005009e7308 */ /* 0x0004620000000800 */
[----:B------:R-:W-:Y:S01]  /*6650*/  HMMA.16816.F32 R16, R8, R18, R124 ;  /* 0x000000120810723c */ /* 0x000fe2000000187c */
[----:B--2---:R-:W-:-:S06]  /*6660*/  FFMA.FTZ R5, R153, c[0x0][0x2d0], -R2 ;  /* 0x0000b40099057a23 */ /* 0x004fcc0000010802 */
[----:B------:R2:W-:Y:S01]  /*6670*/  MUFU.EX2 R157, R5 ;  /* 0x00000005009d7308 */ /* 0x0005e20000000800 */
[----:B------:R-:W-:Y:S01]  /*6680*/  HMMA.16816.F32 R64, R8, R34, R104 ;  /* 0x000000220840723c */ /* 0x000fe20000001868 */
[----:B--2---:R-:W-:-:S06]  /*6690*/  FFMA.FTZ R5, R154, c[0x0][0x2d0], -R2 ;  /* 0x0000b4009a057a23 */ /* 0x004fcc0000010802 */
[----:B------:R2:W-:Y:S01]  /*66a0*/  MUFU.EX2 R156, R5 ;  /* 0x00000005009c7308 */ /* 0x0005e20000000800 */
[----:B------:R-:W-:Y:S02]  /*66b0*/  F2FP.PACK_AB R8, R180, R179 ;  /* 0x000000b3b408723e */ /* 0x000fe400000000ff */
[----:B----4-:R-:W-:Y:S02]  /*66c0*/  F2FP.PACK_AB R9, R175, R176 ;  /* 0x000000b0af09723e */ /* 0x010fe400000000ff */
[----:B------:R-:W-:Y:S02]  /*66d0*/  F2FP.PACK_AB R10, R177, R178 ;  /* 0x000000b2b10a723e */ /* 0x000fe400000000ff */
[----:B------:R-:W-:Y:S01]  /*66e0*/  F2FP.PACK_AB R11, R173, R174 ;  /* 0x000000aead0b723e */ /* 0x000fe200000000ff */
[----:B--2---:R-:W-:-:S04]  /*66f0*/  FFMA.FTZ R5, R144, c[0x0][0x2d0], -R0 ;  /* 0x0000b40090057a23 */ /* 0x004fc80000010800 */
[----:B------:R2:W-:Y:S02]  /*6700*/  MUFU.EX2 R155, R5 ;  /* 0x00000005009b7308 */ /* 0x0005e40000000800 */
[C---:B-----5:R-:W-:Y:S08]  /*6710*/  HMMA.16816.F32 R140, R8.reuse, R36, R84 ;  /* 0x00000024088c723c */ /* 0x060ff00000001854 */
[----:B-1----:R-:W-:Y:S01]  /*6720*/  HMMA.16816.F32 R88, R8, R14, R80 ;  /* 0x0000000e0858723c */ /* 0x002fe20000001850 */
[----:B--2---:R-:W-:-:S07]  /*6730*/  FFMA.FTZ R5, R146, c[0x0][0x2d0], -R0 ;  /* 0x0000b40092057a23 */ /* 0x004fce0000010800 */
[C---:B------:R-:W-:Y:S01]  /*6740*/  HMMA.16816.F32 R84, R8.reuse, R22, R60 ;  /* 0x000000160854723c */ /* 0x040fe2000000183c */
[----:B------:R1:W2:Y:S07]  /*6750*/  MUFU.EX2 R154, R5 ;  /* 0x00000005009a7308 */ /* 0x0002ae0000000800 */
[C---:B------:R-:W-:Y:S01]  /*6760*/  HMMA.16816.F32 R92, R8.reuse, R12, R116 ;  /* 0x0000000c085c723c */ /* 0x040fe20000001874 */
[----:B------:R-:W-:Y:S07]  /*6770*/  LDSM.16.MT88.4 R116, [R201+0x2000] ;  /* 0x00200000c974783b */ /* 0x000fee0000004200 */
[----:B------:R-:W-:Y:S01]  /*6780*/  HMMA.16816.F32 R100, R8, R20, R100 ;  /* 0x000000140864723c */ /* 0x000fe20000001864 */
[----:B-1----:R-:W-:-:S04]  /*6790*/  FFMA.FTZ R5, R145, c[0x0][0x2d0], -R0 ;  /* 0x0000b40091057a23 */ /* 0x002fc80000010800 */
[----:B------:R1:W-:Y:S03]  /*67a0*/  MUFU.EX2 R152, R5 ;  /* 0x0000000500987308 */ /* 0x0003e60000000800 */
[C---:B------:R-:W-:Y:S08]  /*67b0*/  HMMA.16816.F32 R96, R8.reuse, R28, R96 ;  /* 0x0000001c0860723c */ /* 0x040ff00000001860 */
[C---:B------:R-:W-:Y:S08]  /*67c0*/  HMMA.16816.F32 R80, R8.reuse, R30, R56 ;  /* 0x0000001e0850723c */ /* 0x040ff00000001838 */
[----:B------:R-:W-:Y:S01]  /*67d0*/  HMMA.16816.F32 R60, R8, R38, R44 ;  /* 0x00000026083c723c */ /* 0x000fe2000000182c */
[----:B-1----:R-:W-:-:S06]  /*67e0*/  FFMA.FTZ R5, R147, c[0x0][0x2d0], -R0 ;  /* 0x0000b40093057a23 */ /* 0x002fcc0000010800 */
[----:B------:R-:W-:Y:S02]  /*67f0*/  F2FP.PACK_AB R8, R169, R181 ;  /* 0x000000b5a908723e */ /* 0x000fe400000000ff */
[----:B------:R-:W-:Y:S02]  /*6800*/  F2FP.PACK_AB R9, R164, R165 ;  /* 0x000000a5a409723e */ /* 0x000fe400000000ff */
[----:B------:R-:W-:Y:S02]  /*6810*/  F2FP.PACK_AB R10, R167, R168 ;  /* 0x000000a8a70a723e */ /* 0x000fe400000000ff */
[----:B---3--:R-:W-:Y:S01]  /*6820*/  F2FP.PACK_AB R11, R161, R162 ;  /* 0x000000a2a10b723e */ /* 0x008fe200000000ff */
[----:B------:R1:W3:Y:S06]  /*6830*/  MUFU.EX2 R153, R5 ;  /* 0x0000000500997308 */ /* 0x0002ec0000000800 */
[C---:B------:R-:W-:Y:S08]  /*6840*/  HMMA.16816.F32 R56, R8.reuse, R12, R52 ;  /* 0x0000000c0838723c */ /* 0x040ff00000001834 */
[----:B------:R-:W-:Y:S01]  /*6850*/  HMMA.16816.F32 R52, R8, R14, R40 ;  /* 0x0000000e0834723c */ /* 0x000fe20000001828 */
[----:B------:R-:W-:Y:S01]  /*6860*/  LDSM.16.MT88.4 R12, [R200+0x1800] ;  /* 0x00180000c80c783b */ /* 0x000fe20000004200 */
[----:B-1----:R-:W-:-:S06]  /*6870*/  FFMA.FTZ R5, R182, c[0x0][0x2d0], -R3 ;  /* 0x0000b400b6057a23 */ /* 0x002fcc0000010803 */
[C---:B------:R-:W-:Y:S01]  /*6880*/  HMMA.16816.F32 R40, R8.reuse, R28, R76 ;  /* 0x0000001c0828723c */ /* 0x040fe2000000184c */
[----:B------:R1:W-:Y:S07]  /*6890*/  MUFU.EX2 R79, R5 ;  /* 0x00000005004f7308 */ /* 0x0003ee0000000800 */
[----:B------:R-:W-:Y:S01]  /*68a0*/  HMMA.16816.F32 R48, R8, R20, R48 ;  /* 0x000000140830723c */ /* 0x000fe20000001830 */
[----:B-1----:R-:W-:-:S04]  /*68b0*/  FFMA.FTZ R5, R183, c[0x0][0x2d0], -R3 ;  /* 0x0000b400b7057a23 */ /* 0x002fc80000010803 */
[----:B------:R1:W-:Y:S03]  /*68c0*/  MUFU.EX2 R78, R5 ;  /* 0x00000005004e7308 */ /* 0x0003e60000000800 */
[C---:B------:R-:W-:Y:S01]  /*68d0*/  HMMA.16816.F32 R32, R8.reuse, R22, R24 ;  /* 0x000000160820723c */ /* 0x040fe20000001818 */
[----:B------:R-:W4:Y:S04]  /*68e0*/  LDSM.16.MT88.4 R24, [R197+0x1800] ;  /* 0x00180000c518783b */ /* 0x000f280000004200 */
[----:B------:R-:W5:Y:S03]  /*68f0*/  LDSM.16.MT88.4 R20, [R201+0x1800] ;  /* 0x00180000c914783b */ /* 0x000f660000004200 */
[----:B------:R-:W-:Y:S01]  /*6900*/  HMMA.16816.F32 R28, R8, R30, R16 ;  /* 0x0000001e081c723c */ /* 0x000fe20000001810 */
[----:B------:R-:W2:Y:S01]  /*6910*/  LDSM.16.MT88.4 R16, [R198+0x1800] ;  /* 0x00180000c610783b */ /* 0x000ea20000004200 */
[----:B-1----:R-:W-:-:S04]  /*6920*/  FFMA.FTZ R5, R190, c[0x0][0x2d0], -R3 ;  /* 0x0000b400be057a23 */ /* 0x002fc80000010803 */
[----:B------:R1:W-:Y:S02]  /*6930*/  MUFU.EX2 R76, R5 ;  /* 0x00000005004c7308 */ /* 0x0003e40000000800 */
[----:B-1----:R-:W-:-:S06]  /*6940*/  FFMA.FTZ R5, R194, c[0x0][0x2d0], -R3 ;  /* 0x0000b400c2057a23 */ /* 0x002fcc0000010803 */
[----:B------:R1:W-:Y:S02]  /*6950*/  MUFU.EX2 R77, R5 ;  /* 0x00000005004d7308 */ /* 0x0003e40000000800 */
[----:B-1----:R-:W-:-:S06]  /*6960*/  FFMA.FTZ R5, R151, c[0x0][0x2d0], -R4 ;  /* 0x0000b40097057a23 */ /* 0x002fcc0000010804 */
[----:B------:R1:W-:Y:S01]  /*6970*/  MUFU.EX2 R74, R5 ;  /* 0x00000005004a7308 */ /* 0x0003e20000000800 */
[----:B------:R-:W-:Y:S01]  /*6980*/  HMMA.16816.F32 R44, R8, R36, R132 ;  /* 0x00000024082c723c */ /* 0x000fe20000001884 */
[----:B------:R-:W-:Y:S01]  /*6990*/  FFMA.FTZ R3, R224, c[0x0][0x2d0], -R3 ;  /* 0x0000b400e0037a23 */ /* 0x000fe20000010803 */
[----:B------:R-:W-:Y:S01]  /*69a0*/  LDSM.16.MT88.4 R132, [R198+0x2000] ;  /* 0x00200000c684783b */ /* 0x000fe20000004200 */
[----:B-1----:R-:W-:-:S04]  /*69b0*/  FFMA.FTZ R5, R170, c[0x0][0x2d0], -R4 ;  /* 0x0000b400aa057a23 */ /* 0x002fc80000010804 */
[----:B------:R1:W1:Y:S01]  /*69c0*/  MUFU.EX2 R69, R5 ;  /* 0x0000000500457308 */ /* 0x0002620000000800 */
[----:B------:R-:W-:Y:S01]  /*69d0*/  HMMA.16816.F32 R36, R8, R38, R64 ;  /* 0x000000260824723c */ /* 0x000fe20000001840 */
[----:B-1----:R-:W-:-:S06]  /*69e0*/  FFMA.FTZ R5, R171, c[0x0][0x2d0], -R4 ;  /* 0x0000b400ab057a23 */ /* 0x002fcc0000010804 */
[----:B------:R1:W-:Y:S01]  /*69f0*/  MUFU.EX2 R68, R5 ;  /* 0x0000000500447308 */ /* 0x0003e20000000800 */
[----:B------:R-:W-:Y:S02]  /*6a00*/  F2FP.PACK_AB R8, R158, R159 ;  /* 0x0000009f9e08723e */ /* 0x000fe400000000ff */
[----:B--2---:R-:W-:Y:S01]  /*6a10*/  F2FP.PACK_AB R9, R154, R155 ;  /* 0x0000009b9a09723e */ /* 0x004fe200000000ff */
[----:B-1----:R-:W-:-:S04]  /*6a20*/  FFMA.FTZ R5, R172, c[0x0][0x2d0], -R4 ;  /* 0x0000b400ac057a23 */ /* 0x002fc80000010804 */
[----:B------:R-:W1:Y:S01]  /*6a30*/  MUFU.EX2 R67, R5 ;  /* 0x0000000500437308 */ /* 0x000e620000000800 */
[----:B------:R-:W-:Y:S02]  /*6a40*/  F2FP.PACK_AB R10, R156, R157 ;  /* 0x0000009d9c0a723e */ /* 0x000fe400000000ff */
[----:B---3--:R-:W-:-:S05]  /*6a50*/  F2FP.PACK_AB R11, R153, R152 ;  /* 0x00000098990b723e */ /* 0x008fca00000000ff */
[----:B------:R2:W-:Y:S02]  /*6a60*/  MUFU.EX2 R75, R3 ;  /* 0x00000003004b7308 */ /* 0x0005e40000000800 */
[C---:B----4-:R-:W-:Y:S08]  /*6a70*/  HMMA.16816.F32 R92, R8.reuse, R24, R92 ;  /* 0x00000018085c723c */ /* 0x050ff0000000185c */
[----:B------:R-:W-:Y:S01]  /*6a80*/  HMMA.16816.F32 R88, R8, R26, R88 ;  /* 0x0000001a0858723c */ /* 0x000fe20000001858 */
[----:B--2---:R-:W-:-:S07]  /*6a90*/  FFMA.FTZ R3, R219, c[0x0][0x2d0], -R2 ;  /* 0x0000b400db037a23 */ /* 0x004fce0000010802 */
[C---:B-----5:R-:W-:Y:S01]  /*6aa0*/  HMMA.16816.F32 R108, R8.reuse, R20, R100 ;  /* 0x00000014086c723c */ /* 0x060fe20000001864 */
[----:B------:R-:W2:Y:S01]  /*6ab0*/  LDSM.16.MT88.4 R100, [R197+0x2000] ;  /* 0x00200000c564783b */ /* 0x000ea20000004200 */
[----:B------:R3:W-:Y:S06]  /*6ac0*/  MUFU.EX2 R64, R3 ;  /* 0x0000000300407308 */ /* 0x0007ec0000000800 */
[C---:B------:R-:W-:Y:S08]  /*6ad0*/  HMMA.16816.F32 R84, R8.reuse, R22, R84 ;  /* 0x000000160854723c */ /* 0x040ff00000001854 */
[----:B------:R-:W-:Y:S01]  /*6ae0*/  HMMA.16816.F32 R124, R8, R16, R96 ;  /* 0x00000010087c723c */ /* 0x000fe20000001860 */
[----:B---3--:R-:W-:-:S07]  /*6af0*/  FFMA.FTZ R3, R222, c[0x0][0x2d0], -R2 ;  /* 0x0000b400de037a23 */ /* 0x008fce0000010802 */
[C---:B------:R-:W-:Y:S01]  /*6b00*/  HMMA.16816.F32 R80, R8.reuse, R18, R80 ;  /* 0x000000120850723c */ /* 0x040fe20000001850 */
[----:B------:R3:W-:Y:S07]  /*6b10*/  MUFU.EX2 R66, R3 ;  /* 0x0000000300427308 */ /* 0x0007ee0000000800 */
[C---:B------:R-:W-:Y:S08]  /*6b20*/  HMMA.16816.F32 R140, R8.reuse, R12, R140 ;  /* 0x0000000c088c723c */ /* 0x040ff0000000188c */
[----:B------:R-:W-:Y:S01]  /*6b30*/  HMMA.16816.F32 R60, R8, R14, R60 ;  /* 0x0000000e083c723c */ /* 0x000fe2000000183c */
[----:B---3--:R-:W-:-:S02]  /*6b40*/  FFMA.FTZ R3, R223, c[0x0][0x2d0], -R2 ;  /* 0x0000b400df037a23 */ /* 0x008fc40000010802 */
[----:B------:R-:W-:-:S04]  /*6b50*/  FFMA.FTZ R2, R228, c[0x0][0x2d0], -R2 ;  /* 0x0000b400e4027a23 */ /* 0x000fc80000010802 */
[----:B------:R-:W-:Y:S02]  /*6b60*/  F2FP.PACK_AB R8, R163, R166 ;  /* 0x000000a6a308723e */ /* 0x000fe400000000ff */
[----:B------:R-:W-:Y:S02]  /*6b70*/  F2FP.PACK_AB R9, R69, R74 ;  /* 0x0000004a4509723e */ /* 0x000fe400000000ff */
[----:B------:R-:W-:Y:S02]  /*6b80*/  F2FP.PACK_AB R10, R79, R160 ;  /* 0x000000a04f0a723e */ /* 0x000fe400000000ff */
[----:B-1----:R-:W-:-:S07]  /*6b90*/  F2FP.PACK_AB R11, R67, R68 ;  /* 0x00000044430b723e */ /* 0x002fce00000000ff */
[C---:B------:R-:W-:Y:S01]  /*6ba0*/  HMMA.16816.F32 R56, R8.reuse, R24, R56 ;  /* 0x000000180838723c */ /* 0x040fe20000001838 */
[----:B------:R1:W-:Y:S07]  /*6bb0*/  MUFU.EX2 R25, R2 ;  /* 0x0000000200197308 */ /* 0x0003ee0000000800 */
[----:B------:R-:W-:Y:S01]  /*6bc0*/  HMMA.16816.F32 R32, R8, R22, R32 ;  /* 0x000000160820723c */ /* 0x000fe20000001820 */
[----:B-1----:R-:W-:-:S04]  /*6bd0*/  FFMA.FTZ R2, R188, c[0x0][0x2d0], -R0 ;  /* 0x0000b400bc027a23 */ /* 0x002fc80000010800 */
[----:B------:R1:W-:Y:S03]  /*6be0*/  MUFU.EX2 R24, R2 ;  /* 0x0000000200187308 */ /* 0x0003e60000000800 */
[----:B------:R-:W-:Y:S01]  /*6bf0*/  HMMA.16816.F32 R48, R8, R20, R48 ;  /* 0x000000140830723c */ /* 0x000fe20000001830 */
[----:B-1----:R-:W-:-:S04]  /*6c00*/  FFMA.FTZ R2, R189, c[0x0][0x2d0], -R0 ;  /* 0x0000b400bd027a23 */ /* 0x002fc80000010800 */
[----:B------:R1:W-:Y:S03]  /*6c10*/  MUFU.EX2 R22, R2 ;  /* 0x0000000200167308 */ /* 0x0003e60000000800 */
[----:B------:R-:W-:Y:S01]  /*6c20*/  HMMA.16816.F32 R44, R8, R12, R44 ;  /* 0x0000000c082c723c */ /* 0x000fe2000000182c */
[--C-:B-1----:R-:W-:Y:S02]  /*6c30*/  FFMA.FTZ R2, R191, c[0x0][0x2d0], -R0.reuse ;  /* 0x0000b400bf027a23 */ /* 0x102fe40000010800 */
[----:B------:R-:W-:-:S04]  /*6c40*/  FFMA.FTZ R0, R195, c[0x0][0x2d0], -R0 ;  /* 0x0000b400c3007a23 */ /* 0x000fc80000010800 */
[----:B------:R1:W-:Y:S01]  /*6c50*/  MUFU.EX2 R20, R0 ;  /* 0x0000000000147308 */ /* 0x0003e20000000800 */
[----:B------:R-:W-:Y:S01]  /*6c60*/  HMMA.16816.F32 R52, R8, R26, R52 ;  /* 0x0000001a0834723c */ /* 0x000fe20000001834 */
[----:B-1----:R-:W-:-:S06]  /*6c70*/  FFMA.FTZ R0, R193, c[0x0][0x2d0], -R4 ;  /* 0x0000b400c1007a23 */ /* 0x002fcc0000010804 */
[----:B------:R1:W3:Y:S01]  /*6c80*/  MUFU.EX2 R12, R0 ;  /* 0x00000000000c7308 */ /* 0x0002e20000000800 */
[C---:B------:R-:W-:Y:S08]  /*6c90*/  HMMA.16816.F32 R40, R8.reuse, R16, R40 ;  /* 0x000000100828723c */ /* 0x040ff00000001828 */
[----:B------:R-:W-:Y:S01]  /*6ca0*/  HMMA.16816.F32 R28, R8, R18, R28 ;  /* 0x00000012081c723c */ /* 0x000fe2000000181c */
[----:B------:R4:W-:Y:S01]  /*6cb0*/  MUFU.EX2 R21, R2 ;  /* 0x0000000200157308 */ /* 0x0009e20000000800 */
[----:B------:R-:W5:Y:S01]  /*6cc0*/  LDSM.16.MT88.4 R16, [R200+0x2000] ;  /* 0x00200000c810783b */ /* 0x000f620000004200 */
[----:B-1----:R-:W-:-:S05]  /*6cd0*/  FFMA.FTZ R0, R192, c[0x0][0x2d0], -R4 ;  /* 0x0000b400c0007a23 */ /* 0x002fca0000010804 */
[----:B------:R-:W-:Y:S01]  /*6ce0*/  HMMA.16816.F32 R36, R8, R14, R36 ;  /* 0x0000000e0824723c */ /* 0x000fe20000001824 */
[----:B------:R1:W1:Y:S01]  /*6cf0*/  MUFU.EX2 R8, R0 ;  /* 0x0000000000087308 */ /* 0x0002620000000800 */
[----:B----4-:R-:W-:-:S04]  /*6d00*/  @P4 IMAD.HI.U32 R2, R248, c[0x0][0x2c8], RZ ;  /* 0x0000b200f8024a27 */ /* 0x010fc800078e00ff */
[----:B-1----:R-:W-:-:S04]  /*6d10*/  FFMA.FTZ R0, R216, c[0x0][0x2d0], -R4 ;  /* 0x0000b400d8007a23 */ /* 0x002fc80000010804 */
[----:B------:R1:W4:Y:S02]  /*6d20*/  MUFU.EX2 R9, R0 ;  /* 0x0000000000097308 */ /* 0x0003240000000800 */
[----:B-1----:R-:W-:-:S06]  /*6d30*/  FFMA.FTZ R0, R218, c[0x0][0x2d0], -R4 ;  /* 0x0000b400da007a23 */ /* 0x002fcc0000010804 */
[----:B------:R1:W-:Y:S02]  /*6d40*/  MUFU.EX2 R10, R0 ;  /* 0x00000000000a7308 */ /* 0x0003e40000000800 */
[----:B-1----:R-:W-:Y:S01]  /*6d50*/  IMAD.MOV.U32 R0, RZ, RZ, R248 ;  /* 0x000000ffff007224 */ /* 0x002fe200078e00f8 */
[----:B------:R-:W-:-:S04]  /*6d60*/  @P4 SHF.R.U32.HI R0, RZ, c[0x0][0x2cc], R2 ;  /* 0x0000b300ff004a19 */ /* 0x000fc80000011602 */
[----:B------:R-:W-:-:S05]  /*6d70*/  IADD3 R0, R0, R250, -R251 ;  /* 0x000000fa00007210 */ /* 0x000fca0007ffe8fb */
[----:B------:R-:W-:-:S05]  /*6d80*/  IMAD.HI R0, R0, 0x66666667, RZ ;  /* 0x6666666700007827 */ /* 0x000fca00078e02ff */
[----:B------:R-:W-:Y:S01]  /*6d90*/  SHF.R.U32.HI R2, RZ, 0x1f, R0 ;  /* 0x0000001fff027819 */ /* 0x000fe20000011600 */
[----:B------:R1:W1:Y:S03]  /*6da0*/  MUFU.EX2 R65, R3 ;  /* 0x0000000300417308 */ /* 0x0002660000000800 */
[----:B------:R-:W-:Y:S01]  /*6db0*/  LEA.HI.SX32 R11, R0, R2, 0x1b ;  /* 0x00000002000b7211 */ /* 0x000fe200078fdaff */
[----:B------:R-:W-:Y:S02]  /*6dc0*/  FADD.FTZ R2, R243, R231 ;  /* 0x000000e7f3027221 */ /* 0x000fe40000010000 */
[----:B------:R-:W-:Y:S02]  /*6dd0*/  FADD.FTZ R0, R227, R6 ;  /* 0x00000006e3007221 */ /* 0x000fe40000010000 */
[----:B------:R-:W-:Y:S02]  /*6de0*/  FADD.FTZ R6, R238, R237 ;  /* 0x000000edee067221 */ /* 0x000fe40000010000 */
[----:B------:R-:W-:-:S02]  /*6df0*/  FADD.FTZ R5, R230, R2 ;  /* 0x00000002e6057221 */ /* 0x000fc40000010000 */
[----:B------:R-:W-:Y:S02]  /*6e00*/  FADD.FTZ R4, R7, R0 ;  /* 0x0000000007047221 */ /* 0x000fe40000010000 */
[----:B-1----:R-:W-:Y:S02]  /*6e10*/  FADD.FTZ R3, R242, R241 ;  /* 0x000000f1f2037221 */ /* 0x002fe40000010000 */
        /* <DEDUP_REMOVED lines=55> */
[----:B---3--:R-:W-:Y:S02]  /*7190*/  FADD.FTZ R2, R12, R0 ;  /* 0x000000000c027221 */ /* 0x008fe40000010000 */
[----:B------:R-:W-:Y:S02]  /*71a0*/  FADD.FTZ R0, R64, R4 ;  /* 0x0000000440007221 */ /* 0x000fe40000010000 */
[----:B------:R-:W-:-:S02]  /*71b0*/  FADD.FTZ R4, R24, R5 ;  /* 0x0000000518047221 */ /* 0x000fc40000010000 */
[----:B------:R-:W-:Y:S02]  /*71c0*/  FADD.FTZ R3, R76, R3 ;  /* 0x000000034c037221 */ /* 0x000fe40000010000 */
[----:B------:R-:W-:Y:S02]  /*71d0*/  FADD.FTZ R2, R8, R2 ;  /* 0x0000000208027221 */ /* 0x000fe40000010000 */
[----:B------:R-:W-:Y:S02]  /*71e0*/  FADD.FTZ R0, R66, R0 ;  /* 0x0000000042007221 */ /* 0x000fe40000010000 */
[----:B------:R-:W-:Y:S02]  /*71f0*/  FADD.FTZ R4, R22, R4 ;  /* 0x0000000416047221 */ /* 0x000fe40000010000 */
[----:B------:R-:W-:Y:S02]  /*7200*/  FADD.FTZ R3, R77, R3 ;  /* 0x000000034d037221 */ /* 0x000fe40000010000 */
[----:B----4-:R-:W-:-:S02]  /*7210*/  FADD.FTZ R2, R9, R2 ;  /* 0x0000000209027221 */ /* 0x010fc40000010000 */
[----:B------:R-:W-:Y:S01]  /*7220*/  FADD.FTZ R0, R65, R0 ;  /* 0x0000000041007221 */ /* 0x000fe20000010000 */
[----:B------:R-:W-:Y:S01]  /*7230*/  IMNMX R13, R249, R11, !PT ;  /* 0x0000000bf90d7217 */ /* 0x000fe20007800200 */
[----:B------:R-:W-:Y:S02]  /*7240*/  FADD.FTZ R4, R21, R4 ;  /* 0x0000000415047221 */ /* 0x000fe40000010000 */
[----:B------:R-:W-:Y:S02]  /*7250*/  FADD.FTZ R5, R75, R3 ;  /* 0x000000034b057221 */ /* 0x000fe40000010000 */
[----:B------:R-:W-:Y:S02]  /*7260*/  FADD.FTZ R3, R10, R2 ;  /* 0x000000020a037221 */ /* 0x000fe40000010000 */
[----:B------:R-:W-:Y:S02]  /*7270*/  FADD.FTZ R2, R25, R0 ;  /* 0x0000000019027221 */ /* 0x000fe40000010000 */
[----:B------:R-:W-:Y:S01]  /*7280*/  FADD.FTZ R0, R20, R4 ;  /* 0x0000000414007221 */ /* 0x000fe20000010000 */
[----:B------:R1:W-:Y:S04]  /*7290*/  STL [R1+0x4], R13 ;  /* 0x0000040d01007387 */ /* 0x0003e80000100800 */
[----:B------:R1:W-:Y:S01]  /*72a0*/  STL [R1+0x14], R5 ;  /* 0x0000140501007387 */ /* 0x0003e20000100800 */
[----:B------:R-:W-:-:S03]  /*72b0*/  IADD3 R212, R246, -0x2, RZ ;  /* 0xfffffffef6d47810 */ /* 0x000fc60007ffe0ff */
[----:B------:R1:W-:Y:S04]  /*72c0*/  STL [R1+0x18], R3 ;  /* 0x0000180301007387 */ /* 0x0003e80000100800 */
[----:B------:R1:W-:Y:S04]  /*72d0*/  STL [R1+0x20], R0 ;  /* 0x0000200001007387 */ /* 0x0003e80000100800 */
[----:B------:R1:W-:Y:S01]  /*72e0*/  STL [R1+0x1c], R2 ;  /* 0x00001c0201007387 */ /* 0x0003e20000100800 */
[----:B------:R-:W-:Y:S02]  /*72f0*/  ISETP.GE.AND P0, PT, R212, R13, PT ;  /* 0x0000000dd400720c */ /* 0x000fe40003f06270 */
[----:B------:R-:W-:-:S02]  /*7300*/  F2FP.PACK_AB R144, R66, R64 ;  /* 0x000000404290723e */ /* 0x000fc400000000ff */
[----:B------:R-:W-:Y:S02]  /*7310*/  F2FP.PACK_AB R145, R22, R24 ;  /* 0x000000181691723e */ /* 0x000fe400000000ff */
[----:B------:R-:W-:Y:S02]  /*7320*/  F2FP.PACK_AB R146, R25, R65 ;  /* 0x000000411992723e */ /* 0x000fe400000000ff */
[----:B------:R-:W-:Y:S02]  /*7330*/  F2FP.PACK_AB R147, R20, R21 ;  /* 0x000000151493723e */ /* 0x000fe400000000ff */
[----:B------:R-:W-:Y:S02]  /*7340*/  F2FP.PACK_AB R148, R76, R78 ;  /* 0x0000004e4c94723e */ /* 0x000fe400000000ff */
[----:B------:R-:W-:Y:S02]  /*7350*/  F2FP.PACK_AB R149, R8, R12 ;  /* 0x0000000c0895723e */ /* 0x000fe400000000ff */
[----:B------:R-:W-:-:S02]  /*7360*/  F2FP.PACK_AB R150, R75, R77 ;  /* 0x0000004d4b96723e */ /* 0x000fc400000000ff */
[----:B------:R-:W-:Y:S01]  /*7370*/  F2FP.PACK_AB R151, R10, R9 ;  /* 0x000000090a97723e */ /* 0x000fe200000000ff */
[C---:B--2---:R-:W-:Y:S08]  /*7380*/  HMMA.16816.F32 R96, R144.reuse, R102, R88 ;  /* 0x000000669060723c */ /* 0x044ff00000001858 */
        /* <DEDUP_REMOVED lines=8> */
[----:B-----5:R-:W-:Y:S08]  /*7410*/  HMMA.16816.F32 R140, R144, R16, R140 ;  /* 0x00000010908c723c */ /* 0x020ff0000000188c */
[C---:B------:R-:W-:Y:S08]  /*7420*/  HMMA.16816.F32 R100, R148.reuse, R102, R52 ;  /* 0x000000669464723c */ /* 0x040ff00000001834 */
[C---:B------:R-:W-:Y:S08]  /*7430*/  HMMA.16816.F32 R116, R148.reuse, R118, R32 ;  /* 0x000000769474723c */ /* 0x040ff00000001820 */
[C---:B------:R-:W-:Y:S08]  /*7440*/  HMMA.16816.F32 R132, R148.reuse, R134, R28 ;  /* 0x000000869484723c */ /* 0x040ff0000000181c */
[----:B------:R-:W-:Y:S08]  /*7450*/  HMMA.16816.F32 R136, R148, R16, R44 ;  /* 0x000000109488723c */ /* 0x000ff0000000182c */
[-C--:B------:R-:W-:Y:S08]  /*7460*/  HMMA.16816.F32 R144, R144, R18.reuse, R60 ;  /* 0x000000129090723c */ /* 0x080ff0000000183c */
[----:B------:R-:W-:Y:S01]  /*7470*/  HMMA.16816.F32 R148, R148, R18, R36 ;  /* 0x000000129494723c */ /* 0x000fe20000001824 */
[----:B------:R-:W-:Y:S07]  /*7480*/  @!P0 BRA `(.L_x_1227) ;  /* 0x0000463000008947 */ /* 0x000fee0003800000 */
[----:B-1----:R-:W-:Y:S01]  /*7490*/  IMAD.IADD R0, R247, 0x1, R248 ;  /* 0x00000001f7007824 */ /* 0x002fe200078e02f8 */
[----:B------:R-:W-:Y:S01]  /*74a0*/  MOV R3, R73 ;  /* 0x0000004900037202 */ /* 0x000fe20000000f00 */
[----:B------:R-:W-:Y:S01]  /*74b0*/  IMAD.MOV.U32 R84, RZ, RZ, R72 ;  /* 0x000000ffff547224 */ /* 0x000fe200078e0048 */
[----:B------:R-:W-:Y:S01]  /*74c0*/  MOV R85, R71 ;  /* 0x0000004700557202 */ /* 0x000fe20000000f00 */
[----:B------:R-:W-:Y:S01]  /*74d0*/  IMAD.MOV.U32 R86, RZ, RZ, R70 ;  /* 0x000000ffff567224 */ /* 0x000fe200078e0046 */
[----:B------:R1:W-:Y:S01]  /*74e0*/  STL [R1], R0 ;  /* 0x0000000001007387 */ /* 0x0003e20000100800 */
[----:B------:R-:W-:Y:S01]  /*74f0*/  MOV R188, R212 ;  /* 0x000000d400bc7202 */ /* 0x000fe20000000f00 */
[----:B-1----:R-:W-:-:S05]  /*7500*/  @P4 IMAD.HI.U32 R0, R0, c[0x0][0x2c8], RZ ;  /* 0x0000b20000004a27 */ /* 0x002fca00078e00ff */
[----:B------:R-:W-:-:S05]  /*7510*/  @P4 SHF.R.U32.HI R0, RZ, c[0x0][0x2cc], R0 ;  /* 0x0000b300ff004a19 */ /* 0x000fca0000011600 */
[----:B------:R1:W-:Y:S02]  /*7520*/  @P4 STL [R1+0x8], R0 ;  /* 0x0000080001004387 */ /* 0x0003e40000100800 */
.L_x_1228:
[----:B--2---:R-:W2:Y:S01]  /*7530*/  LDL R218, [R1+0x24] ;  /* 0x0000240001da7983 */ /* 0x004ea20000100800 */
[----:B------:R-:W-:Y:S04]  /*7540*/  DEPBAR.LE SB0, 0x0 ;  /* 0x000080000000791a */ /* 0x000fe80000000000 */
[----:B------:R-:W3:Y:S01]  /*7550*/  LDL R2, [R1+0x48] ;  /* 0x0000480001027983 */ /* 0x000ee20000100800 */
[----:B------:R-:W-:Y:S03]  /*7560*/  WARPSYNC 0xffffffff ;  /* 0xffffffff00007948 */ /* 0x000fe60003800000 */
[----:B------:R-:W4:Y:S06]  /*7570*/  LDL.64 R178, [R1+0x40] ;  /* 0x0000400001b27983 */ /* 0x000f2c0000100a00 */
[----:B------:R-:W-:Y:S08]  /*7580*/  BAR.SYNC.DEFER_BLOCKING 0x0 ;  /* 0x0000000000007b1d */ /* 0x000ff00000010000 */
[----:B------:R-:W-:Y:S08]  /*7590*/  LDSM.16.M88.4 R80, [R203] ;  /* 0x00000000cb50783b */ /* 0x000ff00000000200 */
[----:B------:R-:W5:Y:S08]  /*75a0*/  LDSM.16.M88.4 R16, [R196] ;  /* 0x00000000c410783b */ /* 0x000f700000000200 */
        /* <DEDUP_REMOVED lines=8> */
[----:B------:R-:W2:Y:S08]  /*7630*/  LDSM.16.M88.4 R168, [R211] ;  /* 0x00000000d3a8783b */ /* 0x000eb00000000200 */
[----:B------:R-:W2:Y:S08]  /*7640*/  LDSM.16.M88.4 R172, [R210] ;  /* 0x00000000d2ac783b */ /* 0x000eb00000000200 */
[----:B------:R-:W4:Y:S04]  /*7650*/  LDL R217, [R1+0x8] ;  /* 0x0000080001d97983 */ /* 0x000f280000100800 */
[----:B------:R-:W4:Y:S04]  /*7660*/  LDL R216, [R1+0x4c] ;  /* 0x00004c0001d87983 */ /* 0x000f280000100800 */
[----:B------:R-:W4:Y:S04]  /*7670*/  LDL R215, [R1+0x10] ;  /* 0x0000100001d77983 */ /* 0x000f280000100800 */
[----:B------:R-:W4:Y:S01]  /*7680*/  LDL R195, [R1+0xc] ;  /* 0x00000c0001c37983 */ /* 0x000f220000100800 */
[-C--:B-----5:R-:W-:Y:S08]  /*7690*/  HMMA.16816.F32 R4, R80, R16.reuse, RZ ;  /* 0x000000105004723c */ /* 0x0a0ff000000018ff */
[C---:B-1----:R-:W-:Y:S08]  /*76a0*/  HMMA.16816.F32 R8, R76.reuse, R16, RZ ;  /* 0x000000104c08723c */ /* 0x042ff000000018ff */
        /* <DEDUP_REMOVED lines=20> */
[-C--:B------:R-:W-:Y:S07]  /*77f0*/  HMMA.16816.F32 R4, R156, R160.reuse, R4 ;  /* 0x000000a09c04723c */ /* 0x080fee0000001804 */
[----:B------:R-:W-:Y:S01]  /*7800*/  @!P2 SHF.R.S32.HI R0, RZ, 0x1f, R188 ;  /* 0x0000001fff00a819 */ /* 0x000fe200000114bc */
[C---:B------:R-:W-:Y:S04]  /*7810*/  HMMA.16816.F32 R8, R164.reuse, R160, R8 ;  /* 0x000000a0a408723c */ /* 0x040fe80000001808 */
[----:B------:R-:W-:Y:S03]  /*7820*/  @!P2 IMAD R0, R0, c[0x0][0x208], RZ ;  /* 0x000082000000aa24 */ /* 0x000fe600078e02ff */
[C---:B------:R-:W-:Y:S01]  /*7830*/  @!P2 IMAD.WIDE.U32 R160, R188.reuse, c[0x0][0x208], RZ ;  /* 0x00008200bca0aa25 */ /* 0x040fe200078e00ff */
[-C--:B------:R-:W-:Y:S04]  /*7840*/  HMMA.16816.F32 R12, R164, R162.reuse, R12 ;  /* 0x000000a2a40c723c */ /* 0x080fe8000000180c */
[----:B------:R-:W-:Y:S04]  /*7850*/  @!P2 IMAD R0, R188, c[0x0][0x20c], R0 ;  /* 0x00008300bc00aa24 */ /* 0x000fe800078e0200 */
[C---:B------:R-:W-:Y:S04]  /*7860*/  HMMA.16816.F32 R16, R156.reuse, R162, R16 ;  /* 0x000000a29c10723c */ /* 0x040fe80000001810 */
[----:B------:R-:W-:Y:S04]  /*7870*/  @!P2 IADD3 R0, R161, R0, RZ ;  /* 0x00000000a100a210 */ /* 0x000fe80007ffe0ff */
[-C--:B------:R-:W-:Y:S04]  /*7880*/  HMMA.16816.F32 R20, R156, R168.reuse, R20 ;  /* 0x000000a89c14723c */ /* 0x080fe80000001814 */
[----:B------:R-:W-:Y:S04]  /*7890*/  @!P2 IMAD R0, R0, 0x50, RZ ;  /* 0x000000500000a824 */ /* 0x000fe800078e02ff */
[C---:B------:R-:W-:Y:S07]  /*78a0*/  HMMA.16816.F32 R24, R164.reuse, R168, R24 ;  /* 0x000000a8a418723c */ /* 0x040fee0000001818 */
[----:B------:R-:W-:Y:S01]  /*78b0*/  @!P2 IMAD.MOV.U32 R169, RZ, RZ, c[0x0][0x208] ;  /* 0x00008200ffa9a624 */ /* 0x000fe200078e00ff */
[-C--:B------:R-:W-:Y:S08]  /*78c0*/  HMMA.16816.F32 R28, R164, R170.reuse, R28 ;  /* 0x000000aaa41c723c */ /* 0x080ff0000000181c */
[C---:B------:R-:W-:Y:S07]  /*78d0*/  HMMA.16816.F32 R32, R156.reuse, R170, R32 ;  /* 0x000000aa9c20723c */ /* 0x040fee0000001820 */
[----:B---3--:R-:W-:Y:S01]  /*78e0*/  @!P2 MOV R171, R2 ;  /* 0x0000000200aba202 */ /* 0x008fe20000000f00 */
[-C--:B------:R-:W-:Y:S04]  /*78f0*/  HMMA.16816.F32 R36, R156, R172.reuse, R36 ;  /* 0x000000ac9c24723c */ /* 0x080fe80000001824 */
[----:B----4-:R-:W-:Y:S01]  /*7900*/  @!P2 IMAD.MOV.U32 R170, RZ, RZ, R178 ;  /* 0x000000ffffaaa224 */ /* 0x010fe200078e00b2 */
[----:B------:R-:W-:Y:S03]  /*7910*/  @!P2 SHF.L.U32 R2, R169, 0x5, RZ ;  /* 0x00000005a902a819 */ /* 0x000fe600000006ff */
[C---:B------:R-:W-:Y:S04]  /*7920*/  HMMA.16816.F32 R40, R164.reuse, R172, R40 ;  /* 0x000000aca428723c */ /* 0x040fe80000001828 */
[----:B------:R-:W-:Y:S02]  /*7930*/  @!P2 IMAD.WIDE.U32 R170, R160, 0x50, R170 ;  /* 0x00000050a0aaa825 */ /* 0x000fe400078e00aa */
[----:B------:R-:W2:Y:S02]  /*7940*/  LDSM.16.M88.4 R160, [R208] ;  /* 0x00000000d0a0783b */ /* 0x000ea40000000200 */
[----:B------:R-:W-:Y:S01]  /*7950*/  @!P2 IMAD.MOV.U32 R172, RZ, RZ, 0x5 ;  /* 0x00000005ffaca424 */ /* 0x000fe200078e00ff */
[C---:B------:R-:W-:Y:S01]  /*7960*/  @!P2 LEA R168, P0, R170.reuse, c[0x0][0x1f8], 0x1 ;  /* 0x00007e00aaa8aa11 */ /* 0x040fe200078008ff */
[-C--:B------:R-:W-:Y:S03]  /*7970*/  HMMA.16816.F32 R44, R164, R174.reuse, R44 ;  /* 0x000000aea42c723c */ /* 0x080fe6000000182c */
[----:B------:R-:W-:Y:S02]  /*7980*/  @!P2 IADD3 R87, R171, R0, RZ ;  /* 0x00000000ab57a210 */ /* 0x000fe40007ffe0ff */
[----:B------:R-:W-:Y:S02]  /*7990*/  @!P2 SHF.L.U64.HI R0, R169, R172, c[0x0][0x20c] ;  /* 0x00008300a900a619 */ /* 0x000fe400000102ac */
[----:B------:R-:W-:Y:S01]  /*79a0*/  @!P2 LEA.HI.X R169, R170, c[0x0][0x1fc], R87, 0x1, P0 ;  /* 0x00007f00aaa9aa11 */ /* 0x000fe200000f0c57 */
[C---:B------:R-:W-:Y:S04]  /*79b0*/  HMMA.16816.F32 R48, R156.reuse, R174, R48 ;  /* 0x000000ae9c30723c */ /* 0x040fe80000001830 */
[----:B------:R-:W-:Y:S01]  /*79c0*/  @!PT LDS RZ, [RZ] ;  /* 0x00000000fffff984 */ /* 0x000fe20000000800 */
[----:B------:R-:W-:Y:S01]  /*79d0*/  @!PT LDS RZ, [RZ] ;  /* 0x00000000fffff984 */ /* 0x000fe20000000800 */
[----:B------:R-:W-:Y:S01]  /*79e0*/  @!PT LDS RZ, [RZ] ;  /* 0x00000000fffff984 */ /* 0x000fe20000000800 */
[----:B------:R3:W-:Y:S01]  /*79f0*/  @!P2 LDGSTS.E.BYPASS.LTC128B.128 [R213+0x100], [R168.64], !P6 ;  /* 0x00100000a8d5afae */ /* 0x0007e2000f101d48 */
[-C--:B------:R-:W-:Y:S03]  /*7a00*/  @!P2 IADD3 R176, P1, R168, R2.reuse, RZ ;  /* 0x00000002a8b0a210 */ /* 0x080fe60007f3e0ff */
[-C--:B-1----:R-:W-:Y:S04]  /*7a10*/  HMMA.16816.F32 R52, R156, R152.reuse, R52 ;  /* 0x000000989c34723c */ /* 0x082fe80000001834 */
[--C-:B------:R-:W-:Y:S01]  /*7a20*/  @!P2 IMAD.X R177, R169, 0x1, R0.reuse, P1 ;  /* 0x00000001a9b1a824 */ /* 0x100fe200008e0600 */
[----:B------:R-:W-:Y:S03]  /*7a30*/  @!P2 IADD3 R172, P0, R176, R2, RZ ;  /* 0x00000002b0aca210 */ /* 0x000fe60007f1e0ff */
[C---:B------:R-:W-:Y:S01]  /*7a40*/  HMMA.16816.F32 R56, R164.reuse, R152, R56 ;  /* 0x00000098a438723c */ /* 0x040fe20000001838 */
[----:B------:R1:W-:Y:S03]  /*7a50*/  @!P2 LDGSTS.E.BYPASS.LTC128B.128 [R213+0x900], [R176.64], !P6 ;  /* 0x00900000b0d5afae */ /* 0x0003e6000f101d48 */
[----:B------:R-:W-:Y:S02]  /*7a60*/  @!P2 IADD3.X R173, R177, R0, RZ, P0, !PT ;  /* 0x00000000b1ada210 */ /* 0x000fe400007fe4ff */
[-C--:B------:R-:W-:Y:S02]  /*7a70*/  @!P2 IADD3 R170, P1, R172, R2.reuse, RZ ;  /* 0x00000002acaaa210 */ /* 0x080fe40007f3e0ff */
[-C--:B------:R-:W-:Y:S01]  /*7a80*/  HMMA.16816.F32 R60, R164, R154.reuse, R60 ;  /* 0x0000009aa43c723c */ /* 0x080fe2000000183c */
[----:B------:R4:W-:Y:S03]  /*7a90*/  @!P2 LDGSTS.E.BYPASS.LTC128B.128 [R213+0x1100], [R172.64], !P6 ;  /* 0x01100000acd5afae */ /* 0x0009e6000f101d48 */
[----:B------:R-:W-:Y:S01]  /*7aa0*/  @!P2 IMAD.X R171, R173, 0x1, R0, P1 ;  /* 0x00000001adaba824 */ /* 0x000fe200008e0600 */
[----:B---3--:R-:W-:Y:S03]  /*7ab0*/  @!P2 IADD3 R168, P0, R170, R2, RZ ;  /* 0x00000002aaa8a210 */ /* 0x008fe60007f1e0ff */
[C---:B------:R-:W-:Y:S01]  /*7ac0*/  HMMA.16816.F32 R64, R156.reuse, R154, R64 ;  /* 0x0000009a9c40723c */ /* 0x040fe20000001840 */
[----:B------:R3:W-:Y:S03]  /*7ad0*/  @!P2 LDGSTS.E.BYPASS.LTC128B.128 [R213+0x1900], [R170.64], !P6 ;  /* 0x01900000aad5afae */ /* 0x0007e6000f101d48 */
[----:B------:R-:W-:Y:S04]  /*7ae0*/  @!P2 IADD3.X R169, R171, R0, RZ, P0, !PT ;  /* 0x00000000aba9a210 */ /* 0x000fe800007fe4ff */
[-C--:B--2---:R-:W-:Y:S01]  /*7af0*/  HMMA.16816.F32 R68, R156, R160.reuse, R68 ;  /* 0x000000a09c44723c */ /* 0x084fe20000001844 */
[----:B------:R3:W-:Y:S07]  /*7b00*/  @!P2 LDGSTS.E.BYPASS.LTC128B.128 [R213+0x2100], [R168.64], !P6 ;  /* 0x02100000a8d5afae */ /* 0x0007ee000f101d48 */
[C---:B------:R-:W-:Y:S01]  /*7b10*/  HMMA.16816.F32 R72, R164.reuse, R160, R72 ;  /* 0x000000a0a448723c */ /* 0x040fe20000001848 */
[----:B-1----:R-:W-:Y:S07]  /*7b20*/  LDSM.16.M88.4 R176, [R204+0x2000] ;  /* 0x00200000ccb0783b */ /* 0x002fee0000000200 */
[-C--:B------:R-:W-:Y:S01]  /*7b30*/  HMMA.16816.F32 R76, R164, R162.reuse, R76 ;  /* 0x000000a2a44c723c */ /* 0x080fe2000000184c */
[----:B----4-:R-:W-:Y:S07]  /*7b40*/  LDSM.16.M88.4 R172, [R202] ;  /* 0x00000000caac783b */ /* 0x010fee0000000200 */
[----:B------:R-:W-:Y:S01]  /*7b50*/  HMMA.16816.F32 R80, R156, R162, R80 ;  /* 0x000000a29c50723c */ /* 0x000fe20000001850 */
[----:B------:R-:W-:Y:S08]  /*7b60*/  LDSM.16.M88.4 R180, [R202+0x800] ;  /* 0x00080000cab4783b */ /* 0x000ff00000000200 */
[----:B---3--:R-:W1:Y:S08]  /*7b70*/  LDSM.16.M88.4 R168, [R204] ;  /* 0x00000000cca8783b */ /* 0x008e700000000200 */
[----:B------:R-:W2:Y:S08]  /*7b80*/  LDSM.16.M88.4 R152, [R202+0x1000] ;  /* 0x00100000ca98783b */ /* 0x000eb00000000200 */
[----:B------:R-:W3:Y:S08]  /*7b90*/  LDSM.16.M88.4 R164, [R202+0x1800] ;  /* 0x00180000caa4783b */ /* 0x000ef00000000200 */
        /* <DEDUP_REMOVED lines=8> */
[----:B------:R-:W5:Y:S07]  /*7c20*/  LDSM.16.M88.4 R172, [R205+0x2000] ;  /* 0x00200000cdac783b */ /* 0x000f6e0000000200 */
        /* <DEDUP_REMOVED lines=27> */
[----:B------:R1:W2:Y:S02]  /*7de0*/  MUFU.TANH R193, R0 ;  /* 0x0000000000c17308 */ /* 0x0002a40000002400 */
[----:B-1----:R-:W-:Y:S08]  /*7df0*/  FMUL.FTZ R0, R6, c[0x0][0x320] ;  /* 0x0000c80006007a20 */ /* 0x002ff00000410000 */
[----:B------:R1:W-:Y:S02]  /*7e00*/  MUFU.TANH R192, R0 ;  /* 0x0000000000c07308 */ /* 0x0003e40000002400 */
        /* <DEDUP_REMOVED lines=16> */
[----:B------:R3:W5:Y:S10]  /*7f10*/  MUFU.TANH R185, R0 ;  /* 0x0000000000b97308 */ /* 0x0007740000002400 */
[----:B------:R2:W-:Y:S01]  /*7f20*/  MUFU.TANH R166, R4 ;  /* 0x0000000400a67308 */ /* 0x0005e20000002400 */
[-C--:B-1----:R-:W-:Y:S08]  /*7f30*/  HMMA.16816.F32 R36, R156, R8.reuse, R36 ;  /* 0x000000089c24723c */ /* 0x082ff00000001824 */
[C---:B------:R-:W-:Y:S04]  /*7f40*/  HMMA.16816.F32 R40, R172.reuse, R8, R40 ;  /* 0x00000008ac28723c */ /* 0x040fe80000001828 */
[----:B---3--:R-:W-:Y:S04]  /*7f50*/  FMUL.FTZ R0, R13, c[0x0][0x320] ;  /* 0x0000c8000d007a20 */ /* 0x008fe80000410000 */
[-C--:B------:R-:W-:Y:S01]  /*7f60*/  HMMA.16816.F32 R44, R172, R10.reuse, R44 ;  /* 0x0000000aac2c723c */ /* 0x080fe2000000182c */
[----:B------:R1:W-:Y:S01]  /*7f70*/  MUFU.TANH R184, R0 ;  /* 0x0000000000b87308 */ /* 0x0003e20000002400 */
[----:B--2---:R-:W2:Y:S06]  /*7f80*/  LDSM.16.M88.4 R4, [R199+0x1800] ;  /* 0x00180000c704783b */ /* 0x004eac0000000200 */
[C---:B------:R-:W-:Y:S02]  /*7f90*/  HMMA.16816.F32 R48, R156.reuse, R10, R48 ;  /* 0x0000000a9c30723c */ /* 0x040fe40000001830 */
[----:B------:R-:W3:Y:S06]  /*7fa0*/  LDSM.16.M88.4 R8, [R199+0x2000] ;  /* 0x00200000c708783b */ /* 0x000eec0000000200 */
[----:B------:R-:W-:Y:S01]  /*7fb0*/  FMUL.FTZ R12, R43, c[0x0][0x320] ;  /* 0x0000c8002b0c7a20 */ /* 0x000fe20000410000 */
[----:B------:R-:W-:Y:S04]  /*7fc0*/  DEPBAR.LE SB0, 0x0 ;  /* 0x000080000000791a */ /* 0x000fe80000000000 */
[----:B------:R4:W-:Y:S01]  /*7fd0*/  MUFU.TANH R180, R12 ;  /* 0x0000000c00b47308 */ /* 0x0009e20000002400 */
[----:B------:R-:W-:Y:S02]  /*7fe0*/  BAR.SYNC.DEFER_BLOCKING 0x0 ;  /* 0x0000000000007b1d */ /* 0x000fe40000010000 */
[----:B------:R-:W-:Y:S02]  /*7ff0*/  FMUL.FTZ R2, R44, c[0x0][0x320] ;  /* 0x0000c8002c027a20 */ /* 0x000fe40000410000 */
[----:B-1----:R-:W-:Y:S05]  /*8000*/  FMUL.FTZ R0, R14, c[0x0][0x320] ;  /* 0x0000c8000e007a20 */ /* 0x002fea0000410000 */
[----:B------:R1:W-:Y:S10]  /*8010*/  MUFU.TANH R183, R0 ;  /* 0x0000000000b77308 */ /* 0x0003f40000002400 */
[----:B------:R3:W-:Y:S01]  /*8020*/  MUFU.TANH R182, R2 ;  /* 0x0000000200b67308 */ /* 0x0007e20000002400 */
[----:B----4-:R-:W-:Y:S01]  /*8030*/  FMUL.FTZ R12, R48, c[0x0][0x320] ;  /* 0x0000c800300c7a20 */ /* 0x010fe20000410000 */
[-C--:B--2---:R-:W-:Y:S05]  /*8040*/  HMMA.16816.F32 R52, R156, R4.reuse, R52 ;  /* 0x000000049c34723c */ /* 0x084fea0000001834 */
[----:B-1----:R-:W-:Y:S03]  /*8050*/  FMUL.FTZ R0, R15, c[0x0][0x320] ;  /* 0x0000c8000f007a20 */ /* 0x002fe60000410000 */
[C---:B------:R-:W-:Y:S01]  /*8060*/  HMMA.16816.F32 R56, R172.reuse, R4, R56 ;  /* 0x00000004ac38723c */ /* 0x040fe20000001838 */
[----:B------:R1:W2:Y:S07]  /*8070*/  MUFU.TANH R181, R0 ;  /* 0x0000000000b57308 */ /* 0x0002ae0000002400 */
[-C--:B------:R-:W-:Y:S04]  /*8080*/  HMMA.16816.F32 R60, R172, R6.reuse, R60 ;  /* 0x00000006ac3c723c */ /* 0x080fe8000000183c */
[----:B---3--:R-:W-:Y:S04]  /*8090*/  FMUL.FTZ R2, R51, c[0x0][0x320] ;  /* 0x0000c80033027a20 */ /* 0x008fe80000410000 */
[----:B------:R-:W-:Y:S01]  /*80a0*/  FMUL.FTZ R4, R53, c[0x0][0x320] ;  /* 0x0000c80035047a20 */ /* 0x000fe20000410000 */
[----:B------:R-:W-:Y:S01]  /*80b0*/  MUFU.TANH R155, R2 ;  /* 0x00000002009b7308 */ /* 0x000fe20000002400 */
[C---:B------:R-:W-:Y:S08]  /*80c0*/  HMMA.16816.F32 R64, R156.reuse, R6, R64 ;  /* 0x000000069c40723c */ /* 0x040ff00000001840 */
[-C--:B------:R-:W-:Y:S04]  /*80d0*/  HMMA.16816.F32 R68, R156, R8.reuse, R68 ;  /* 0x000000089c44723c */ /* 0x080fe80000001844 */
[----:B-1----:R-:W-:Y:S04]  /*80e0*/  FMUL.FTZ R0, R16, c[0x0][0x320] ;  /* 0x0000c80010007a20 */ /* 0x002fe80000410000 */
[----:B------:R1:W-:Y:S01]  /*80f0*/  MUFU.TANH R178, R0 ;  /* 0x0000000000b27308 */ /* 0x0003e20000002400 */
[C---:B------:R-:W-:Y:S07]  /*8100*/  HMMA.16816.F32 R72, R172.reuse, R8, R72 ;  /* 0x00000008ac48723c */ /* 0x040fee0000001848 */
[----:B------:R-:W-:Y:S01]  /*8110*/  FMUL.FTZ R8, R55, c[0x0][0x320] ;  /* 0x0000c80037087a20 */ /* 0x000fe20000410000 */
[-C--:B------:R-:W-:Y:S03]  /*8120*/  HMMA.16816.F32 R76, R172, R10.reuse, R76 ;  /* 0x0000000aac4c723c */ /* 0x080fe6000000184c */
[----:B------:R3:W-:Y:S01]  /*8130*/  MUFU.TANH R51, R8 ;  /* 0x0000000800337308 */ /* 0x0007e20000002400 */
[----:B------:R-:W-:Y:S04]  /*8140*/  FMUL.FTZ R9, R59, c[0x0][0x320] ;  /* 0x0000c8003b097a20 */ /* 0x000fe80000410000 */
[----:B------:R-:W-:Y:S04]  /*8150*/  HMMA.16816.F32 R80, R156, R10, R80 ;  /* 0x0000000a9c50723c */ /* 0x000fe80000001850 */
[----:B-1----:R-:W-:Y:S04]  /*8160*/  FMUL.FTZ R0, R17, c[0x0][0x320] ;  /* 0x0000c80011007a20 */ /* 0x002fe80000410000 */
[----:B------:R1:W4:Y:S01]  /*8170*/  MUFU.TANH R13, R0 ;  /* 0x00000000000d7308 */ /* 0x0003220000002400 */
[----:B---3--:R-:W-:Y:S09]  /*8180*/  FMUL.FTZ R8, R58, c[0x0][0x320] ;  /* 0x0000c8003a087a20 */ /* 0x008ff20000410000 */
[----:B------:R-:W-:Y:S06]  /*8190*/  MUFU.TANH R59, R8 ;  /* 0x00000008003b7308 */ /* 0x000fec0000002400 */
[----:B------:R-:W-:Y:S02]  /*81a0*/  FMUL.FTZ R43, R83, c[0x0][0x320] ;  /* 0x0000c800532b7a20 */ /* 0x000fe40000410000 */
[----:B-1----:R-:W-:Y:S04]  /*81b0*/  FMUL.FTZ R0, R18, c[0x0][0x320] ;  /* 0x0000c80012007a20 */ /* 0x002fe80000410000 */
        /* <DEDUP_REMOVED lines=9> */
[----:B-1----:R-:W-:Y:S08]  /*8250*/  FMUL.FTZ R0, R23, c[0x0][0x320] ;  /* 0x0000c80017007a20 */ /* 0x002ff00000410000 */
[----:B------:R1:W-:Y:S02]  /*8260*/  MUFU.TANH R169, R0 ;  /* 0x0000000000a97308 */ /* 0x0003e40000002400 */
[----:B-1----:R-:W-:Y:S08]  /*8270*/  FMUL.FTZ R0, R24, c[0x0][0x320] ;  /* 0x0000c80018007a20 */ /* 0x002ff00000410000 */
[----:B------:R1:W-:Y:S02]  /*8280*/  MUFU.TANH R167, R0 ;  /* 0x0000000000a77308 */ /* 0x0003e40000002400 */
        /* <DEDUP_REMOVED lines=11> */
[----:B------:R1:W1:Y:S02]  /*8340*/  MUFU.TANH R26, R0 ;  /* 0x00000000001a7308 */ /* 0x0002640000002400 */
[----:B-1----:R-:W-:Y:S08]  /*8350*/  FMUL.FTZ R0, R33, c[0x0][0x320] ;  /* 0x0000c80021007a20 */ /* 0x002ff00000410000 */
[----:B------:R1:W-:Y:S10]  /*8360*/  MUFU.TANH R33, R4 ;  /* 0x0000000400217308 */ /* 0x0003f40000002400 */
[----:B------:R2:W-:Y:S01]  /*8370*/  MUFU.TANH R25, R0 ;  /* 0x0000000000197308 */ /* 0x0005e20000002400 */
[----:B-1----:R-:W-:Y:S02]  /*8380*/  FMUL.FTZ R4, R54, c[0x0][0x320] ;  /* 0x0000c80036047a20 */ /* 0x002fe40000410000 */
[----:B--2---:R-:W-:Y:S07]  /*8390*/  FMUL.FTZ R0, R34, c[0x0][0x320] ;  /* 0x0000c80022007a20 */ /* 0x004fee0000410000 */
        /* <DEDUP_REMOVED lines=12> */
[----:B------:R-:W-:Y:S10]  /*8460*/  MUFU.TANH R40, R12 ;  /* 0x0000000c00287308 */ /* 0x000ff40000002400 */
[----:B------:R1:W1:Y:S02]  /*8470*/  MUFU.TANH R32, R0 ;  /* 0x0000000000207308 */ /* 0x0002640000002400 */
        /* <DEDUP_REMOVED lines=14> */
[----:B-1----:R1:W2:Y:S02]  /*8560*/  LDL R0, [R1] ;  /* 0x0000000001007983 */ /* 0x0022a40000100800 */
[----:B--2---:R-:W-:Y:S05]  /*8570*/  @P4 IMAD.MOV.U32 R0, RZ, RZ, R217 ;  /* 0x000000ffff004224 */ /* 0x004fea00078e00d9 */
[----:B------:R-:W2:Y:S08]  /*8580*/  SHFL.IDX PT, R2, R0, RZ, 0x1c1f ;  /* 0x001c1fff00027589 */ /* 0x000eb000000e0000 */
[----:B------:R-:W1:Y:S08]  /*8590*/  SHFL.IDX PT, R6, R0, 0x1, 0x1c1f ;  /* 0x003c1f0000067f89 */ /* 0x000e7000000e0000 */
[----:B------:R-:W1:Y:S08]  /*85a0*/  SHFL.IDX PT, R12, R0, 0x2, 0x1c1f ;  /* 0x005c1f00000c7f89 */ /* 0x000e7000000e0000 */
[----:B------:R1:W2:Y:S02]  /*85b0*/  SHFL.IDX PT, R7, R0, 0x3, 0x1c1f ;  /* 0x007c1f0000077f89 */ /* 0x0002a400000e0000 */
[----:B-1----:R-:W-:Y:S02]  /*85c0*/  FMUL.FTZ R0, R52, c[0x0][0x320] ;  /* 0x0000c80034007a20 */ /* 0x002fe40000410000 */
[----:B------:R-:W-:Y:S10]  /*85d0*/  MUFU.TANH R52, R4 ;  /* 0x0000000400347308 */ /* 0x000ff40000002400 */
[----:B------:R1:W1:Y:S02]  /*85e0*/  MUFU.TANH R38, R0 ;  /* 0x0000000000267308 */ /* 0x0002640000002400 */
[----:B-1----:R-:W-:Y:S05]  /*85f0*/  IMAD R0, R188, -0x50, RZ ;  /* 0xffffffb0bc007824 */ /* 0x002fea00078e02ff */
[----:B------:R-:W-:Y:S02]  /*8600*/  IADD3 R0, -R216, 0x1, R0 ;  /* 0x00000001d8007810 */ /* 0x000fe40007ffe100 */
[----:B------:R-:W3:Y:S02]  /*8610*/  LDL.64 R216, [R1+0x38] ;  /* 0x0000380001d87983 */ /* 0x000ee40000100a00 */
[----:B------:R-:W-:Y:S04]  /*8620*/  IADD3 R5, -R195, R0, R215 ;  /* 0x00000000c3057210 */ /* 0x000fe80007ffe1d7 */
[C---:B--2---:R-:W-:Y:S01]  /*8630*/  IADD3 R4, R5.reuse, R2, RZ ;  /* 0x0000000205047210 */ /* 0x044fe20007ffe0ff */
[C---:B------:R-:W-:Y:S01]  /*8640*/  IMAD.IADD R2, R5.reuse, 0x1, R6 ;  /* 0x0000000105027824 */ /* 0x040fe200078e0206 */
[C---:B------:R-:W-:Y:S01]  /*8650*/  IADD3 R0, R5.reuse, R12, RZ ;  /* 0x0000000c05007210 */ /* 0x040fe20007ffe0ff */
[----:B------:R-:W-:Y:S01]  /*8660*/  IMAD.IADD R5, R5, 0x1, R7 ;  /* 0x0000000105057824 */ /* 0x000fe200078e0207 */
[----:B------:R-:W-:Y:S01]  /*8670*/  ISETP.GT.AND P5, PT, R4, 0x1, PT ;  /* 0x000000010400780c */ /* 0x000fe20003fa4270 */
[----:B------:R-:W-:Y:S01]  /*8680*/  FMUL.FTZ R7, R57, c[0x0][0x320] ;  /* 0x0000c80039077a20 */ /* 0x000fe20000410000 */
[----:B------:R-:W2:Y:S01]  /*8690*/  LDL R215, [R1+0x28] ;  /* 0x0000280001d77983 */ /* 0x000ea20000100800 */
[----:B------:R-:W-:Y:S01]  /*86a0*/  FMUL.FTZ R6, R56, c[0x0][0x320] ;  /* 0x0000c80038067a20 */ /* 0x000fe20000410000 */
[----:B------:R-:W-:Y:S01]  /*86b0*/  FSEL R11, R193, -INF , P5 ;  /* 0xff800000c10b7808 */ /* 0x000fe20002800000 */
[----:B------:R1:W-:Y:S01]  /*86c0*/  MUFU.TANH R55, R7 ;  /* 0x0000000700377308 */ /* 0x0003e20000002400 */
[----:B------:R-:W-:Y:S02]  /*86d0*/  ISETP.GT.AND P5, PT, R5, RZ, PT ;  /* 0x000000ff0500720c */ /* 0x000fe40003fa4270 */
[----:B------:R-:W-:Y:S02]  /*86e0*/  ISETP.GT.AND P2, PT, R2, 0x1, PT ;  /* 0x000000010200780c */ /* 0x000fe40003f44270 */
[----:B------:R-:W-:Y:S02]  /*86f0*/  FSEL R22, R187, -INF , P5 ;  /* 0xff800000bb167808 */ /* 0x000fe40002800000 */
[----:B------:R-:W-:Y:S02]  /*8700*/  FSEL R15, R191, -INF , P2 ;  /* 0xff800000bf0f7808 */ /* 0x000fe40001000000 */
[----:B------:R-:W-:Y:S01]  /*8710*/  ISETP.GT.AND P2, PT, R0, 0x8, PT ;  /* 0x000000080000780c */ /* 0x000fe20003f44270 */
[----:B------:R1:W-:Y:S01]  /*8720*/  MUFU.TANH R53, R6 ;  /* 0x0000000600357308 */ /* 0x0003e20000002400 */
[----:B------:R-:W-:Y:S02]  /*8730*/  ISETP.GT.AND P5, PT, R5, 0x9, PT ;  /* 0x000000090500780c */ /* 0x000fe40003fa4270 */
[----:B-----5:R-:W-:Y:S02]  /*8740*/  FSEL R20, R185, -INF , P2 ;  /* 0xff800000b9147808 */ /* 0x020fe40001000000 */
[----:B------:R-:W-:Y:S02]  /*8750*/  ISETP.GT.AND P2, PT, R4, 0x9, PT ;  /* 0x000000090400780c */ /* 0x000fe40003f44270 */
[----:B------:R-:W-:Y:S02]  /*8760*/  FSEL R27, R181, -INF , P5 ;  /* 0xff800000b51b7808 */ /* 0x000fe40002800000 */
[----:B----4-:R-:W-:Y:S01]  /*8770*/  FSEL R13, R13, -INF , P2 ;  /* 0xff8000000d0d7808 */ /* 0x010fe20001000000 */
[----:B------:R-:W-:Y:S01]  /*8780*/  MUFU.TANH R181, R9 ;  /* 0x0000000900b57308 */ /* 0x000fe20000002400 */
[----:B------:R-:W-:Y:S02]  /*8790*/  ISETP.GT.AND P2, PT, R2, 0x10, PT ;  /* 0x000000100200780c */ /* 0x000fe40003f44270 */
[C---:B------:R-:W-:Y:S01]  /*87a0*/  ISETP.GT.AND P5, PT, R4.reuse, 0x10, PT ;  /* 0x000000100400780c */ /* 0x040fe20003fa4270 */
[----:B-1----:R-:W-:Y:S01]  /*87b0*/  FMUL.FTZ R7, R65, c[0x0][0x320] ;  /* 0x0000c80041077a20 */ /* 0x002fe20000410000 */
[----:B------:R-:W-:Y:S02]  /*87c0*/  ISETP.GT.AND P0, PT, R4, RZ, PT ;  /* 0x000000ff0400720c */ /* 0x000fe40003f04270 */
[----:B------:R-:W-:Y:S02]  /*87d0*/  ISETP.GT.AND P3, PT, R2, RZ, PT ;  /* 0x000000ff0200720c */ /* 0x000fe40003f64270 */
[----:B------:R-:W-:Y:S01]  /*87e0*/  ISETP.GT.AND P1, PT, R0, RZ, PT ;  /* 0x000000ff0000720c */ /* 0x000fe20003f24270 */
[----:B------:R1:W-:Y:S01]  /*87f0*/  MUFU.TANH R37, R7 ;  /* 0x0000000700257308 */ /* 0x0003e20000002400 */
[----:B------:R-:W-:Y:S02]  /*8800*/  FSEL R30, R170, -INF , P2 ;  /* 0xff800000aa1e7808 */ /* 0x000fe40001000000 */
[C---:B------:R-:W-:Y:S01]  /*8810*/  ISETP.GT.AND P2, PT, R5.reuse, 0x11, PT ;  /* 0x000000110500780c */ /* 0x040fe20003f44270 */
[----:B------:R-:W-:Y:S01]  /*8820*/  FMUL.FTZ R6, R60, c[0x0][0x320] ;  /* 0x0000c8003c067a20 */ /* 0x000fe20000410000 */
[----:B------:R-:W-:Y:S02]  /*8830*/  FSEL R14, R192, -INF , P3 ;  /* 0xff800000c00e7808 */ /* 0x000fe40001800000 */
[C---:B------:R-:W-:Y:S02]  /*8840*/  ISETP.GT.AND P3, PT, R5.reuse, 0x1, PT ;  /* 0x000000010500780c */ /* 0x040fe40003f64270 */
[----:B------:R-:W-:Y:S01]  /*8850*/  FSEL R18, R190, -INF , P1 ;  /* 0xff800000be127808 */ /* 0x000fe20000800000 */
[----:B------:R4:W-:Y:S01]  /*8860*/  MUFU.TANH R54, R6 ;  /* 0x0000000600367308 */ /* 0x0009e20000002400 */
[----:B------:R-:W-:Y:S02]  /*8870*/  FSEL R47, R164, -INF , P2 ;  /* 0xff800000a42f7808 */ /* 0x000fe40001000000 */
[----:B------:R-:W-:Y:S02]  /*8880*/  ISETP.GT.AND P2, PT, R4, 0x18, PT ;  /* 0x000000180400780c */ /* 0x000fe40003f44270 */
[----:B------:R-:W-:Y:S02]  /*8890*/  FSEL R29, R176, -INF , P5 ;  /* 0xff800000b01d7808 */ /* 0x000fe40002800000 */
[----:B------:R-:W-:Y:S02]  /*88a0*/  FSEL R26, R26, -INF , P2 ;  /* 0xff8000001a1a7808 */ /* 0x000fe40001000000 */
[----:B------:R-:W-:Y:S02]  /*88b0*/  ISETP.GT.AND P2, PT, R4, 0x21, PT ;  /* 0x000000210400780c */ /* 0x000fe40003f44270 */
[----:B------:R-:W-:Y:S02]  /*88c0*/  ISETP.GT.AND P5, PT, R0, 0x11, PT ;  /* 0x000000110000780c */ /* 0x000fe40003fa4270 */
[----:B------:R-:W-:Y:S01]  /*88d0*/  FSEL R57, R36, -INF , P2 ;  /* 0xff80000024397808 */ /* 0x000fe20001000000 */
[----:B-1----:R-:W-:Y:S01]  /*88e0*/  FMUL.FTZ R7, R66, c[0x0][0x320] ;  /* 0x0000c80042077a20 */ /* 0x002fe20000410000 */
[----:B------:R-:W-:Y:S02]  /*88f0*/  FSEL R23, R186, -INF , P3 ;  /* 0xff800000ba177808 */ /* 0x000fe40001800000 */
[----:B------:R-:W-:Y:S01]  /*8900*/  ISETP.GT.AND P1, PT, R0, 0x9, PT ;  /* 0x000000090000780c */ /* 0x000fe20003f24270 */
[----:B------:R1:W-:Y:S01]  /*8910*/  MUFU.TANH R50, R7 ;  /* 0x0000000700327308 */ /* 0x0003e20000002400 */
[----:B------:R-:W-:Y:S02]  /*8920*/  FSEL R42, R166, -INF , P5 ;  /* 0xff800000a62a7808 */ /* 0x000fe40002800000 */
[----:B------:R-:W-:Y:S02]  /*8930*/  ISETP.GT.AND P5, PT, R5, 0x18, PT ;  /* 0x000000180500780c */ /* 0x000fe40003fa4270 */
[----:B------:R-:W-:Y:S01]  /*8940*/  FSEL R10, R194, -INF , P0 ;  /* 0xff800000c20a7808 */ /* 0x000fe20000000000 */
[----:B----4-:R-:W-:Y:S01]  /*8950*/  FMUL.FTZ R6, R61, c[0x0][0x320] ;  /* 0x0000c8003d067a20 */ /* 0x010fe20000410000 */
[----:B------:R-:W-:Y:S02]  /*8960*/  FSEL R21, R184, -INF , P1 ;  /* 0xff800000b8157808 */ /* 0x000fe40000800000 */
[----:B------:R-:W-:Y:S01]  /*8970*/  FSEL R48, R161, -INF , P5 ;  /* 0xff800000a1307808 */ /* 0x000fe20002800000 */
[----:B------:R4:W-:Y:S01]  /*8980*/  MUFU.TANH R58, R6 ;  /* 0x00000006003a7308 */ /* 0x0009e20000002400 */
[----:B------:R-:W-:Y:S02]  /*8990*/  ISETP.GT.AND P5, PT, R2, 0x19, PT ;  /* 0x000000190200780c */ /* 0x000fe40003fa4270 */
[----:B------:R-:W-:Y:S02]  /*89a0*/  ISETP.GT.AND P3, PT, R4, 0x8, PT ;  /* 0x000000080400780c */ /* 0x000fe40003f64270 */
[----:B------:R-:W-:Y:S02]  /*89b0*/  FSEL R35, R35, -INF , P5 ;  /* 0xff80000023237808 */ /* 0x000fe40002800000 */
[----:B------:R-:W-:Y:S02]  /*89c0*/  ISETP.GT.AND P5, PT, R0, 0x20, PT ;  /* 0x000000200000780c */ /* 0x000fe40003fa4270 */
[----:B------:R-:W-:Y:S02]  /*89d0*/  FSEL R12, R178, -INF , P3 ;  /* 0xff800000b20c7808 */ /* 0x000fe40001800000 */
[----:B------:R-:W-:Y:S02]  /*89e0*/  FSEL R166, R32, -INF , P5 ;  /* 0xff80000020a67808 */ /* 0x000fe40002800000 */
[----:B------:R-:W-:Y:S01]  /*89f0*/  ISETP.GT.AND P1, PT, R2, 0x8, PT ;  /* 0x000000080200780c */ /* 0x000fe20003f24270 */
[----:B-1----:R-:W-:Y:S01]  /*8a00*/  FMUL.FTZ R7, R68, c[0x0][0x320] ;  /* 0x0000c80044077a20 */ /* 0x002fe20000410000 */
[----:B------:R-:W-:Y:S02]  /*8a10*/  ISETP.GT.AND P0, PT, R0, 0x1, PT ;  /* 0x000000010000780c */ /* 0x000fe40003f04270 */
[----:B------:R-:W-:Y:S01]  /*8a20*/  FSEL R16, R16, -INF , P1 ;  /* 0xff80000010107808 */ /* 0x000fe20000800000 */
[----:B------:R1:W-:Y:S01]  /*8a30*/  MUFU.TANH R36, R7 ;  /* 0x0000000700247308 */ /* 0x0003e20000002400 */
[----:B------:R-:W-:Y:S02]  /*8a40*/  ISETP.GT.AND P3, PT, R4, 0x11, PT ;  /* 0x000000110400780c */ /* 0x000fe40003f64270 */
[----:B------:R-:W-:Y:S02]  /*8a50*/  ISETP.GT.AND P1, PT, R2, 0x11, PT ;  /* 0x000000110200780c */ /* 0x000fe40003f24270 */
[----:B------:R-:W-:Y:S01]  /*8a60*/  FSEL R19, R189, -INF , P0 ;  /* 0xff800000bd137808 */ /* 0x000fe20000000000 */
[----:B----4-:R-:W-:Y:S01]  /*8a70*/  FMUL.FTZ R6, R64, c[0x0][0x320] ;  /* 0x0000c80040067a20 */ /* 0x010fe20000410000 */
[----:B------:R-:W-:Y:S02]  /*8a80*/  FSEL R28, R171, -INF , P3 ;  /* 0xff800000ab1c7808 */ /* 0x000fe40001800000 */
[----:B------:R-:W-:Y:S01]  /*8a90*/  ISETP.GT.AND P2, PT, R4, 0x28, PT ;  /* 0x000000280400780c */ /* 0x000fe20003f44270 */
[----:B------:R4:W5:Y:S01]  /*8aa0*/  MUFU.TANH R8, R6 ;  /* 0x0000000600087308 */ /* 0x0009620000002400 */
[----:B------:R-:W-:Y:S02]  /*8ab0*/  FSEL R31, R169, -INF , P1 ;  /* 0xff800000a91f7808 */ /* 0x000fe40000800000 */
[C---:B------:R-:W-:Y:S02]  /*8ac0*/  ISETP.GT.AND P0, PT, R5.reuse, 0x8, PT ;  /* 0x000000080500780c */ /* 0x040fe40003f04270 */
[----:B------:R-:W-:Y:S02]  /*8ad0*/  ISETP.GT.AND P3, PT, R5, 0x10, PT ;  /* 0x000000100500780c */ /* 0x000fe40003f64270 */
[----:B------:R-:W-:Y:S02]  /*8ae0*/  ISETP.GT.AND P1, PT, R0, 0x18, PT ;  /* 0x000000180000780c */ /* 0x000fe40003f24270 */
[----:B------:R-:W-:Y:S02]  /*8af0*/  FSEL R46, R165, -INF , P3 ;  /* 0xff800000a52e7808 */ /* 0x000fe40001800000 */
[----:B------:R-:W-:Y:S02]  /*8b00*/  ISETP.GT.AND P3, PT, R5, 0x19, PT ;  /* 0x000000190500780c */ /* 0x000fe40003f64270 */
[----:B------:R-:W-:Y:S01]  /*8b10*/  FSEL R44, R163, -INF , P1 ;  /* 0xff800000a32c7808 */ /* 0x000fe20000800000 */
[----:B-1----:R-:W-:Y:S01]  /*8b20*/  FMUL.FTZ R7, R69, c[0x0][0x320] ;  /* 0x0000c80045077a20 */ /* 0x002fe20000410000 */
[----:B------:R-:W-:Y:S02]  /*8b30*/  FSEL R49, R160, -INF , P3 ;  /* 0xff800000a0317808 */ /* 0x000fe40001800000 */
[----:B------:R-:W-:Y:S01]  /*8b40*/  FSEL R60, R40, -INF , P2 ;  /* 0xff800000283c7808 */ /* 0x000fe20001000000 */
[----:B------:R1:W1:Y:S01]  /*8b50*/  MUFU.TANH R32, R7 ;  /* 0x0000000700207308 */ /* 0x0002620000002400 */
[----:B------:R-:W-:Y:S01]  /*8b60*/  ISETP.GT.AND P1, PT, R4, 0x19, PT ;  /* 0x000000190400780c */ /* 0x000fe20003f24270 */
[----:B------:R-:W-:Y:S01]  /*8b70*/  FMUL.FTZ R40, R82, c[0x0][0x320] ;  /* 0x0000c80052287a20 */ /* 0x000fe20000410000 */
[----:B------:R-:W-:Y:S02]  /*8b80*/  FSEL R24, R183, -INF , P0 ;  /* 0xff800000b7187808 */ /* 0x000fe40000000000 */
[----:B------:R-:W-:Y:S02]  /*8b90*/  ISETP.GT.AND P0, PT, R2, 0x9, PT ;  /* 0x000000090200780c */ /* 0x000fe40003f04270 */
[----:B----4-:R-:W-:Y:S02]  /*8ba0*/  FMNMX.FTZ R6, R10, R3, !PT ;  /* 0x000000030a067209 */ /* 0x010fe40007810000 */
[----:B------:R-:W-:Y:S02]  /*8bb0*/  FSEL R17, R17, -INF , P0 ;  /* 0xff80000011117808 */ /* 0x000fe40000000000 */
[----:B------:R-:W-:Y:S02]  /*8bc0*/  FMNMX.FTZ R6, R11, R6, !PT ;  /* 0x000000060b067209 */ /* 0x000fe40007810000 */
[----:B------:R-:W-:Y:S02]  /*8bd0*/  ISETP.GT.AND P0, PT, R0, 0x10, PT ;  /* 0x000000100000780c */ /* 0x000fe40003f04270 */
[----:B------:R-:W-:Y:S02]  /*8be0*/  FMNMX.FTZ R6, R12, R6, !PT ;  /* 0x000000060c067209 */ /* 0x000fe40007810000 */
[----:B------:R-:W-:Y:S02]  /*8bf0*/  ISETP.GT.AND P3, PT, R4, 0x20, PT ;  /* 0x000000200400780c */ /* 0x000fe40003f64270 */
[----:B------:R-:W-:Y:S02]  /*8c00*/  FMNMX.FTZ R6, R13, R6, !PT ;  /* 0x000000060d067209 */ /* 0x000fe40007810000 */
[----:B------:R-:W-:Y:S02]  /*8c10*/  FSEL R25, R25, -INF , P1 ;  /* 0xff80000019197808 */ /* 0x000fe40000800000 */
[----:B------:R-:W-:Y:S01]  /*8c20*/  FMNMX.FTZ R6, R29, R6, !PT ;  /* 0x000000061d067209 */ /* 0x000fe20007810000 */
[----:B-1----:R-:W-:Y:S01]  /*8c30*/  FMUL.FTZ R7, R80, c[0x0][0x320] ;  /* 0x0000c80050077a20 */ /* 0x002fe20000410000 */
[----:B------:R-:W-:Y:S02]  /*8c40*/  FSEL R41, R167, -INF , P0 ;  /* 0xff800000a7297808 */ /* 0x000fe40000000000 */
[----:B------:R-:W-:Y:S01]  /*8c50*/  FSEL R56, R153, -INF , P3 ;  /* 0xff80000099387808 */ /* 0x000fe20001800000 */
[----:B------:R1:W4:Y:S01]  /*8c60*/  MUFU.TANH R9, R7 ;  /* 0x0000000700097308 */ /* 0x0003220000002400 */
[----:B------:R-:W-:Y:S02]  /*8c70*/  FMNMX.FTZ R6, R28, R6, !PT ;  /* 0x000000061c067209 */ /* 0x000fe40007810000 */
[----:B------:R-:W-:Y:S02]  /*8c80*/  ISETP.GT.AND P0, PT, R0, 0x19, PT ;  /* 0x000000190000780c */ /* 0x000fe40003f04270 */
[----:B------:R-:W-:Y:S02]  /*8c90*/  FMNMX.FTZ R6, R26, R6, !PT ;  /* 0x000000061a067209 */ /* 0x000fe40007810000 */
[----:B------:R-:W-:Y:S02]  /*8ca0*/  ISETP.GT.AND P1, PT, R2, 0x20, PT ;  /* 0x000000200200780c */ /* 0x000fe40003f24270 */
[----:B------:R-:W-:Y:S02]  /*8cb0*/  FMNMX.FTZ R6, R25, R6, !PT ;  /* 0x0000000619067209 */ /* 0x000fe40007810000 */
[----:B------:R-:W-:Y:S02]  /*8cc0*/  FSEL R45, R162, -INF , P0 ;  /* 0xff800000a22d7808 */ /* 0x000fe40000000000 */
[----:B------:R-:W-:Y:S02]  /*8cd0*/  ISETP.GT.AND P0, PT, R2, 0x18, PT ;  /* 0x000000180200780c */ /* 0x000fe40003f04270 */
[----:B------:R-:W-:Y:S02]  /*8ce0*/  FMNMX.FTZ R6, R56, R6, !PT ;  /* 0x0000000638067209 */ /* 0x000fe40007810000 */
[----:B------:R-:W-:Y:S02]  /*8cf0*/  FSEL R34, R34, -INF , P0 ;  /* 0xff80000022227808 */ /* 0x000fe40000000000 */
[----:B------:R-:W-:Y:S02]  /*8d00*/  ISETP.GT.AND P3, PT, R0, 0x21, PT ;  /* 0x000000210000780c */ /* 0x000fe40003f64270 */
[----:B------:R-:W-:Y:S02]  /*8d10*/  FSEL R160, R152, -INF , P1 ;  /* 0xff80000098a07808 */ /* 0x000fe40000800000 */
[----:B------:R-:W-:Y:S01]  /*8d20*/  ISETP.GT.AND P0, PT, R2, 0x21, PT ;  /* 0x000000210200780c */ /* 0x000fe20003f04270 */
[----:B-1----:R-:W-:Y:S01]  /*8d30*/  FMUL.FTZ R7, R81, c[0x0][0x320] ;  /* 0x0000c80051077a20 */ /* 0x002fe20000410000 */
[----:B------:R-:W-:Y:S02]  /*8d40*/  ISETP.GT.AND P1, PT, R4, 0x29, PT ;  /* 0x000000290400780c */ /* 0x000fe40003f24270 */
[----:B------:R-:W-:Y:S02]  /*8d50*/  FMNMX.FTZ R6, R57, R6, !PT ;  /* 0x0000000639067209 */ /* 0x000fe40007810000 */
[----:B------:R-:W-:Y:S01]  /*8d60*/  FSEL R167, R87, -INF , P3 ;  /* 0xff80000057a77808 */ /* 0x000fe20001800000 */
[----:B------:R-:W1:Y:S01]  /*8d70*/  MUFU.TANH R7, R7 ;  /* 0x0000000700077308 */ /* 0x000e620000002400 */
[----:B------:R-:W-:Y:S02]  /*8d80*/  FMNMX.FTZ R6, R60, R6, !PT ;  /* 0x000000063c067209 */ /* 0x000fe40007810000 */
[----:B------:R-:W-:Y:S02]  /*8d90*/  FSEL R162, R154, -INF , P0 ;  /* 0xff8000009aa27808 */ /* 0x000fe40000000000 */
[C---:B------:R-:W-:Y:S02]  /*8da0*/  ISETP.GT.AND P0, PT, R4.reuse, 0x30, PT ;  /* 0x000000300400780c */ /* 0x040fe40003f04270 */
[C---:B------:R-:W-:Y:S02]  /*8db0*/  ISETP.GT.AND P5, PT, R4.reuse, 0x31, PT ;  /* 0x000000310400780c */ /* 0x040fe40003fa4270 */
[C---:B------:R-:W-:Y:S02]  /*8dc0*/  ISETP.GT.AND P3, PT, R4.reuse, 0x38, PT ;  /* 0x000000380400780c */ /* 0x040fe40003f64270 */
[----:B------:R-:W-:Y:S02]  /*8dd0*/  FSEL R158, R39, -INF , P1 ;  /* 0xff800000279e7808 */ /* 0x000fe40000800000 */
[C---:B------:R-:W-:Y:S02]  /*8de0*/  ISETP.GT.AND P2, PT, R4.reuse, 0x39, PT ;  /* 0x000000390400780c */ /* 0x040fe40003f44270 */
[----:B------:R-:W-:Y:S02]  /*8df0*/  ISETP.GT.AND P1, PT, R4, 0x40, PT ;  /* 0x000000400400780c */ /* 0x000fe40003f24270 */
[----:B------:R-:W-:Y:S01]  /*8e00*/  FSEL R174, R38, -INF , P0 ;  /* 0xff80000026ae7808 */ /* 0x000fe20000000000 */
[----:B------:R-:W-:Y:S01]  /*8e10*/  FMUL.FTZ R38, R71, c[0x0][0x320] ;  /* 0x0000c80047267a20 */ /* 0x000fe20000410000 */
[----:B------:R-:W-:Y:S02]  /*8e20*/  ISETP.GT.AND P0, PT, R4, 0x41, PT ;  /* 0x000000410400780c */ /* 0x000fe40003f04270 */
[----:B------:R-:W-:Y:S01]  /*8e30*/  FSEL R176, R33, -INF , P5 ;  /* 0xff80000021b07808 */ /* 0x000fe20002800000 */
[----:B------:R-:W-:Y:S01]  /*8e40*/  FMUL.FTZ R33, R70, c[0x0][0x320] ;  /* 0x0000c80046217a20 */ /* 0x000fe20000410000 */
[----:B------:R-:W-:Y:S02]  /*8e50*/  ISETP.GT.AND P5, PT, R4, 0x48, PT ;  /* 0x000000480400780c */ /* 0x000fe40003fa4270 */
[----:B-----5:R-:W-:Y:S01]  /*8e60*/  FSEL R178, R8, -INF , P3 ;  /* 0xff80000008b27808 */ /* 0x020fe20001800000 */
[----:B------:R-:W-:Y:S01]  /*8e70*/  FMUL.FTZ R8, R67, c[0x0][0x320] ;  /* 0x0000c80043087a20 */ /* 0x000fe20000410000 */
[----:B------:R-:W-:Y:S02]  /*8e80*/  ISETP.GT.AND P3, PT, R4, 0x49, PT ;  /* 0x000000490400780c */ /* 0x000fe40003f64270 */
[----:B------:R-:W-:Y:S01]  /*8e90*/  FMNMX.FTZ R4, R158, R6, !PT ;  /* 0x000000069e047209 */ /* 0x000fe20007810000 */
[----:B------:R5:W2:Y:S01]  /*8ea0*/  MUFU.TANH R39, R8 ;  /* 0x0000000800277308 */ /* 0x000aa20000002400 */
[----:B------:R-:W-:Y:S02]  /*8eb0*/  FSEL R175, R37, -INF , P2 ;  /* 0xff80000025af7808 */ /* 0x000fe40001000000 */
[----:B------:R-:W-:Y:S02]  /*8ec0*/  FMNMX.FTZ R4, R174, R4, !PT ;  /* 0x00000004ae047209 */ /* 0x000fe40007810000 */
[----:B------:R-:W-:Y:S02]  /*8ed0*/  FSEL R247, R36, -INF , P1 ;  /* 0xff80000024f77808 */ /* 0x000fe40000800000 */
[----:B------:R-:W-:Y:S02]  /*8ee0*/  FMNMX.FTZ R4, R176, R4, !PT ;  /* 0x00000004b0047209 */ /* 0x000fe40007810000 */
[----:B------:R-:W-:Y:S01]  /*8ef0*/  FSEL R248, R32, -INF , P0 ;  /* 0xff80000020f87808 */ /* 0x000fe20000000000 */
[----:B------:R-:W2:Y:S01]  /*8f00*/  MUFU.TANH R37, R33 ;  /* 0x0000002100257308 */ /* 0x000ea20000002400 */
[----:B------:R-:W-:Y:S02]  /*8f10*/  FMNMX.FTZ R4, R178, R4, !PT ;  /* 0x00000004b2047209 */ /* 0x000fe40007810000 */
[----:B----4-:R-:W-:Y:S01]  /*8f20*/  FSEL R251, R9, -INF , P5 ;  /* 0xff80000009fb7808 */ /* 0x010fe20002800000 */
[----:B------:R-:W-:Y:S01]  /*8f30*/  FMUL.FTZ R9, R63, c[0x0][0x320] ;  /* 0x0000c8003f097a20 */ /* 0x000fe20000410000 */
[----:B------:R-:W-:Y:S02]  /*8f40*/  FMNMX.FTZ R4, R175, R4, !PT ;  /* 0x00000004af047209 */ /* 0x000fe40007810000 */
[----:B-1----:R-:W-:Y:S02]  /*8f50*/  FSEL R249, R7, -INF , P3 ;  /* 0xff80000007f97808 */ /* 0x002fe40001800000 */
[----:B------:R-:W-:Y:S01]  /*8f60*/  FMNMX.FTZ R4, R247, R4, !PT ;  /* 0x00000004f7047209 */ /* 0x000fe20007810000 */
[----:B------:R-:W-:Y:S01]  /*8f70*/  MUFU.TANH R33, R43 ;  /* 0x0000002b00217308 */ /* 0x000fe20000002400 */
[----:B------:R-:W-:Y:S02]  /*8f80*/  FMNMX.FTZ R6, R14, R84, !PT ;  /* 0x000000540e067209 */ /* 0x000fe40007810000 */
[----:B------:R-:W-:Y:S01]  /*8f90*/  FMNMX.FTZ R4, R248, R4, !PT ;  /* 0x00000004f8047209 */ /* 0x000fe20007810000 */
[----:B-----5:R-:W-:Y:S01]  /*8fa0*/  FMUL.FTZ R8, R62, c[0x0][0x320] ;  /* 0x0000c8003e087a20 */ /* 0x020fe20000410000 */
[----:B------:R-:W-:Y:S02]  /*8fb0*/  FMNMX.FTZ R6, R15, R6, !PT ;  /* 0x000000060f067209 */ /* 0x000fe40007810000 */
[----:B------:R-:W-:Y:S02]  /*8fc0*/  FMNMX.FTZ R4, R251, R4, !PT ;  /* 0x00000004fb047209 */ /* 0x000fe40007810000 */
[----:B------:R-:W-:Y:S01]  /*8fd0*/  FMNMX.FTZ R6, R16, R6, !PT ;  /* 0x0000000610067209 */ /* 0x000fe20007810000 */
[----:B------:R-:W-:Y:S01]  /*8fe0*/  MUFU.TANH R32, R38 ;  /* 0x0000002600207308 */ /* 0x000fe20000002400 */
[----:B------:R-:W-:Y:S02]  /*8ff0*/  FMNMX.FTZ R4, R249, R4, !PT ;  /* 0x00000004f9047209 */ /* 0x000fe40007810000 */
[----:B------:R-:W-:Y:S02]  /*9000*/  FMNMX.FTZ R6, R17, R6, !PT ;  /* 0x0000000611067209 */ /* 0x000fe40007810000 */
[----:B------:R-:W-:Y:S01]  /*9010*/  ISETP.GT.AND P3, PT, R2, 0x28, PT ;  /* 0x000000280200780c */ /* 0x000fe20003f64270 */
[----:B------:R-:W1:Y:S01]  /*9020*/  SHFL.BFLY PT, R7, R4, 0x2, 0x1f ;  /* 0x0c401f0004077f89 */ /* 0x000e6200000e0000 */
[----:B------:R-:W-:Y:S02]  /*9030*/  FMNMX.FTZ R6, R30, R6, !PT ;  /* 0x000000061e067209 */ /* 0x000fe40007810000 */
[----:B------:R-:W-:Y:S01]  /*9040*/  ISETP.GT.AND P2, PT, R5, 0x20, PT ;  /* 0x000000200500780c */ /* 0x000fe20003f44270 */
[----:B------:R4:W5:Y:S01]  /*9050*/  MUFU.TANH R36, R40 ;  /* 0x0000002800247308 */ /* 0x0009620000002400 */
[----:B------:R-:W-:Y:S02]  /*9060*/  FMNMX.FTZ R6, R31, R6, !PT ;  /* 0x000000061f067209 */ /* 0x000fe40007810000 */
[----:B------:R-:W-:Y:S02]  /*9070*/  ISETP.GT.AND P1, PT, R5, 0x21, PT ;  /* 0x000000210500780c */ /* 0x000fe40003f24270 */
[----:B------:R-:W-:Y:S02]  /*9080*/  FMNMX.FTZ R6, R34, R6, !PT ;  /* 0x0000000622067209 */ /* 0x000fe40007810000 */
[----:B------:R-:W-:Y:S02]  /*9090*/  ISETP.GT.AND P5, PT, R0, 0x29, PT ;  /* 0x000000290000780c */ /* 0x000fe40003fa4270 */
[----:B------:R-:W-:Y:S02]  /*90a0*/  FMNMX.FTZ R6, R35, R6, !PT ;  /* 0x0000000623067209 */ /* 0x000fe40007810000 */
[----:B------:R-:W-:Y:S02]  /*90b0*/  FSEL R164, R179, -INF , P2 ;  /* 0xff800000b3a47808 */ /* 0x000fe40001000000 */
[----:B------:R-:W-:Y:S02]  /*90c0*/  FMNMX.FTZ R6, R160, R6, !PT ;  /* 0x00000006a0067209 */ /* 0x000fe40007810000 */
[----:B------:R-:W-:Y:S02]  /*90d0*/  ISETP.GT.AND P2, PT, R2, 0x29, PT ;  /* 0x000000290200780c */ /* 0x000fe40003f44270 */
[----:B------:R-:W-:Y:S02]  /*90e0*/  FSEL R156, R168, -INF , P3 ;  /* 0xff800000a89c7808 */ /* 0x000fe40001800000 */
[----:B------:R-:W-:Y:S02]  /*90f0*/  FMNMX.FTZ R6, R162, R6, !PT ;  /* 0x00000006a2067209 */ /* 0x000fe40007810000 */
[----:B-1----:R-:W-:Y:S01]  /*9100*/  FMNMX.FTZ R4, R4, R7, !PT ;  /* 0x0000000704047209 */ /* 0x002fe20007810000 */
[----:B------:R-:W-:Y:S01]  /*9110*/  FMUL.FTZ R7, R72, c[0x0][0x320] ;  /* 0x0000c80048077a20 */ /* 0x000fe20000410000 */
[----:B------:R-:W-:Y:S01]  /*9120*/  FSEL R165, R180, -INF , P1 ;  /* 0xff800000b4a57808 */ /* 0x000fe20000800000 */
[----:B----4-:R-:W-:Y:S01]  /*9130*/  FMUL.FTZ R40, R79, c[0x0][0x320] ;  /* 0x0000c8004f287a20 */ /* 0x010fe20000410000 */
[----:B------:R-:W-:Y:S01]  /*9140*/  ISETP.GT.AND P1, PT, R2, 0x30, PT ;  /* 0x000000300200780c */ /* 0x000fe20003f24270 */
[----:B------:R1:W4:Y:S01]  /*9150*/  MUFU.TANH R43, R7 ;  /* 0x00000007002b7308 */ /* 0x0003220000002400 */
[----:B------:R-:W-:Y:S02]  /*9160*/  ISETP.GT.AND P0, PT, R0, 0x28, PT ;  /* 0x000000280000780c */ /* 0x000fe40003f04270 */
[----:B------:R-:W-:Y:S02]  /*9170*/  FSEL R163, R177, -INF , P5 ;  /* 0xff800000b1a37808 */ /* 0x000fe40002800000 */
[----:B------:R-:W-:Y:S02]  /*9180*/  FMNMX.FTZ R6, R156, R6, !PT ;  /* 0x000000069c067209 */ /* 0x000fe40007810000 */
[----:B------:R-:W-:Y:S02]  /*9190*/  FSEL R157, R155, -INF , P2 ;  /* 0xff8000009b9d7808 */ /* 0x000fe40001000000 */
[----:B------:R-:W-:Y:S02]  /*91a0*/  ISETP.GT.AND P5, PT, R2, 0x38, PT ;  /* 0x000000380200780c */ /* 0x000fe40003fa4270 */
[----:B------:R-:W-:Y:S02]  /*91b0*/  FSEL R161, R182, -INF , P0 ;  /* 0xff800000b6a17808 */ /* 0x000fe40000000000 */
[----:B------:R-:W-:Y:S02]  /*91c0*/  ISETP.GT.AND P0, PT, R2, 0x31, PT ;  /* 0x000000310200780c */ /* 0x000fe40003f04270 */
[----:B------:R-:W-:Y:S02]  /*91d0*/  FSEL R172, R52, -INF , P1 ;  /* 0xff80000034ac7808 */ /* 0x000fe40000800000 */
[C---:B------:R-:W-:Y:S02]  /*91e0*/  ISETP.GT.AND P3, PT, R2.reuse, 0x39, PT ;  /* 0x000000390200780c */ /* 0x040fe40003f64270 */
[C---:B------:R-:W-:Y:S02]  /*91f0*/  ISETP.GT.AND P2, PT, R2.reuse, 0x40, PT ;  /* 0x000000400200780c */ /* 0x040fe40003f44270 */
[C---:B------:R-:W-:Y:S02]  /*9200*/  ISETP.GT.AND P1, PT, R2.reuse, 0x41, PT ;  /* 0x000000410200780c */ /* 0x040fe40003f24270 */
[----:B------:R-:W-:Y:S01]  /*9210*/  FSEL R173, R51, -INF , P0 ;  /* 0xff80000033ad7808 */ /* 0x000fe20000000000 */
[----:B-1----:R-:W-:Y:S01]  /*9220*/  FMUL.FTZ R7, R73, c[0x0][0x320] ;  /* 0x0000c80049077a20 */ /* 0x002fe20000410000 */
[----:B------:R-:W-:Y:S01]  /*9230*/  MUFU.TANH R51, R8 ;  /* 0x0000000800337308 */ /* 0x000fe20000002400 */
[----:B------:R-:W-:Y:S02]  /*9240*/  ISETP.GT.AND P0, PT, R2, 0x48, PT ;  /* 0x000000480200780c */ /* 0x000fe40003f04270 */
[----:B------:R-:W-:Y:S02]  /*9250*/  FSEL R194, R50, -INF , P5 ;  /* 0xff80000032c27808 */ /* 0x000fe40002800000 */
[----:B------:R-:W-:Y:S02]  /*9260*/  ISETP.GT.AND P5, PT, R2, 0x49, PT ;  /* 0x000000490200780c */ /* 0x000fe40003fa4270 */
[----:B------:R-:W-:Y:S02]  /*9270*/  FMNMX.FTZ R2, R157, R6, !PT ;  /* 0x000000069d027209 */ /* 0x000fe40007810000 */
[----:B------:R-:W-:Y:S01]  /*9280*/  FMNMX.FTZ R6, R18, R85, !PT ;  /* 0x0000005512067209 */ /* 0x000fe20007810000 */
[----:B------:R1:W-:Y:S01]  /*9290*/  MUFU.TANH R50, R9 ;  /* 0x0000000900327308 */ /* 0x0003e20000002400 */
[----:B--2---:R-:W-:Y:S02]  /*92a0*/  FSEL R195, R39, -INF , P3 ;  /* 0xff80000027c37808 */ /* 0x004fe40001800000 */
[----:B------:R-:W-:Y:S02]  /*92b0*/  FMNMX.FTZ R6, R19, R6, !PT ;  /* 0x0000000613067209 */ /* 0x000fe40007810000 */
[----:B------:R-:W-:Y:S02]  /*92c0*/  FSEL R245, R37, -INF , P2 ;  /* 0xff80000025f57808 */ /* 0x000fe40001000000 */
[----:B------:R-:W-:Y:S02]  /*92d0*/  FMNMX.FTZ R6, R20, R6, !PT ;  /* 0x0000000614067209 */ /* 0x000fe40007810000 */
[----:B-----5:R-:W-:Y:S01]  /*92e0*/  FSEL R250, R36, -INF , P0 ;  /* 0xff80000024fa7808 */ /* 0x020fe20000000000 */
[----:B------:R2:W5:Y:S01]  /*92f0*/  MUFU.TANH R39, R7 ;  /* 0x0000000700277308 */ /* 0x0005620000002400 */
[----:B------:R-:W-:Y:S02]  /*9300*/  FMNMX.FTZ R6, R21, R6, !PT ;  /* 0x0000000615067209 */ /* 0x000fe40007810000 */
[----:B------:R-:W-:Y:S02]  /*9310*/  FMNMX.FTZ R2, R172, R2, !PT ;  /* 0x00000002ac027209 */ /* 0x000fe40007810000 */
[----:B------:R-:W-:Y:S01]  /*9320*/  FSEL R246, R32, -INF , P1 ;  /* 0xff80000020f67808 */ /* 0x000fe20000800000 */
[----:B------:R-:W-:Y:S01]  /*9330*/  FMUL.FTZ R32, R76, c[0x0][0x320] ;  /* 0x0000c8004c207a20 */ /* 0x000fe20000410000 */
[----:B------:R-:W-:Y:S02]  /*9340*/  FMNMX.FTZ R6, R41, R6, !PT ;  /* 0x0000000629067209 */ /* 0x000fe40007810000 */
[----:B------:R-:W-:Y:S01]  /*9350*/  FMNMX.FTZ R2, R173, R2, !PT ;  /* 0x00000002ad027209 */ /* 0x000fe20007810000 */
[----:B------:R3:W3:Y:S01]  /*9360*/  MUFU.TANH R38, R32 ;  /* 0x0000002000267308 */ /* 0x0006e20000002400 */
[----:B------:R-:W-:Y:S02]  /*9370*/  FMNMX.FTZ R6, R42, R6, !PT ;  /* 0x000000062a067209 */ /* 0x000fe40007810000 */
[----:B------:R-:W-:Y:S01]  /*9380*/  FMNMX.FTZ R2, R194, R2, !PT ;  /* 0x00000002c2027209 */ /* 0x000fe20007810000 */
[----:B-1----:R-:W1:Y:S01]  /*9390*/  SHFL.BFLY PT, R9, R4, 0x1, 0x1f ;  /* 0x0c201f0004097f89 */ /* 0x002e6200000e0000 */
[----:B------:R-:W-:Y:S02]  /*93a0*/  FMNMX.FTZ R6, R44, R6, !PT ;  /* 0x000000062c067209 */ /* 0x000fe40007810000 */
[----:B------:R-:W-:Y:S02]  /*93b0*/  FMNMX.FTZ R2, R195, R2, !PT ;  /* 0x00000002c3027209 */ /* 0x000fe40007810000 */
[----:B------:R-:W-:Y:S02]  /*93c0*/  FMNMX.FTZ R6, R45, R6, !PT ;  /* 0x000000062d067209 */ /* 0x000fe40007810000 */
[----:B------:R-:W-:Y:S02]  /*93d0*/  FMNMX.FTZ R2, R245, R2, !PT ;  /* 0x00000002f5027209 */ /* 0x000fe40007810000 */
[----:B------:R-:W-:Y:S02]  /*93e0*/  FMNMX.FTZ R6, R166, R6, !PT ;  /* 0x00000006a6067209 */ /* 0x000fe40007810000 */
[----:B--2---:R-:W-:Y:S02]  /*93f0*/  FMNMX.FTZ R7, R22, R86, !PT ;  /* 0x0000005616077209 */ /* 0x004fe40007810000 */
[----:B------:R-:W-:Y:S02]  /*9400*/  FMNMX.FTZ R2, R246, R2, !PT ;  /* 0x00000002f6027209 */ /* 0x000fe40007810000 */
[----:B------:R-:W-:Y:S02]  /*9410*/  FMNMX.FTZ R7, R23, R7, !PT ;  /* 0x0000000717077209 */ /* 0x000fe40007810000 */
[C---:B------:R-:W-:Y:S02]  /*9420*/  ISETP.GT.AND P2, PT, R0.reuse, 0x30, PT ;  /* 0x000000300000780c */ /* 0x040fe40003f44270 */
[C---:B------:R-:W-:Y:S01]  /*9430*/  ISETP.GT.AND P1, PT, R0.reuse, 0x31, PT ;  /* 0x000000310000780c */ /* 0x040fe20003f24270 */
[----:B---3--:R-:W-:Y:S01]  /*9440*/  FMUL.FTZ R32, R77, c[0x0][0x320] ;  /* 0x0000c8004d207a20 */ /* 0x008fe20000410000 */
[----:B------:R-:W-:Y:S02]  /*9450*/  ISETP.GT.AND P0, PT, R0, 0x38, PT ;  /* 0x000000380000780c */ /* 0x000fe40003f04270 */
[----:B------:R-:W-:Y:S01]  /*9460*/  FMNMX.FTZ R6, R167, R6, !PT ;  /* 0x00000006a7067209 */ /* 0x000fe20007810000 */
[----:B------:R2:W3:Y:S01]  /*9470*/  MUFU.TANH R36, R32 ;  /* 0x0000002000247308 */ /* 0x0004e20000002400 */
[----:B------:R-:W-:Y:S02]  /*9480*/  ISETP.GT.AND P3, PT, R5, 0x28, PT ;  /* 0x000000280500780c */ /* 0x000fe40003f64270 */
[----:B------:R-:W-:Y:S01]  /*9490*/  FSEL R252, R33, -INF , P5 ;  /* 0xff80000021fc7808 */ /* 0x000fe20002800000 */
[----:B------:R-:W-:Y:S01]  /*94a0*/  FMUL.FTZ R33, R75, c[0x0][0x320] ;  /* 0x0000c8004b217a20 */ /* 0x000fe20000410000 */
[----:B------:R-:W-:Y:S02]  /*94b0*/  FMNMX.FTZ R2, R250, R2, !PT ;  /* 0x00000002fa027209 */ /* 0x000fe40007810000 */
[----:B------:R-:W-:Y:S02]  /*94c0*/  FSEL R171, R53, -INF , P2 ;  /* 0xff80000035ab7808 */ /* 0x000fe40001000000 */
[----:B------:R-:W-:Y:S01]  /*94d0*/  FSEL R192, R55, -INF , P1 ;  /* 0xff80000037c07808 */ /* 0x000fe20000800000 */
[----:B------:R-:W-:Y:S01]  /*94e0*/  MUFU.TANH R33, R33 ;  /* 0x0000002100217308 */ /* 0x000fe20000002400 */
[----:B------:R-:W-:Y:S02]  /*94f0*/  FSEL R193, R54, -INF , P0 ;  /* 0xff80000036c17808 */ /* 0x000fe40000000000 */
[C---:B------:R-:W-:Y:S02]  /*9500*/  ISETP.GT.AND P2, PT, R0.reuse, 0x41, PT ;  /* 0x000000410000780c */ /* 0x040fe40003f44270 */
[C---:B------:R-:W-:Y:S02]  /*9510*/  ISETP.GT.AND P1, PT, R0.reuse, 0x48, PT ;  /* 0x000000480000780c */ /* 0x040fe40003f24270 */
[C---:B------:R-:W-:Y:S02]  /*9520*/  ISETP.GT.AND P0, PT, R0.reuse, 0x49, PT ;  /* 0x000000490000780c */ /* 0x040fe40003f04270 */
[----:B------:R-:W-:Y:S02]  /*9530*/  ISETP.GT.AND P5, PT, R0, 0x39, PT ;  /* 0x000000390000780c */ /* 0x000fe40003fa4270 */
[----:B------:R-:W-:Y:S02]  /*9540*/  FMNMX.FTZ R6, R161, R6, !PT ;  /* 0x00000006a1067209 */ /* 0x000fe40007810000 */
[----:B------:R-:W-:Y:S01]  /*9550*/  FSEL R159, R212, -INF , P3 ;  /* 0xff800000d49f7808 */ /* 0x000fe20001800000 */
[----:B--2---:R-:W-:Y:S01]  /*9560*/  FMUL.FTZ R32, R78, c[0x0][0x320] ;  /* 0x0000c8004e207a20 */ /* 0x004fe20000410000 */
[----:B------:R-:W-:Y:S02]  /*9570*/  ISETP.GT.AND P3, PT, R0, 0x40, PT ;  /* 0x000000400000780c */ /* 0x000fe40003f64270 */
[----:B------:R-:W-:Y:S01]  /*9580*/  FMNMX.FTZ R0, R24, R7, !PT ;  /* 0x0000000718007209 */ /* 0x000fe20007810000 */
[----:B------:R-:W-:Y:S01]  /*9590*/  FMUL.FTZ R7, R74, c[0x0][0x320] ;  /* 0x0000c8004a077a20 */ /* 0x000fe20000410000 */
[----:B------:R-:W-:Y:S01]  /*95a0*/  FMNMX.FTZ R2, R252, R2, !PT ;  /* 0x00000002fc027209 */ /* 0x000fe20007810000 */
[----:B------:R-:W-:Y:S01]  /*95b0*/  MUFU.TANH R32, R32 ;  /* 0x0000002000207308 */ /* 0x000fe20000002400 */
[----:B------:R-:W-:Y:S02]  /*95c0*/  FMNMX.FTZ R6, R163, R6, !PT ;  /* 0x00000006a3067209 */ /* 0x000fe40007810000 */
[----:B------:R-:W-:Y:S01]  /*95d0*/  FMNMX.FTZ R0, R27, R0, !PT ;  /* 0x000000001b007209 */ /* 0x000fe20007810000 */
[----:B------:R-:W2:Y:S01]  /*95e0*/  SHFL.BFLY PT, R8, R2, 0x2, 0x1f ;  /* 0x0c401f0002087f89 */ /* 0x000ea200000e0000 */
[----:B------:R-:W-:Y:S02]  /*95f0*/  FMNMX.FTZ R6, R171, R6, !PT ;  /* 0x00000006ab067209 */ /* 0x000fe40007810000 */
[----:B------:R-:W-:Y:S02]  /*9600*/  FMNMX.FTZ R0, R46, R0, !PT ;  /* 0x000000002e007209 */ /* 0x000fe40007810000 */
[----:B-1----:R-:W-:Y:S01]  /*9610*/  FMNMX.FTZ R73, R4, R9, !PT ;  /* 0x0000000904497209 */ /* 0x002fe20007810000 */
[----:B------:R1:W1:Y:S01]  /*9620*/  MUFU.TANH R37, R7 ;  /* 0x0000000700257308 */ /* 0x0002620000002400 */
[----:B------:R-:W-:Y:S02]  /*9630*/  FMNMX.FTZ R4, R47, R0, !PT ;  /* 0x000000002f047209 */ /* 0x000fe40007810000 */
[----:B------:R-:W-:Y:S02]  /*9640*/  FMNMX.FTZ R0, R192, R6, !PT ;  /* 0x00000006c0007209 */ /* 0x000fe40007810000 */
[----:B------:R-:W-:Y:S02]  /*9650*/  FSEL R170, R58, -INF , P5 ;  /* 0xff8000003aaa7808 */ /* 0x000fe40002800000 */
[----:B------:R-:W-:Y:S02]  /*9660*/  FMNMX.FTZ R0, R193, R0, !PT ;  /* 0x00000000c1007209 */ /* 0x000fe40007810000 */
[----:B------:R-:W-:Y:S01]  /*9670*/  FMNMX.FTZ R4, R48, R4, !PT ;  /* 0x0000000430047209 */ /* 0x000fe20007810000 */
[----:B------:R-:W1:Y:S01]  /*9680*/  MUFU.TANH R9, R40 ;  /* 0x0000002800097308 */ /* 0x000e620000002400 */
[----:B----4-:R-:W-:Y:S02]  /*9690*/  FSEL R225, R43, -INF , P3 ;  /* 0xff8000002be17808 */ /* 0x010fe40001800000 */
[----:B------:R-:W-:Y:S02]  /*96a0*/  FMNMX.FTZ R0, R170, R0, !PT ;  /* 0x00000000aa007209 */ /* 0x000fe40007810000 */
[----:B------:R-:W-:Y:S02]  /*96b0*/  FMNMX.FTZ R4, R49, R4, !PT ;  /* 0x0000000431047209 */ /* 0x000fe40007810000 */
[----:B-----5:R-:W-:Y:S02]  /*96c0*/  FSEL R230, R39, -INF , P2 ;  /* 0xff80000027e67808 */ /* 0x020fe40001000000 */
[----:B------:R-:W-:Y:S02]  /*96d0*/  FMNMX.FTZ R0, R225, R0, !PT ;  /* 0x00000000e1007209 */ /* 0x000fe40007810000 */
[----:B------:R-:W-:Y:S02]  /*96e0*/  FMNMX.FTZ R4, R164, R4, !PT ;  /* 0x00000004a4047209 */ /* 0x000fe40007810000 */
[----:B------:R-:W-:Y:S02]  /*96f0*/  FSEL R232, R38, -INF , P1 ;  /* 0xff80000026e87808 */ /* 0x000fe40000800000 */
[----:B------:R-:W-:Y:S02]  /*9700*/  FMNMX.FTZ R0, R230, R0, !PT ;  /* 0x00000000e6007209 */ /* 0x000fe40007810000 */
[----:B------:R-:W-:Y:S02]  /*9710*/  ISETP.GT.AND P5, PT, R5, 0x29, PT ;  /* 0x000000290500780c */ /* 0x000fe40003fa4270 */
[----:B------:R-:W-:Y:S02]  /*9720*/  FMNMX.FTZ R4, R165, R4, !PT ;  /* 0x00000004a5047209 */ /* 0x000fe40007810000 */
[----:B--2---:R-:W-:Y:S02]  /*9730*/  FMNMX.FTZ R2, R2, R8, !PT ;  /* 0x0000000802027209 */ /* 0x004fe40007810000 */
[----:B---3--:R-:W-:Y:S02]  /*9740*/  FSEL R234, R36, -INF , P0 ;  /* 0xff80000024ea7808 */ /* 0x008fe40000000000 */
[----:B------:R-:W-:Y:S01]  /*9750*/  FMNMX.FTZ R0, R232, R0, !PT ;  /* 0x00000000e8007209 */ /* 0x000fe20007810000 */
[----:B------:R-:W2:Y:S01]  /*9760*/  SHFL.BFLY PT, R8, R2, 0x1, 0x1f ;  /* 0x0c201f0002087f89 */ /* 0x000ea200000e0000 */
[----:B------:R-:W-:Y:S02]  /*9770*/  FSEL R155, R214, -INF , P5 ;  /* 0xff800000d69b7808 */ /* 0x000fe40002800000 */
[----:B------:R-:W-:Y:S02]  /*9780*/  ISETP.GT.AND P3, PT, R5, 0x30, PT ;  /* 0x000000300500780c */ /* 0x000fe40003f64270 */
[----:B------:R-:W-:Y:S01]  /*9790*/  FMNMX.FTZ R6, R159, R4, !PT ;  /* 0x000000049f067209 */ /* 0x000fe20007810000 */
[----:B------:R-:W-:Y:S01]  /*97a0*/  FMUL.FTZ R4, R73, c[0x0][0x2d0] ;  /* 0x0000b40049047a20 */ /* 0x000fe20000410000 */
[----:B------:R-:W-:Y:S02]  /*97b0*/  FMNMX.FTZ R0, R234, R0, !PT ;  /* 0x00000000ea007209 */ /* 0x000fe40007810000 */
[----:B------:R-:W-:Y:S02]  /*97c0*/  ISETP.GT.AND P2, PT, R5, 0x31, PT ;  /* 0x000000310500780c */ /* 0x000fe40003f44270 */
[----:B------:R-:W-:Y:S01]  /*97d0*/  FSEL R168, R59, -INF , P3 ;  /* 0xff8000003ba87808 */ /* 0x000fe20001800000 */
[----:B-1----:R-:W1:Y:S01]  /*97e0*/  SHFL.BFLY PT, R7, R0, 0x2, 0x1f ;  /* 0x0c401f0000077f89 */ /* 0x002e6200000e0000 */
[----:B------:R-:W-:Y:S02]  /*97f0*/  FSETP.NEU.FTZ.AND P3, PT, R73, -INF , PT ;  /* 0xff8000004900780b */ /* 0x000fe40003f7d000 */
[----:B------:R-:W-:Y:S02]  /*9800*/  FMNMX.FTZ R6, R155, R6, !PT ;  /* 0x000000069b067209 */ /* 0x000fe40007810000 */
[----:B------:R-:W-:Y:S02]  /*9810*/  FSEL R75, R4, RZ, P3 ;  /* 0x000000ff044b7208 */ /* 0x000fe40001800000 */
[----:B------:R-:W-:Y:S02]  /*9820*/  ISETP.GT.AND P1, PT, R5, 0x38, PT ;  /* 0x000000380500780c */ /* 0x000fe40003f24270 */
[----:B------:R-:W-:Y:S02]  /*9830*/  FSEL R169, R181, -INF , P2 ;  /* 0xff800000b5a97808 */ /* 0x000fe40001000000 */
[----:B------:R-:W-:Y:S01]  /*9840*/  FMNMX.FTZ R4, R168, R6, !PT ;  /* 0x00000006a8047209 */ /* 0x000fe20007810000 */
[--C-:B------:R-:W-:Y:S01]  /*9850*/  FFMA.FTZ R6, R10, c[0x0][0x2d0], -R75.reuse ;  /* 0x0000b4000a067a23 */ /* 0x100fe2000001084b */
[----:B------:R-:W-:Y:S02]  /*9860*/  FSEL R189, R51, -INF , P1 ;  /* 0xff80000033bd7808 */ /* 0x000fe40000800000 */
[----:B------:R-:W-:Y:S01]  /*9870*/  ISETP.GT.AND P0, PT, R5, 0x39, PT ;  /* 0x000000390500780c */ /* 0x000fe20003f04270 */
[----:B------:R3:W-:Y:S01]  /*9880*/  MUFU.EX2 R190, R6 ;  /* 0x0000000600be7308 */ /* 0x0007e20000000800 */
[----:B------:R-:W-:Y:S02]  /*9890*/  FMNMX.FTZ R4, R169, R4, !PT ;  /* 0x00000004a9047209 */ /* 0x000fe40007810000 */
[----:B------:R-:W-:Y:S02]  /*98a0*/  ISETP.GT.AND P1, PT, R5, 0x40, PT ;  /* 0x000000400500780c */ /* 0x000fe40003f24270 */
[----:B------:R-:W-:Y:S02]  /*98b0*/  FSEL R191, R50, -INF , P0 ;  /* 0xff80000032bf7808 */ /* 0x000fe40000000000 */
[----:B------:R-:W-:Y:S02]  /*98c0*/  FMNMX.FTZ R4, R189, R4, !PT ;  /* 0x00000004bd047209 */ /* 0x000fe40007810000 */
[----:B------:R-:W-:Y:S02]  /*98d0*/  FSEL R226, R37, -INF , P1 ;  /* 0xff80000025e27808 */ /* 0x000fe40000800000 */
[----:B------:R-:W-:Y:S02]  /*98e0*/  ISETP.GT.AND P0, PT, R5, 0x41, PT ;  /* 0x000000410500780c */ /* 0x000fe40003f04270 */
[----:B------:R-:W-:Y:S02]  /*98f0*/  FMNMX.FTZ R4, R191, R4, !PT ;  /* 0x00000004bf047209 */ /* 0x000fe40007810000 */
[----:B------:R-:W-:Y:S02]  /*9900*/  FSEL R229, R33, -INF , P0 ;  /* 0xff80000021e57808 */ /* 0x000fe40000000000 */
[----:B------:R-:W-:Y:S02]  /*9910*/  ISETP.GT.AND P1, PT, R5, 0x48, PT ;  /* 0x000000480500780c */ /* 0x000fe40003f24270 */
[----:B------:R-:W-:Y:S02]  /*9920*/  FMNMX.FTZ R4, R226, R4, !PT ;  /* 0x00000004e2047209 */ /* 0x000fe40007810000 */
[----:B--2---:R-:W-:Y:S02]  /*9930*/  FMNMX.FTZ R72, R2, R8, !PT ;  /* 0x0000000802487209 */ /* 0x004fe40007810000 */
[----:B------:R-:W-:Y:S01]  /*9940*/  FSEL R240, R32, -INF , P1 ;  /* 0xff80000020f07808 */ /* 0x000fe20000800000 */
[--C-:B---3--:R-:W-:Y:S01]  /*9950*/  FFMA.FTZ R6, R11, c[0x0][0x2d0], -R75.reuse ;  /* 0x0000b4000b067a23 */ /* 0x108fe2000001084b */
[----:B------:R-:W-:Y:S02]  /*9960*/  ISETP.GT.AND P0, PT, R5, 0x49, PT ;  /* 0x000000490500780c */ /* 0x000fe40003f04270 */
[----:B------:R-:W-:Y:S01]  /*9970*/  FMNMX.FTZ R5, R229, R4, !PT ;  /* 0x00000004e5057209 */ /* 0x000fe20007810000 */
[----:B------:R2:W3:Y:S01]  /*9980*/  MUFU.EX2 R186, R6 ;  /* 0x0000000600ba7308 */ /* 0x0004e20000000800 */
[----:B-1----:R-:W-:Y:S02]  /*9990*/  FMNMX.FTZ R4, R0, R7, !PT ;  /* 0x0000000700047209 */ /* 0x002fe40007810000 */
[----:B------:R-:W-:Y:S01]  /*99a0*/  FMNMX.FTZ R0, R240, R5, !PT ;  /* 0x00000005f0007209 */ /* 0x000fe20007810000 */
[C---:B------:R-:W-:Y:S01]  /*99b0*/  FMUL.FTZ R5, R72.reuse, c[0x0][0x2d0] ;  /* 0x0000b40048057a20 */ /* 0x040fe20000410000 */
[----:B------:R-:W-:Y:S01]  /*99c0*/  FSETP.NEU.FTZ.AND P2, PT, R72, -INF , PT ;  /* 0xff8000004800780b */ /* 0x000fe20003f5d000 */
[----:B------:R-:W1:Y:S01]  /*99d0*/  SHFL.BFLY PT, R7, R4, 0x1, 0x1f ;  /* 0x0c201f0004077f89 */ /* 0x000e6200000e0000 */
[----:B------:R-:W-:Y:S02]  /*99e0*/  FSEL R74, R9, -INF , P0 ;  /* 0xff800000094a7808 */ /* 0x000fe40000000000 */
[----:B------:R-:W-:Y:S02]  /*99f0*/  FSEL R152, R5, RZ, P2 ;  /* 0x000000ff05987208 */ /* 0x000fe40001000000 */
[----:B------:R-:W-:Y:S02]  /*9a00*/  FMNMX.FTZ R0, R74, R0, !PT ;  /* 0x000000004a007209 */ /* 0x000fe40007810000 */
[----:B------:R-:W-:Y:S01]  /*9a10*/  ISETP.GT.AND P5, PT, R188, R218, PT ;  /* 0x000000dabc00720c */ /* 0x000fe20003fa4270 */
[----:B------:R-:W-:Y:S01]  /*9a20*/  FFMA.FTZ R5, R14, c[0x0][0x2d0], -R152 ;  /* 0x0000b4000e057a23 */ /* 0x000fe20000010898 */
[----:B------:R-:W-:Y:S01]  /*9a30*/  IADD3 R212, R188, -0x1, RZ ;  /* 0xffffffffbcd47810 */ /* 0x000fe20007ffe0ff */
[----:B------:R-:W4:Y:S02]  /*9a40*/  SHFL.BFLY PT, R2, R0, 0x2, 0x1f ;  /* 0x0c401f0000027f89 */ /* 0x000f2400000e0000 */
[----:B------:R5:W-:Y:S01]  /*9a50*/  MUFU.EX2 R243, R5 ;  /* 0x0000000500f37308 */ /* 0x000be20000000800 */
[--C-:B--2---:R-:W-:Y:S01]  /*9a60*/  FFMA.FTZ R6, R12, c[0x0][0x2d0], -R75.reuse ;  /* 0x0000b4000c067a23 */ /* 0x104fe2000001084b */
[----:B---3--:R-:W-:Y:S06]  /*9a70*/  F2FP.PACK_AB R76, R186, R190 ;  /* 0x000000beba4c723e */ /* 0x008fec00000000ff */
[----:B------:R-:W-:Y:S01]  /*9a80*/  @P5 IMAD.MOV.U32 R11, RZ, RZ, c[0x0][0x1e0] ;  /* 0x00007800ff0b5624 */ /* 0x000fe200078e00ff */
[----:B------:R-:W-:Y:S01]  /*9a90*/  @P5 MOV R10, c[0x0][0x1e4] ;  /* 0x00007900000a5a02 */ /* 0x000fe20000000f00 */
[----:B------:R2:W-:Y:S01]  /*9aa0*/  MUFU.EX2 R185, R6 ;  /* 0x0000000600b97308 */ /* 0x0005e20000000800 */
[----:B------:R-:W-:Y:S01]  /*9ab0*/  FFMA.FTZ R12, R29, c[0x0][0x2d0], -R75 ;  /* 0x0000b4001d0c7a23 */ /* 0x000fe2000001084b */
[----:B-1----:R-:W-:Y:S02]  /*9ac0*/  FMNMX.FTZ R71, R4, R7, !PT ;  /* 0x0000000704477209 */ /* 0x002fe40007810000 */
[----:B------:R-:W-:Y:S02]  /*9ad0*/  @P5 SHF.L.U64.HI R10, R11, 0x5, R10 ;  /* 0x000000050b0a5819 */ /* 0x000fe4000001020a */
[C---:B------:R-:W-:Y:S01]  /*9ae0*/  FSETP.NEU.FTZ.AND P1, PT, R71.reuse, -INF , PT ;  /* 0xff8000004700780b */ /* 0x040fe20003f3d000 */
[----:B------:R-:W-:Y:S01]  /*9af0*/  FMUL.FTZ R4, R71, c[0x0][0x2d0] ;  /* 0x0000b40047047a20 */ /* 0x000fe20000410000 */
[----:B------:R-:W-:Y:S02]  /*9b00*/  @P5 SHF.L.U32 R11, R11, 0x5, RZ ;  /* 0x000000050b0b5819 */ /* 0x000fe400000006ff */
[----:B------:R-:W-:Y:S01]  /*9b10*/  MUFU.EX2 R233, R12 ;  /* 0x0000000c00e97308 */ /* 0x000fe20000000800 */
[----:B----4-:R-:W-:Y:S01]  /*9b20*/  FMNMX.FTZ R0, R0, R2, !PT ;  /* 0x0000000200007209 */ /* 0x010fe20007810000 */
[--C-:B-----5:R-:W-:Y:S01]  /*9b30*/  FFMA.FTZ R5, R15, c[0x0][0x2d0], -R152.reuse ;  /* 0x0000b4000f057a23 */ /* 0x120fe20000010898 */
[----:B------:R-:W-:Y:S03]  /*9b40*/  FSEL R153, R4, RZ, P1 ;  /* 0x000000ff04997208 */ /* 0x000fe60000800000 */
[----:B------:R-:W1:Y:S04]  /*9b50*/  SHFL.BFLY PT, R2, R0, 0x1, 0x1f ;  /* 0x0c201f0000027f89 */ /* 0x000e6800000e0000 */
[----:B------:R3:W4:Y:S01]  /*9b60*/  MUFU.EX2 R244, R5 ;  /* 0x0000000500f47308 */ /* 0x0007220000000800 */
[--C-:B------:R-:W-:Y:S02]  /*9b70*/  FFMA.FTZ R7, R18, c[0x0][0x2d0], -R153.reuse ;  /* 0x0000b40012077a23 */ /* 0x100fe40000010899 */
[----:B------:R-:W-:Y:S02]  /*9b80*/  FFMA.FTZ R8, R19, c[0x0][0x2d0], -R153 ;  /* 0x0000b40013087a23 */ /* 0x000fe40000010899 */
[----:B--2---:R-:W-:Y:S05]  /*9b90*/  FFMA.FTZ R6, R13, c[0x0][0x2d0], -R75 ;  /* 0x0000b4000d067a23 */ /* 0x004fea000001084b */
[----:B------:R2:W-:Y:S10]  /*9ba0*/  MUFU.EX2 R231, R7 ;  /* 0x0000000700e77308 */ /* 0x0005f40000000800 */
[----:B------:R5:W5:Y:S01]  /*9bb0*/  MUFU.EX2 R187, R6 ;  /* 0x0000000600bb7308 */ /* 0x000b620000000800 */
[----:B-1----:R-:W-:Y:S01]  /*9bc0*/  FMNMX.FTZ R70, R0, R2, !PT ;  /* 0x0000000200467209 */ /* 0x002fe20007810000 */
[--C-:B------:R-:W-:Y:S02]  /*9bd0*/  FFMA.FTZ R0, R20, c[0x0][0x2d0], -R153.reuse ;  /* 0x0000b40014007a23 */ /* 0x100fe40000010899 */
[----:B---3--:R-:W-:Y:S01]  /*9be0*/  FFMA.FTZ R5, R16, c[0x0][0x2d0], -R152 ;  /* 0x0000b40010057a23 */ /* 0x008fe20000010898 */
[----:B----4-:R-:W-:Y:S01]  /*9bf0*/  F2FP.PACK_AB R77, R244, R243 ;  /* 0x000000f3f44d723e */ /* 0x010fe200000000ff */
[----:B------:R-:W-:Y:S04]  /*9c00*/  FFMA.FTZ R2, R21, c[0x0][0x2d0], -R153 ;  /* 0x0000b40015027a23 */ /* 0x000fe80000010899 */
[----:B------:R-:W1:Y:S01]  /*9c10*/  MUFU.EX2 R238, R8 ;  /* 0x0000000800ee7308 */ /* 0x000e620000000800 */
[----:B--2---:R-:W-:Y:S09]  /*9c20*/  @P5 MOV R7, R215 ;  /* 0x000000d700075202 */ /* 0x004ff20000000f00 */
[----:B------:R2:W-:Y:S01]  /*9c30*/  MUFU.EX2 R43, R5 ;  /* 0x00000005002b7308 */ /* 0x0005e20000000800 */
[----:B-----5:R-:W-:Y:S02]  /*9c40*/  @P5 SHF.R.S32.HI R6, RZ, 0x1f, R212 ;  /* 0x0000001fff065819 */ /* 0x020fe400000114d4 */
[----:B------:R-:W-:Y:S03]  /*9c50*/  F2FP.PACK_AB R78, R187, R185 ;  /* 0x000000b9bb4e723e */ /* 0x000fe600000000ff */
[----:B------:R-:W-:Y:S04]  /*9c60*/  @P5 IMAD R6, R6, c[0x0][0x1e0], RZ ;  /* 0x0000780006065a24 */ /* 0x000fe800078e02ff */
[----:B------:R3:W-:Y:S01]  /*9c70*/  MUFU.EX2 R237, R0 ;  /* 0x0000000000ed7308 */ /* 0x0007e20000000800 */
[----:B------:R-:W-:Y:S01]  /*9c80*/  @P5 IMAD R6, R212, c[0x0][0x1e4], R6 ;  /* 0x00007900d4065a24 */ /* 0x000fe200078e0206 */
[----:B-1----:R-:W-:Y:S08]  /*9c90*/  F2FP.PACK_AB R64, R238, R231 ;  /* 0x000000e7ee40723e */ /* 0x002ff000000000ff */
[----:B------:R1:W4:Y:S01]  /*9ca0*/  MUFU.EX2 R242, R2 ;  /* 0x0000000200f27308 */ /* 0x0003220000000800 */
[----:B--2---:R-:W-:Y:S09]  /*9cb0*/  FFMA.FTZ R5, R17, c[0x0][0x2d0], -R152 ;  /* 0x0000b40011057a23 */ /* 0x004ff20000010898 */
[----:B------:R2:W5:Y:S01]  /*9cc0*/  MUFU.EX2 R40, R5 ;  /* 0x0000000500287308 */ /* 0x0005620000000800 */
[----:B---3--:R-:W-:Y:S02]  /*9cd0*/  FMUL.FTZ R0, R70, c[0x0][0x2d0] ;  /* 0x0000b40046007a20 */ /* 0x008fe40000410000 */
[----:B-1----:R-:W-:Y:S01]  /*9ce0*/  FFMA.FTZ R2, R28, c[0x0][0x2d0], -R75 ;  /* 0x0000b4001c027a23 */ /* 0x002fe2000001084b */
[----:B----4-:R-:W-:Y:S06]  /*9cf0*/  F2FP.PACK_AB R66, R242, R237 ;  /* 0x000000edf242723e */ /* 0x010fec00000000ff */
[----:B------:R1:W-:Y:S01]  /*9d00*/  MUFU.EX2 R236, R2 ;  /* 0x0000000200ec7308 */ /* 0x0003e20000000800 */
[----:B--2---:R-:W-:Y:S01]  /*9d10*/  @P5 IMAD.WIDE.U32 R4, R212, c[0x0][0x1e0], RZ ;  /* 0x00007800d4045a25 */ /* 0x004fe200078e00ff */
[----:B-----5:R-:W-:Y:S04]  /*9d20*/  F2FP.PACK_AB R79, R40, R43 ;  /* 0x0000002b284f723e */ /* 0x020fe800000000ff */
[----:B------:R-:W-:Y:S01]  /*9d30*/  @P5 IADD3 R5, R5, R6, RZ ;  /* 0x0000000605055210 */ /* 0x000fe20007ffe0ff */
[----:B------:R-:W-:Y:S04]  /*9d40*/  @P5 IMAD.MOV.U32 R6, RZ, RZ, R216 ;  /* 0x000000ffff065224 */ /* 0x000fe800078e00d8 */
[----:B------:R-:W-:Y:S04]  /*9d50*/  @P5 IMAD.WIDE.U32 R6, R4, 0x50, R6 ;  /* 0x0000005004065825 */ /* 0x000fe800078e0006 */
[----:B------:R-:W-:Y:S01]  /*9d60*/  @P5 IMAD R5, R5, 0x50, RZ ;  /* 0x0000005005055824 */ /* 0x000fe200078e02ff */
[----:B------:R-:W-:Y:S03]  /*9d70*/  @P5 LEA R4, P0, R6, c[0x0][0x1c8], 0x1 ;  /* 0x0000720006045a11 */ /* 0x000fe600078008ff */
[----:B------:R-:W-:Y:S02]  /*9d80*/  @P5 IMAD.IADD R5, R7, 0x1, R5 ;  /* 0x0000000107055824 */ /* 0x000fe400078e0205 */
[----:B-1----:R-:W-:Y:S03]  /*9d90*/  FFMA.FTZ R2, R30, c[0x0][0x2d0], -R152 ;  /* 0x0000b4001e027a23 */ /* 0x002fe60000010898 */
[----:B------:R-:W-:Y:S01]  /*9da0*/  @P5 LEA.HI.X R5, R6, c[0x0][0x1cc], R5, 0x1, P0 ;  /* 0x0000730006055a11 */ /* 0x000fe200000f0c05 */
[----:B------:R-:W-:Y:S01]  /*9db0*/  MUFU.EX2 R227, R2 ;  /* 0x0000000200e37308 */ /* 0x000fe20000000800 */
[----:B------:R-:W-:Y:S03]  /*9dc0*/  @P5 IADD3 R6, P0, R4, R11, RZ ;  /* 0x0000000b04065210 */ /* 0x000fe60007f1e0ff */
[----:B------:R1:W-:Y:S02]  /*9dd0*/  @P5 LDGSTS.E.BYPASS.LTC128B.128 [R213+0x2900], [R4.64], !P6 ;  /* 0x0290000004d55fae */ /* 0x0003e4000f101d48 */
[----:B------:R-:W-:Y:S01]  /*9de0*/  @P5 IMAD.X R7, R5, 0x1, R10, P0 ;  /* 0x0000000105075824 */ /* 0x000fe200000e060a */
[----:B------:R-:W-:Y:S04]  /*9df0*/  FSETP.NEU.FTZ.AND P0, PT, R70, -INF , PT ;  /* 0xff8000004600780b */ /* 0x000fe80003f1d000 */
[----:B------:R-:W-:Y:S01]  /*9e00*/  FSEL R154, R0, RZ, P0 ;  /* 0x000000ff009a7208 */ /* 0x000fe20000000000 */
[----:B------:R2:W-:Y:S04]  /*9e10*/  @P5 LDGSTS.E.BYPASS.LTC128B.128 [R213+0x3100], [R6.64], !P6 ;  /* 0x0310000006d55fae */ /* 0x0005e8000f101d48 */
[--C-:B------:R-:W-:Y:S04]  /*9e20*/  FFMA.FTZ R0, R22, c[0x0][0x2d0], -R154.reuse ;  /* 0x0000b40016007a23 */ /* 0x100fe8000001089a */
[----:B------:R3:W-:Y:S02]  /*9e30*/  MUFU.EX2 R223, R0 ;  /* 0x0000000000df7308 */ /* 0x0007e40000000800 */
[--C-:B---3--:R-:W-:Y:S08]  /*9e40*/  FFMA.FTZ R0, R23, c[0x0][0x2d0], -R154.reuse ;  /* 0x0000b40017007a23 */ /* 0x108ff0000001089a */
        /* <DEDUP_REMOVED lines=8> */
[----:B------:R3:W-:Y:S02]  /*9ed0*/  MUFU.EX2 R239, R0 ;  /* 0x0000000000ef7308 */ /* 0x0007e40000000800 */
[----:B---3--:R-:W-:Y:S08]  /*9ee0*/  FFMA.FTZ R0, R25, c[0x0][0x2d0], -R75 ;  /* 0x0000b40019007a23 */ /* 0x008ff0000001084b */
[----:B------:R3:W-:Y:S02]  /*9ef0*/  MUFU.EX2 R241, R0 ;  /* 0x0000000000f17308 */ /* 0x0007e40000000800 */
[----:B---3--:R-:W-:Y:S02]  /*9f00*/  FSEL R0, R73, RZ, P3 ;  /* 0x000000ff49007208 */ /* 0x008fe40001800000 */
[-C--:B------:R-:W-:Y:S03]  /*9f10*/  @P5 IADD3 R8, P3, R6, R11.reuse, RZ ;  /* 0x0000000b06085210 */ /* 0x080fe60007f7e0ff */
[----:B------:R-:W-:Y:S01]  /*9f20*/  FADD.FTZ R2, -R0, R3 ;  /* 0x0000000300027221 */ /* 0x000fe20000010100 */
[----:B------:R-:W-:Y:S02]  /*9f30*/  FSEL R0, R72, RZ, P2 ;  /* 0x000000ff48007208 */ /* 0x000fe40001000000 */
[-C--:B------:R-:W-:Y:S01]  /*9f40*/  @P5 IADD3.X R9, R7, R10.reuse, RZ, P3, !PT ;  /* 0x0000000a07095210 */ /* 0x080fe20001ffe4ff */
[----:B------:R-:W-:Y:S01]  /*9f50*/  FMUL.FTZ R2, R2, c[0x0][0x2d0] ;  /* 0x0000b40002027a20 */ /* 0x000fe20000410000 */
[-C--:B-1----:R-:W-:Y:S01]  /*9f60*/  @P5 IADD3 R4, P2, R8, R11.reuse, RZ ;  /* 0x0000000b08045210 */ /* 0x082fe20007f5e0ff */
[----:B------:R-:W-:Y:S02]  /*9f70*/  FADD.FTZ R0, -R0, R84 ;  /* 0x0000005400007221 */ /* 0x000fe40000010100 */
[----:B------:R1:W3:Y:S01]  /*9f80*/  MUFU.EX2 R69, R2 ;  /* 0x0000000200457308 */ /* 0x0002e20000000800 */
[----:B------:R4:W-:Y:S01]  /*9f90*/  @P5 LDGSTS.E.BYPASS.LTC128B.128 [R213+0x3900], [R8.64], !P6 ;  /* 0x0390000008d55fae */ /* 0x0009e2000f101d48 */
[----:B------:R-:W-:Y:S01]  /*9fa0*/  FMUL.FTZ R0, R0, c[0x0][0x2d0] ;  /* 0x0000b40000007a20 */ /* 0x000fe20000410000 */
[----:B--2---:R-:W-:Y:S01]  /*9fb0*/  @P5 IADD3 R6, P3, R4, R11, RZ ;  /* 0x0000000b04065210 */ /* 0x004fe20007f7e0ff */
[----:B------:R-:W-:Y:S05]  /*9fc0*/  @P5 IMAD.X R5, R9, 0x1, R10, P2 ;  /* 0x0000000109055824 */ /* 0x000fea00010e060a */
[----:B------:R2:W-:Y:S01]  /*9fd0*/  @P5 LDGSTS.E.BYPASS.LTC128B.128 [R213+0x4100], [R4.64], !P6 ;  /* 0x0410000004d55fae */ /* 0x0005e2000f101d48 */
[----:B------:R5:W2:Y:S01]  /*9fe0*/  MUFU.EX2 R68, R0 ;  /* 0x0000000000447308 */ /* 0x000aa20000000800 */
[----:B------:R-:W-:Y:S06]  /*9ff0*/  @P5 IADD3.X R7, R5, R10, RZ, P3, !PT ;  /* 0x0000000a05075210 */ /* 0x000fec0001ffe4ff */
[----:B------:R4:W-:Y:S01]  /*a000*/  @P5 LDGSTS.E.BYPASS.LTC128B.128 [R213+0x4900], [R6.64], !P6 ;  /* 0x0490000006d55fae */ /* 0x0009e2000f101d48 */
[----:B-1----:R-:W-:Y:S07]  /*a010*/  FSEL R2, R71, RZ, P1 ;  /* 0x000000ff47027208 */ /* 0x002fee0000800000 */
[----:B------:R-:W1:Y:S01]  /*a020*/  LDSM.16.MT88.4 R20, [R197] ;  /* 0x00000000c514783b */ /* 0x000e620000004200 */
[C---:B---3--:R-:W-:Y:S02]  /*a030*/  FMUL.FTZ R16, R69.reuse, R100 ;  /* 0x0000006445107220 */ /* 0x048fe40000410000 */
[C---:B------:R-:W-:Y:S02]  /*a040*/  FMUL.FTZ R17, R69.reuse, R101 ;  /* 0x0000006545117220 */ /* 0x040fe40000410000 */
[C---:B------:R-:W-:Y:S02]  /*a050*/  FMUL.FTZ R32, R69.reuse, R116 ;  /* 0x0000007445207220 */ /* 0x040fe40000410000 */
[C---:B------:R-:W-:Y:S01]  /*a060*/  FMUL.FTZ R33, R69.reuse, R117 ;  /* 0x0000007545217220 */ /* 0x040fe20000410000 */
[----:B------:R-:W3:Y:S01]  /*a070*/  LDSM.16.MT88.4 R36, [R201] ;  /* 0x00000000c924783b */ /* 0x000ee20000004200 */
[----:B-----5:R-:W-:Y:S01]  /*a080*/  FADD.FTZ R0, -R2, R85 ;  /* 0x0000005502007221 */ /* 0x020fe20000010100 */
[----:B------:R-:W-:Y:S01]  /*a090*/  FSEL R2, R70, RZ, P0 ;  /* 0x000000ff46027208 */ /* 0x000fe20000000000 */
[C---:B--2---:R-:W-:Y:S02]  /*a0a0*/  FMUL.FTZ R4, R69.reuse, R88 ;  /* 0x0000005845047220 */ /* 0x044fe40000410000 */
[----:B------:R-:W-:Y:S02]  /*a0b0*/  FMUL.FTZ R0, R0, c[0x0][0x2d0] ;  /* 0x0000b40000007a20 */ /* 0x000fe40000410000 */
[----:B------:R-:W-:Y:S01]  /*a0c0*/  FMUL.FTZ R5, R69, R89 ;  /* 0x0000005945057220 */ /* 0x000fe20000410000 */
[----:B------:R-:W2:Y:S01]  /*a0d0*/  LDSM.16.MT88.4 R52, [R198] ;  /* 0x00000000c634783b */ /* 0x000ea20000004200 */
[----:B------:R5:W3:Y:S01]  /*a0e0*/  MUFU.EX2 R3, R0 ;  /* 0x0000000000037308 */ /* 0x000ae20000000800 */
[C---:B------:R-:W-:Y:S02]  /*a0f0*/  FMUL.FTZ R18, R68.reuse, R102 ;  /* 0x0000006644127220 */ /* 0x040fe40000410000 */
[C---:B----4-:R-:W-:Y:S02]  /*a100*/  FMUL.FTZ R6, R68.reuse, R90 ;  /* 0x0000005a44067220 */ /* 0x050fe40000410000 */
[C---:B------:R-:W-:Y:S02]  /*a110*/  FMUL.FTZ R7, R68.reuse, R91 ;  /* 0x0000005b44077220 */ /* 0x040fe40000410000 */
[----:B------:R-:W4:Y:S01]  /*a120*/  LDSM.16.MT88.4 R80, [R200] ;  /* 0x00000000c850783b */ /* 0x000f220000004200 */
[C---:B------:R-:W-:Y:S02]  /*a130*/  FMUL.FTZ R19, R68.reuse, R103 ;  /* 0x0000006744137220 */ /* 0x040fe40000410000 */
[C---:B------:R-:W-:Y:S02]  /*a140*/  FMUL.FTZ R50, R68.reuse, R134 ;  /* 0x0000008644327220 */ /* 0x040fe40000410000 */
[----:B------:R-:W-:Y:S03]  /*a150*/  FMUL.FTZ R51, R68, R135 ;  /* 0x0000008744337220 */ /* 0x000fe60000410000 */
[----:B------:R-:W-:Y:S01]  /*a160*/  LDSM.16.MT88.4 R88, [R201+0x800] ;  /* 0x00080000c958783b */ /* 0x000fe20000004200 */
[-C--:B-1----:R-:W-:Y:S07]  /*a170*/  HMMA.16816.F32 R4, R76, R20.reuse, R4 ;  /* 0x000000144c04723c */ /* 0x082fee0000001804 */
[----:B------:R-:W-:Y:S01]  /*a180*/  LDSM.16.MT88.4 R100, [R197+0x2000] ;  /* 0x00200000c564783b */ /* 0x000fe20000004200 */
[----:B-----5:R-:W-:Y:S04]  /*a190*/  FADD.FTZ R0, -R2, R86 ;  /* 0x0000005602007221 */ /* 0x020fe80000010100 */
[--C-:B------:R-:W-:Y:S02]  /*a1a0*/  FFMA.FTZ R2, R31, c[0x0][0x2d0], -R152.reuse ;  /* 0x0000b4001f027a23 */ /* 0x100fe40000010898 */
[----:B------:R-:W-:Y:S01]  /*a1b0*/  FMUL.FTZ R0, R0, c[0x0][0x2d0] ;  /* 0x0000b40000007a20 */ /* 0x000fe20000410000 */
[----:B------:R-:W1:Y:S01]  /*a1c0*/  LDSM.16.MT88.4 R84, [R197+0x800] ;  /* 0x00080000c554783b */ /* 0x000e620000004200 */
[----:B------:R5:W-:Y:S01]  /*a1d0*/  MUFU.EX2 R222, R2 ;  /* 0x0000000200de7308 */ /* 0x000be20000000800 */
[C---:B---3--:R-:W-:Y:S02]  /*a1e0*/  FMUL.FTZ R8, R3.reuse, R92 ;  /* 0x0000005c03087220 */ /* 0x048fe40000410000 */
[C---:B------:R-:W-:Y:S02]  /*a1f0*/  FMUL.FTZ R9, R3.reuse, R93 ;  /* 0x0000005d03097220 */ /* 0x040fe40000410000 */
[C---:B------:R-:W-:Y:S01]  /*a200*/  FMUL.FTZ R24, R3.reuse, R108 ;  /* 0x0000006c03187220 */ /* 0x040fe20000410000 */
[----:B------:R-:W-:Y:S01]  /*a210*/  MOV R108, R190 ;  /* 0x000000be006c7202 */ /* 0x000fe20000000f00 */
[C---:B------:R-:W-:Y:S01]  /*a220*/  FMUL.FTZ R12, R3.reuse, R96 ;  /* 0x00000060030c7220 */ /* 0x040fe20000410000 */
[----:B------:R-:W0:Y:S01]  /*a230*/  LDGDEPBAR ;  /* 0x00000000000079af */ /* 0x000e220000000000 */
[C---:B------:R-:W-:Y:S01]  /*a240*/  FMUL.FTZ R13, R3.reuse, R97 ;  /* 0x00000061030d7220 */ /* 0x040fe20000410000 */
[----:B------:R-:W3:Y:S01]  /*a250*/  MUFU.EX2 R0, R0 ;  /* 0x0000000000007308 */ /* 0x000ee20000000800 */
[----:B------:R-:W-:Y:S01]  /*a260*/  MOV R97, R186 ;  /* 0x000000ba00617202 */ /* 0x000fe20000000f00 */
[----:B------:R-:W-:Y:S02]  /*a270*/  IMAD.MOV.U32 R96, RZ, RZ, R185 ;  /* 0x000000ffff607224 */ /* 0x000fe400078e00b9 */
[C---:B------:R-:W-:Y:S02]  /*a280*/  FMUL.FTZ R25, R3.reuse, R109 ;  /* 0x0000006d03197220 */ /* 0x040fe40000410000 */
[C---:B------:R-:W-:Y:S02]  /*a290*/  FMUL.FTZ R28, R3.reuse, R112 ;  /* 0x00000070031c7220 */ /* 0x040fe40000410000 */
[C---:B------:R-:W-:Y:S02]  /*a2a0*/  FMUL.FTZ R29, R3.reuse, R113 ;  /* 0x00000071031d7220 */ /* 0x040fe40000410000 */
[----:B------:R-:W-:Y:S02]  /*a2b0*/  FMUL.FTZ R61, R3, R145 ;  /* 0x00000091033d7220 */ /* 0x000fe40000410000 */
[--C-:B-----5:R-:W-:Y:S02]  /*a2c0*/  FFMA.FTZ R2, R34, c[0x0][0x2d0], -R152.reuse ;  /* 0x0000b40022027a23 */ /* 0x120fe40000010898 */
[----:B------:R-:W-:Y:S02]  /*a2d0*/  FMUL.FTZ R34, R68, R118 ;  /* 0x0000007644227220 */ /* 0x000fe40000410000 */
[----:B------:R5:W-:Y:S01]  /*a2e0*/  MUFU.EX2 R221, R2 ;  /* 0x0000000200dd7308 */ /* 0x000be20000000800 */
[C---:B---3--:R-:W-:Y:S02]  /*a2f0*/  FMUL.FTZ R10, R0.reuse, R94 ;  /* 0x0000005e000a7220 */ /* 0x048fe40000410000 */
[C---:B------:R-:W-:Y:S02]  /*a300*/  FMUL.FTZ R11, R0.reuse, R95 ;  /* 0x0000005f000b7220 */ /* 0x040fe40000410000 */
[----:B------:R-:W3:Y:S01]  /*a310*/  LDSM.16.MT88.4 R92, [R198+0x800] ;  /* 0x00080000c65c783b */ /* 0x000ee20000004200 */
[C---:B------:R-:W-:Y:S02]  /*a320*/  FMUL.FTZ R14, R0.reuse, R98 ;  /* 0x00000062000e7220 */ /* 0x040fe40000410000 */
[C---:B------:R-:W-:Y:S02]  /*a330*/  FMUL.FTZ R15, R0.reuse, R99 ;  /* 0x00000063000f7220 */ /* 0x040fe40000410000 */
[C---:B------:R-:W-:Y:S04]  /*a340*/  HMMA.16816.F32 R8, R64.reuse, R20, R8 ;  /* 0x000000144008723c */ /* 0x040fe80000001808 */
[C---:B------:R-:W-:Y:S02]  /*a350*/  FMUL.FTZ R26, R0.reuse, R110 ;  /* 0x0000006e001a7220 */ /* 0x040fe40000410000 */
[----:B------:R-:W-:Y:S02]  /*a360*/  FMUL.FTZ R27, R0, R111 ;  /* 0x0000006f001b7220 */ /* 0x000fe40000410000 */
[-C--:B------:R-:W-:Y:S04]  /*a370*/  HMMA.16816.F32 R12, R64, R22.reuse, R12 ;  /* 0x00000016400c723c */ /* 0x080fe8000000180c */
[----:B-----5:R-:W-:Y:S02]  /*a380*/  FFMA.FTZ R2, R35, c[0x0][0x2d0], -R152 ;  /* 0x0000b40023027a23 */ /* 0x020fe40000010898 */
[----:B------:R-:W-:Y:S01]  /*a390*/  FMUL.FTZ R21, R69, R105 ;  /* 0x0000006945157220 */ /* 0x000fe20000410000 */
[----:B------:R-:W-:Y:S01]  /*a3a0*/  MOV R105, R40 ;  /* 0x0000002800697202 */ /* 0x000fe20000000f00 */
[C---:B------:R-:W-:Y:S01]  /*a3b0*/  HMMA.16816.F32 R16, R76.reuse, R22, R16 ;  /* 0x000000164c10723c */ /* 0x040fe20000001810 */
[----:B------:R5:W-:Y:S03]  /*a3c0*/  MUFU.EX2 R220, R2 ;  /* 0x0000000200dc7308 */ /* 0x000be60000000800 */
[----:B------:R-:W-:Y:S02]  /*a3d0*/  FMUL.FTZ R40, R3, R124 ;  /* 0x0000007c03287220 */ /* 0x000fe40000410000 */
[----:B------:R-:W-:Y:S02]  /*a3e0*/  FMUL.FTZ R20, R69, R104 ;  /* 0x0000006845147220 */ /* 0x000fe40000410000 */
[C---:B------:R-:W-:Y:S04]  /*a3f0*/  FMUL.FTZ R22, R68.reuse, R106 ;  /* 0x0000006a44167220 */ /* 0x040fe80000410000 */
[----:B------:R-:W-:Y:S02]  /*a400*/  IMAD.MOV.U32 R106, RZ, RZ, R187 ;  /* 0x000000ffff6a7224 */ /* 0x000fe400078e00bb */
[C---:B------:R-:W-:Y:S02]  /*a410*/  FMUL.FTZ R23, R68.reuse, R107 ;  /* 0x0000006b44177220 */ /* 0x040fe40000410000 */
[----:B------:R-:W3:Y:S01]  /*a420*/  LDL.LU R107, [R1+0x14] ;  /* 0x00001400016b7983 */ /* 0x000ee20000300800 */
[----:B------:R-:W-:Y:S02]  /*a430*/  FMUL.FTZ R35, R68, R119 ;  /* 0x0000007744237220 */ /* 0x000fe40000410000 */
[C---:B------:R-:W-:Y:S01]  /*a440*/  FMUL.FTZ R30, R0.reuse, R114 ;  /* 0x00000072001e7220 */ /* 0x040fe20000410000 */
[----:B------:R-:W-:Y:S01]  /*a450*/  LDSM.16.MT88.4 R116, [R201+0x2000] ;  /* 0x00200000c974783b */ /* 0x000fe20000004200 */
[-C--:B------:R-:W-:Y:S03]  /*a460*/  HMMA.16816.F32 R20, R76, R36.reuse, R20 ;  /* 0x000000244c14723c */ /* 0x080fe60000001814 */
[C---:B------:R-:W-:Y:S02]  /*a470*/  FMUL.FTZ R31, R0.reuse, R115 ;  /* 0x00000073001f7220 */ /* 0x040fe40000410000 */
[--C-:B-----5:R-:W-:Y:S02]  /*a480*/  FFMA.FTZ R2, R41, c[0x0][0x2d0], -R153.reuse ;  /* 0x0000b40029027a23 */ /* 0x120fe40000010899 */
[----:B------:R-:W5:Y:S01]  /*a490*/  LDL.LU R104, [R1+0x18] ;  /* 0x0000180001687983 */ /* 0x000f620000300800 */
[C---:B------:R-:W-:Y:S01]  /*a4a0*/  HMMA.16816.F32 R24, R64.reuse, R36, R24 ;  /* 0x000000244018723c */ /* 0x040fe20000001818 */
[----:B------:R1:W-:Y:S02]  /*a4b0*/  MUFU.EX2 R219, R2 ;  /* 0x0000000200db7308 */ /* 0x0003e40000000800 */
[----:B------:R-:W3:Y:S01]  /*a4c0*/  LDL.LU R99, [R1+0x1c] ;  /* 0x00001c0001637983 */ /* 0x000ee20000300800 */
[----:B------:R-:W-:Y:S02]  /*a4d0*/  FMUL.FTZ R41, R3, R125 ;  /* 0x0000007d03297220 */ /* 0x000fe40000410000 */
[C---:B------:R-:W-:Y:S01]  /*a4e0*/  FMUL.FTZ R59, R0.reuse, R143 ;  /* 0x0000008f003b7220 */ /* 0x040fe20000410000 */
[----:B------:R-:W5:Y:S01]  /*a4f0*/  LDL.LU R98, [R1+0x20] ;  /* 0x0000200001627983 */ /* 0x000f620000300800 */
[-C--:B------:R-:W-:Y:S04]  /*a500*/  HMMA.16816.F32 R28, R64, R38.reuse, R28 ;  /* 0x00000026401c723c */ /* 0x080fe8000000181c */
[C---:B------:R-:W-:Y:S02]  /*a510*/  FMUL.FTZ R36, R69.reuse, R120 ;  /* 0x0000007845247220 */ /* 0x040fe40000410000 */
[C---:B------:R-:W-:Y:S01]  /*a520*/  FMUL.FTZ R37, R69.reuse, R121 ;  /* 0x0000007945257220 */ /* 0x040fe20000410000 */
[----:B------:R-:W-:Y:S01]  /*a530*/  MOV R121, R106 ;  /* 0x0000006a00797202 */ /* 0x000fe20000000f00 */
[C---:B------:R-:W-:Y:S04]  /*a540*/  HMMA.16816.F32 R32, R76.reuse, R38, R32 ;  /* 0x000000264c20723c */ /* 0x040fe80000001820 */
[C---:B------:R-:W-:Y:S02]  /*a550*/  FMUL.FTZ R58, R0.reuse, R142 ;  /* 0x0000008e003a7220 */ /* 0x040fe40000410000 */
[----:B------:R-:W-:Y:S02]  /*a560*/  FMUL.FTZ R62, R0, R146 ;  /* 0x00000092003e7220 */ /* 0x000fe40000410000 */
[----:B------:R-:W-:Y:S02]  /*a570*/  FMUL.FTZ R39, R68, R123 ;  /* 0x0000007b44277220 */ /* 0x000fe40000410000 */
[----:B------:R-:W5:Y:S02]  /*a580*/  LDL R123, [R1+0x4] ;  /* 0x00000400017b7983 */ /* 0x000f640000100800 */
[----:B-1----:R-:W-:Y:S02]  /*a590*/  FFMA.FTZ R2, R42, c[0x0][0x2d0], -R153 ;  /* 0x0000b4002a027a23 */ /* 0x002fe40000010899 */
[----:B------:R-:W-:Y:S01]  /*a5a0*/  FMUL.FTZ R38, R68, R122 ;  /* 0x0000007a44267220 */ /* 0x000fe20000410000 */
[----:B------:R-:W-:Y:S01]  /*a5b0*/  MOV R122, R43 ;  /* 0x0000002b007a7202 */ /* 0x000fe20000000f00 */
[----:B------:R1:W1:Y:S01]  /*a5c0*/  MUFU.EX2 R218, R2 ;  /* 0x0000000200da7308 */ /* 0x0002620000000800 */
[C---:B------:R-:W-:Y:S02]  /*a5d0*/  FMUL.FTZ R42, R0.reuse, R126 ;  /* 0x0000007e002a7220 */ /* 0x040fe40000410000 */
[C---:B------:R-:W-:Y:S02]  /*a5e0*/  FMUL.FTZ R43, R0.reuse, R127 ;  /* 0x0000007f002b7220 */ /* 0x040fe40000410000 */
[-C--:B--2---:R-:W-:Y:S03]  /*a5f0*/  HMMA.16816.F32 R36, R76, R52.reuse, R36 ;  /* 0x000000344c24723c */ /* 0x084fe60000001824 */
[----:B------:R-:W-:Y:S02]  /*a600*/  FMUL.FTZ R63, R0, R147 ;  /* 0x00000093003f7220 */ /* 0x000fe40000410000 */
[----:B------:R-:W-:Y:S03]  /*a610*/  IMAD.MOV.U32 R120, RZ, RZ, R105 ;  /* 0x000000ffff787224 */ /* 0x000fe600078e0069 */
[C---:B------:R-:W-:Y:S07]  /*a620*/  HMMA.16816.F32 R40, R64.reuse, R52, R40 ;  /* 0x000000344028723c */ /* 0x040fee0000001828 */
[C---:B------:R-:W-:Y:S02]  /*a630*/  FMUL.FTZ R53, R69.reuse, R137 ;  /* 0x0000008945357220 */ /* 0x040fe40000410000 */
[----:B------:R-:W-:Y:S03]  /*a640*/  FMUL.FTZ R52, R69, R136 ;  /* 0x0000008845347220 */ /* 0x000fe60000410000 */
[--C-:B-1----:R-:W-:Y:S02]  /*a650*/  FFMA.FTZ R2, R44, c[0x0][0x2d0], -R153.reuse ;  /* 0x0000b4002c027a23 */ /* 0x102fe40000010899 */
[----:B------:R-:W-:Y:S02]  /*a660*/  FMUL.FTZ R44, R3, R128 ;  /* 0x00000080032c7220 */ /* 0x000fe40000410000 */
[----:B------:R1:W-:Y:S02]  /*a670*/  MUFU.EX2 R217, R2 ;  /* 0x0000000200d97308 */ /* 0x0003e40000000800 */
[----:B-1----:R-:W-:Y:S02]  /*a680*/  FFMA.FTZ R2, R45, c[0x0][0x2d0], -R153 ;  /* 0x0000b4002d027a23 */ /* 0x002fe40000010899 */
[----:B------:R-:W-:Y:S06]  /*a690*/  FMUL.FTZ R45, R3, R129 ;  /* 0x00000081032d7220 */ /* 0x000fec0000410000 */
[----:B------:R1:W-:Y:S02]  /*a6a0*/  MUFU.EX2 R216, R2 ;  /* 0x0000000200d87308 */ /* 0x0003e40000000800 */
[--C-:B-1----:R-:W-:Y:S02]  /*a6b0*/  FFMA.FTZ R2, R46, c[0x0][0x2d0], -R154.reuse ;  /* 0x0000b4002e027a23 */ /* 0x102fe4000001089a */
[C---:B------:R-:W-:Y:S06]  /*a6c0*/  FMUL.FTZ R46, R0.reuse, R130 ;  /* 0x00000082002e7220 */ /* 0x040fec0000410000 */
[----:B------:R1:W-:Y:S02]  /*a6d0*/  MUFU.EX2 R215, R2 ;  /* 0x0000000200d77308 */ /* 0x0003e40000000800 */
[--C-:B-1----:R-:W-:Y:S02]  /*a6e0*/  FFMA.FTZ R2, R47, c[0x0][0x2d0], -R154.reuse ;  /* 0x0000b4002f027a23 */ /* 0x102fe4000001089a */
[----:B------:R-:W-:Y:S06]  /*a6f0*/  FMUL.FTZ R47, R0, R131 ;  /* 0x00000083002f7220 */ /* 0x000fec0000410000 */
[----:B------:R1:W2:Y:S01]  /*a700*/  MUFU.EX2 R214, R2 ;  /* 0x0000000200d67308 */ /* 0x0002a20000000800 */
[-C--:B------:R-:W-:Y:S03]  /*a710*/  HMMA.16816.F32 R44, R64, R54.reuse, R44 ;  /* 0x00000036402c723c */ /* 0x080fe6000000182c */
[--C-:B-1----:R-:W-:Y:S02]  /*a720*/  FFMA.FTZ R2, R48, c[0x0][0x2d0], -R154.reuse ;  /* 0x0000b40030027a23 */ /* 0x102fe4000001089a */
[----:B------:R-:W-:Y:S04]  /*a730*/  FMUL.FTZ R48, R69, R132 ;  /* 0x0000008445307220 */ /* 0x000fe80000410000 */
[----:B------:R1:W-:Y:S03]  /*a740*/  MUFU.EX2 R124, R2 ;  /* 0x00000002007c7308 */ /* 0x0003e60000000800 */
[----:B-1----:R-:W-:Y:S02]  /*a750*/  FFMA.FTZ R2, R49, c[0x0][0x2d0], -R154 ;  /* 0x0000b40031027a23 */ /* 0x002fe4000001089a */
[----:B------:R-:W-:Y:S05]  /*a760*/  FMUL.FTZ R49, R69, R133 ;  /* 0x0000008545317220 */ /* 0x000fea0000410000 */
[----:B------:R1:W1:Y:S01]  /*a770*/  MUFU.EX2 R131, R2 ;  /* 0x0000000200837308 */ /* 0x0002620000000800 */
[----:B------:R-:W-:Y:S01]  /*a780*/  LDSM.16.MT88.4 R132, [R198+0x2000] ;  /* 0x00200000c684783b */ /* 0x000fe20000004200 */
[C---:B------:R-:W-:Y:S07]  /*a790*/  HMMA.16816.F32 R48, R76.reuse, R54, R48 ;  /* 0x000000364c30723c */ /* 0x040fee0000001830 */
[C---:B------:R-:W-:Y:S02]  /*a7a0*/  FMUL.FTZ R54, R68.reuse, R138 ;  /* 0x0000008a44367220 */ /* 0x040fe40000410000 */
[----:B------:R-:W-:Y:S07]  /*a7b0*/  FMUL.FTZ R55, R68, R139 ;  /* 0x0000008b44377220 */ /* 0x000fee0000410000 */
[-C--:B----4-:R-:W-:Y:S03]  /*a7c0*/  HMMA.16816.F32 R52, R76, R80.reuse, R52 ;  /* 0x000000504c34723c */ /* 0x090fe60000001834 */
[--C-:B-1----:R-:W-:Y:S02]  /*a7d0*/  FFMA.FTZ R2, R56, c[0x0][0x2d0], -R75.reuse ;  /* 0x0000b40038027a23 */ /* 0x102fe4000001084b */
[----:B------:R-:W-:Y:S02]  /*a7e0*/  FMUL.FTZ R56, R3, R140 ;  /* 0x0000008c03387220 */ /* 0x000fe40000410000 */
[----:B------:R1:W-:Y:S02]  /*a7f0*/  MUFU.EX2 R130, R2 ;  /* 0x0000000200827308 */ /* 0x0003e40000000800 */
[--C-:B-1----:R-:W-:Y:S03]  /*a800*/  FFMA.FTZ R2, R57, c[0x0][0x2d0], -R75.reuse ;  /* 0x0000b40039027a23 */ /* 0x102fe6000001084b */
[C---:B------:R-:W-:Y:S05]  /*a810*/  FMUL.FTZ R57, R3.reuse, R141 ;  /* 0x0000008d03397220 */ /* 0x040fea0000410000 */
[----:B------:R1:W4:Y:S02]  /*a820*/  MUFU.EX2 R190, R2 ;  /* 0x0000000200be7308 */ /* 0x0003240000000800 */
[C---:B------:R-:W-:Y:S07]  /*a830*/  HMMA.16816.F32 R56, R64.reuse, R80, R56 ;  /* 0x000000504038723c */ /* 0x040fee0000001838 */
[----:B------:R-:W-:Y:S02]  /*a840*/  F2FP.PACK_AB R80, R218, R219 ;  /* 0x000000dbda50723e */ /* 0x000fe400000000ff */
[----:B--2---:R-:W-:Y:S03]  /*a850*/  F2FP.PACK_AB R81, R214, R215 ;  /* 0x000000d7d651723e */ /* 0x004fe600000000ff */
[--C-:B-1----:R-:W-:Y:S02]  /*a860*/  FFMA.FTZ R2, R60, c[0x0][0x2d0], -R75.reuse ;  /* 0x0000b4003c027a23 */ /* 0x102fe4000001084b */
[----:B------:R-:W-:Y:S02]  /*a870*/  FMUL.FTZ R60, R3, R144 ;  /* 0x00000090033c7220 */ /* 0x000fe40000410000 */
[----:B------:R1:W-:Y:S05]  /*a880*/  MUFU.EX2 R187, R2 ;  /* 0x0000000200bb7308 */ /* 0x0003ea0000000800 */
[-C--:B------:R-:W-:Y:S07]  /*a890*/  HMMA.16816.F32 R60, R64, R82.reuse, R60 ;  /* 0x00000052403c723c */ /* 0x080fee000000183c */
[C---:B------:R-:W-:Y:S02]  /*a8a0*/  FMUL.FTZ R64, R69.reuse, R148 ;  /* 0x0000009445407220 */ /* 0x040fe40000410000 */
[C---:B------:R-:W-:Y:S03]  /*a8b0*/  FMUL.FTZ R65, R69.reuse, R149 ;  /* 0x0000009545417220 */ /* 0x040fe60000410000 */
[C---:B------:R-:W-:Y:S02]  /*a8c0*/  FMUL.FTZ R66, R68.reuse, R150 ;  /* 0x0000009644427220 */ /* 0x040fe40000410000 */
[----:B------:R-:W-:Y:S02]  /*a8d0*/  FMUL.FTZ R67, R68, R151 ;  /* 0x0000009744437220 */ /* 0x000fe40000410000 */
[----:B---3--:R-:W-:Y:S02]  /*a8e0*/  FFMA.FTZ R69, R69, R107, R108 ;  /* 0x0000006b45457223 */ /* 0x008fe4000001006c */
[----:B-1----:R-:W-:Y:S03]  /*a8f0*/  FFMA.FTZ R2, R158, c[0x0][0x2d0], -R75 ;  /* 0x0000b4009e027a23 */ /* 0x002fe6000001084b */
[----:B------:R-:W-:Y:S01]  /*a900*/  HMMA.16816.F32 R64, R76, R82, R64 ;  /* 0x000000524c40723c */ /* 0x000fe20000001840 */
[----:B------:R1:W2:Y:S06]  /*a910*/  MUFU.EX2 R186, R2 ;  /* 0x0000000200ba7308 */ /* 0x0002ac0000000800 */
[----:B------:R-:W-:Y:S02]  /*a920*/  F2FP.PACK_AB R76, R236, R233 ;  /* 0x000000e9ec4c723e */ /* 0x000fe400000000ff */
[----:B------:R-:W-:Y:S03]  /*a930*/  F2FP.PACK_AB R78, R241, R239 ;  /* 0x000000eff14e723e */ /* 0x000fe600000000ff */
[----:B------:R-:W-:Y:S02]  /*a940*/  F2FP.PACK_AB R77, R222, R227 ;  /* 0x000000e3de4d723e */ /* 0x000fe400000000ff */
[----:B------:R-:W-:Y:S02]  /*a950*/  F2FP.PACK_AB R79, R220, R221 ;  /* 0x000000dddc4f723e */ /* 0x000fe400000000ff */
[----:B------:R-:W-:Y:S02]  /*a960*/  F2FP.PACK_AB R82, R216, R217 ;  /* 0x000000d9d852723e */ /* 0x000fe400000000ff */
[----:B------:R-:W-:Y:S02]  /*a970*/  F2FP.PACK_AB R83, R131, R124 ;  /* 0x0000007c8353723e */ /* 0x000fe400000000ff */
[----:B-----5:R-:W-:Y:S01]  /*a980*/  ISETP.GT.AND P0, PT, R188, R123, PT ;  /* 0x0000007bbc00720c */ /* 0x020fe20003f04270 */
[-C--:B------:R-:W-:Y:S03]  /*a990*/  HMMA.16816.F32 R4, R76, R84.reuse, R4 ;  /* 0x000000544c04723c */ /* 0x080fe60000001804 */
[----:B------:R-:W-:Y:S01]  /*a9a0*/  MOV R188, R212 ;  /* 0x000000d400bc7202 */ /* 0x000fe20000000f00 */
[--C-:B-1----:R-:W-:Y:S04]  /*a9b0*/  FFMA.FTZ R2, R160, c[0x0][0x2d0], -R152.reuse ;  /* 0x0000b400a0027a23 */ /* 0x102fe80000010898 */
[C---:B------:R-:W-:Y:S01]  /*a9c0*/  HMMA.16816.F32 R8, R80.reuse, R84, R8 ;  /* 0x000000545008723c */ /* 0x040fe20000001808 */
[----:B------:R1:W-:Y:S07]  /*a9d0*/  MUFU.EX2 R129, R2 ;  /* 0x0000000200817308 */ /* 0x0003ee0000000800 */
[-C--:B------:R-:W-:Y:S08]  /*a9e0*/  HMMA.16816.F32 R12, R80, R86.reuse, R12 ;  /* 0x00000056500c723c */ /* 0x080ff0000000180c */
[C---:B------:R-:W-:Y:S01]  /*a9f0*/  HMMA.16816.F32 R16, R76.reuse, R86, R16 ;  /* 0x000000564c10723c */ /* 0x040fe20000001810 */
[----:B------:R-:W3:Y:S07]  /*aa00*/  LDSM.16.MT88.4 R84, [R200+0x800] ;  /* 0x00080000c854783b */ /* 0x000eee0000004200 */
[-C--:B------:R-:W-:Y:S04]  /*aa10*/  HMMA.16816.F32 R20, R76, R88.reuse, R20 ;  /* 0x000000584c14723c */ /* 0x080fe80000001814 */
[--C-:B-1----:R-:W-:Y:S04]  /*aa20*/  FFMA.FTZ R2, R162, c[0x0][0x2d0], -R152.reuse ;  /* 0x0000b400a2027a23 */ /* 0x102fe80000010898 */
[C---:B------:R-:W-:Y:S01]  /*aa30*/  HMMA.16816.F32 R24, R80.reuse, R88, R24 ;  /* 0x000000585018723c */ /* 0x040fe20000001818 */
[----:B------:R1:W5:Y:S06]  /*aa40*/  MUFU.EX2 R185, R2 ;  /* 0x0000000200b97308 */ /* 0x00036c0000000800 */
[--C-:B------:R-:W-:Y:S01]  /*aa50*/  FFMA.FTZ R88, R163, c[0x0][0x2d0], -R153.reuse ;  /* 0x0000b400a3587a23 */ /* 0x100fe20000010899 */
[-C--:B------:R-:W-:Y:S03]  /*aa60*/  HMMA.16816.F32 R28, R80, R90.reuse, R28 ;  /* 0x0000005a501c723c */ /* 0x080fe6000000181c */
[----:B------:R2:W-:Y:S05]  /*aa70*/  MUFU.EX2 R180, R88 ;  /* 0x0000005800b47308 */ /* 0x0005ea0000000800 */
[C---:B------:R-:W-:Y:S08]  /*aa80*/  HMMA.16816.F32 R32, R76.reuse, R90, R32 ;  /* 0x0000005a4c20723c */ /* 0x040ff00000001820 */
[-C--:B------:R-:W-:Y:S04]  /*aa90*/  HMMA.16816.F32 R36, R76, R92.reuse, R36 ;  /* 0x0000005c4c24723c */ /* 0x080fe80000001824 */
[--C-:B-1----:R-:W-:Y:S04]  /*aaa0*/  FFMA.FTZ R2, R156, c[0x0][0x2d0], -R152.reuse ;  /* 0x0000b4009c027a23 */ /* 0x102fe80000010898 */
[C---:B------:R-:W-:Y:S01]  /*aab0*/  HMMA.16816.F32 R40, R80.reuse, R92, R40 ;  /* 0x0000005c5028723c */ /* 0x040fe20000001828 */
[----:B------:R1:W-:Y:S01]  /*aac0*/  MUFU.EX2 R184, R2 ;  /* 0x0000000200b87308 */ /* 0x0003e20000000800 */
[----:B--2---:R-:W2:Y:S06]  /*aad0*/  LDSM.16.MT88.4 R88, [R197+0x1000] ;  /* 0x00100000c558783b */ /* 0x004eac0000004200 */
[-C--:B------:R-:W-:Y:S08]  /*aae0*/  HMMA.16816.F32 R44, R80, R94.reuse, R44 ;  /* 0x0000005e502c723c */ /* 0x080ff0000000182c */
[C---:B------:R-:W-:Y:S01]  /*aaf0*/  HMMA.16816.F32 R48, R76.reuse, R94, R48 ;  /* 0x0000005e4c30723c */ /* 0x040fe20000001830 */
[----:B------:R-:W-:Y:S07]  /*ab00*/  LDSM.16.MT88.4 R92, [R198+0x1000] ;  /* 0x00100000c65c783b */ /* 0x000fee0000004200 */
[-C--:B---3--:R-:W-:Y:S04]  /*ab10*/  HMMA.16816.F32 R52, R76, R84.reuse, R52 ;  /* 0x000000544c34723c */ /* 0x088fe80000001834 */
[----:B-1----:R-:W-:Y:S04]  /*ab20*/  FFMA.FTZ R2, R157, c[0x0][0x2d0], -R152 ;  /* 0x0000b4009d027a23 */ /* 0x002fe80000010898 */
[C---:B------:R-:W-:Y:S01]  /*ab30*/  HMMA.16816.F32 R56, R80.reuse, R84, R56 ;  /* 0x000000545038723c */ /* 0x040fe20000001838 */
[----:B------:R1:W3:Y:S07]  /*ab40*/  MUFU.EX2 R183, R2 ;  /* 0x0000000200b77308 */ /* 0x0002ee0000000800 */
[-C--:B------:R-:W-:Y:S08]  /*ab50*/  HMMA.16816.F32 R60, R80, R86.reuse, R60 ;  /* 0x00000056503c723c */ /* 0x080ff0000000183c */
[----:B------:R-:W-:Y:S01]  /*ab60*/  HMMA.16816.F32 R64, R76, R86, R64 ;  /* 0x000000564c40723c */ /* 0x000fe20000001840 */
[----:B------:R-:W2:Y:S06]  /*ab70*/  LDSM.16.MT88.4 R84, [R201+0x1000] ;  /* 0x00100000c954783b */ /* 0x000eac0000004200 */
[----:B----4-:R-:W-:Y:S01]  /*ab80*/  F2FP.PACK_AB R76, R190, R130 ;  /* 0x00000082be4c723e */ /* 0x010fe200000000ff */
[--C-:B-1----:R-:W-:Y:S01]  /*ab90*/  FFMA.FTZ R2, R166, c[0x0][0x2d0], -R153.reuse ;  /* 0x0000b400a6027a23 */ /* 0x102fe20000010899 */
[----:B------:R-:W-:Y:S03]  /*aba0*/  F2FP.PACK_AB R78, R186, R187 ;  /* 0x000000bbba4e723e */ /* 0x000fe600000000ff */
[----:B------:R1:W-:Y:S01]  /*abb0*/  MUFU.EX2 R128, R2 ;  /* 0x0000000200807308 */ /* 0x0003e20000000800 */
[----:B-----5:R-:W-:Y:S02]  /*abc0*/  F2FP.PACK_AB R77, R185, R129 ;  /* 0x00000081b94d723e */ /* 0x020fe400000000ff */
[----:B---3--:R-:W-:Y:S07]  /*abd0*/  F2FP.PACK_AB R79, R183, R184 ;  /* 0x000000b8b74f723e */ /* 0x008fee00000000ff */
[-C--:B--2---:R-:W-:Y:S03]  /*abe0*/  HMMA.16816.F32 R4, R76, R88.reuse, R4 ;  /* 0x000000584c04723c */ /* 0x084fe60000001804 */
[--C-:B-1----:R-:W-:Y:S04]  /*abf0*/  FFMA.FTZ R2, R167, c[0x0][0x2d0], -R153.reuse ;  /* 0x0000b400a7027a23 */ /* 0x102fe80000010899 */
[----:B------:R1:W2:Y:S02]  /*ac00*/  MUFU.EX2 R181, R2 ;  /* 0x0000000200b57308 */ /* 0x0002a40000000800 */
[----:B-1----:R-:W-:Y:S03]  /*ac10*/  FFMA.FTZ R2, R161, c[0x0][0x2d0], -R153 ;  /* 0x0000b400a1027a23 */ /* 0x002fe60000010899 */
[----:B--2---:R-:W-:Y:S05]  /*ac20*/  F2FP.PACK_AB R80, R181, R128 ;  /* 0x00000080b550723e */ /* 0x004fea00000000ff */
        /* <DEDUP_REMOVED lines=19> */
[-C--:B------:R-:W-:Y:S01]  /*ad60*/  HMMA.16816.F32 R20, R76, R84.reuse, R20 ;  /* 0x000000544c14723c */ /* 0x080fe20000001814 */
[----:B------:R1:W3:Y:S07]  /*ad70*/  MUFU.EX2 R177, R2 ;  /* 0x0000000200b17308 */ /* 0x0002ee0000000800 */
[C---:B------:R-:W-:Y:S07]  /*ad80*/  HMMA.16816.F32 R24, R80.reuse, R84, R24 ;  /* 0x000000545018723c */ /* 0x040fee0000001818 */
[----:B------:R-:W-:Y:S01]  /*ad90*/  FFMA.FTZ R84, R193, c[0x0][0x2d0], -R153 ;  /* 0x0000b400c1547a23 */ /* 0x000fe20000010899 */
[-C--:B------:R-:W-:Y:S08]  /*ada0*/  HMMA.16816.F32 R28, R80, R86.reuse, R28 ;  /* 0x00000056501c723c */ /* 0x080ff0000000181c */
[C---:B------:R-:W-:Y:S04]  /*adb0*/  HMMA.16816.F32 R32, R76.reuse, R86, R32 ;  /* 0x000000564c20723c */ /* 0x040fe80000001820 */
[--C-:B-1----:R-:W-:Y:S04]  /*adc0*/  FFMA.FTZ R2, R178, c[0x0][0x2d0], -R75.reuse ;  /* 0x0000b400b2027a23 */ /* 0x102fe8000001084b */
[-C--:B------:R-:W-:Y:S01]  /*add0*/  HMMA.16816.F32 R36, R76, R92.reuse, R36 ;  /* 0x0000005c4c24723c */ /* 0x080fe20000001824 */
[----:B------:R1:W-:Y:S07]  /*ade0*/  MUFU.EX2 R178, R2 ;  /* 0x0000000200b27308 */ /* 0x0003ee0000000800 */
[C---:B------:R-:W-:Y:S08]  /*adf0*/  HMMA.16816.F32 R40, R80.reuse, R92, R40 ;  /* 0x0000005c5028723c */ /* 0x040ff00000001828 */
[-C--:B------:R-:W-:Y:S08]  /*ae00*/  HMMA.16816.F32 R44, R80, R94.reuse, R44 ;  /* 0x0000005e502c723c */ /* 0x080ff0000000182c */
[C---:B------:R-:W-:Y:S01]  /*ae10*/  HMMA.16816.F32 R48, R76.reuse, R94, R48 ;  /* 0x0000005e4c30723c */ /* 0x040fe20000001830 */
[----:B------:R-:W-:Y:S03]  /*ae20*/  LDSM.16.MT88.4 R92, [R198+0x1800] ;  /* 0x00180000c65c783b */ /* 0x000fe60000004200 */
[----:B-1----:R-:W-:Y:S04]  /*ae30*/  FFMA.FTZ R2, R175, c[0x0][0x2d0], -R75 ;  /* 0x0000b400af027a23 */ /* 0x002fe8000001084b */
[----:B------:R1:W4:Y:S01]  /*ae40*/  MUFU.EX2 R176, R2 ;  /* 0x0000000200b07308 */ /* 0x0003220000000800 */
[-C--:B--2---:R-:W-:Y:S08]  /*ae50*/  HMMA.16816.F32 R52, R76, R88.reuse, R52 ;  /* 0x000000584c34723c */ /* 0x084ff00000001834 */
[C---:B------:R-:W-:Y:S08]  /*ae60*/  HMMA.16816.F32 R56, R80.reuse, R88, R56 ;  /* 0x000000585038723c */ /* 0x040ff00000001838 */
[-C--:B------:R-:W-:Y:S04]  /*ae70*/  HMMA.16816.F32 R60, R80, R90.reuse, R60 ;  /* 0x0000005a503c723c */ /* 0x080fe8000000183c */
[--C-:B-1----:R-:W-:Y:S04]  /*ae80*/  FFMA.FTZ R2, R172, c[0x0][0x2d0], -R152.reuse ;  /* 0x0000b400ac027a23 */ /* 0x102fe80000010898 */
[----:B------:R-:W-:Y:S01]  /*ae90*/  HMMA.16816.F32 R64, R76, R90, R64 ;  /* 0x0000005a4c40723c */ /* 0x000fe20000001840 */
[----:B------:R-:W-:Y:S01]  /*aea0*/  LDSM.16.MT88.4 R88, [R201+0x1800] ;  /* 0x00180000c958783b */ /* 0x000fe20000004200 */
[----:B------:R1:W-:Y:S05]  /*aeb0*/  MUFU.EX2 R175, R2 ;  /* 0x0000000200af7308 */ /* 0x0003ea0000000800 */
[----:B---3--:R-:W-:Y:S02]  /*aec0*/  F2FP.PACK_AB R76, R177, R136 ;  /* 0x00000088b14c723e */ /* 0x008fe400000000ff */
[----:B----4-:R-:W-:Y:S03]  /*aed0*/  F2FP.PACK_AB R78, R176, R178 ;  /* 0x000000b2b04e723e */ /* 0x010fe600000000ff */
[--C-:B-1----:R-:W-:Y:S04]  /*aee0*/  FFMA.FTZ R2, R173, c[0x0][0x2d0], -R152.reuse ;  /* 0x0000b400ad027a23 */ /* 0x102fe80000010898 */
        /* <DEDUP_REMOVED lines=8> */
[----:B------:R1:W-:Y:S10]  /*af70*/  MUFU.EX2 R171, R84 ;  /* 0x0000005400ab7308 */ /* 0x0003f40000000800 */
[----:B------:R2:W-:Y:S01]  /*af80*/  MUFU.EX2 R143, R2 ;  /* 0x00000002008f7308 */ /* 0x0005e20000000800 */
[----:B-1----:R-:W1:Y:S01]  /*af90*/  LDSM.16.MT88.4 R84, [R197+0x1800] ;  /* 0x00180000c554783b */ /* 0x002e620000004200 */
[--C-:B--2---:R-:W-:Y:S08]  /*afa0*/  FFMA.FTZ R2, R192, c[0x0][0x2d0], -R153.reuse ;  /* 0x0000b400c0027a23 */ /* 0x104ff00000010899 */
[----:B------:R2:W3:Y:S02]  /*afb0*/  MUFU.EX2 R142, R2 ;  /* 0x00000002008e7308 */ /* 0x0004e40000000800 */
[----:B--2---:R-:W-:Y:S01]  /*afc0*/  FFMA.FTZ R2, R170, c[0x0][0x2d0], -R153 ;  /* 0x0000b400aa027a23 */ /* 0x004fe20000010899 */
[----:B---3--:R-:W-:Y:S01]  /*afd0*/  F2FP.PACK_AB R80, R142, R143 ;  /* 0x0000008f8e50723e */ /* 0x008fe200000000ff */
[-C--:B-1----:R-:W-:Y:S06]  /*afe0*/  HMMA.16816.F32 R4, R76, R84.reuse, R4 ;  /* 0x000000544c04723c */ /* 0x082fec0000001804 */
        /* <DEDUP_REMOVED lines=19> */
[-C--:B------:R-:W-:Y:S01]  /*b120*/  HMMA.16816.F32 R20, R76, R88.reuse, R20 ;  /* 0x000000584c14723c */ /* 0x080fe20000001814 */
        /* <DEDUP_REMOVED lines=13> */
[----:B-1----:R-:W-:Y:S04]  /*b200*/  FFMA.FTZ R2, R245, c[0x0][0x2d0], -R152 ;  /* 0x0000b400f5027a23 */ /* 0x002fe80000010898 */
[----:B------:R1:W-:Y:S01]  /*b210*/  MUFU.EX2 R163, R2 ;  /* 0x0000000200a37308 */ /* 0x0003e20000000800 */
[-C--:B--2---:R-:W-:Y:S03]  /*b220*/  HMMA.16816.F32 R52, R76, R84.reuse, R52 ;  /* 0x000000544c34723c */ /* 0x084fe60000001834 */
[----:B---3--:R-:W-:Y:S05]  /*b230*/  F2FP.PACK_AB R150, R164, R165 ;  /* 0x000000a5a496723e */ /* 0x008fea00000000ff */
[C---:B------:R-:W-:Y:S07]  /*b240*/  HMMA.16816.F32 R56, R80.reuse, R84, R56 ;  /* 0x000000545038723c */ /* 0x040fee0000001838 */
[----:B------:R-:W-:Y:S01]  /*b250*/  IMAD.MOV.U32 R84, RZ, RZ, R72 ;  /* 0x000000ffff547224 */ /* 0x000fe200078e0048 */
[-C--:B------:R-:W-:Y:S04]  /*b260*/  HMMA.16816.F32 R60, R80, R86.reuse, R60 ;  /* 0x00000056503c723c */ /* 0x080fe8000000183c */
[----:B------:R-:W-:Y:S01]  /*b270*/  MOV R85, R71 ;  /* 0x0000004700557202 */ /* 0x000fe20000000f00 */
[--C-:B-1----:R-:W-:Y:S03]  /*b280*/  FFMA.FTZ R2, R246, c[0x0][0x2d0], -R152.reuse ;  /* 0x0000b400f6027a23 */ /* 0x102fe60000010898 */
[----:B------:R-:W-:Y:S01]  /*b290*/  HMMA.16816.F32 R64, R76, R86, R64 ;  /* 0x000000564c40723c */ /* 0x000fe20000001840 */
[----:B------:R1:W2:Y:S06]  /*b2a0*/  MUFU.EX2 R161, R2 ;  /* 0x0000000200a17308 */ /* 0x0002ac0000000800 */
[----:B------:R-:W-:Y:S01]  /*b2b0*/  MOV R86, R70 ;  /* 0x0000004600567202 */ /* 0x000fe20000000f00 */
[--C-:B-1----:R-:W-:Y:S01]  /*b2c0*/  FFMA.FTZ R2, R250, c[0x0][0x2d0], -R152.reuse ;  /* 0x0000b400fa027a23 */ /* 0x102fe20000010898 */
[----:B--2---:R-:W-:Y:S03]  /*b2d0*/  F2FP.PACK_AB R149, R161, R163 ;  /* 0x000000a3a195723e */ /* 0x004fe600000000ff */
[----:B------:R-:W-:Y:S01]  /*b2e0*/  FFMA.FTZ R152, R252, c[0x0][0x2d0], -R152 ;  /* 0x0000b400fc987a23 */ /* 0x000fe20000010898 */
[----:B------:R1:W-:Y:S10]  /*b2f0*/  MUFU.EX2 R162, R2 ;  /* 0x0000000200a27308 */ /* 0x0003f40000000800 */
[----:B------:R-:W2:Y:S01]  /*b300*/  MUFU.EX2 R160, R152 ;  /* 0x0000009800a07308 */ /* 0x000ea20000000800 */
[--C-:B-1----:R-:W-:Y:S09]  /*b310*/  FFMA.FTZ R2, R225, c[0x0][0x2d0], -R153.reuse ;  /* 0x0000b400e1027a23 */ /* 0x102ff20000010899 */
[----:B------:R1:W-:Y:S01]  /*b320*/  MUFU.EX2 R158, R2 ;  /* 0x00000002009e7308 */ /* 0x0003e20000000800 */
[----:B--2---:R-:W-:Y:S07]  /*b330*/  F2FP.PACK_AB R151, R160, R162 ;  /* 0x000000a2a097723e */ /* 0x004fee00000000ff */
[-C--:B------:R-:W-:Y:S01]  /*b340*/  HMMA.16816.F32 R88, R148, R100.reuse, R4 ;  /* 0x000000649458723c */ /* 0x080fe20000001804 */
[----:B------:R-:W2:Y:S04]  /*b350*/  LDSM.16.MT88.4 R4, [R200+0x2000] ;  /* 0x00200000c804783b */ /* 0x000ea80000004200 */
[--C-:B-1----:R-:W-:Y:S04]  /*b360*/  FFMA.FTZ R2, R230, c[0x0][0x2d0], -R153.reuse ;  /* 0x0000b400e6027a23 */ /* 0x102fe80000010899 */
[----:B------:R1:W3:Y:S03]  /*b370*/  MUFU.EX2 R159, R2 ;  /* 0x00000002009f7308 */ /* 0x0002e60000000800 */
[--C-:B-1----:R-:W-:Y:S01]  /*b380*/  FFMA.FTZ R2, R232, c[0x0][0x2d0], -R153.reuse ;  /* 0x0000b400e8027a23 */ /* 0x102fe20000010899 */
[----:B---3--:R-:W-:Y:S01]  /*b390*/  F2FP.PACK_AB R144, R159, R158 ;  /* 0x0000009e9f90723e */ /* 0x008fe200000000ff */
[----:B------:R-:W-:Y:S05]  /*b3a0*/  FFMA.FTZ R153, R234, c[0x0][0x2d0], -R153 ;  /* 0x0000b400ea997a23 */ /* 0x000fea0000010899 */
[----:B------:R1:W-:Y:S10]  /*b3b0*/  MUFU.EX2 R157, R2 ;  /* 0x00000002009d7308 */ /* 0x0003f40000000800 */
[----:B------:R-:W3:Y:S01]  /*b3c0*/  MUFU.EX2 R156, R153 ;  /* 0x00000099009c7308 */ /* 0x000ee20000000800 */
[--C-:B-1----:R-:W-:Y:S09]  /*b3d0*/  FFMA.FTZ R2, R226, c[0x0][0x2d0], -R154.reuse ;  /* 0x0000b400e2027a23 */ /* 0x102ff2000001089a */
[----:B------:R1:W-:Y:S01]  /*b3e0*/  MUFU.EX2 R155, R2 ;  /* 0x00000002009b7308 */ /* 0x0003e20000000800 */
[----:B---3--:R-:W-:Y:S01]  /*b3f0*/  F2FP.PACK_AB R146, R156, R157 ;  /* 0x0000009d9c92723e */ /* 0x008fe200000000ff */
[--C-:B-1----:R-:W-:Y:S08]  /*b400*/  FFMA.FTZ R2, R229, c[0x0][0x2d0], -R154.reuse ;  /* 0x0000b400e5027a23 */ /* 0x102ff0000001089a */
[----:B------:R1:W3:Y:S02]  /*b410*/  MUFU.EX2 R153, R2 ;  /* 0x0000000200997308 */ /* 0x0002e40000000800 */
[--C-:B-1----:R-:W-:Y:S01]  /*b420*/  FFMA.FTZ R2, R240, c[0x0][0x2d0], -R154.reuse ;  /* 0x0000b400f0027a23 */ /* 0x102fe2000001089a */
[----:B---3--:R-:W-:Y:S01]  /*b430*/  F2FP.PACK_AB R145, R153, R155 ;  /* 0x0000009b9991723e */ /* 0x008fe200000000ff */
[----:B------:R-:W-:Y:S06]  /*b440*/  FFMA.FTZ R154, R74, c[0x0][0x2d0], -R154 ;  /* 0x0000b4004a9a7a23 */ /* 0x000fec000001089a */
[----:B------:R1:W-:Y:S10]  /*b450*/  MUFU.EX2 R152, R2 ;  /* 0x0000000200987308 */ /* 0x0003f40000000800 */
[----:B------:R-:W3:Y:S01]  /*b460*/  MUFU.EX2 R75, R154 ;  /* 0x0000009a004b7308 */ /* 0x000ee20000000800 */
[----:B-1----:R-:W-:Y:S02]  /*b470*/  FFMA.FTZ R2, R68, R104, R243 ;  /* 0x0000006844027223 */ /* 0x002fe400000100f3 */
[----:B------:R-:W-:Y:S02]  /*b480*/  FFMA.FTZ R68, R3, R99, R231 ;  /* 0x0000006303447223 */ /* 0x000fe400000100e7 */
[----:B------:R-:W-:Y:S02]  /*b490*/  FFMA.FTZ R3, R0, R98, R223 ;  /* 0x0000006200037223 */ /* 0x000fe400000100df */
[----:B------:R-:W-:Y:S02]  /*b4a0*/  FADD.FTZ R0, R97, R69 ;  /* 0x0000004561007221 */ /* 0x000fe40000010000 */
[----:B------:R-:W-:Y:S02]  /*b4b0*/  FADD.FTZ R69, R238, R68 ;  /* 0x00000044ee457221 */ /* 0x000fe40000010000 */
[----:B------:R-:W-:Y:S01]  /*b4c0*/  FADD.FTZ R68, R96, R0 ;  /* 0x0000000060447221 */ /* 0x000fe20000010000 */
[----:B---3--:R-:W-:Y:S01]  /*b4d0*/  F2FP.PACK_AB R147, R75, R152 ;  /* 0x000000984b93723e */ /* 0x008fe200000000ff */
        /* <DEDUP_REMOVED lines=89> */
[----:B------:R1:W-:Y:S04]  /*ba70*/  STL [R1+0x18], R3 ;  /* 0x0000180301007387 */ /* 0x0003e80000100800 */
[----:B------:R2:W-:Y:S04]  /*ba80*/  STL [R1+0x1c], R2 ;  /* 0x00001c0201007387 */ /* 0x0005e80000100800 */
[----:B------:R2:W-:Y:S01]  /*ba90*/  STL [R1+0x20], R0 ;  /* 0x0000200001007387 */ /* 0x0005e20000100800 */
[----:B-1----:R-:W-:Y:S01]  /*baa0*/  MOV R3, R73 ;  /* 0x0000004900037202 */ /* 0x002fe20000000f00 */
[----:B------:R-:W-:-:S05]  /*bab0*/  @P0 BRA `(.L_x_1228) ;  /* 0xffffba7000000947 */ /* 0x000fca000383ffff */
.L_x_1227:
[----:B-12---:R-:W2:Y:S02]  /*bac0*/  LDL R0, [R1+0x24] ;  /* 0x0000240001007983 */ /* 0x006ea40000100800 */
[----:B--2---:R-:W-:-:S13]  /*bad0*/  ISETP.GE.AND P0, PT, R212, R0, PT ;  /* 0x00000000d400720c */ /* 0x004fda0003f06270 */
[----:B------:R-:W-:Y:S05]  /*bae0*/  @!P0 BRA `(.L_x_1229) ;  /* 0x00003af000008947 */ /* 0x000fea0003800000 */
[----:B------:R-:W-:Y:S01]  /*baf0*/  IMAD.MOV.U32 R3, RZ, RZ, R72 ;  /* 0x000000ffff037224 */ /* 0x000fe200078e0048 */
[----:B------:R-:W-:Y:S01]  /*bb00*/  MOV R85, R70 ;  /* 0x0000004600557202 */ /* 0x000fe20000000f00 */
[----:B------:R-:W-:Y:S01]  /*bb10*/  IMAD.MOV.U32 R2, RZ, RZ, R73 ;  /* 0x000000ffff027224 */ /* 0x000fe200078e0049 */
[----:B------:R-:W-:Y:S02]  /*bb20*/  MOV R84, R71 ;  /* 0x0000004700547202 */ /* 0x000fe40000000f00 */
.L_x_1230:
[----:B------:R-:W2:Y:S01]  /*bb30*/  LDL R174, [R1+0x48] ;  /* 0x0000480001ae7983 */ /* 0x000ea20000100800 */
[----:B------:R-:W-:Y:S04]  /*bb40*/  DEPBAR.LE SB0, 0x0 ;  /* 0x000080000000791a */ /* 0x000fe80000000000 */
[----:B------:R-:W2:Y:S01]  /*bb50*/  LDL.64 R172, [R1+0x40] ;  /* 0x0000400001ac7983 */ /* 0x000ea20000100a00 */
        /* <DEDUP_REMOVED lines=20> */
[----:B------:R-:W1:Y:S08]  /*bca0*/  LDSM.16.M88.4 R160, [R207] ;  /* 0x00000000cfa0783b */ /* 0x000e700000000200 */
[----:B------:R-:W1:Y:S08]  /*bcb0*/  LDSM.16.M88.4 R164, [R206+0x2000] ;  /* 0x00200000cea4783b */ /* 0x000e700000000200 */
[----:B------:R-:W1:Y:S01]  /*bcc0*/  LDSM.16.M88.4 R168, [R211] ;  /* 0x00000000d3a8783b */ /* 0x000e620000000200 */
[----:B--2---:R-:W-:Y:S01]  /*bcd0*/  MOV R173, R174 ;  /* 0x000000ae00ad7202 */ /* 0x004fe20000000f00 */
[-C--:B-1----:R-:W-:Y:S04]  /*bce0*/  HMMA.16816.F32 R4, R80, R16.reuse, RZ ;  /* 0x000000105004723c */ /* 0x082fe800000018ff */
[----:B------:R-:W-:Y:S04]  /*bcf0*/  IMAD.WIDE.U32 R172, R86, 0x50, R172 ;  /* 0x0000005056ac7825 */ /* 0x000fe800078e00ac */
[C---:B---3--:R-:W-:Y:S04]  /*bd00*/  HMMA.16816.F32 R8, R76.reuse, R16, RZ ;  /* 0x000000104c08723c */ /* 0x048fe800000018ff */
[----:B------:R-:W-:Y:S02]  /*bd10*/  LEA R86, P0, R172, c[0x0][0x1f8], 0x1 ;  /* 0x00007e00ac567a11 */ /* 0x000fe400078008ff */
[----:B------:R-:W-:Y:S02]  /*bd20*/  IADD3 R0, R173, R0, RZ ;  /* 0x00000000ad007210 */ /* 0x000fe40007ffe0ff */
[-C--:B------:R-:W-:Y:S01]  /*bd30*/  HMMA.16816.F32 R12, R76, R18.reuse, RZ ;  /* 0x000000124c0c723c */ /* 0x080fe200000018ff */
[-C--:B------:R-:W-:Y:S03]  /*bd40*/  IADD3 R176, P1, R86, R179.reuse, RZ ;  /* 0x000000b356b07210 */ /* 0x080fe60007f3e0ff */
[----:B------:R-:W-:Y:S02]  /*bd50*/  LEA.HI.X R87, R172, c[0x0][0x1fc], R0, 0x1, P0 ;  /* 0x00007f00ac577a11 */ /* 0x000fe400000f0c00 */
[-C--:B------:R-:W-:Y:S02]  /*bd60*/  IADD3 R174, P0, R176, R179.reuse, RZ ;  /* 0x000000b3b0ae7210 */ /* 0x080fe40007f1e0ff */
[C---:B------:R-:W-:Y:S04]  /*bd70*/  HMMA.16816.F32 R16, R80.reuse, R18, RZ ;  /* 0x000000125010723c */ /* 0x040fe800000018ff */
[-C--:B------:R-:W-:Y:S02]  /*bd80*/  IADD3.X R177, R87, R178.reuse, RZ, P1, !PT ;  /* 0x000000b257b17210 */ /* 0x080fe40000ffe4ff */
[-C--:B------:R-:W-:Y:S02]  /*bd90*/  IADD3 R172, P1, R174, R179.reuse, RZ ;  /* 0x000000b3aeac7210 */ /* 0x080fe40007f3e0ff */
[-C--:B----4-:R-:W-:Y:S01]  /*bda0*/  HMMA.16816.F32 R20, R80, R32.reuse, RZ ;  /* 0x000000205014723c */ /* 0x090fe200000018ff */
[-C--:B------:R-:W-:Y:S04]  /*bdb0*/  IADD3.X R175, R177, R178.reuse, RZ, P0, !PT ;  /* 0x000000b2b1af7210 */ /* 0x080fe800007fe4ff */
[-C--:B------:R-:W-:Y:S03]  /*bdc0*/  IADD3.X R173, R175, R178.reuse, RZ, P1, !PT ;  /* 0x000000b2afad7210 */ /* 0x080fe60000ffe4ff */
        /* <DEDUP_REMOVED lines=20> */
[----:B------:R-:W2:Y:S07]  /*bf10*/  LDSM.16.M88.4 R160, [R209] ;  /* 0x00000000d1a0783b */ /* 0x000eae0000000200 */
[-C--:B------:R-:W-:Y:S08]  /*bf20*/  HMMA.16816.F32 R20, R156, R168.reuse, R20 ;  /* 0x000000a89c14723c */ /* 0x080ff00000001814 */
[C---:B------:R-:W-:Y:S08]  /*bf30*/  HMMA.16816.F32 R24, R164.reuse, R168, R24 ;  /* 0x000000a8a418723c */ /* 0x040ff00000001818 */
[-C--:B------:R-:W-:Y:S08]  /*bf40*/  HMMA.16816.F32 R28, R164, R170.reuse, R28 ;  /* 0x000000aaa41c723c */ /* 0x080ff0000000181c */
[C---:B------:R-:W-:Y:S01]  /*bf50*/  HMMA.16816.F32 R32, R156.reuse, R170, R32 ;  /* 0x000000aa9c20723c */ /* 0x040fe20000001820 */
[----:B------:R-:W3:Y:S07]  /*bf60*/  LDSM.16.M88.4 R168, [R208] ;  /* 0x00000000d0a8783b */ /* 0x000eee0000000200 */
        /* <DEDUP_REMOVED lines=12> */
[-C--:B--2---:R-:W-:Y:S04]  /*c030*/  HMMA.16816.F32 R52, R156, R160.reuse, R52 ;  /* 0x000000a09c34723c */ /* 0x084fe80000001834 */
[----:B------:R-:W-:Y:S04]  /*c040*/  IADD3.X R87, R173, R178, RZ, P0, !PT ;  /* 0x000000b2ad577210 */ /* 0x000fe800007fe4ff */
[C---:B------:R-:W-:Y:S01]  /*c050*/  HMMA.16816.F32 R56, R164.reuse, R160, R56 ;  /* 0x000000a0a438723c */ /* 0x040fe20000001838 */
[----:B------:R1:W-:Y:S07]  /*c060*/  LDGSTS.E.BYPASS.LTC128B.128 [R213+0x2100], [R86.64], !P6 ;  /* 0x0210000056d57fae */ /* 0x0003ee000f101d48 */
[-C--:B------:R-:W-:Y:S01]  /*c070*/  HMMA.16816.F32 R60, R164, R162.reuse, R60 ;  /* 0x000000a2a43c723c */ /* 0x080fe2000000183c */
[----:B----4-:R-:W-:Y:S07]  /*c080*/  LDSM.16.M88.4 R176, [R202] ;  /* 0x00000000cab0783b */ /* 0x010fee0000000200 */
[C---:B------:R-:W-:Y:S01]  /*c090*/  HMMA.16816.F32 R64, R156.reuse, R162, R64 ;  /* 0x000000a29c40723c */ /* 0x040fe20000001840 */
[----:B-----5:R-:W2:Y:S07]  /*c0a0*/  LDSM.16.M88.4 R172, [R204] ;  /* 0x00000000ccac783b */ /* 0x020eae0000000200 */
[-C--:B---3--:R-:W-:Y:S01]  /*c0b0*/  HMMA.16816.F32 R68, R156, R168.reuse, R68 ;  /* 0x000000a89c44723c */ /* 0x088fe20000001844 */
[----:B------:R-:W3:Y:S07]  /*c0c0*/  LDSM.16.M88.4 R180, [R204+0x2000] ;  /* 0x00200000ccb4783b */ /* 0x000eee0000000200 */
[C---:B------:R-:W-:Y:S01]  /*c0d0*/  HMMA.16816.F32 R72, R164.reuse, R168, R72 ;  /* 0x000000a8a448723c */ /* 0x040fe20000001848 */
[----:B------:R-:W4:Y:S07]  /*c0e0*/  LDSM.16.M88.4 R152, [R202+0x800] ;  /* 0x00080000ca98783b */ /* 0x000f2e0000000200 */
[-C--:B------:R-:W-:Y:S01]  /*c0f0*/  HMMA.16816.F32 R76, R164, R170.reuse, R76 ;  /* 0x000000aaa44c723c */ /* 0x080fe2000000184c */
[----:B------:R-:W5:Y:S07]  /*c100*/  LDSM.16.M88.4 R160, [R202+0x1000] ;  /* 0x00100000caa0783b */ /* 0x000f6e0000000200 */
[----:B------:R-:W-:Y:S01]  /*c110*/  HMMA.16816.F32 R80, R156, R170, R80 ;  /* 0x000000aa9c50723c */ /* 0x000fe20000001850 */
[----:B------:R-:W1:Y:S07]  /*c120*/  LDSM.16.M88.4 R184, [R202+0x1800] ;  /* 0x00180000cab8783b */ /* 0x000e6e0000000200 */
[-C--:B--2---:R-:W-:Y:S01]  /*c130*/  HMMA.16816.F32 R4, R172, R176.reuse, R4 ;  /* 0x000000b0ac04723c */ /* 0x084fe20000001804 */
[----:B------:R-:W2:Y:S07]  /*c140*/  LDSM.16.M88.4 R188, [R202+0x2000] ;  /* 0x00200000cabc783b */ /* 0x000eae0000000200 */
[C---:B---3--:R-:W-:Y:S01]  /*c150*/  HMMA.16816.F32 R8, R180.reuse, R176, R8 ;  /* 0x000000b0b408723c */ /* 0x048fe20000001808 */
[----:B------:R-:W-:Y:S07]  /*c160*/  LDSM.16.M88.4 R164, [R205] ;  /* 0x00000000cda4783b */ /* 0x000fee0000000200 */
[-C--:B------:R-:W-:Y:S01]  /*c170*/  HMMA.16816.F32 R12, R180, R178.reuse, R12 ;  /* 0x000000b2b40c723c */ /* 0x080fe2000000180c */
[----:B------:R-:W3:Y:S07]  /*c180*/  LDSM.16.M88.4 R192, [R199] ;  /* 0x00000000c7c0783b */ /* 0x000eee0000000200 */
[C---:B------:R-:W-:Y:S01]  /*c190*/  HMMA.16816.F32 R16, R172.reuse, R178, R16 ;  /* 0x000000b2ac10723c */ /* 0x040fe20000001810 */
[----:B------:R-:W0:Y:S07]  /*c1a0*/  LDGDEPBAR ;  /* 0x00000000000079af */ /* 0x000e2e0000000000 */
[-C--:B----4-:R-:W-:Y:S08]  /*c1b0*/  HMMA.16816.F32 R20, R172, R152.reuse, R20 ;  /* 0x00000098ac14723c */ /* 0x090ff00000001814 */
[C---:B------:R-:W-:Y:S08]  /*c1c0*/  HMMA.16816.F32 R24, R180.reuse, R152, R24 ;  /* 0x00000098b418723c */ /* 0x040ff00000001818 */
[-C--:B------:R-:W-:Y:S08]  /*c1d0*/  HMMA.16816.F32 R28, R180, R154.reuse, R28 ;  /* 0x0000009ab41c723c */ /* 0x080ff0000000181c */
[C---:B------:R-:W-:Y:S01]  /*c1e0*/  HMMA.16816.F32 R32, R172.reuse, R154, R32 ;  /* 0x0000009aac20723c */ /* 0x040fe20000001820 */
[----:B------:R-:W4:Y:S07]  /*c1f0*/  LDSM.16.M88.4 R152, [R205+0x2000] ;  /* 0x00200000cd98783b */ /* 0x000f2e0000000200 */
        /* <DEDUP_REMOVED lines=8> */
[-C--:B--2---:R-:W-:Y:S08]  /*c280*/  HMMA.16816.F32 R68, R172, R188.reuse, R68 ;  /* 0x000000bcac44723c */ /* 0x084ff00000001844 */
[C---:B------:R-:W-:Y:S08]  /*c290*/  HMMA.16816.F32 R72, R180.reuse, R188, R72 ;  /* 0x000000bcb448723c */ /* 0x040ff00000001848 */
[-C--:B------:R-:W-:Y:S08]  /*c2a0*/  HMMA.16816.F32 R76, R180, R190.reuse, R76 ;  /* 0x000000beb44c723c */ /* 0x080ff0000000184c */
[----:B------:R-:W-:Y:S08]  /*c2b0*/  HMMA.16816.F32 R80, R172, R190, R80 ;  /* 0x000000beac50723c */ /* 0x000ff00000001850 */
[-C--:B---3--:R-:W-:Y:S08]  /*c2c0*/  HMMA.16816.F32 R4, R164, R192.reuse, R4 ;  /* 0x000000c0a404723c */ /* 0x088ff00000001804 */
[C---:B----4-:R-:W-:Y:S08]  /*c2d0*/  HMMA.16816.F32 R8, R152.reuse, R192, R8 ;  /* 0x000000c09808723c */ /* 0x050ff00000001808 */
        /* <DEDUP_REMOVED lines=76> */
[----:B------:R-:W-:Y:S01]  /*c7a0*/  MUFU.TANH R154, R11 ;  /* 0x0000000b009a7308 */ /* 0x000fe20000002400 */
[----:B-1----:R-:W-:Y:S01]  /*c7b0*/  FMUL.FTZ R0, R19, c[0x0][0x320] ;  /* 0x0000c80013007a20 */ /* 0x002fe20000410000 */
[----:B--2---:R-:W-:Y:S08]  /*c7c0*/  FMNMX.FTZ R5, R16, R5, !PT ;  /* 0x0000000510057209 */ /* 0x004ff00007810000 */
        /* <DEDUP_REMOVED lines=9> */
[----:B--2---:R-:W-:Y:S01]  /*c860*/  FMNMX.FTZ R5, R21, R5, !PT ;  /* 0x0000000515057209 */ /* 0x004fe20007810000 */
[----:B------:R-:W2:Y:S06]  /*c870*/  LDL.64 R22, [R1+0x38] ;  /* 0x0000380001167983 */ /* 0x000eac0000100a00 */
[----:B------:R1:W3:Y:S02]  /*c880*/  MUFU.TANH R170, R0 ;  /* 0x0000000000aa7308 */ /* 0x0002e40000002400 */
[----:B-1----:R-:W-:Y:S01]  /*c890*/  FMUL.FTZ R0, R24, c[0x0][0x320] ;  /* 0x0000c80018007a20 */ /* 0x002fe20000410000 */
[----:B---3--:R-:W-:Y:S07]  /*c8a0*/  FMNMX.FTZ R5, R170, R5, !PT ;  /* 0x00000005aa057209 */ /* 0x008fee0007810000 */
        /* <DEDUP_REMOVED lines=13> */
[----:B------:R-:W-:Y:S01]  /*c980*/  MUFU.TANH R30, R7 ;  /* 0x00000007001e7308 */ /* 0x000fe20000002400 */
[----:B---3--:R-:W-:Y:S09]  /*c990*/  FMUL.FTZ R0, R32, c[0x0][0x320] ;  /* 0x0000c80020007a20 */ /* 0x008ff20000410000 */
[----:B------:R1:W-:Y:S02]  /*c9a0*/  MUFU.TANH R14, R0 ;  /* 0x00000000000e7308 */ /* 0x0003e40000002400 */
[----:B-1----:R-:W-:Y:S08]  /*c9b0*/  FMUL.FTZ R0, R33, c[0x0][0x320] ;  /* 0x0000c80021007a20 */ /* 0x002ff00000410000 */
[----:B------:R1:W-:Y:S02]  /*c9c0*/  MUFU.TANH R12, R0 ;  /* 0x00000000000c7308 */ /* 0x0003e40000002400 */
[----:B-1----:R-:W-:Y:S08]  /*c9d0*/  FMUL.FTZ R0, R34, c[0x0][0x320] ;  /* 0x0000c80022007a20 */ /* 0x002ff00000410000 */
[----:B------:R1:W-:Y:S10]  /*c9e0*/  MUFU.TANH R34, R6 ;  /* 0x0000000600227308 */ /* 0x0003f40000002400 */
[----:B------:R3:W4:Y:S01]  /*c9f0*/  MUFU.TANH R18, R0 ;  /* 0x0000000000127308 */ /* 0x0007220000002400 */
[----:B-1----:R-:W-:Y:S09]  /*ca00*/  FMUL.FTZ R6, R80, c[0x0][0x320] ;  /* 0x0000c80050067a20 */ /* 0x002ff20000410000 */
[----:B------:R1:W-:Y:S01]  /*ca10*/  MUFU.TANH R167, R6 ;  /* 0x0000000600a77308 */ /* 0x0003e20000002400 */
[----:B---3--:R-:W-:Y:S01]  /*ca20*/  FMUL.FTZ R0, R35, c[0x0][0x320] ;  /* 0x0000c80023007a20 */ /* 0x008fe20000410000 */
[----:B----4-:R-:W-:Y:S08]  /*ca30*/  FMNMX.FTZ R5, R18, R5, !PT ;  /* 0x0000000512057209 */ /* 0x010ff00007810000 */
[----:B------:R3:W4:Y:S10]  /*ca40*/  MUFU.TANH R17, R0 ;  /* 0x0000000000117308 */ /* 0x0007340000002400 */
[----:B------:R5:W-:Y:S01]  /*ca50*/  MUFU.TANH R35, R4 ;  /* 0x0000000400237308 */ /* 0x000be20000002400 */
[----:B-1----:R-:W-:Y:S09]  /*ca60*/  FMUL.FTZ R6, R81, c[0x0][0x320] ;  /* 0x0000c80051067a20 */ /* 0x002ff20000410000 */
[----:B------:R1:W-:Y:S01]  /*ca70*/  MUFU.TANH R27, R6 ;  /* 0x00000006001b7308 */ /* 0x0003e20000002400 */
[----:B---3--:R-:W-:Y:S01]  /*ca80*/  FMUL.FTZ R0, R36, c[0x0][0x320] ;  /* 0x0000c80024007a20 */ /* 0x008fe20000410000 */
[----:B----4-:R-:W-:Y:S01]  /*ca90*/  FMNMX.FTZ R5, R17, R5, !PT ;  /* 0x0000000511057209 */ /* 0x010fe20007810000 */
[----:B------:R-:W3:Y:S07]  /*caa0*/  LDL R36, [R1+0x28] ;  /* 0x0000280001247983 */ /* 0x000eee0000100800 */
[----:B------:R4:W-:Y:S01]  /*cab0*/  MUFU.TANH R179, R0 ;  /* 0x0000000000b37308 */ /* 0x0009e20000002400 */
[----:B-----5:R-:W-:Y:S04]  /*cac0*/  FMNMX.FTZ R4, R171, R84, !PT ;  /* 0x00000054ab047209 */ /* 0x020fe80007810000 */
[----:B------:R-:W-:Y:S04]  /*cad0*/  FMNMX.FTZ R4, R162, R4, !PT ;  /* 0x00000004a2047209 */ /* 0x000fe80007810000 */
[----:B------:R-:W-:Y:S01]  /*cae0*/  FMNMX.FTZ R4, R157, R4, !PT ;  /* 0x000000049d047209 */ /* 0x000fe20007810000 */
[----:B-1----:R-:W-:Y:S03]  /*caf0*/  FMUL.FTZ R6, R82, c[0x0][0x320] ;  /* 0x0000c80052067a20 */ /* 0x002fe60000410000 */
[----:B------:R-:W-:Y:S01]  /*cb00*/  FMNMX.FTZ R4, R87, R4, !PT ;  /* 0x0000000457047209 */ /* 0x000fe20007810000 */
[----:B------:R1:W-:Y:S03]  /*cb10*/  MUFU.TANH R29, R6 ;  /* 0x00000006001d7308 */ /* 0x0003e60000002400 */
[----:B------:R-:W-:Y:S01]  /*cb20*/  FMNMX.FTZ R4, R24, R4, !PT ;  /* 0x0000000418047209 */ /* 0x000fe20007810000 */
[----:B----4-:R-:W-:Y:S03]  /*cb30*/  FMUL.FTZ R0, R37, c[0x0][0x320] ;  /* 0x0000c80025007a20 */ /* 0x010fe60000410000 */
[----:B------:R-:W-:Y:S01]  /*cb40*/  FMNMX.FTZ R4, R176, R4, !PT ;  /* 0x00000004b0047209 */ /* 0x000fe20007810000 */
[----:B------:R-:W4:Y:S02]  /*cb50*/  LDL R37, [R1+0x24] ;  /* 0x0000240001257983 */ /* 0x000f240000100800 */
[----:B------:R5:W-:Y:S01]  /*cb60*/  MUFU.TANH R182, R0 ;  /* 0x0000000000b67308 */ /* 0x000be20000002400 */
[----:B------:R-:W-:Y:S04]  /*cb70*/  FMNMX.FTZ R4, R25, R4, !PT ;  /* 0x0000000419047209 */ /* 0x000fe80007810000 */
[----:B------:R-:W-:Y:S01]  /*cb80*/  FMNMX.FTZ R4, R26, R4, !PT ;  /* 0x000000041a047209 */ /* 0x000fe20007810000 */
[----:B-1----:R-:W-:Y:S04]  /*cb90*/  FMUL.FTZ R6, R83, c[0x0][0x320] ;  /* 0x0000c80053067a20 */ /* 0x002fe80000410000 */
[----:B------:R1:W-:Y:S01]  /*cba0*/  MUFU.TANH R41, R6 ;  /* 0x0000000600297308 */ /* 0x0003e20000002400 */
[----:B-----5:R-:W-:Y:S09]  /*cbb0*/  FMUL.FTZ R0, R38, c[0x0][0x320] ;  /* 0x0000c80026007a20 */ /* 0x020ff20000410000 */
[----:B------:R5:W2:Y:S01]  /*cbc0*/  MUFU.TANH R185, R0 ;  /* 0x0000000000b97308 */ /* 0x000aa20000002400 */
[----:B-1----:R-:W-:Y:S04]  /*cbd0*/  FMNMX.FTZ R6, R169, R85, !PT ;  /* 0x00000055a9067209 */ /* 0x002fe80007810000 */
[----:B------:R-:W-:Y:S04]  /*cbe0*/  FMNMX.FTZ R6, R168, R6, !PT ;  /* 0x00000006a8067209 */ /* 0x000fe80007810000 */
[----:B------:R-:W-:Y:S01]  /*cbf0*/  FMNMX.FTZ R7, R158, R6, !PT ;  /* 0x000000069e077209 */ /* 0x000fe20007810000 */
[----:B-----5:R-:W-:Y:S01]  /*cc00*/  FMUL.FTZ R0, R39, c[0x0][0x320] ;  /* 0x0000c80027007a20 */ /* 0x020fe20000410000 */
[----:B--2---:R-:W-:Y:S03]  /*cc10*/  FMNMX.FTZ R5, R185, R5, !PT ;  /* 0x00000005b9057209 */ /* 0x004fe60007810000 */
        /* <DEDUP_REMOVED lines=23> */
[----:B------:R1:W-:Y:S01]  /*cd90*/  MUFU.TANH R178, R0 ;  /* 0x0000000000b27308 */ /* 0x0003e20000002400 */
[C---:B----4-:R-:W-:Y:S02]  /*cda0*/  ISETP.GT.AND P0, PT, R212.reuse, R37, PT ;  /* 0x00000025d400720c */ /* 0x050fe40003f04270 */
[----:B------:R-:W-:Y:S01]  /*cdb0*/  IADD3 R212, R212, -0x1, RZ ;  /* 0xffffffffd4d47810 */ /* 0x000fe20007ffe0ff */
[----:B-1----:R-:W-:Y:S06]  /*cdc0*/  FMUL.FTZ R0, R50, c[0x0][0x320] ;  /* 0x0000c80032007a20 */ /* 0x002fec0000410000 */
        /* <DEDUP_REMOVED lines=18> */
[----:B------:R1:W2:Y:S02]  /*cef0*/  MUFU.TANH R216, R0 ;  /* 0x0000000000d87308 */ /* 0x0002a40000002400 */
[----:B-1----:R-:W-:Y:S01]  /*cf00*/  FMUL.FTZ R0, R60, c[0x0][0x320] ;  /* 0x0000c8003c007a20 */ /* 0x002fe20000410000 */
[----:B--2---:R-:W-:Y:S07]  /*cf10*/  MOV R155, R216 ;  /* 0x000000d8009b7202 */ /* 0x004fee0000000f00 */
        /* <DEDUP_REMOVED lines=17> */
[----:B------:R-:W4:Y:S01]  /*d030*/  SHFL.BFLY PT, R9, R6, 0x2, 0x1f ;  /* 0x0c401f0006097f89 */ /* 0x000f2200000e0000 */
[----:B-1----:R-:W-:Y:S04]  /*d040*/  FMUL.FTZ R0, R65, c[0x0][0x320] ;  /* 0x0000c80041007a20 */ /* 0x002fe80000410000 */
[----:B------:R1:W-:Y:S01]  /*d050*/  MUFU.TANH R245, R0 ;  /* 0x0000000000f57308 */ /* 0x0003e20000002400 */
[----:B--2---:R-:W-:Y:S02]  /*d060*/  FMNMX.FTZ R7, R181, R4, !PT ;  /* 0x00000004b5077209 */ /* 0x004fe40007810000 */
[----:B----4-:R-:W-:Y:S05]  /*d070*/  FMNMX.FTZ R6, R6, R9, !PT ;  /* 0x0000000906067209 */ /* 0x010fea0007810000 */
[----:B------:R-:W2:Y:S01]  /*d080*/  SHFL.BFLY PT, R9, R6, 0x1, 0x1f ;  /* 0x0c201f0006097f89 */ /* 0x000ea200000e0000 */
[----:B-1----:R-:W-:Y:S04]  /*d090*/  FMUL.FTZ R0, R66, c[0x0][0x320] ;  /* 0x0000c80042007a20 */ /* 0x002fe80000410000 */
[----:B------:R1:W4:Y:S02]  /*d0a0*/  MUFU.TANH R248, R0 ;  /* 0x0000000000f87308 */ /* 0x0003240000002400 */
[----:B-1----:R-:W-:Y:S01]  /*d0b0*/  FMUL.FTZ R0, R67, c[0x0][0x320] ;  /* 0x0000c80043007a20 */ /* 0x002fe20000410000 */
[----:B----4-:R-:W-:Y:S07]  /*d0c0*/  FMNMX.FTZ R5, R248, R5, !PT ;  /* 0x00000005f8057209 */ /* 0x010fee0007810000 */
[----:B------:R1:W4:Y:S02]  /*d0d0*/  MUFU.TANH R251, R0 ;  /* 0x0000000000fb7308 */ /* 0x0003240000002400 */
[----:B-1----:R-:W-:Y:S01]  /*d0e0*/  FMUL.FTZ R0, R68, c[0x0][0x320] ;  /* 0x0000c80044007a20 */ /* 0x002fe20000410000 */
[----:B----4-:R-:W-:Y:S07]  /*d0f0*/  FMNMX.FTZ R5, R251, R5, !PT ;  /* 0x00000005fb057209 */ /* 0x010fee0007810000 */
[----:B------:R1:W-:Y:S02]  /*d100*/  MUFU.TANH R193, R0 ;  /* 0x0000000000c17308 */ /* 0x0003e40000002400 */
[----:B-1----:R-:W-:Y:S08]  /*d110*/  FMUL.FTZ R0, R69, c[0x0][0x320] ;  /* 0x0000c80045007a20 */ /* 0x002ff00000410000 */
[----:B------:R1:W-:Y:S02]  /*d120*/  MUFU.TANH R215, R0 ;  /* 0x0000000000d77308 */ /* 0x0003e40000002400 */
[----:B-1----:R-:W-:Y:S08]  /*d130*/  FMUL.FTZ R0, R70, c[0x0][0x320] ;  /* 0x0000c80046007a20 */ /* 0x002ff00000410000 */
[----:B------:R1:W4:Y:S02]  /*d140*/  MUFU.TANH R40, R0 ;  /* 0x0000000000287308 */ /* 0x0003240000002400 */
[----:B-1----:R-:W-:Y:S01]  /*d150*/  FMUL.FTZ R0, R71, c[0x0][0x320] ;  /* 0x0000c80047007a20 */ /* 0x002fe20000410000 */
[----:B--2---:R-:W-:Y:S02]  /*d160*/  FMNMX.FTZ R71, R6, R9, !PT ;  /* 0x0000000906477209 */ /* 0x004fe40007810000 */
[----:B----4-:R-:W-:Y:S05]  /*d170*/  FMNMX.FTZ R5, R40, R5, !PT ;  /* 0x0000000528057209 */ /* 0x010fea0007810000 */
        /* <DEDUP_REMOVED lines=25> */
[----:B------:R-:W-:Y:S04]  /*d310*/  FMNMX.FTZ R0, R215, R0, !PT ;  /* 0x00000000d7007209 */ /* 0x000fe80007810000 */
        /* <DEDUP_REMOVED lines=8> */
[----:B------:R2:W4:Y:S03]  /*d3a0*/  MUFU.TANH R75, R7 ;  /* 0x00000007004b7308 */ /* 0x0005260000002400 */
[----:B------:R-:W-:Y:S04]  /*d3b0*/  FMNMX.FTZ R0, R250, R0, !PT ;  /* 0x00000000fa007209 */ /* 0x000fe80007810000 */
[----:B------:R-:W-:Y:S02]  /*d3c0*/  FMNMX.FTZ R0, R252, R0, !PT ;  /* 0x00000000fc007209 */ /* 0x000fe40007810000 */
[----:B-1----:R-:W-:Y:S02]  /*d3d0*/  FMNMX.FTZ R73, R4, R10, !PT ;  /* 0x0000000a04497209 */ /* 0x002fe40007810000 */
[----:B--2---:R-:W-:Y:S01]  /*d3e0*/  FMNMX.FTZ R7, R192, R0, !PT ;  /* 0x00000000c0077209 */ /* 0x004fe20007810000 */
[----:B------:R-:W-:Y:S02]  /*d3f0*/  FMUL.FTZ R0, R79, c[0x0][0x320] ;  /* 0x0000c8004f007a20 */ /* 0x000fe40000410000 */
[----:B------:R-:W-:Y:S01]  /*d400*/  FMUL.FTZ R78, R73, c[0x0][0x2d0] ;  /* 0x0000b400494e7a20 */ /* 0x000fe20000410000 */
[----:B------:R-:W-:Y:S01]  /*d410*/  FMNMX.FTZ R7, R155, R7, !PT ;  /* 0x000000079b077209 */ /* 0x000fe20007810000 */
[----:B------:R1:W2:Y:S01]  /*d420*/  MUFU.TANH R76, R0 ;  /* 0x00000000004c7308 */ /* 0x0002a20000002400 */
[----:B------:R-:W-:Y:S02]  /*d430*/  FMUL.FTZ R79, R72, c[0x0][0x2d0] ;  /* 0x0000b400484f7a20 */ /* 0x000fe40000410000 */
[----:B-1----:R-:W-:Y:S01]  /*d440*/  FMNMX.FTZ R0, R153, R7, !PT ;  /* 0x0000000799007209 */ /* 0x002fe20007810000 */
[----:B------:R-:W-:Y:S03]  /*d450*/  FFMA.FTZ R7, R20, c[0x0][0x2d0], -R78 ;  /* 0x0000b40014077a23 */ /* 0x000fe6000001084e */
[----:B------:R-:W-:Y:S03]  /*d460*/  FMNMX.FTZ R4, R152, R0, !PT ;  /* 0x0000000098047209 */ /* 0x000fe60007810000 */
[----:B------:R1:W-:Y:S01]  /*d470*/  MUFU.EX2 R225, R7 ;  /* 0x0000000700e17308 */ /* 0x0003e20000000800 */
[----:B------:R-:W-:Y:S01]  /*d480*/  FADD.FTZ R0, -R73, R2 ;  /* 0x0000000249007221 */ /* 0x000fe20000010100 */
[----:B------:R-:W-:Y:S03]  /*d490*/  FMNMX.FTZ R4, R33, R4, !PT ;  /* 0x0000000421047209 */ /* 0x000fe60007810000 */
[----:B------:R-:W-:Y:S01]  /*d4a0*/  FMUL.FTZ R2, R0, c[0x0][0x2d0] ;  /* 0x0000b40000027a20 */ /* 0x000fe20000410000 */
[----:B------:R-:W-:Y:S01]  /*d4b0*/  FMNMX.FTZ R0, R154, R4, !PT ;  /* 0x000000049a007209 */ /* 0x000fe20007810000 */
[--C-:B------:R-:W-:Y:S01]  /*d4c0*/  FFMA.FTZ R4, R160, c[0x0][0x2d0], -R78.reuse ;  /* 0x0000b400a0047a23 */ /* 0x100fe2000001084e */
[----:B------:R-:W-:Y:S02]  /*d4d0*/  MOV R160, R41 ;  /* 0x0000002900a07202 */ /* 0x000fe40000000f00 */
[----:B------:R5:W3:Y:S01]  /*d4e0*/  MUFU.EX2 R74, R2 ;  /* 0x00000002004a7308 */ /* 0x000ae20000000800 */
[----:B----4-:R-:W-:Y:S04]  /*d4f0*/  FMNMX.FTZ R0, R75, R0, !PT ;  /* 0x000000004b007209 */ /* 0x010fe80007810000 */
[----:B--2---:R-:W-:Y:S05]  /*d500*/  FMNMX.FTZ R0, R76, R0, !PT ;  /* 0x000000004c007209 */ /* 0x004fea0007810000 */
[----:B------:R-:W-:Y:S01]  /*d510*/  MUFU.EX2 R230, R4 ;  /* 0x0000000400e67308 */ /* 0x000fe20000000800 */
[----:B-1----:R-:W-:Y:S01]  /*d520*/  @P0 MOV R7, c[0x0][0x1e4] ;  /* 0x0000790000070a02 */ /* 0x002fe20000000f00 */
[----:B-----5:R-:W-:Y:S02]  /*d530*/  FADD.FTZ R2, -R72, R3 ;  /* 0x0000000348027221 */ /* 0x020fe40000010100 */
[----:B------:R-:W1:Y:S01]  /*d540*/  SHFL.BFLY PT, R3, R0, 0x2, 0x1f ;  /* 0x0c401f0000037f89 */ /* 0x000e6200000e0000 */
[----:B---3--:R-:W-:Y:S02]  /*d550*/  FMUL.FTZ R48, R74, R132 ;  /* 0x000000844a307220 */ /* 0x008fe40000410000 */
[----:B------:R-:W-:Y:S02]  /*d560*/  FMUL.FTZ R2, R2, c[0x0][0x2d0] ;  /* 0x0000b40002027a20 */ /* 0x000fe40000410000 */
[----:B------:R-:W-:Y:S02]  /*d570*/  FMUL.FTZ R49, R74, R133 ;  /* 0x000000854a317220 */ /* 0x000fe40000410000 */
[----:B------:R2:W3:Y:S01]  /*d580*/  MUFU.EX2 R69, R2 ;  /* 0x0000000200457308 */ /* 0x0004e20000000800 */
[----:B-1----:R-:W-:Y:S01]  /*d590*/  FMNMX.FTZ R0, R0, R3, !PT ;  /* 0x0000000300007209 */ /* 0x002fe20007810000 */
[----:B------:R-:W-:Y:S08]  /*d5a0*/  FFMA.FTZ R3, R13, c[0x0][0x2d0], -R78 ;  /* 0x0000b4000d037a23 */ /* 0x000ff0000001084e */
[----:B------:R1:W-:Y:S01]  /*d5b0*/  MUFU.EX2 R238, R3 ;  /* 0x0000000300ee7308 */ /* 0x0003e20000000800 */
[----:B--2---:R-:W-:Y:S02]  /*d5c0*/  FADD.FTZ R2, -R71, R84 ;  /* 0x0000005447027221 */ /* 0x004fe40000010100 */
[C---:B---3--:R-:W-:Y:S02]  /*d5d0*/  FMUL.FTZ R50, R69.reuse, R134 ;  /* 0x0000008645327220 */ /* 0x048fe40000410000 */
[----:B------:R-:W-:Y:S02]  /*d5e0*/  FMUL.FTZ R2, R2, c[0x0][0x2d0] ;  /* 0x0000b40002027a20 */ /* 0x000fe40000410000 */
[----:B------:R-:W-:Y:S03]  /*d5f0*/  FMUL.FTZ R51, R69, R135 ;  /* 0x0000008745337220 */ /* 0x000fe60000410000 */
[----:B------:R2:W3:Y:S01]  /*d600*/  MUFU.EX2 R68, R2 ;  /* 0x0000000200447308 */ /* 0x0004e20000000800 */
[--C-:B-1----:R-:W-:Y:S09]  /*d610*/  FFMA.FTZ R3, R163, c[0x0][0x2d0], -R79.reuse ;  /* 0x0000b400a3037a23 */ /* 0x102ff2000001084f */
[----:B------:R1:W-:Y:S01]  /*d620*/  MUFU.EX2 R231, R3 ;  /* 0x0000000300e77308 */ /* 0x0003e20000000800 */
[--C-:B--2---:R-:W-:Y:S02]  /*d630*/  FFMA.FTZ R2, R156, c[0x0][0x2d0], -R78.reuse ;  /* 0x0000b4009c027a23 */ /* 0x104fe4000001084e */
[C---:B---3--:R-:W-:Y:S07]  /*d640*/  FMUL.FTZ R13, R68.reuse, R97 ;  /* 0x00000061440d7220 */ /* 0x048fee0000410000 */
[----:B------:R2:W3:Y:S01]  /*d650*/  MUFU.EX2 R237, R2 ;  /* 0x0000000200ed7308 */ /* 0x0004e20000000800 */
[----:B------:R-:W-:Y:S02]  /*d660*/  FMUL.FTZ R156, R71, c[0x0][0x2d0] ;  /* 0x0000b400479c7a20 */ /* 0x000fe40000410000 */
[C---:B------:R-:W-:Y:S02]  /*d670*/  FMUL.FTZ R41, R68.reuse, R125 ;  /* 0x0000007d44297220 */ /* 0x040fe40000410000 */
[C---:B------:R-:W-:Y:S02]  /*d680*/  FMUL.FTZ R45, R68.reuse, R129 ;  /* 0x00000081442d7220 */ /* 0x040fe40000410000 */
[C---:B------:R-:W-:Y:S02]  /*d690*/  FMUL.FTZ R57, R68.reuse, R141 ;  /* 0x0000008d44397220 */ /* 0x040fe40000410000 */
[C---:B------:R-:W-:Y:S02]  /*d6a0*/  FMUL.FTZ R56, R68.reuse, R140 ;  /* 0x0000008c44387220 */ /* 0x040fe40000410000 */
[C---:B------:R-:W-:Y:S02]  /*d6b0*/  FMUL.FTZ R60, R68.reuse, R144 ;  /* 0x00000090443c7220 */ /* 0x040fe40000410000 */
[----:B------:R-:W-:Y:S02]  /*d6c0*/  FMUL.FTZ R61, R68, R145 ;  /* 0x00000091443d7220 */ /* 0x000fe40000410000 */
[--C-:B-1----:R-:W-:Y:S01]  /*d6d0*/  FFMA.FTZ R3, R161, c[0x0][0x2d0], -R79.reuse ;  /* 0x0000b400a1037a23 */ /* 0x102fe2000001084f */
[----:B------:R-:W-:Y:S03]  /*d6e0*/  MOV R161, R31 ;  /* 0x0000001f00a17202 */ /* 0x000fe60000000f00 */
[----:B------:R1:W4:Y:S01]  /*d6f0*/  MUFU.EX2 R233, R3 ;  /* 0x0000000300e97308 */ /* 0x0003220000000800 */
[----:B--2---:R-:W-:Y:S01]  /*d700*/  FFMA.FTZ R2, R86, c[0x0][0x2d0], -R78 ;  /* 0x0000b40056027a23 */ /* 0x004fe2000001084e */
[----:B---3--:R-:W-:Y:S08]  /*d710*/  F2FP.PACK_AB R80, R237, R230 ;  /* 0x000000e6ed50723e */ /* 0x008ff000000000ff */
[----:B------:R2:W3:Y:S01]  /*d720*/  MUFU.EX2 R236, R2 ;  /* 0x0000000200ec7308 */ /* 0x0004e20000000800 */
[--C-:B-1----:R-:W-:Y:S01]  /*d730*/  FFMA.FTZ R3, R16, c[0x0][0x2d0], -R79.reuse ;  /* 0x0000b40010037a23 */ /* 0x102fe2000001084f */
[----:B----4-:R-:W-:Y:S01]  /*d740*/  F2FP.PACK_AB R81, R233, R231 ;  /* 0x000000e7e951723e */ /* 0x010fe200000000ff */
[----:B------:R-:W-:Y:S01]  /*d750*/  FMUL.FTZ R16, R74, R100 ;  /* 0x000000644a107220 */ /* 0x000fe20000410000 */
[----:B------:R-:W-:Y:S06]  /*d760*/  MOV R100, R29 ;  /* 0x0000001d00647202 */ /* 0x000fec0000000f00 */
[----:B------:R1:W-:Y:S01]  /*d770*/  MUFU.EX2 R234, R3 ;  /* 0x0000000300ea7308 */ /* 0x0003e20000000800 */
[----:B------:R-:W-:Y:S01]  /*d780*/  FMUL.FTZ R29, R68, R113 ;  /* 0x00000071441d7220 */ /* 0x000fe20000410000 */
[----:B--2---:R-:W2:Y:S01]  /*d790*/  SHFL.BFLY PT, R2, R0, 0x1, 0x1f ;  /* 0x0c201f0000027f89 */ /* 0x004ea200000e0000 */
[----:B---3--:R-:W-:Y:S02]  /*d7a0*/  F2FP.PACK_AB R82, R238, R236 ;  /* 0x000000ecee52723e */ /* 0x008fe400000000ff */
[----:B--2---:R-:W-:Y:S01]  /*d7b0*/  FMNMX.FTZ R70, R0, R2, !PT ;  /* 0x0000000200467209 */ /* 0x004fe20007810000 */
[--C-:B------:R-:W-:Y:S01]  /*d7c0*/  FFMA.FTZ R2, R171, c[0x0][0x2d0], -R156.reuse ;  /* 0x0000b400ab027a23 */ /* 0x100fe2000001089c */
[----:B------:R-:W-:Y:S01]  /*d7d0*/  MOV R171, R193 ;  /* 0x000000c100ab7202 */ /* 0x000fe20000000f00 */
[----:B------:R-:W-:Y:S02]  /*d7e0*/  FFMA.FTZ R0, R15, c[0x0][0x2d0], -R79 ;  /* 0x0000b4000f007a23 */ /* 0x000fe4000001084f */
[----:B------:R2:W-:Y:S01]  /*d7f0*/  MUFU.EX2 R227, R2 ;  /* 0x0000000200e37308 */ /* 0x0005e20000000800 */
[----:B------:R-:W-:Y:S04]  /*d800*/  FMUL.FTZ R77, R70, c[0x0][0x2d0] ;  /* 0x0000b400464d7a20 */ /* 0x000fe80000410000 */
[--C-:B-1----:R-:W-:Y:S01]  /*d810*/  FFMA.FTZ R3, R158, c[0x0][0x2d0], -R77.reuse ;  /* 0x0000b4009e037a23 */ /* 0x102fe2000001084d */
[----:B------:R-:W-:Y:S01]  /*d820*/  MOV R158, R40 ;  /* 0x00000028009e7202 */ /* 0x000fe20000000f00 */
[----:B------:R-:W-:Y:S01]  /*d830*/  FFMA.FTZ R5, R159, c[0x0][0x2d0], -R77 ;  /* 0x0000b4009f057a23 */ /* 0x000fe2000001084d */
[----:B------:R-:W-:Y:S01]  /*d840*/  MOV R159, R33 ;  /* 0x00000021009f7202 */ /* 0x000fe20000000f00 */
[----:B------:R-:W-:Y:S01]  /*d850*/  FMUL.FTZ R33, R74, R117 ;  /* 0x000000754a217220 */ /* 0x000fe20000410000 */
[----:B------:R-:W-:Y:S01]  /*d860*/  MUFU.EX2 R174, R3 ;  /* 0x0000000300ae7308 */ /* 0x000fe20000000800 */
[----:B------:R-:W-:Y:S09]  /*d870*/  FMUL.FTZ R40, R68, R124 ;  /* 0x0000007c44287220 */ /* 0x000ff20000410000 */
[----:B------:R1:W3:Y:S01]  /*d880*/  MUFU.EX2 R175, R5 ;  /* 0x0000000500af7308 */ /* 0x0002e20000000800 */
[--C-:B--2---:R-:W-:Y:S01]  /*d890*/  FFMA.FTZ R2, R162, c[0x0][0x2d0], -R156.reuse ;  /* 0x0000b400a2027a23 */ /* 0x104fe2000001089c */
[----:B------:R-:W-:Y:S08]  /*d8a0*/  MOV R162, R27 ;  /* 0x0000001b00a27202 */ /* 0x000ff00000000f00 */
[----:B------:R2:W4:Y:S10]  /*d8b0*/  MUFU.EX2 R228, R2 ;  /* 0x0000000200e47308 */ /* 0x0005340000000800 */
[----:B------:R5:W5:Y:S01]  /*d8c0*/  MUFU.EX2 R235, R0 ;  /* 0x0000000000eb7308 */ /* 0x000b620000000800 */
[----:B-1----:R-:W-:Y:S02]  /*d8d0*/  @P0 MOV R5, R36 ;  /* 0x0000002400050202 */ /* 0x002fe40000000f00 */
[----:B---3--:R-:W-:Y:S01]  /*d8e0*/  F2FP.PACK_AB R67, R175, R174 ;  /* 0x000000aeaf43723e */ /* 0x008fe200000000ff */
[--C-:B--2---:R-:W-:Y:S01]  /*d8f0*/  FFMA.FTZ R2, R157, c[0x0][0x2d0], -R156.reuse ;  /* 0x0000b4009d027a23 */ /* 0x104fe2000001089c */
[----:B------:R-:W-:Y:S02]  /*d900*/  MOV R157, R30 ;  /* 0x0000001e009d7202 */ /* 0x000fe40000000f00 */
[----:B----4-:R-:W-:Y:S03]  /*d910*/  F2FP.PACK_AB R64, R228, R227 ;  /* 0x000000e3e440723e */ /* 0x010fe600000000ff */
[----:B------:R1:W-:Y:S01]  /*d920*/  MUFU.EX2 R229, R2 ;  /* 0x0000000200e57308 */ /* 0x0003e20000000800 */
[----:B-----5:R-:W-:Y:S01]  /*d930*/  FADD.FTZ R0, -R70, R85 ;  /* 0x0000005546007221 */ /* 0x020fe20000010100 */
[----:B------:R-:W-:Y:S03]  /*d940*/  F2FP.PACK_AB R83, R235, R234 ;  /* 0x000000eaeb53723e */ /* 0x000fe600000000ff */
[----:B------:R-:W-:Y:S06]  /*d950*/  FMUL.FTZ R0, R0, c[0x0][0x2d0] ;  /* 0x0000b40000007a20 */ /* 0x000fec0000410000 */
[----:B------:R-:W2:Y:S01]  /*d960*/  MUFU.EX2 R0, R0 ;  /* 0x0000000000007308 */ /* 0x000ea20000000800 */
[----:B-1----:R-:W-:Y:S09]  /*d970*/  FFMA.FTZ R2, R87, c[0x0][0x2d0], -R156 ;  /* 0x0000b40057027a23 */ /* 0x002ff2000001089c */
[----:B------:R1:W3:Y:S01]  /*d980*/  MUFU.EX2 R232, R2 ;  /* 0x0000000200e87308 */ /* 0x0002e20000000800 */
[C---:B--2---:R-:W-:Y:S02]  /*d990*/  FMUL.FTZ R11, R0.reuse, R95 ;  /* 0x0000005f000b7220 */ /* 0x044fe40000410000 */
[C---:B------:R-:W-:Y:S02]  /*d9a0*/  FMUL.FTZ R15, R0.reuse, R99 ;  /* 0x00000063000f7220 */ /* 0x040fe40000410000 */
[C---:B------:R-:W-:Y:S02]  /*d9b0*/  FMUL.FTZ R27, R0.reuse, R111 ;  /* 0x0000006f001b7220 */ /* 0x040fe40000410000 */
[C---:B------:R-:W-:Y:S02]  /*d9c0*/  FMUL.FTZ R30, R0.reuse, R114 ;  /* 0x00000072001e7220 */ /* 0x040fe40000410000 */
[C---:B------:R-:W-:Y:S02]  /*d9d0*/  FMUL.FTZ R31, R0.reuse, R115 ;  /* 0x00000073001f7220 */ /* 0x040fe40000410000 */
[----:B------:R-:W-:Y:S02]  /*d9e0*/  FMUL.FTZ R42, R0, R126 ;  /* 0x0000007e002a7220 */ /* 0x000fe40000410000 */
[--C-:B-1----:R-:W-:Y:S01]  /*d9f0*/  FFMA.FTZ R2, R169, c[0x0][0x2d0], -R77.reuse ;  /* 0x0000b400a9027a23 */ /* 0x102fe2000001084d */
[----:B------:R-:W-:Y:S01]  /*da00*/  MOV R169, R34 ;  /* 0x0000002200a97202 */ /* 0x000fe20000000f00 */
[C---:B------:R-:W-:Y:S01]  /*da10*/  FMUL.FTZ R34, R69.reuse, R118 ;  /* 0x0000007645227220 */ /* 0x040fe20000410000 */
[----:B---3--:R-:W-:Y:S01]  /*da20*/  F2FP.PACK_AB R66, R232, R229 ;  /* 0x000000e5e842723e */ /* 0x008fe200000000ff */
[----:B------:R1:W-:Y:S01]  /*da30*/  MUFU.EX2 R172, R2 ;  /* 0x0000000200ac7308 */ /* 0x0003e20000000800 */
[C---:B------:R-:W-:Y:S02]  /*da40*/  FMUL.FTZ R43, R0.reuse, R127 ;  /* 0x0000007f002b7220 */ /* 0x040fe40000410000 */
[C---:B------:R-:W-:Y:S02]  /*da50*/  FMUL.FTZ R46, R0.reuse, R130 ;  /* 0x00000082002e7220 */ /* 0x040fe40000410000 */
[C---:B------:R-:W-:Y:S02]  /*da60*/  FMUL.FTZ R47, R0.reuse, R131 ;  /* 0x00000083002f7220 */ /* 0x040fe40000410000 */
[C---:B------:R-:W-:Y:S02]  /*da70*/  FMUL.FTZ R59, R0.reuse, R143 ;  /* 0x0000008f003b7220 */ /* 0x040fe40000410000 */
[C---:B------:R-:W-:Y:S02]  /*da80*/  FMUL.FTZ R58, R0.reuse, R142 ;  /* 0x0000008e003a7220 */ /* 0x040fe40000410000 */
[C---:B------:R-:W-:Y:S02]  /*da90*/  FMUL.FTZ R62, R0.reuse, R146 ;  /* 0x00000092003e7220 */ /* 0x040fe40000410000 */
[----:B------:R-:W-:Y:S02]  /*daa0*/  FMUL.FTZ R63, R0, R147 ;  /* 0x00000093003f7220 */ /* 0x000fe40000410000 */
[----:B-1----:R-:W-:Y:S01]  /*dab0*/  FFMA.FTZ R2, R168, c[0x0][0x2d0], -R77 ;  /* 0x0000b400a8027a23 */ /* 0x002fe2000001084d */
[----:B------:R-:W-:Y:S01]  /*dac0*/  MOV R168, R35 ;  /* 0x0000002300a87202 */ /* 0x000fe20000000f00 */
[----:B------:R-:W-:Y:S02]  /*dad0*/  FMUL.FTZ R35, R69, R119 ;  /* 0x0000007745237220 */ /* 0x000fe40000410000 */
[----:B------:R1:W2:Y:S02]  /*dae0*/  MUFU.EX2 R173, R2 ;  /* 0x0000000200ad7308 */ /* 0x0002a40000000800 */
[----:B-1----:R-:W-:Y:S02]  /*daf0*/  @P0 SHF.R.S32.HI R2, RZ, 0x1f, R212 ;  /* 0x0000001fff020819 */ /* 0x002fe400000114d4 */
[----:B--2---:R-:W-:Y:S03]  /*db00*/  F2FP.PACK_AB R65, R173, R172 ;  /* 0x000000acad41723e */ /* 0x004fe600000000ff */
[----:B------:R-:W-:Y:S02]  /*db10*/  @P0 IMAD R4, R2, c[0x0][0x1e0], RZ ;  /* 0x0000780002040a24 */ /* 0x000fe400078e02ff */
[C---:B------:R-:W-:Y:S04]  /*db20*/  @P0 IMAD.WIDE.U32 R2, R212.reuse, c[0x0][0x1e0], RZ ;  /* 0x00007800d4020a25 */ /* 0x040fe800078e00ff */
[----:B------:R-:W-:Y:S01]  /*db30*/  @P0 IMAD R6, R212, c[0x0][0x1e4], R4 ;  /* 0x00007900d4060a24 */ /* 0x000fe200078e0204 */
[----:B------:R-:W-:Y:S04]  /*db40*/  @P0 MOV R4, R22 ;  /* 0x0000001600040202 */ /* 0x000fe80000000f00 */
[----:B------:R-:W-:Y:S01]  /*db50*/  @P0 IADD3 R3, R3, R6, RZ ;  /* 0x0000000603030210 */ /* 0x000fe20007ffe0ff */
[----:B------:R-:W-:Y:S02]  /*db60*/  FFMA.FTZ R6, R19, c[0x0][0x2d0], -R78 ;  /* 0x0000b40013067a23 */ /* 0x000fe4000001084e */
[----:B------:R-:W-:Y:S01]  /*db70*/  @P0 IMAD.WIDE.U32 R4, R2, 0x50, R4 ;  /* 0x0000005002040825 */ /* 0x000fe200078e0004 */
[----:B------:R-:W-:Y:S01]  /*db80*/  @P0 MOV R2, c[0x0][0x1e0] ;  /* 0x0000780000020a02 */ /* 0x000fe20000000f00 */
[----:B------:R1:W-:Y:S02]  /*db90*/  MUFU.EX2 R226, R6 ;  /* 0x0000000600e27308 */ /* 0x0003e40000000800 */
[----:B------:R-:W-:Y:S01]  /*dba0*/  FMUL.FTZ R19, R69, R103 ;  /* 0x0000006745137220 */ /* 0x000fe20000410000 */
[----:B------:R-:W-:Y:S02]  /*dbb0*/  @P0 LEA R8, P1, R4, c[0x0][0x1c8], 0x1 ;  /* 0x0000720004080a11 */ /* 0x000fe400078208ff */
[C---:B------:R-:W-:Y:S02]  /*dbc0*/  @P0 SHF.L.U64.HI R10, R2.reuse, 0x5, R7 ;  /* 0x00000005020a0819 */ /* 0x040fe40000010207 */
[----:B------:R-:W-:Y:S01]  /*dbd0*/  MOV R103, R192 ;  /* 0x000000c000677202 */ /* 0x000fe20000000f00 */
[----:B-1----:R-:W-:Y:S01]  /*dbe0*/  @P0 IMAD R6, R3, 0x50, RZ ;  /* 0x0000005003060824 */ /* 0x002fe200078e02ff */
[----:B------:R-:W-:Y:S04]  /*dbf0*/  @P0 SHF.L.U32 R3, R2, 0x5, RZ ;  /* 0x0000000502030819 */ /* 0x000fe800000006ff */
[----:B------:R-:W-:Y:S02]  /*dc00*/  @P0 IADD3 R5, R5, R6, RZ ;  /* 0x0000000605050210 */ /* 0x000fe40007ffe0ff */
[-C--:B------:R-:W-:Y:S02]  /*dc10*/  @P0 IADD3 R6, P3, R8, R3.reuse, RZ ;  /* 0x0000000308060210 */ /* 0x080fe40007f7e0ff */
[----:B------:R-:W-:Y:S01]  /*dc20*/  @P0 LEA.HI.X R9, R4, c[0x0][0x1cc], R5, 0x1, P1 ;  /* 0x0000730004090a11 */ /* 0x000fe200008f0c05 */
[--C-:B------:R-:W-:Y:S01]  /*dc30*/  FFMA.FTZ R5, R14, c[0x0][0x2d0], -R78.reuse ;  /* 0x0000b4000e057a23 */ /* 0x100fe2000001084e */
[-C--:B------:R-:W-:Y:S01]  /*dc40*/  @P0 IADD3 R4, P2, R6, R3.reuse, RZ ;  /* 0x0000000306040210 */ /* 0x080fe20007f5e0ff */
[----:B------:R-:W-:Y:S01]  /*dc50*/  FMUL.FTZ R14, R0, R98 ;  /* 0x00000062000e7220 */ /* 0x000fe20000410000 */
[-C--:B------:R-:W-:Y:S01]  /*dc60*/  @P0 IADD3.X R7, R9, R10.reuse, RZ, P3, !PT ;  /* 0x0000000a09070210 */ /* 0x080fe20001ffe4ff */
[----:B------:R1:W-:Y:S01]  /*dc70*/  MUFU.EX2 R224, R5 ;  /* 0x0000000500e07308 */ /* 0x0003e20000000800 */
[----:B------:R2:W-:Y:S01]  /*dc80*/  @P0 LDGSTS.E.BYPASS.LTC128B.128 [R213+0x2900], [R8.64], !P6 ;  /* 0x0290000008d50fae */ /* 0x0005e2000f101d48 */
[-C--:B------:R-:W-:Y:S07]  /*dc90*/  @P0 IADD3 R2, P1, R4, R3.reuse, RZ ;  /* 0x0000000304020210 */ /* 0x080fee0007f3e0ff */
[----:B------:R3:W-:Y:S01]  /*dca0*/  @P0 LDGSTS.E.BYPASS.LTC128B.128 [R213+0x3100], [R6.64], !P6 ;  /* 0x0310000006d50fae */ /* 0x0007e2000f101d48 */
[-C--:B-1----:R-:W-:Y:S02]  /*dcb0*/  @P0 IADD3.X R5, R7, R10.reuse, RZ, P2, !PT ;  /* 0x0000000a07050210 */ /* 0x082fe400017fe4ff */
[----:B--2---:R-:W-:Y:S05]  /*dcc0*/  @P0 IADD3 R8, P2, R2, R3, RZ ;  /* 0x0000000302080210 */ /* 0x004fea0007f5e0ff */
[----:B------:R1:W-:Y:S01]  /*dcd0*/  @P0 LDGSTS.E.BYPASS.LTC128B.128 [R213+0x3900], [R4.64], !P6 ;  /* 0x0390000004d50fae */ /* 0x0003e2000f101d48 */
[----:B------:R-:W-:Y:S01]  /*dce0*/  @P0 IADD3.X R3, R5, R10, RZ, P1, !PT ;  /* 0x0000000a05030210 */ /* 0x000fe20000ffe4ff */
[----:B------:R-:W-:Y:S02]  /*dcf0*/  FFMA.FTZ R9, R12, c[0x0][0x2d0], -R78 ;  /* 0x0000b4000c097a23 */ /* 0x000fe4000001084e */
[----:B------:R-:W-:Y:S02]  /*dd00*/  FMUL.FTZ R12, R68, R96 ;  /* 0x00000060440c7220 */ /* 0x000fe40000410000 */
[----:B------:R2:W-:Y:S01]  /*dd10*/  MUFU.EX2 R223, R9 ;  /* 0x0000000900df7308 */ /* 0x0005e20000000800 */
[C---:B---3--:R-:W-:Y:S01]  /*dd20*/  FMUL.FTZ R6, R69.reuse, R90 ;  /* 0x0000005a45067220 */ /* 0x048fe20000410000 */
[----:B------:R3:W-:Y:S01]  /*dd30*/  @P0 LDGSTS.E.BYPASS.LTC128B.128 [R213+0x4100], [R2.64], !P6 ;  /* 0x0410000002d50fae */ /* 0x0007e2000f101d48 */
[----:B------:R-:W-:Y:S02]  /*dd40*/  FMUL.FTZ R7, R69, R91 ;  /* 0x0000005b45077220 */ /* 0x000fe40000410000 */
[--C-:B-1----:R-:W-:Y:S02]  /*dd50*/  FFMA.FTZ R4, R21, c[0x0][0x2d0], -R79.reuse ;  /* 0x0000b40015047a23 */ /* 0x102fe4000001084f */
[----:B------:R-:W-:Y:S01]  /*dd60*/  FMUL.FTZ R5, R74, R89 ;  /* 0x000000594a057220 */ /* 0x000fe20000410000 */
[----:B--2---:R-:W-:Y:S02]  /*dd70*/  @P0 IADD3.X R9, R3, R10, RZ, P2, !PT ;  /* 0x0000000a03090210 */ /* 0x004fe400017fe4ff */
[----:B------:R1:W-:Y:S01]  /*dd80*/  MUFU.EX2 R219, R4 ;  /* 0x0000000400db7308 */ /* 0x0003e20000000800 */
[----:B------:R-:W-:Y:S02]  /*dd90*/  FMUL.FTZ R10, R0, R94 ;  /* 0x0000005e000a7220 */ /* 0x000fe40000410000 */
[--C-:B---3--:R-:W-:Y:S01]  /*dda0*/  FFMA.FTZ R2, R170, c[0x0][0x2d0], -R79.reuse ;  /* 0x0000b400aa027a23 */ /* 0x108fe2000001084f */
[----:B------:R-:W-:Y:S01]  /*ddb0*/  MOV R170, R215 ;  /* 0x000000d700aa7202 */ /* 0x000fe20000000f00 */
[----:B------:R2:W-:Y:S01]  /*ddc0*/  @P0 LDGSTS.E.BYPASS.LTC128B.128 [R213+0x4900], [R8.64], !P6 ;  /* 0x0490000008d50fae */ /* 0x0005e2000f101d48 */
[--C-:B------:R-:W-:Y:S04]  /*ddd0*/  FFMA.FTZ R3, R249, c[0x0][0x2d0], -R79.reuse ;  /* 0x0000b400f9037a23 */ /* 0x100fe8000001084f */
[----:B------:R3:W-:Y:S03]  /*dde0*/  MUFU.EX2 R220, R2 ;  /* 0x0000000200dc7308 */ /* 0x0007e60000000800 */
[----:B------:R-:W4:Y:S08]  /*ddf0*/  LDSM.16.MT88.4 R20, [R197] ;  /* 0x00000000c514783b */ /* 0x000f300000004200 */
[----:B------:R-:W5:Y:S01]  /*de00*/  LDSM.16.MT88.4 R36, [R201] ;  /* 0x00000000c924783b */ /* 0x000f620000004200 */
[----:B-1----:R-:W-:Y:S07]  /*de10*/  FMUL.FTZ R4, R74, R88 ;  /* 0x000000584a047220 */ /* 0x002fee0000410000 */
[----:B------:R-:W1:Y:S01]  /*de20*/  LDSM.16.MT88.4 R52, [R198] ;  /* 0x00000000c634783b */ /* 0x000e620000004200 */
[----:B--2---:R-:W-:Y:S02]  /*de30*/  FMUL.FTZ R8, R68, R92 ;  /* 0x0000005c44087220 */ /* 0x004fe40000410000 */
[--C-:B---3--:R-:W-:Y:S02]  /*de40*/  FFMA.FTZ R2, R18, c[0x0][0x2d0], -R79.reuse ;  /* 0x0000b40012027a23 */ /* 0x108fe4000001084f */
[----:B------:R-:W-:Y:S03]  /*de50*/  FMUL.FTZ R9, R68, R93 ;  /* 0x0000005d44097220 */ /* 0x000fe60000410000 */
[----:B------:R-:W2:Y:S01]  /*de60*/  LDSM.16.MT88.4 R84, [R200] ;  /* 0x00000000c854783b */ /* 0x000ea20000004200 */
[----:B------:R3:W-:Y:S01]  /*de70*/  MUFU.EX2 R221, R2 ;  /* 0x0000000200dd7308 */ /* 0x0007e20000000800 */
[----:B------:R-:W-:Y:S01]  /*de80*/  FMUL.FTZ R18, R69, R102 ;  /* 0x0000006645127220 */ /* 0x000fe20000410000 */
[----:B------:R-:W-:Y:S05]  /*de90*/  MOV R102, R191 ;  /* 0x000000bf00667202 */ /* 0x000fea0000000f00 */
[----:B------:R-:W1:Y:S01]  /*dea0*/  LDSM.16.MT88.4 R88, [R197+0x800] ;  /* 0x00080000c558783b */ /* 0x000e620000004200 */
[-C--:B----4-:R-:W-:Y:S07]  /*deb0*/  HMMA.16816.F32 R4, R80, R20.reuse, R4 ;  /* 0x000000145004723c */ /* 0x090fee0000001804 */
[----:B------:R-:W4:Y:S01]  /*dec0*/  LDSM.16.MT88.4 R92, [R201+0x800] ;  /* 0x00080000c95c783b */ /* 0x000f220000004200 */
[C---:B------:R-:W-:Y:S07]  /*ded0*/  HMMA.16816.F32 R8, R64.reuse, R20, R8 ;  /* 0x000000144008723c */ /* 0x040fee0000001808 */
[----:B------:R-:W1:Y:S01]  /*dee0*/  LDSM.16.MT88.4 R96, [R198+0x800] ;  /* 0x00080000c660783b */ /* 0x000e620000004200 */
[----:B---3--:R-:W-:Y:S04]  /*def0*/  FFMA.FTZ R2, R17, c[0x0][0x2d0], -R79 ;  /* 0x0000b40011027a23 */ /* 0x008fe8000001084f */
[C---:B------:R-:W-:Y:S01]  /*df00*/  FMUL.FTZ R17, R74.reuse, R101 ;  /* 0x000000654a117220 */ /* 0x040fe20000410000 */
[----:B------:R-:W-:Y:S01]  /*df10*/  MOV R101, R189 ;  /* 0x000000bd00657202 */ /* 0x000fe20000000f00 */
[-C--:B------:R-:W-:Y:S01]  /*df20*/  HMMA.16816.F32 R12, R64, R22.reuse, R12 ;  /* 0x00000016400c723c */ /* 0x080fe2000000180c */
[----:B------:R3:W-:Y:S01]  /*df30*/  MUFU.EX2 R222, R2 ;  /* 0x0000000200de7308 */ /* 0x0007e20000000800 */
[----:B------:R-:W-:Y:S01]  /*df40*/  LDSM.16.MT88.4 R132, [R198+0x2000] ;  /* 0x00200000c684783b */ /* 0x000fe20000004200 */
[C---:B------:R-:W-:Y:S01]  /*df50*/  FMUL.FTZ R21, R74.reuse, R105 ;  /* 0x000000694a157220 */ /* 0x040fe20000410000 */
[----:B------:R-:W-:Y:S01]  /*df60*/  MOV R105, R214 ;  /* 0x000000d600697202 */ /* 0x000fe20000000f00 */
[----:B------:R-:W-:Y:S01]  /*df70*/  FMUL.FTZ R20, R74, R104 ;  /* 0x000000684a147220 */ /* 0x000fe20000410000 */
[----:B------:R-:W-:Y:S02]  /*df80*/  MOV R104, R188 ;  /* 0x000000bc00687202 */ /* 0x000fe40000000f00 */
[C---:B------:R-:W-:Y:S02]  /*df90*/  HMMA.16816.F32 R16, R80.reuse, R22, R16 ;  /* 0x000000165010723c */ /* 0x040fe40000001810 */
[----:B------:R-:W0:Y:S05]  /*dfa0*/  LDGDEPBAR ;  /* 0x00000000000079af */ /* 0x000e2a0000000000 */
[C---:B------:R-:W-:Y:S02]  /*dfb0*/  FMUL.FTZ R22, R69.reuse, R106 ;  /* 0x0000006a45167220 */ /* 0x040fe40000410000 */
[----:B------:R-:W-:Y:S07]  /*dfc0*/  FMUL.FTZ R23, R69, R107 ;  /* 0x0000006b45177220 */ /* 0x000fee0000410000 */
[-C--:B-----5:R-:W-:Y:S03]  /*dfd0*/  HMMA.16816.F32 R20, R80, R36.reuse, R20 ;  /* 0x000000245014723c */ /* 0x0a0fe60000001814 */
[--C-:B---3--:R-:W-:Y:S02]  /*dfe0*/  FFMA.FTZ R2, R24, c[0x0][0x2d0], -R156.reuse ;  /* 0x0000b40018027a23 */ /* 0x108fe4000001089c */
[----:B------:R-:W-:Y:S02]  /*dff0*/  FMUL.FTZ R24, R68, R108 ;  /* 0x0000006c44187220 */ /* 0x000fe40000410000 */
[----:B------:R3:W-:Y:S02]  /*e000*/  MUFU.EX2 R218, R2 ;  /* 0x0000000200da7308 */ /* 0x0007e40000000800 */
[--C-:B---3--:R-:W-:Y:S03]  /*e010*/  FFMA.FTZ R2, R176, c[0x0][0x2d0], -R156.reuse ;  /* 0x0000b400b0027a23 */ /* 0x108fe6000001089c */
[----:B------:R-:W-:Y:S01]  /*e020*/  MOV R176, R32 ;  /* 0x0000002000b07202 */ /* 0x000fe20000000f00 */
[----:B------:R-:W-:Y:S04]  /*e030*/  FMUL.FTZ R32, R74, R116 ;  /* 0x000000744a207220 */ /* 0x000fe80000410000 */
[----:B------:R3:W5:Y:S01]  /*e040*/  MUFU.EX2 R217, R2 ;  /* 0x0000000200d97308 */ /* 0x0007620000000800 */
[----:B------:R-:W-:Y:S01]  /*e050*/  LDSM.16.MT88.4 R116, [R201+0x2000] ;  /* 0x00200000c974783b */ /* 0x000fe20000004200 */
[--C-:B---3--:R-:W-:Y:S02]  /*e060*/  FFMA.FTZ R2, R25, c[0x0][0x2d0], -R156.reuse ;  /* 0x0000b40019027a23 */ /* 0x108fe4000001089c */
[----:B------:R-:W-:Y:S06]  /*e070*/  FMUL.FTZ R25, R68, R109 ;  /* 0x0000006d44197220 */ /* 0x000fec0000410000 */
[----:B------:R3:W-:Y:S02]  /*e080*/  MUFU.EX2 R216, R2 ;  /* 0x0000000200d87308 */ /* 0x0007e40000000800 */
[----:B---3--:R-:W-:Y:S02]  /*e090*/  FFMA.FTZ R2, R26, c[0x0][0x2d0], -R156 ;  /* 0x0000b4001a027a23 */ /* 0x008fe4000001089c */
[----:B------:R-:W-:Y:S06]  /*e0a0*/  FMUL.FTZ R26, R0, R110 ;  /* 0x0000006e001a7220 */ /* 0x000fec0000410000 */
[----:B------:R3:W-:Y:S01]  /*e0b0*/  MUFU.EX2 R215, R2 ;  /* 0x0000000200d77308 */ /* 0x0007e20000000800 */
[C---:B------:R-:W-:Y:S07]  /*e0c0*/  HMMA.16816.F32 R24, R64.reuse, R36, R24 ;  /* 0x000000244018723c */ /* 0x040fee0000001818 */
[C---:B------:R-:W-:Y:S02]  /*e0d0*/  FMUL.FTZ R36, R74.reuse, R120 ;  /* 0x000000784a247220 */ /* 0x040fe40000410000 */
[----:B------:R-:W-:Y:S03]  /*e0e0*/  FMUL.FTZ R37, R74, R121 ;  /* 0x000000794a257220 */ /* 0x000fe60000410000 */
[--C-:B---3--:R-:W-:Y:S01]  /*e0f0*/  FFMA.FTZ R2, R177, c[0x0][0x2d0], -R77.reuse ;  /* 0x0000b400b1027a23 */ /* 0x108fe2000001084d */
[----:B------:R-:W-:Y:S03]  /*e100*/  MOV R177, R190 ;  /* 0x000000be00b17202 */ /* 0x000fe60000000f00 */
[----:B------:R3:W-:Y:S02]  /*e110*/  MUFU.EX2 R166, R2 ;  /* 0x0000000200a67308 */ /* 0x0007e40000000800 */
[--C-:B---3--:R-:W-:Y:S08]  /*e120*/  FFMA.FTZ R2, R180, c[0x0][0x2d0], -R77.reuse ;  /* 0x0000b400b4027a23 */ /* 0x108ff0000001084d */
[----:B------:R3:W1:Y:S02]  /*e130*/  MUFU.EX2 R165, R2 ;  /* 0x0000000200a57308 */ /* 0x0006640000000800 */
[--C-:B---3--:R-:W-:Y:S02]  /*e140*/  FFMA.FTZ R2, R28, c[0x0][0x2d0], -R77.reuse ;  /* 0x0000b4001c027a23 */ /* 0x108fe4000001084d */
[----:B------:R-:W-:Y:S06]  /*e150*/  FMUL.FTZ R28, R68, R112 ;  /* 0x00000070441c7220 */ /* 0x000fec0000410000 */
[----:B------:R3:W-:Y:S01]  /*e160*/  MUFU.EX2 R164, R2 ;  /* 0x0000000200a47308 */ /* 0x0007e20000000800 */
[-C--:B------:R-:W-:Y:S08]  /*e170*/  HMMA.16816.F32 R28, R64, R38.reuse, R28 ;  /* 0x00000026401c723c */ /* 0x080ff0000000181c */
[C---:B------:R-:W-:Y:S07]  /*e180*/  HMMA.16816.F32 R32, R80.reuse, R38, R32 ;  /* 0x000000265020723c */ /* 0x040fee0000001820 */
[C---:B------:R-:W-:Y:S02]  /*e190*/  FMUL.FTZ R38, R69.reuse, R122 ;  /* 0x0000007a45267220 */ /* 0x040fe40000410000 */
[----:B------:R-:W-:Y:S03]  /*e1a0*/  FMUL.FTZ R39, R69, R123 ;  /* 0x0000007b45277220 */ /* 0x000fe60000410000 */
[----:B---3--:R-:W-:Y:S04]  /*e1b0*/  FFMA.FTZ R2, R181, c[0x0][0x2d0], -R77 ;  /* 0x0000b400b5027a23 */ /* 0x008fe8000001084d */
[-C--:B-1----:R-:W-:Y:S01]  /*e1c0*/  HMMA.16816.F32 R36, R80, R52.reuse, R36 ;  /* 0x000000345024723c */ /* 0x082fe20000001824 */
[----:B------:R1:W3:Y:S07]  /*e1d0*/  MUFU.EX2 R163, R2 ;  /* 0x0000000200a37308 */ /* 0x0002ee0000000800 */
        /* <DEDUP_REMOVED lines=18> */
[----:B-----5:R-:W-:Y:S01]  /*e300*/  F2FP.PACK_AB R84, R217, R218 ;  /* 0x000000dad954723e */ /* 0x020fe200000000ff */
[-C--:B------:R-:W-:Y:S04]  /*e310*/  HMMA.16816.F32 R60, R64, R86.reuse, R60 ;  /* 0x00000056403c723c */ /* 0x080fe8000000183c */
[----:B------:R-:W-:Y:S03]  /*e320*/  F2FP.PACK_AB R85, R165, R166 ;  /* 0x000000a6a555723e */ /* 0x000fe600000000ff */
[C---:B------:R-:W-:Y:S02]  /*e330*/  FMUL.FTZ R64, R74.reuse, R148 ;  /* 0x000000944a407220 */ /* 0x040fe40000410000 */
        /* <DEDUP_REMOVED lines=12> */
[----:B------:R1:W5:Y:S01]  /*e400*/  MUFU.EX2 R191, R2 ;  /* 0x0000000200bf7308 */ /* 0x0003620000000800 */
[----:B---3--:R-:W-:Y:S03]  /*e410*/  F2FP.PACK_AB R87, R163, R164 ;  /* 0x000000a4a357723e */ /* 0x008fe600000000ff */
[-C--:B------:R-:W-:Y:S08]  /*e420*/  HMMA.16816.F32 R4, R80, R88.reuse, R4 ;  /* 0x000000585004723c */ /* 0x080ff00000001804 */
[C---:B------:R-:W-:Y:S08]  /*e430*/  HMMA.16816.F32 R8, R84.reuse, R88, R8 ;  /* 0x000000585408723c */ /* 0x040ff00000001808 */
[-C--:B------:R-:W-:Y:S04]  /*e440*/  HMMA.16816.F32 R12, R84, R90.reuse, R12 ;  /* 0x0000005a540c723c */ /* 0x080fe8000000180c */
[--C-:B-1----:R-:W-:Y:S02]  /*e450*/  FFMA.FTZ R2, R183, c[0x0][0x2d0], -R79.reuse ;  /* 0x0000b400b7027a23 */ /* 0x102fe4000001084f */
[----:B------:R1:W-:Y:S02]  /*e460*/  MUFU.EX2 R183, R3 ;  /* 0x0000000300b77308 */ /* 0x0003e40000000800 */
[C---:B------:R-:W-:Y:S01]  /*e470*/  HMMA.16816.F32 R16, R80.reuse, R90, R16 ;  /* 0x0000005a5010723c */ /* 0x040fe20000001810 */
[----:B------:R-:W3:Y:S07]  /*e480*/  LDSM.16.MT88.4 R88, [R200+0x800] ;  /* 0x00080000c858783b */ /* 0x000eee0000004200 */
[-C--:B----4-:R-:W-:Y:S01]  /*e490*/  HMMA.16816.F32 R20, R80, R92.reuse, R20 ;  /* 0x0000005c5014723c */ /* 0x090fe20000001814 */
[----:B------:R4:W-:Y:S07]  /*e4a0*/  MUFU.EX2 R190, R2 ;  /* 0x0000000200be7308 */ /* 0x0009ee0000000800 */
[C---:B------:R-:W-:Y:S04]  /*e4b0*/  HMMA.16816.F32 R24, R84.reuse, R92, R24 ;  /* 0x0000005c5418723c */ /* 0x040fe80000001818 */
[--C-:B-1----:R-:W-:Y:S01]  /*e4c0*/  FFMA.FTZ R3, R101, c[0x0][0x2d0], -R156.reuse ;  /* 0x0000b40065037a23 */ /* 0x102fe2000001089c */
[----:B------:R-:W-:Y:S03]  /*e4d0*/  MOV R101, R162 ;  /* 0x000000a200657202 */ /* 0x000fe60000000f00 */
[-C--:B------:R-:W-:Y:S04]  /*e4e0*/  HMMA.16816.F32 R28, R84, R94.reuse, R28 ;  /* 0x0000005e541c723c */ /* 0x080fe8000000181c */
[----:B------:R-:W-:Y:S04]  /*e4f0*/  MOV R162, R154 ;  /* 0x0000009a00a27202 */ /* 0x000fe80000000f00 */
[C---:B------:R-:W-:Y:S01]  /*e500*/  HMMA.16816.F32 R32, R80.reuse, R94, R32 ;  /* 0x0000005e5020723c */ /* 0x040fe20000001820 */
[----:B------:R-:W1:Y:S03]  /*e510*/  LDSM.16.MT88.4 R92, [R197+0x1000] ;  /* 0x00100000c55c783b */ /* 0x000e660000004200 */
[----:B----4-:R-:W-:Y:S04]  /*e520*/  FFMA.FTZ R2, R184, c[0x0][0x2d0], -R79 ;  /* 0x0000b400b8027a23 */ /* 0x010fe8000001084f */
[-C--:B------:R-:W-:Y:S01]  /*e530*/  HMMA.16816.F32 R36, R80, R96.reuse, R36 ;  /* 0x000000605024723c */ /* 0x080fe20000001824 */
[----:B------:R4:W1:Y:S07]  /*e540*/  MUFU.EX2 R189, R2 ;  /* 0x0000000200bd7308 */ /* 0x00086e0000000800 */
[C---:B------:R-:W-:Y:S08]  /*e550*/  HMMA.16816.F32 R40, R84.reuse, R96, R40 ;  /* 0x000000605428723c */ /* 0x040ff00000001828 */
[-C--:B------:R-:W-:Y:S08]  /*e560*/  HMMA.16816.F32 R44, R84, R98.reuse, R44 ;  /* 0x00000062542c723c */ /* 0x080ff0000000182c */
[C---:B------:R-:W-:Y:S01]  /*e570*/  HMMA.16816.F32 R48, R80.reuse, R98, R48 ;  /* 0x000000625030723c */ /* 0x040fe20000001830 */
[----:B------:R-:W-:Y:S03]  /*e580*/  LDSM.16.MT88.4 R96, [R198+0x1000] ;  /* 0x00100000c660783b */ /* 0x000fe60000004200 */
[--C-:B----4-:R-:W-:Y:S04]  /*e590*/  FFMA.FTZ R2, R187, c[0x0][0x2d0], -R156.reuse ;  /* 0x0000b400bb027a23 */ /* 0x110fe8000001089c */
[-C--:B---3--:R-:W-:Y:S01]  /*e5a0*/  HMMA.16816.F32 R52, R80, R88.reuse, R52 ;  /* 0x000000585034723c */ /* 0x088fe20000001834 */
[----:B------:R3:W-:Y:S07]  /*e5b0*/  MUFU.EX2 R188, R2 ;  /* 0x0000000200bc7308 */ /* 0x0007ee0000000800 */
[C---:B------:R-:W-:Y:S08]  /*e5c0*/  HMMA.16816.F32 R56, R84.reuse, R88, R56 ;  /* 0x000000585438723c */ /* 0x040ff00000001838 */
[-C--:B------:R-:W-:Y:S08]  /*e5d0*/  HMMA.16816.F32 R60, R84, R90.reuse, R60 ;  /* 0x0000005a543c723c */ /* 0x080ff0000000183c */
[----:B------:R-:W-:Y:S01]  /*e5e0*/  HMMA.16816.F32 R64, R80, R90, R64 ;  /* 0x0000005a5040723c */ /* 0x000fe20000001840 */
[----:B------:R-:W4:Y:S03]  /*e5f0*/  LDSM.16.MT88.4 R88, [R201+0x1000] ;  /* 0x00100000c958783b */ /* 0x000f260000004200 */
[--C-:B---3--:R-:W-:Y:S03]  /*e600*/  FFMA.FTZ R2, R239, c[0x0][0x2d0], -R156.reuse ;  /* 0x0000b400ef027a23 */ /* 0x108fe6000001089c */
[----:B------:R-:W-:Y:S01]  /*e610*/  F2FP.PACK_AB R80, R195, R214 ;  /* 0x000000d6c350723e */ /* 0x000fe200000000ff */
[----:B------:R3:W3:Y:S01]  /*e620*/  MUFU.EX2 R187, R2 ;  /* 0x0000000200bb7308 */ /* 0x0006e20000000800 */
[----:B--2---:R-:W-:Y:S03]  /*e630*/  F2FP.PACK_AB R82, R193, R194 ;  /* 0x000000c2c152723e */ /* 0x004fe600000000ff */
[----:B-----5:R-:W-:Y:S02]  /*e640*/  F2FP.PACK_AB R81, R191, R192 ;  /* 0x000000c0bf51723e */ /* 0x020fe400000000ff */
[----:B-1----:R-:W-:Y:S07]  /*e650*/  F2FP.PACK_AB R83, R189, R190 ;  /* 0x000000bebd53723e */ /* 0x002fee00000000ff */
[-C--:B------:R-:W-:Y:S03]  /*e660*/  HMMA.16816.F32 R4, R80, R92.reuse, R4 ;  /* 0x0000005c5004723c */ /* 0x080fe60000001804 */
[--C-:B---3--:R-:W-:Y:S01]  /*e670*/  FFMA.FTZ R2, R240, c[0x0][0x2d0], -R77.reuse ;  /* 0x0000b400f0027a23 */ /* 0x108fe2000001084d */
[----:B------:R-:W-:Y:S03]  /*e680*/  F2FP.PACK_AB R84, R187, R188 ;  /* 0x000000bcbb54723e */ /* 0x000fe600000000ff */
        /* <DEDUP_REMOVED lines=21> */
[-C--:B----4-:R-:W-:Y:S01]  /*e7e0*/  HMMA.16816.F32 R20, R80, R88.reuse, R20 ;  /* 0x000000585014723c */ /* 0x090fe20000001814 */
[----:B------:R1:W3:Y:S07]  /*e7f0*/  MUFU.EX2 R184, R2 ;  /* 0x0000000200b87308 */ /* 0x0002ee0000000800 */
[C---:B------:R-:W-:Y:S08]  /*e800*/  HMMA.16816.F32 R24, R84.reuse, R88, R24 ;  /* 0x000000585418723c */ /* 0x040ff00000001818 */
[-C--:B------:R-:W-:Y:S08]  /*e810*/  HMMA.16816.F32 R28, R84, R90.reuse, R28 ;  /* 0x0000005a541c723c */ /* 0x080ff0000000181c */
[C---:B------:R-:W-:Y:S01]  /*e820*/  HMMA.16816.F32 R32, R80.reuse, R90, R32 ;  /* 0x0000005a5020723c */ /* 0x040fe20000001820 */
[----:B------:R-:W4:Y:S03]  /*e830*/  LDSM.16.MT88.4 R88, [R197+0x1800] ;  /* 0x00180000c558783b */ /* 0x000f260000004200 */
[--C-:B-1----:R-:W-:Y:S04]  /*e840*/  FFMA.FTZ R2, R105, c[0x0][0x2d0], -R79.reuse ;  /* 0x0000b40069027a23 */ /* 0x102fe8000001084f */
[-C--:B------:R-:W-:Y:S01]  /*e850*/  HMMA.16816.F32 R36, R80, R96.reuse, R36 ;  /* 0x000000605024723c */ /* 0x080fe20000001824 */
[----:B------:R1:W5:Y:S07]  /*e860*/  MUFU.EX2 R143, R2 ;  /* 0x00000002008f7308 */ /* 0x00036e0000000800 */
[C---:B------:R-:W-:Y:S08]  /*e870*/  HMMA.16816.F32 R40, R84.reuse, R96, R40 ;  /* 0x000000605428723c */ /* 0x040ff00000001828 */
[-C--:B------:R-:W-:Y:S08]  /*e880*/  HMMA.16816.F32 R44, R84, R98.reuse, R44 ;  /* 0x00000062542c723c */ /* 0x080ff0000000182c */
[C---:B------:R-:W-:Y:S01]  /*e890*/  HMMA.16816.F32 R48, R80.reuse, R98, R48 ;  /* 0x000000625030723c */ /* 0x040fe20000001830 */
[----:B------:R-:W-:Y:S03]  /*e8a0*/  LDSM.16.MT88.4 R96, [R198+0x1800] ;  /* 0x00180000c660783b */ /* 0x000fe60000004200 */
        /* <DEDUP_REMOVED lines=19> */
[-C--:B----4-:R-:W-:Y:S03]  /*e9e0*/  HMMA.16816.F32 R4, R80, R88.reuse, R4 ;  /* 0x000000585004723c */ /* 0x090fe60000001804 */
[----:B-1----:R-:W-:Y:S06]  /*e9f0*/  FFMA.FTZ R2, R177, c[0x0][0x2d0], -R156 ;  /* 0x0000b400b1027a23 */ /* 0x002fec000001089c */
[----:B------:R1:W-:Y:S10]  /*ea00*/  MUFU.EX2 R177, R3 ;  /* 0x0000000300b17308 */ /* 0x0003f40000000800 */
[----:B------:R3:W4:Y:S01]  /*ea10*/  MUFU.EX2 R178, R2 ;  /* 0x0000000200b27308 */ /* 0x0007220000000800 */
[----:B-1----:R-:W-:Y:S09]  /*ea20*/  FFMA.FTZ R3, R170, c[0x0][0x2d0], -R78 ;  /* 0x0000b400aa037a23 */ /* 0x002ff2000001084e */
[----:B------:R1:W-:Y:S01]  /*ea30*/  MUFU.EX2 R170, R3 ;  /* 0x0000000300aa7308 */ /* 0x0003e20000000800 */
[--C-:B---3--:R-:W-:Y:S01]  /*ea40*/  FFMA.FTZ R2, R103, c[0x0][0x2d0], -R77.reuse ;  /* 0x0000b40067027a23 */ /* 0x108fe2000001084d */
[----:B----4-:R-:W-:Y:S08]  /*ea50*/  F2FP.PACK_AB R84, R178, R142 ;  /* 0x0000008eb254723e */ /* 0x010ff000000000ff */
[----:B------:R3:W-:Y:S01]  /*ea60*/  MUFU.EX2 R140, R2 ;  /* 0x00000002008c7308 */ /* 0x0007e20000000800 */
[----:B-1----:R-:W4:Y:S04]  /*ea70*/  LDL.LU R3, [R1+0x14] ;  /* 0x0000140001037983 */ /* 0x002f280000300800 */
[----:B------:R-:W5:Y:S04]  /*ea80*/  LDL.LU R106, [R1+0x18] ;  /* 0x00001800016a7983 */ /* 0x000f680000300800 */
[----:B------:R-:W5:Y:S01]  /*ea90*/  LDL.LU R105, [R1+0x1c] ;  /* 0x00001c0001697983 */ /* 0x000f620000300800 */
[--C-:B---3--:R-:W-:Y:S03]  /*eaa0*/  FFMA.FTZ R2, R155, c[0x0][0x2d0], -R77.reuse ;  /* 0x0000b4009b027a23 */ /* 0x108fe6000001084d */
[----:B------:R-:W3:Y:S01]  /*eab0*/  LDL.LU R104, [R1+0x20] ;  /* 0x0000200001687983 */ /* 0x000ee20000300800 */
[----:B------:R1:W1:Y:S02]  /*eac0*/  MUFU.EX2 R155, R2 ;  /* 0x00000002009b7308 */ /* 0x0002640000000800 */
[----:B-1----:R-:W-:Y:S01]  /*ead0*/  FFMA.FTZ R2, R102, c[0x0][0x2d0], -R156 ;  /* 0x0000b40066027a23 */ /* 0x002fe2000001089c */
[----:B------:R-:W-:Y:S02]  /*eae0*/  MOV R102, R176 ;  /* 0x000000b000667202 */ /* 0x000fe40000000f00 */
[----:B------:R-:W-:Y:S05]  /*eaf0*/  F2FP.PACK_AB R85, R155, R140 ;  /* 0x0000008c9b55723e */ /* 0x000fea00000000ff */
[----:B------:R1:W1:Y:S02]  /*eb00*/  MUFU.EX2 R176, R2 ;  /* 0x0000000200b07308 */ /* 0x0002640000000800 */
[--C-:B-1----:R-:W-:Y:S01]  /*eb10*/  FFMA.FTZ R2, R153, c[0x0][0x2d0], -R77.reuse ;  /* 0x0000b40099027a23 */ /* 0x102fe2000001084d */
[----:B------:R-:W-:Y:S07]  /*eb20*/  F2FP.PACK_AB R86, R177, R176 ;  /* 0x000000b0b156723e */ /* 0x000fee00000000ff */
[----:B------:R1:W-:Y:S02]  /*eb30*/  MUFU.EX2 R153, R2 ;  /* 0x0000000200997308 */ /* 0x0003e40000000800 */
[----:B-1----:R-:W-:Y:S08]  /*eb40*/  FFMA.FTZ R2, R152, c[0x0][0x2d0], -R77 ;  /* 0x0000b40098027a23 */ /* 0x002ff0000001084d */
[----:B------:R1:W1:Y:S02]  /*eb50*/  MUFU.EX2 R154, R2 ;  /* 0x00000002009a7308 */ /* 0x0002640000000800 */
[--C-:B-1----:R-:W-:Y:S01]  /*eb60*/  FFMA.FTZ R2, R171, c[0x0][0x2d0], -R78.reuse ;  /* 0x0000b400ab027a23 */ /* 0x102fe2000001084e */
[----:B------:R-:W-:Y:S07]  /*eb70*/  F2FP.PACK_AB R87, R154, R153 ;  /* 0x000000999a57723e */ /* 0x000fee00000000ff */
[----:B------:R1:W1:Y:S01]  /*eb80*/  MUFU.EX2 R171, R2 ;  /* 0x0000000200ab7308 */ /* 0x0002620000000800 */
[C---:B------:R-:W-:Y:S08]  /*eb90*/  HMMA.16816.F32 R8, R84.reuse, R88, R8 ;  /* 0x000000585408723c */ /* 0x040ff00000001808 */
[-C--:B------:R-:W-:Y:S08]  /*eba0*/  HMMA.16816.F32 R12, R84, R90.reuse, R12 ;  /* 0x0000005a540c723c */ /* 0x080ff0000000180c */
[C---:B------:R-:W-:Y:S01]  /*ebb0*/  HMMA.16816.F32 R16, R80.reuse, R90, R16 ;  /* 0x0000005a5010723c */ /* 0x040fe20000001810 */
[----:B------:R-:W2:Y:S03]  /*ebc0*/  LDSM.16.MT88.4 R88, [R200+0x1800] ;  /* 0x00180000c858783b */ /* 0x000ea60000004200 */
[--C-:B-1----:R-:W-:Y:S01]  /*ebd0*/  FFMA.FTZ R2, R158, c[0x0][0x2d0], -R79.reuse ;  /* 0x0000b4009e027a23 */ /* 0x102fe2000001084f */
[----:B------:R-:W-:Y:S02]  /*ebe0*/  MOV R158, R168 ;  /* 0x000000a8009e7202 */ /* 0x000fe40000000f00 */
[----:B------:R-:W-:Y:S01]  /*ebf0*/  F2FP.PACK_AB R148, R170, R171 ;  /* 0x000000abaa94723e */ /* 0x000fe200000000ff */
[-C--:B--2---:R-:W-:Y:S01]  /*ec00*/  HMMA.16816.F32 R20, R80, R92.reuse, R20 ;  /* 0x0000005c5014723c */ /* 0x084fe20000001814 */
[----:B------:R1:W-:Y:S07]  /*ec10*/  MUFU.EX2 R168, R2 ;  /* 0x0000000200a87308 */ /* 0x0003ee0000000800 */
[C---:B------:R-:W-:Y:S08]  /*ec20*/  HMMA.16816.F32 R24, R84.reuse, R92, R24 ;  /* 0x0000005c5418723c */ /* 0x040ff00000001818 */
[-C--:B------:R-:W-:Y:S08]  /*ec30*/  HMMA.16816.F32 R28, R84, R94.reuse, R28 ;  /* 0x0000005e541c723c */ /* 0x080ff0000000181c */
[C---:B------:R-:W-:Y:S04]  /*ec40*/  HMMA.16816.F32 R32, R80.reuse, R94, R32 ;  /* 0x0000005e5020723c */ /* 0x040fe80000001820 */
[--C-:B-1----:R-:W-:Y:S01]  /*ec50*/  FFMA.FTZ R2, R102, c[0x0][0x2d0], -R79.reuse ;  /* 0x0000b40066027a23 */ /* 0x102fe2000001084f */
[----:B------:R-:W-:Y:S02]  /*ec60*/  MOV R102, R159 ;  /* 0x0000009f00667202 */ /* 0x000fe40000000f00 */
[----:B------:R-:W-:Y:S01]  /*ec70*/  MOV R159, R169 ;  /* 0x000000a9009f7202 */ /* 0x000fe20000000f00 */
        /* <DEDUP_REMOVED lines=8> */
[-C--:B------:R-:W-:Y:S08]  /*ed00*/  HMMA.16816.F32 R52, R80, R88.reuse, R52 ;  /* 0x000000585034723c */ /* 0x080ff00000001834 */
[C---:B------:R-:W-:Y:S08]  /*ed10*/  HMMA.16816.F32 R56, R84.reuse, R88, R56 ;  /* 0x000000585438723c */ /* 0x040ff00000001838 */
[-C--:B------:R-:W-:Y:S04]  /*ed20*/  HMMA.16816.F32 R60, R84, R90.reuse, R60 ;  /* 0x0000005a543c723c */ /* 0x080fe8000000183c */
[----:B-1----:R-:W-:Y:S01]  /*ed30*/  FFMA.FTZ R2, R101, c[0x0][0x2d0], -R78 ;  /* 0x0000b40065027a23 */ /* 0x002fe2000001084e */
[----:B------:R-:W-:Y:S03]  /*ed40*/  MOV R101, R162 ;  /* 0x000000a200657202 */ /* 0x000fe60000000f00 */
[----:B------:R-:W-:Y:S01]  /*ed50*/  HMMA.16816.F32 R64, R80, R90, R64 ;  /* 0x0000005a5040723c */ /* 0x000fe20000001840 */
[----:B------:R1:W2:Y:S03]  /*ed60*/  MUFU.EX2 R162, R2 ;  /* 0x0000000200a27308 */ /* 0x0002a60000000800 */
[----:B------:R-:W-:Y:S02]  /*ed70*/  MOV R85, R70 ;  /* 0x0000004600557202 */ /* 0x000fe40000000f00 */
[----:B------:R-:W-:Y:S01]  /*ed80*/  MOV R84, R71 ;  /* 0x0000004700547202 */ /* 0x000fe20000000f00 */
[--C-:B-1----:R-:W-:Y:S01]  /*ed90*/  FFMA.FTZ R2, R100, c[0x0][0x2d0], -R79.reuse ;  /* 0x0000b40064027a23 */ /* 0x102fe2000001084f */
[----:B------:R-:W-:Y:S04]  /*eda0*/  MOV R100, R157 ;  /* 0x0000009d00647202 */ /* 0x000fe80000000f00 */
[----:B------:R-:W-:Y:S02]  /*edb0*/  MOV R157, R161 ;  /* 0x000000a1009d7202 */ /* 0x000fe40000000f00 */
[----:B------:R1:W-:Y:S01]  /*edc0*/  MUFU.EX2 R161, R2 ;  /* 0x0000000200a17308 */ /* 0x0003e20000000800 */
[----:B--2---:R-:W-:Y:S01]  /*edd0*/  F2FP.PACK_AB R150, R162, R167 ;  /* 0x000000a7a296723e */ /* 0x004fe200000000ff */
[----:B-1----:R-:W-:Y:S02]  /*ede0*/  FFMA.FTZ R2, R160, c[0x0][0x2d0], -R79 ;  /* 0x0000b400a0027a23 */ /* 0x002fe4000001084f */
[----:B----4-:R-:W-:Y:S06]  /*edf0*/  FFMA.FTZ R3, R74, R3, R230 ;  /* 0x000000034a037223 */ /* 0x010fec00000100e6 */
[----:B------:R1:W2:Y:S01]  /*ee00*/  MUFU.EX2 R160, R2 ;  /* 0x0000000200a07308 */ /* 0x0002a20000000800 */
[----:B------:R-:W-:Y:S02]  /*ee10*/  FADD.FTZ R3, R237, R3 ;  /* 0x00000003ed037221 */ /* 0x000fe40000010000 */
[----:B-----5:R-:W-:Y:S02]  /*ee20*/  FFMA.FTZ R68, R68, R105, R227 ;  /* 0x0000006944447223 */ /* 0x020fe400000100e3 */
[----:B------:R-:W-:Y:S02]  /*ee30*/  FADD.FTZ R3, R236, R3 ;  /* 0x00000003ec037221 */ /* 0x000fe40000010000 */
[----:B---3--:R-:W-:Y:S02]  /*ee40*/  FFMA.FTZ R0, R0, R104, R172 ;  /* 0x0000006800007223 */ /* 0x008fe400000100ac */
[----:B------:R-:W-:Y:S02]  /*ee50*/  FADD.FTZ R3, R238, R3 ;  /* 0x00000003ee037221 */ /* 0x000fe40000010000 */
[----:B------:R-:W-:Y:S02]  /*ee60*/  FADD.FTZ R0, R173, R0 ;  /* 0x00000000ad007221 */ /* 0x000fe40000010000 */
        /* <DEDUP_REMOVED lines=13> */
[----:B-1----:R-:W-:Y:S02]  /*ef40*/  FFMA.FTZ R2, R100, c[0x0][0x2d0], -R156 ;  /* 0x0000b40064027a23 */ /* 0x002fe4000001089c */
[----:B------:R-:W1:Y:S06]  /*ef50*/  LDSM.16.MT88.4 R100, [R197+0x2000] ;  /* 0x00200000c564783b */ /* 0x000e6c0000004200 */
[----:B------:R2:W3:Y:S02]  /*ef60*/  MUFU.EX2 R156, R2 ;  /* 0x00000002009c7308 */ /* 0x0004e40000000800 */
[--C-:B--2---:R-:W-:Y:S01]  /*ef70*/  FFMA.FTZ R2, R75, c[0x0][0x2d0], -R77.reuse ;  /* 0x0000b4004b027a23 */ /* 0x104fe2000001084d */
[----:B---3--:R-:W-:Y:S01]  /*ef80*/  F2FP.PACK_AB R146, R156, R157 ;  /* 0x0000009d9c92723e */ /* 0x008fe200000000ff */
[----:B------:R-:W-:Y:S06]  /*ef90*/  FFMA.FTZ R77, R76, c[0x0][0x2d0], -R77 ;  /* 0x0000b4004c4d7a23 */ /* 0x000fec000001084d */
[----:B------:R2:W-:Y:S10]  /*efa0*/  MUFU.EX2 R78, R2 ;  /* 0x00000002004e7308 */ /* 0x0005f40000000800 */
[----:B------:R-:W3:Y:S01]  /*efb0*/  MUFU.EX2 R75, R77 ;  /* 0x0000004d004b7308 */ /* 0x000ee20000000800 */
[-C--:B-1----:R-:W-:Y:S07]  /*efc0*/  HMMA.16816.F32 R88, R148, R100.reuse, R4 ;  /* 0x000000649458723c */ /* 0x082fee0000001804 */
[----:B------:R-:W-:Y:S02]  /*efd0*/  FADD.FTZ R4, R228, R68 ;  /* 0x00000044e4047221 */ /* 0x000fe40000010000 */
[----:B--2---:R-:W-:Y:S04]  /*efe0*/  FFMA.FTZ R2, R69, R106, R231 ;  /* 0x0000006a45027223 */ /* 0x004fe800000100e7 */
[----:B------:R-:W-:Y:S04]  /*eff0*/  FADD.FTZ R2, R233, R2 ;  /* 0x00000002e9027221 */ /* 0x000fe80000010000 */
[----:B------:R-:W-:Y:S01]  /*f000*/  FADD.FTZ R2, R234, R2 ;  /* 0x00000002ea027221 */ /* 0x000fe20000010000 */
[----:B---3--:R-:W-:Y:S03]  /*f010*/  F2FP.PACK_AB R147, R75, R78 ;  /* 0x0000004e4b93723e */ /* 0x008fe600000000ff */
[----:B------:R-:W-:Y:S04]  /*f020*/  FADD.FTZ R2, R235, R2 ;  /* 0x00000002eb027221 */ /* 0x000fe80000010000 */
[C---:B------:R-:W-:Y:S07]  /*f030*/  HMMA.16816.F32 R92, R144.reuse, R100, R8 ;  /* 0x00000064905c723c */ /* 0x040fee0000001808 */
[----:B------:R-:W-:Y:S01]  /*f040*/  FADD.FTZ R8, R229, R4 ;  /* 0x00000004e5087221 */ /* 0x000fe20000010000 */
[-C--:B------:R-:W-:Y:S01]  /*f050*/  HMMA.16816.F32 R96, R144, R102.reuse, R12 ;  /* 0x000000669060723c */ /* 0x080fe2000000180c */
[----:B------:R-:W1:Y:S03]  /*f060*/  LDSM.16.MT88.4 R4, [R200+0x2000] ;  /* 0x00200000c804783b */ /* 0x000e660000004200 */
        /* <DEDUP_REMOVED lines=80> */
[----:B------:R1:W-:Y:S01]  /*f570*/  STL [R1+0x18], R3 ;  /* 0x0000180301007387 */ /* 0x0003e20000100800 */
[----:B------:R-:W-:Y:S03]  /*f580*/  FADD.FTZ R0, R75, R0 ;  /* 0x000000004b007221 */ /* 0x000fe60000010000 */
[----:B------:R2:W-:Y:S04]  /*f590*/  STL [R1+0x1c], R2 ;  /* 0x00001c0201007387 */ /* 0x0005e80000100800 */
[----:B------:R3:W-:Y:S01]  /*f5a0*/  STL [R1+0x20], R0 ;  /* 0x0000200001007387 */ /* 0x0007e20000100800 */
[----:B-1----:R-:W-:Y:S02]  /*f5b0*/  MOV R3, R72 ;  /* 0x0000004800037202 */ /* 0x002fe40000000f00 */
[----:B--2---:R-:W-:Y:S01]  /*f5c0*/  MOV R2, R73 ;  /* 0x0000004900027202 */ /* 0x004fe20000000f00 */
[----:B------:R-:W-:-:S05]  /*f5d0*/  @P0 BRA `(.L_x_1230) ;  /* 0xffffc55000000947 */ /* 0x000fca000383ffff */
.L_x_1229:
[----:B------:R-:W-:Y:S02]  /*f5e0*/  MOV R9, 0x1f ;  /* 0x0000001f00097802 */ /* 0x000fe40000000f00 */
[----:B------:R-:W-:Y:S01]  /*f5f0*/  MOV R8, 0xffffffff ;  /* 0xffffffff00087802 */ /* 0x000fe20000000f00 */
[----:B------:R-:W-:Y:S05]  /*f600*/  BRA.DIV ~URZ, `(.L_x_1231) ;  /* 0x000051327f007947 */ /* 0x000fea000b800000 */
[----:B------:R-:W2:Y:S04]  /*f610*/  LDL R2, [R1+0x14] ;  /* 0x0000140001027983 */ /* 0x000ea80000100800 */
[----:B--23--:R1:W2:Y:S02]  /*f620*/  SHFL.BFLY PT, R0, R2, 0x2, 0x1f ;  /* 0x0c401f0002007f89 */ /* 0x00c2a400000e0000 */
.L_x_1317:
        /* <DEDUP_REMOVED lines=19> */
.L_x_1318:
[----:B------:R-:W-:Y:S01]  /*f760*/  FSETP.NE.FTZ.AND P3, PT, R4, RZ, PT ;  /* 0x000000ff0400720b */ /* 0x000fe20003f75000 */
[----:B------:R-:W-:Y:S01]  /*f770*/  CS2R R2, SRZ ;  /* 0x0000000000027805 */ /* 0x000fe2000001ff00 */
[----:B------:R-:W-:Y:S02]  /*f780*/  MOV R0, RZ ;  /* 0x000000ff00007202 */ /* 0x000fe40000000f00 */
[----:B------:R-:W-:Y:S02]  /*f790*/  FSETP.NE.FTZ.AND P2, PT, R5, RZ, PT ;  /* 0x000000ff0500720b */ /* 0x000fe40003f55000 */
[----:B------:R-:W-:Y:S02]  /*f7a0*/  FSETP.NE.FTZ.AND P1, PT, R6, RZ, PT ;  /* 0x000000ff0600720b */ /* 0x000fe40003f35000 */
[----:B------:R-:W-:Y:S02]  /*f7b0*/  MOV R26, 0xff800000 ;  /* 0xff800000001a7802 */ /* 0x000fe40000000f00 */
[----:B------:R-:W-:-:S02]  /*f7c0*/  MOV R24, 0xff800000 ;  /* 0xff80000000187802 */ /* 0x000fc40000000f00 */
[----:B------:R-:W-:Y:S01]  /*f7d0*/  MOV R25, 0xff800000 ;  /* 0xff80000000197802 */ /* 0x000fe20000000f00 */
[----:B------:R-:W1:Y:S01]  /*f7e0*/  @P3 MUFU.RCP R0, R4 ;  /* 0x0000000400003308 */ /* 0x000e620000001000 */
[----:B------:R-:W-:-:S05]  /*f7f0*/  MOV R19, 0xff800000 ;  /* 0xff80000000137802 */ /* 0x000fca0000000f00 */
[----:B------:R-:W-:Y:S02]  /*f800*/  @P1 MOV R10, 0x3f317218 ;  /* 0x3f317218000a1802 */ /* 0x000fe40000000f00 */
[----:B------:R2:W-:Y:S01]  /*f810*/  @P3 MUFU.LG2 R9, R4 ;  /* 0x0000000400093308 */ /* 0x0005e20000000c00 */
[----:B-1----:R-:W-:-:S07]  /*f820*/  FMUL.FTZ R74, R0, R100 ;  /* 0x00000064004a7220 */ /* 0x002fce0000410000 */
[----:B------:R-:W-:Y:S01]  /*f830*/  @P2 MUFU.RCP R3, R5 ;  /* 0x0000000500032308 */ /* 0x000fe20000001000 */
[C---:B------:R-:W-:Y:S02]  /*f840*/  FMUL.FTZ R75, R0.reuse, R101 ;  /* 0x00000065004b7220 */ /* 0x040fe40000410000 */
[C---:B------:R-:W-:Y:S02]  /*f850*/  FMUL.FTZ R68, R0.reuse, R88 ;  /* 0x0000005800447220 */ /* 0x040fe40000410000 */
[----:B------:R-:W-:Y:S02]  /*f860*/  FMUL.FTZ R69, R0, R89 ;  /* 0x0000005900457220 */ /* 0x000fe40000410000 */
[----:B--2-4-:R-:W-:Y:S01]  /*f870*/  FADD.FTZ R4, R8, R7 ;  /* 0x0000000708047221 */ /* 0x014fe20000010000 */
[----:B------:R-:W-:Y:S01]  /*f880*/  @P1 MUFU.RCP R2, R6 ;  /* 0x0000000600021308 */ /* 0x000fe20000001000 */
[C---:B------:R-:W-:Y:S02]  /*f890*/  FMUL.FTZ R76, R0.reuse, R104 ;  /* 0x00000068004c7220 */ /* 0x040fe40000410000 */
[----:B------:R-:W-:Y:S01]  /*f8a0*/  FMUL.FTZ R77, R0, R105 ;  /* 0x00000069004d7220 */ /* 0x000fe20000410000 */
[----:B------:R-:W-:Y:S01]  /*f8b0*/  FSETP.NE.FTZ.AND P0, PT, R4, RZ, PT ;  /* 0x000000ff0400720b */ /* 0x000fe20003f15000 */
[----:B------:R-:W-:-:S02]  /*f8c0*/  FMUL.FTZ R78, R0, R116 ;  /* 0x00000074004e7220 */ /* 0x000fc40000410000 */
[C---:B------:R-:W-:Y:S01]  /*f8d0*/  FMUL.FTZ R79, R0.reuse, R117 ;  /* 0x00000075004f7220 */ /* 0x040fe20000410000 */
[----:B------:R1:W2:Y:S01]  /*f8e0*/  @P2 MUFU.LG2 R7, R5 ;  /* 0x0000000500072308 */ /* 0x0002a20000000c00 */
        /* <DEDUP_REMOVED lines=8> */
[----:B-1----:R-:W-:Y:S01]  /*f970*/  @P2 MOV R5, 0x3f317218 ;  /* 0x3f31721800052802 */ /* 0x002fe20000000f00 */
[----:B------:R-:W1:Y:S01]  /*f980*/  @P1 MUFU.LG2 R0, R6 ;  /* 0x0000000600001308 */ /* 0x000e620000000c00 */
[----:B--2---:R-:W-:Y:S02]  /*f990*/  @P2 FMUL.FTZ R8, R7, 0.69314718246459960938 ;  /* 0x3f31721807082820 */ /* 0x004fe40000410000 */
[C---:B------:R-:W-:Y:S02]  /*f9a0*/  FMUL.FTZ R84, R3.reuse, R90 ;  /* 0x0000005a03547220 */ /* 0x040fe40000410000 */
[----:B------:R-:W-:-:S02]  /*f9b0*/  FMUL.FTZ R85, R3, R91 ;  /* 0x0000005b03557220 */ /* 0x000fc40000410000 */
[C---:B------:R-:W-:Y:S02]  /*f9c0*/  FMUL.FTZ R86, R3.reuse, R102 ;  /* 0x0000006603567220 */ /* 0x040fe40000410000 */
[C---:B------:R-:W-:Y:S02]  /*f9d0*/  FMUL.FTZ R87, R3.reuse, R103 ;  /* 0x0000006703577220 */ /* 0x040fe40000410000 */
[C---:B------:R-:W-:Y:S02]  /*f9e0*/  FMUL.FTZ R88, R3.reuse, R106 ;  /* 0x0000006a03587220 */ /* 0x040fe40000410000 */
[C---:B------:R-:W-:Y:S02]  /*f9f0*/  FMUL.FTZ R89, R3.reuse, R107 ;  /* 0x0000006b03597220 */ /* 0x040fe40000410000 */
[C---:B------:R-:W-:Y:S02]  /*fa00*/  FMUL.FTZ R90, R3.reuse, R118 ;  /* 0x00000076035a7220 */ /* 0x040fe40000410000 */
[----:B-1----:R-:W-:Y:S01]  /*fa10*/  @P1 FMUL.FTZ R7, R0, 0.69314718246459960938 ;  /* 0x3f31721800071820 */ /* 0x002fe20000410000 */
[----:B------:R-:W-:Y:S01]  /*fa20*/  MOV R0, RZ ;  /* 0x000000ff00007202 */ /* 0x000fe20000000f00 */
        /* <DEDUP_REMOVED lines=27> */
[----:B------:R2:W3:Y:S01]  /*fbe0*/  @P0 MUFU.LG2 R2, R4 ;  /* 0x0000000400020308 */ /* 0x0004e20000000c00 */
[----:B------:R-:W-:Y:S02]  /*fbf0*/  @P3 FMUL.FTZ R6, R3, c[0x0][0x2d0] ;  /* 0x0000b40003063a20 */ /* 0x000fe40000410000 */
[----:B------:R-:W-:Y:S02]  /*fc00*/  @P1 FMUL.FTZ R3, R10, c[0x0][0x2d0] ;  /* 0x0000b4000a031a20 */ /* 0x000fe40000410000 */
[----:B------:R-:W-:Y:S02]  /*fc10*/  @P3 FMUL.FTZ R9, R9, 0.69314718246459960938 ;  /* 0x3f31721809093820 */ /* 0x000fe40000410000 */
[----:B------:R-:W-:Y:S01]  /*fc20*/  @P1 FFMA.FTZ R26, R3, R71, R7 ;  /* 0x00000047031a1223 */ /* 0x000fe20000010007 */
[----:B------:R-:W-:Y:S01]  /*fc30*/  @P0 MOV R3, 0x3f317218 ;  /* 0x3f31721800030802 */ /* 0x000fe20000000f00 */
[----:B------:R-:W-:Y:S02]  /*fc40*/  @P2 FMUL.FTZ R5, R5, c[0x0][0x2d0] ;  /* 0x0000b40005052a20 */ /* 0x000fe40000410000 */
[----:B-1----:R-:W-:-:S02]  /*fc50*/  FMUL.FTZ R34, R0, R94 ;  /* 0x0000005e00227220 */ /* 0x002fc40000410000 */
[----:B------:R-:W-:Y:S02]  /*fc60*/  @P0 FMUL.FTZ R3, R3, c[0x0][0x2d0] ;  /* 0x0000b40003030a20 */ /* 0x000fe40000410000 */
[----:B------:R-:W-:Y:S01]  /*fc70*/  FMUL.FTZ R35, R0, R95 ;  /* 0x0000005f00237220 */ /* 0x000fe20000410000 */
[----:B--2---:R-:W-:Y:S01]  /*fc80*/  MOV R4, 0x1 ;  /* 0x0000000100047802 */ /* 0x004fe20000000f00 */
[----:B---3--:R-:W-:Y:S02]  /*fc90*/  @P0 FMUL.FTZ R2, R2, 0.69314718246459960938 ;  /* 0x3f31721802020820 */ /* 0x008fe40000410000 */
        /* <DEDUP_REMOVED lines=17> */
[----:B------:R-:W-:Y:S02]  /*fdb0*/  @P0 FFMA.FTZ R19, R3, R70, R2 ;  /* 0x0000004603130223 */ /* 0x000fe40000010002 */
.L_x_1198:
        /* <DEDUP_REMOVED lines=19> */
.L_x_1234:
[----:B--2---:R-:W-:Y:S05]  /*fef0*/  BSYNC B0 ;  /* 0x0000000000007941 */ /* 0x004fea0003800000 */
.L_x_1233:
        /* <DEDUP_REMOVED lines=105> */
.L_x_1237:
        /* <DEDUP_REMOVED lines=67> */
[----:B----4-:R-:W-:-:S05]  /*109c0*/  IMAD.IADD R5, R16, 0x1, R71 ;  /* 0x0000000110057824 */ /* 0x010fca00078e0247 */
        /* <DEDUP_REMOVED lines=61> */
.L_x_1319:
[----:B------:R-:W-:Y:S05]  /*10da0*/  BRA.DIV ~URZ, `(.L_x_1240) ;  /* 0x00003cc27f007947 */ /* 0x000fea000b800000 */
[----:B------:R3:W4:Y:S02]  /*10db0*/  SHFL.IDX PT, R2, R7, RZ, 0x181f ;  /* 0x00181fff07027589 */ /* 0x00072400000e0000 */
.L_x_1320:
        /* <DEDUP_REMOVED lines=9> */
.L_x_1321:
        /* <DEDUP_REMOVED lines=8> */
.L_x_1322:
[----:B------:R-:W-:Y:S05]  /*10ed0*/  BRA.DIV ~URZ, `(.L_x_1243) ;  /* 0x00003d427f007947 */ /* 0x000fea000b800000 */
[----:B-1----:R1:W2:Y:S02]  /*10ee0*/  SHFL.IDX PT, R2, R7, 0x2, 0x181f ;  /* 0x00581f0007027f89 */ /* 0x0022a400000e0000 */
.L_x_1323:
        /* <DEDUP_REMOVED lines=9> */
.L_x_1324:
        /* <DEDUP_REMOVED lines=8> */
.L_x_1325:
[----:B------:R-:W-:Y:S05]  /*11000*/  BRA.DIV ~URZ, `(.L_x_1246) ;  /* 0x00003dc27f007947 */ /* 0x000fea000b800000 */
[----:B--2---:R2:W1:Y:S02]  /*11010*/  SHFL.IDX PT, R2, R7, 0x4, 0x181f ;  /* 0x00981f0007027f89 */ /* 0x00446400000e0000 */
.L_x_1326:
        /* <DEDUP_REMOVED lines=9> */
.L_x_1327:
        /* <DEDUP_REMOVED lines=8> */
.L_x_1328:
[----:B------:R-:W-:Y:S05]  /*11130*/  BRA.DIV ~URZ, `(.L_x_1249) ;  /* 0x00003e427f007947 */ /* 0x000fea000b800000 */
[----:B--2---:R2:W3:Y:S02]  /*11140*/  SHFL.IDX PT, R2, R7, 0x6, 0x181f ;  /* 0x00d81f0007027f89 */ /* 0x0044e400000e0000 */
.L_x_1329:
        /* <DEDUP_REMOVED lines=9> */
.L_x_1330:
        /* <DEDUP_REMOVED lines=8> */
.L_x_1238:
        /* <DEDUP_REMOVED lines=34> */
.L_x_1331:
[----:B------:R-:W-:Y:S05]  /*11480*/  BRA.DIV ~URZ, `(.L_x_1253) ;  /* 0x00003ca27f007947 */ /* 0x000fea000b800000 */
[----:B------:R3:W4:Y:S02]  /*11490*/  SHFL.IDX PT, R2, R21, RZ, 0x1c1f ;  /* 0x001c1fff15027589 */ /* 0x00072400000e0000 */
.L_x_1332:
        /* <DEDUP_REMOVED lines=20> */
[----:B------:R-:W-:-:S09]  /*115e0*/  ISETP.GE.AND P6, PT, R11, c[0x0][0x3c8], PT ;  /* 0x0000f2000b007a0c */ /* 0x000fd20003fc6270 */
        /* <DEDUP_REMOVED lines=18> */
[----:B------:R-:W-:-:S03]  /*11710*/  ISETP.GE.AND P2, PT, R4, c[0x0][0x3c8], PT ;  /* 0x0000f20004007a0c */ /* 0x000fc60003f46270 */
[----:B------:R2:W-:Y:S01]  /*11720*/  @!P1 ST.E.64 [R14.64], R66 ;  /* 0x000000420e009985 */ /* 0x0005e2000c101b08 */
[----:B----4-:R-:W-:-:S04]  /*11730*/  @!P6 LEA R16, P1, R7, R2, 0x2 ;  /* 0x000000020710e211 */ /* 0x010fc800078210ff */
        /* <DEDUP_REMOVED lines=8> */
.L_x_1255:
[----:B------:R-:W-:Y:S05]  /*117c0*/  BSYNC B0 ;  /* 0x0000000000007941 */ /* 0x000fea0003800000 */
.L_x_1254:
[----:B------:R-:W-:Y:S05]  /*117d0*/  BRA.DIV ~URZ, `(.L_x_1256) ;  /* 0x000039c27f007947 */ /* 0x000fea000b800000 */
[----:B--2---:R2:W1:Y:S04]  /*117e0*/  SHFL.IDX PT, R12, R13, 0x1, 0x1c1f ;  /* 0x003c1f000d0c7f89 */ /* 0x00446800000e0000 */
[----:B----4-:R2:W4:Y:S02]  /*117f0*/  SHFL.IDX PT, R2, R21, 0x1, 0x1c1f ;  /* 0x003c1f0015027f89 */ /* 0x01052400000e0000 */
.L_x_1333:
[----:B------:R-:W-:Y:S01]  /*11800*/  BSSY B0, `(.L_x_1257) ;  /* 0x0000023000007945 */ /* 0x000fe20003800000 */
[----:B------:R-:W-:Y:S05]  /*11810*/  @P0 BRA `(.L_x_1258) ;  /* 0x0000021000000947 */ /* 0x000fea0003800000 */
[----:B------:R-:W5:Y:S01]  /*11820*/  LDL R3, [R1+0x4c] ;  /* 0x00004c0001037983 */ /* 0x000f620000100800 */
[----:B------:R-:W-:Y:S02]  /*11830*/  ISETP.GE.AND P6, PT, R0, c[0x0][0x3c8], PT ;  /* 0x0000f20000007a0c */ /* 0x000fe40003fc6270 */
[----:B------:R-:W-:Y:S02]  /*11840*/  ISETP.GE.AND P1, PT, R11, c[0x0][0x3c8], PT ;  /* 0x0000f2000b007a0c */ /* 0x000fe40003f26270 */
[----:B------:R-:W-:-:S02]  /*11850*/  ISETP.GE.AND P0, PT, R10, c[0x0][0x3c8], PT ;  /* 0x0000f2000a007a0c */ /* 0x000fc40003f06270 */
[----:B-----5:R-:W-:-:S13]  /*11860*/  ISETP.GE.AND P2, PT, R3, c[0x0][0x3c8], PT ;  /* 0x0000f20003007a0c */ /* 0x020fda0003f46270 */
[----:B----4-:R-:W-:-:S04]  /*11870*/  @!P2 LEA R14, P3, R3, R2, 0x2 ;  /* 0x00000002030ea211 */ /* 0x010fc800078610ff */
[----:B-1----:R-:W-:Y:S02]  /*11880*/  @!P2 LEA.HI.X R15, R3, R12, R20, 0x2, P3 ;  /* 0x0000000c030fa211 */ /* 0x002fe400018f1414 */
[----:B------:R-:W-:-:S03]  /*11890*/  @!P6 LEA R18, P3, R0, R2, 0x2 ;  /* 0x000000020012e211 */ /* 0x000fc600078610ff */
[----:B------:R1:W-:Y:S01]  /*118a0*/  @!P2 ST.E.64 [R14.64], R84 ;  /* 0x000000540e00a985 */ /* 0x0003e2000c101b08 */
[----:B------:R-:W-:Y:S02]  /*118b0*/  @!P6 LEA.HI.X R19, R0, R12, R22, 0x2, P3 ;  /* 0x0000000c0013e211 */ /* 0x000fe400018f1416 */
[----:B------:R-:W-:Y:S02]  /*118c0*/  ISETP.GE.AND P3, PT, R8, c[0x0][0x3c8], PT ;  /* 0x0000f20008007a0c */ /* 0x000fe40003f66270 */
[C---:B------:R-:W-:Y:S01]  /*118d0*/  @!P1 LEA R16, P2, R11.reuse, R2, 0x2 ;  /* 0x000000020b109211 */ /* 0x040fe200078410ff */
[----:B------:R4:W-:Y:S03]  /*118e0*/  @!P6 ST.E.64 [R18.64], R86 ;  /* 0x000000561200e985 */ /* 0x0009e6000c101b08 */
[----:B------:R-:W-:Y:S02]  /*118f0*/  @!P1 LEA.HI.X R17, R11, R12, R24, 0x2, P2 ;  /* 0x0000000c0b119211 */ /* 0x000fe400010f1418 */
[----:B------:R-:W-:-:S03]  /*11900*/  ISETP.GE.AND P2, PT, R7, c[0x0][0x3c8], PT ;  /* 0x0000f20007007a0c */ /* 0x000fc60003f46270 */
[----:B------:R5:W-:Y:S01]  /*11910*/  @!P1 ST.E.64 [R16.64], R88 ;  /* 0x0000005810009985 */ /* 0x000be2000c101b08 */
[----:B------:R-:W-:Y:S02]  /*11920*/  ISETP.GE.AND P1, PT, R6, c[0x0][0x3c8], PT ;  /* 0x0000f20006007a0c */ /* 0x000fe40003f26270 */
[----:B-1----:R-:W-:-:S04]  /*11930*/  @!P0 LEA R14, P6, R10, R2, 0x2 ;  /* 0x000000020a0e8211 */ /* 0x002fc800078c10ff */
        /* <DEDUP_REMOVED lines=15> */
.L_x_1258:
[----:B------:R-:W-:Y:S05]  /*11a30*/  BSYNC B0 ;  /* 0x0000000000007941 */ /* 0x000fea0003800000 */
.L_x_1257:
[----:B------:R-:W-:Y:S05]  /*11a40*/  BRA.DIV ~URZ, `(.L_x_1259) ;  /* 0x000038227f007947 */ /* 0x000fea000b800000 */
[----:B-1----:R1:W2:Y:S02]  /*11a50*/  SHFL.IDX PT, R12, R13, 0x2, 0x1c1f ;  /* 0x005c1f000d0c7f89 */ /* 0x0022a400000e0000 */
.L_x_1334:
[----:B------:R-:W-:Y:S05]  /*11a60*/  BRA.DIV ~URZ, `(.L_x_1260) ;  /* 0x000038727f007947 */ /* 0x000fea000b800000 */
[----:B----4-:R4:W1:Y:S02]  /*11a70*/  SHFL.IDX PT, R2, R21, 0x2, 0x1c1f ;  /* 0x005c1f0015027f89 */ /* 0x01086400000e0000 */
.L_x_1335:
[----:B------:R-:W-:Y:S01]  /*11a80*/  BSSY B0, `(.L_x_1261) ;  /* 0x0000023000007945 */ /* 0x000fe20003800000 */
[----:B------:R-:W-:Y:S05]  /*11a90*/  @P4 BRA `(.L_x_1262) ;  /* 0x0000021000004947 */ /* 0x000fea0003800000 */
[----:B------:R-:W5:Y:S01]  /*11aa0*/  LDL R3, [R1+0x4c] ;  /* 0x00004c0001037983 */ /* 0x000f620000100800 */
[----:B------:R-:W-:Y:S02]  /*11ab0*/  ISETP.GE.AND P1, PT, R0, c[0x0][0x3c8], PT ;  /* 0x0000f20000007a0c */ /* 0x000fe40003f26270 */
[----:B------:R-:W-:Y:S02]  /*11ac0*/  ISETP.GE.AND P0, PT, R11, c[0x0][0x3c8], PT ;  /* 0x0000f2000b007a0c */ /* 0x000fe40003f06270 */
[----:B------:R-:W-:-:S09]  /*11ad0*/  ISETP.GE.AND P4, PT, R10, c[0x0][0x3c8], PT ;  /* 0x0000f2000a007a0c */ /* 0x000fd20003f86270 */
[----:B-1----:R-:W-:-:S04]  /*11ae0*/  @!P1 LEA R14, P6, R0, R2, 0x2 ;  /* 0x00000002000e9211 */ /* 0x002fc800078c10ff */
[----:B--2---:R-:W-:Y:S02]  /*11af0*/  @!P1 LEA.HI.X R15, R0, R12, R22, 0x2, P6 ;  /* 0x0000000c000f9211 */ /* 0x004fe400030f1416 */
[----:B-----5:R-:W-:-:S13]  /*11b00*/  ISETP.GE.AND P3, PT, R3, c[0x0][0x3c8], PT ;  /* 0x0000f20003007a0c */ /* 0x020fda0003f66270 */
[----:B------:R-:W-:-:S04]  /*11b10*/  @!P3 LEA R16, P2, R3, R2, 0x2 ;  /* 0x000000020310b211 */ /* 0x000fc800078410ff */
[----:B------:R-:W-:Y:S02]  /*11b20*/  @!P3 LEA.HI.X R17, R3, R12, R20, 0x2, P2 ;  /* 0x0000000c0311b211 */ /* 0x000fe400010f1414 */
[----:B------:R-:W-:-:S03]  /*11b30*/  @!P0 LEA R18, P2, R11, R2, 0x2 ;  /* 0x000000020b128211 */ /* 0x000fc600078410ff */
[----:B------:R-:W-:Y:S01]  /*11b40*/  @!P3 ST.E.64 [R16.64], R48 ;  /* 0x000000301000b985 */ /* 0x000fe2000c101b08 */
[----:B------:R-:W-:Y:S02]  /*11b50*/  ISETP.GE.AND P3, PT, R8, c[0x0][0x3c8], PT ;  /* 0x0000f20008007a0c */ /* 0x000fe40003f66270 */
[----:B------:R-:W-:Y:S01]  /*11b60*/  @!P0 LEA.HI.X R19, R11, R12, R24, 0x2, P2 ;  /* 0x0000000c0b138211 */ /* 0x000fe200010f1418 */
[----:B------:R1:W-:Y:S01]  /*11b70*/  @!P1 ST.E.64 [R14.64], R38 ;  /* 0x000000260e009985 */ /* 0x0003e2000c101b08 */
[----:B------:R-:W-:Y:S02]  /*11b80*/  ISETP.GE.AND P2, PT, R7, c[0x0][0x3c8], PT ;  /* 0x0000f20007007a0c */ /* 0x000fe40003f46270 */
[----:B------:R-:W-:Y:S01]  /*11b90*/  ISETP.GE.AND P1, PT, R6, c[0x0][0x3c8], PT ;  /* 0x0000f20006007a0c */ /* 0x000fe20003f26270 */
[----:B------:R2:W-:Y:S01]  /*11ba0*/  @!P0 ST.E.64 [R18.64], R40 ;  /* 0x0000002812008985 */ /* 0x0005e2000c101b08 */
[----:B------:R-:W-:Y:S02]  /*11bb0*/  ISETP.GE.AND P0, PT, R4, c[0x0][0x3c8], PT ;  /* 0x0000f20004007a0c */ /* 0x000fe40003f06270 */
[----:B-1----:R-:W-:-:S04]  /*11bc0*/  @!P4 LEA R14, P6, R10, R2, 0x2 ;  /* 0x000000020a0ec211 */ /* 0x002fc800078c10ff */
[----:B------:R-:W-:Y:S02]  /*11bd0*/  @!P4 LEA.HI.X R15, R10, R12, R23, 0x2, P6 ;  /* 0x0000000c0a0fc211 */ /* 0x000fe400030f1417 */
[----:B--2---:R-:W-:-:S03]  /*11be0*/  @!P3 LEA R18, P6, R8, R2, 0x2 ;  /* 0x000000020812b211 */ /* 0x004fc600078c10ff */
[----:B------:R1:W-:Y:S01]  /*11bf0*/  @!P4 ST.E.64 [R14.64], R42 ;  /* 0x0000002a0e00c985 */ /* 0x0003e2000c101b08 */
[C---:B------:R-:W-:Y:S02]  /*11c00*/  @!P2 LEA R16, P4, R7.reuse, R2, 0x2 ;  /* 0x000000020710a211 */ /* 0x040fe400078810ff */
[-C--:B------:R-:W-:Y:S02]  /*11c10*/  @!P3 LEA.HI.X R19, R8, R12.reuse, R25, 0x2, P6 ;  /* 0x0000000c0813b211 */ /* 0x080fe400030f1419 */
[----:B------:R-:W-:-:S03]  /*11c20*/  @!P2 LEA.HI.X R17, R7, R12, R26, 0x2, P4 ;  /* 0x0000000c0711a211 */ /* 0x000fc600020f141a */
        /* <DEDUP_REMOVED lines=8> */
.L_x_1262:
[----:B------:R-:W-:Y:S05]  /*11cb0*/  BSYNC B0 ;  /* 0x0000000000007941 */ /* 0x000fea0003800000 */
.L_x_1261:
[----:B------:R-:W-:Y:S05]  /*11cc0*/  BRA.DIV ~URZ, `(.L_x_1263) ;  /* 0x000036827f007947 */ /* 0x000fea000b800000 */
[----:B--2---:R2:W3:Y:S04]  /*11cd0*/  SHFL.IDX PT, R12, R13, 0x3, 0x1c1f ;  /* 0x007c1f000d0c7f89 */ /* 0x0044e800000e0000 */
[----:B-1----:R2:W1:Y:S02]  /*11ce0*/  SHFL.IDX PT, R2, R21, 0x3, 0x1c1f ;  /* 0x007c1f0015027f89 */ /* 0x00246400000e0000 */
.L_x_1336:
[----:B------:R-:W-:Y:S05]  /*11cf0*/  @P5 BRA `(.L_x_1251) ;  /* 0x00000ea000005947 */ /* 0x000fea0003800000 */
[----:B------:R-:W5:Y:S01]  /*11d00*/  LDL R3, [R1+0x4c] ;  /* 0x00004c0001037983 */ /* 0x000f620000100800 */
[----:B------:R-:W-:Y:S02]  /*11d10*/  ISETP.GE.AND P5, PT, R0, c[0x0][0x3c8], PT ;  /* 0x0000f20000007a0c */ /* 0x000fe40003fa6270 */
[----:B------:R-:W-:-:S02]  /*11d20*/  ISETP.GE.AND P4, PT, R11, c[0x0][0x3c8], PT ;  /* 0x0000f2000b007a0c */ /* 0x000fc40003f86270 */
[----:B------:R-:W-:Y:S02]  /*11d30*/  ISETP.GE.AND P3, PT, R10, c[0x0][0x3c8], PT ;  /* 0x0000f2000a007a0c */ /* 0x000fe40003f66270 */
[----:B------:R-:W-:Y:S02]  /*11d40*/  ISETP.GE.AND P2, PT, R8, c[0x0][0x3c8], PT ;  /* 0x0000f20008007a0c */ /* 0x000fe40003f46270 */
[----:B-----5:R-:W-:-:S13]  /*11d50*/  ISETP.GE.AND P0, PT, R3, c[0x0][0x3c8], PT ;  /* 0x0000f20003007a0c */ /* 0x020fda0003f06270 */
[----:B-1----:R-:W-:-:S04]  /*11d60*/  @!P0 LEA R14, P1, R3, R2, 0x2 ;  /* 0x00000002030e8211 */ /* 0x002fc800078210ff */
[----:B---3--:R-:W-:Y:S02]  /*11d70*/  @!P0 LEA.HI.X R15, R3, R12, R20, 0x2, P1 ;  /* 0x0000000c030f8211 */ /* 0x008fe400008f1414 */
[CC--:B------:R-:W-:Y:S02]  /*11d80*/  @!P5 LEA R20, P6, R0.reuse, R2.reuse, 0x2 ;  /* 0x000000020014d211 */ /* 0x0c0fe400078c10ff */
[----:B------:R-:W-:Y:S01]  /*11d90*/  ISETP.GE.AND P1, PT, R7, c[0x0][0x3c8], PT ;  /* 0x0000f20007007a0c */ /* 0x000fe20003f26270 */
[----:B------:R1:W-:Y:S01]  /*11da0*/  @!P0 ST.E.64 [R14.64], R34 ;  /* 0x000000220e008985 */ /* 0x0003e2000c101b08 */
[----:B------:R-:W-:Y:S02]  /*11db0*/  @!P4 LEA R18, P0, R11, R2, 0x2 ;  /* 0x000000020b12c211 */ /* 0x000fe400078010ff */
[----:B--2-4-:R-:W-:Y:S02]  /*11dc0*/  @!P5 LEA.HI.X R21, R0, R12, R22, 0x2, P6 ;  /* 0x0000000c0015d211 */ /* 0x014fe400030f1416 */
[----:B------:R-:W-:-:S02]  /*11dd0*/  @!P3 LEA R16, P6, R10, R2, 0x2 ;  /* 0x000000020a10b211 */ /* 0x000fc400078c10ff */
[-C--:B------:R-:W-:Y:S01]  /*11de0*/  @!P4 LEA.HI.X R19, R11, R12.reuse, R24, 0x2, P0 ;  /* 0x0000000c0b13c211 */ /* 0x080fe200000f1418 */
[----:B------:R2:W-:Y:S01]  /*11df0*/  @!P5 ST.E.64 [R20.64], R60 ;  /* 0x0000003c1400d985 */ /* 0x0005e2000c101b08 */
[----:B------:R-:W-:Y:S02]  /*11e00*/  ISETP.GE.AND P0, PT, R6, c[0x0][0x3c8], PT ;  /* 0x0000f20006007a0c */ /* 0x000fe40003f06270 */
[----:B------:R-:W-:Y:S01]  /*11e10*/  @!P3 LEA.HI.X R17, R10, R12, R23, 0x2, P6 ;  /* 0x0000000c0a11b211 */ /* 0x000fe200030f1417 */
        /* <DEDUP_REMOVED lines=17> */
.L_x_1236:
        /* <DEDUP_REMOVED lines=21> */
.L_x_1264:
        /* <DEDUP_REMOVED lines=57> */
.L_x_1266:
[----:B------:R-:W-:Y:S05]  /*12410*/  BSYNC B0 ;  /* 0x0000000000007941 */ /* 0x000fea0003800000 */
.L_x_1265:
        /* <DEDUP_REMOVED lines=46> */
.L_x_1337:
[----:B------:R-:W-:Y:S05]  /*12700*/  BRA.DIV ~URZ, `(.L_x_1268) ;  /* 0x00002d827f007947 */ /* 0x000fea000b800000 */
[----:B------:R3:W4:Y:S02]  /*12710*/  SHFL.IDX PT, R2, R7, RZ, 0x181f ;  /* 0x00181fff07027589 */ /* 0x00072400000e0000 */
.L_x_1338:
        /* <DEDUP_REMOVED lines=9> */
.L_x_1339:
        /* <DEDUP_REMOVED lines=8> */
.L_x_1340:
[----:B------:R-:W-:Y:S05]  /*12830*/  BRA.DIV ~URZ, `(.L_x_1271) ;  /* 0x00002e027f007947 */ /* 0x000fea000b800000 */
[----:B-1----:R1:W2:Y:S02]  /*12840*/  SHFL.IDX PT, R2, R7, 0x2, 0x181f ;  /* 0x00581f0007027f89 */ /* 0x0022a400000e0000 */
.L_x_1341:
        /* <DEDUP_REMOVED lines=9> */
.L_x_1342:
        /* <DEDUP_REMOVED lines=8> */
.L_x_1343:
[----:B------:R-:W-:Y:S05]  /*12960*/  BRA.DIV ~URZ, `(.L_x_1274) ;  /* 0x00002e827f007947 */ /* 0x000fea000b800000 */
[----:B--2---:R2:W1:Y:S02]  /*12970*/  SHFL.IDX PT, R2, R7, 0x4, 0x181f ;  /* 0x00981f0007027f89 */ /* 0x00446400000e0000 */
.L_x_1344:
        /* <DEDUP_REMOVED lines=9> */
.L_x_1345:
        /* <DEDUP_REMOVED lines=8> */
.L_x_1346:
[----:B------:R-:W-:Y:S05]  /*12a90*/  BRA.DIV ~URZ, `(.L_x_1277) ;  /* 0x00002f027f007947 */ /* 0x000fea000b800000 */
[----:B--2---:R2:W3:Y:S02]  /*12aa0*/  SHFL.IDX PT, R2, R7, 0x6, 0x181f ;  /* 0x00d81f0007027f89 */ /* 0x0044e400000e0000 */
.L_x_1347:
        /* <DEDUP_REMOVED lines=9> */
.L_x_1348:
[----:B------:R-:W5:Y:S01]  /*12b40*/  LDL.64 R8, [R1+0x30] ;  /* 0x0000300001087983 */ /* 0x000f620000100a00 */
[----:B------:R-:W-:-:S04]  /*12b50*/  IADD3 R0, R0, 0x70, RZ ;  /* 0x0000007000007810 */ /* 0x000fc80007ffe0ff */
[----:B------:R-:W-:-:S13]  /*12b60*/  ISETP.GE.OR P1, PT, R0, R4, P0 ;  /* 0x000000040000720c */ /* 0x000fda0000726670 */
[----:B----45:R-:W-:-:S04]  /*12b70*/  @!P1 LEA R2, P0, R8, R2, 0x1 ;  /* 0x0000000208029211 */ /* 0x030fc800078008ff */
[----:B---3--:R-:W-:-:S05]  /*12b80*/  @!P1 LEA.HI.X R3, R8, R6, R18, 0x1, P0 ;  /* 0x0000000608039211 */ /* 0x008fca00000f0c12 */
[----:B------:R3:W-:Y:S04]  /*12b90*/  @!P1 ST.E.128 [R2.64], RZ ;  /* 0x000000ff02009985 */ /* 0x0007e8000c101d08 */
.L_x_1251:
[----:B------:R-:W-:Y:S05]  /*12ba0*/  BSYNC B1 ;  /* 0x0000000000017941 */ /* 0x000fea0003800000 */
.L_x_1235:
        /* <DEDUP_REMOVED lines=15> */
.L_x_1349:
[----:B------:R-:W-:Y:S05]  /*12ca0*/  BRA.DIV ~URZ, `(.L_x_1281) ;  /* 0x00002ea27f007947 */ /* 0x000fea000b800000 */
[----:B------:R3:W1:Y:S02]  /*12cb0*/  SHFL.IDX PT, R8, R70, 0x1, 0x1f ;  /* 0x00201f0046087f89 */ /* 0x00066400000e0000 */
.L_x_1350:
        /* <DEDUP_REMOVED lines=19> */
.L_x_1351:
        /* <DEDUP_REMOVED lines=16> */
.L_x_1352:
[----:B----4-:R-:W-:Y:S01]  /*12ef0*/  IMAD R0, R0, c[0x0][0x538], RZ ;  /* 0x00014e0000007a24 */ /* 0x010fe200078e02ff */
[----:B------:R-:W-:Y:S04]  /*12f00*/  BSSY B1, `(.L_x_1284) ;  /* 0x00000ce000017945 */ /* 0x000fe80003800000 */
[----:B-1----:R-:W-:-:S04]  /*12f10*/  IADD3 R8, R0, R8, RZ ;  /* 0x0000000800087210 */ /* 0x002fc80007ffe0ff */
[----:B--2---:R-:W-:-:S13]  /*12f20*/  ISETP.GT.AND P6, PT, R8, R10, PT ;  /* 0x0000000a0800720c */ /* 0x004fda0003fc4270 */
[----:B------:R-:W-:Y:S05]  /*12f30*/  @P6 BRA `(.L_x_1285) ;  /* 0x0000025000006947 */ /* 0x000fea0003800000 */
.L_x_1289:
        /* <DEDUP_REMOVED lines=17> */
.L_x_1353:
        /* <DEDUP_REMOVED lines=16> */
.L_x_1354:
[----:B--2---:R-:W-:-:S05]  /*13150*/  IMAD R0, R0, c[0x0][0x538], RZ ;  /* 0x00014e0000007a24 */ /* 0x004fca00078e02ff */
[----:B------:R-:W-:-:S04]  /*13160*/  IADD3 R8, R0, R8, RZ ;  /* 0x0000000800087210 */ /* 0x000fc80007ffe0ff */
[----:B------:R-:W-:-:S13]  /*13170*/  ISETP.GT.AND P6, PT, R8, R10, PT ;  /* 0x0000000a0800720c */ /* 0x000fda0003fc4270 */
[----:B-1----:R-:W-:Y:S05]  /*13180*/  @!P6 BRA `(.L_x_1289) ;  /* 0xfffffdb00000e947 */ /* 0x002fea000383ffff */
.L_x_1285:
[----:B------:R-:W-:-:S05]  /*13190*/  IADD3 R12, -R0, R8, RZ ;  /* 0x00000008000c7210 */ /* 0x000fca0007ffe1ff */
[----:B------:R-:W-:-:S05]  /*131a0*/  IMAD R0, R4, c[0x0][0x538], R12 ;  /* 0x00014e0004007a24 */ /* 0x000fca00078e020c */
[----:B------:R-:W-:Y:S01]  /*131b0*/  ISETP.GT.AND P0, PT, R0, R10, PT ;  /* 0x0000000a0000720c */ /* 0x000fe20003f04270 */
[----:B------:R-:W-:-:S12]  /*131c0*/  BRA.DIV ~URZ, `(.L_x_1290) ;  /* 0x00002de27f007947 */ /* 0x000fd8000b800000 */
[----:B------:R-:W-:-:S03]  /*131d0*/  VOTE.ANY R8, PT, !P0 ;  /* 0x0000000000087806 */ /* 0x000fc600040e0100 */
.L_x_1355:
[----:B------:R-:W2:Y:S01]  /*131e0*/  LDL.LU R2, [R1+0x64] ;  /* 0x0000640001027983 */ /* 0x000ea20000300800 */
[----:B------:R-:W2:Y:S02]  /*131f0*/  POPC R0, R8 ;  /* 0x0000000800007309 */ /* 0x000ea40000000000 */
[----:B--2---:R-:W-:-:S05]  /*13200*/  IADD3 R2, R0, R2, RZ ;  /* 0x0000000200027210 */ /* 0x004fca0007ffe0ff */
[----:B------:R1:W-:Y:S01]  /*13210*/  STL [R1+0x64], R2 ;  /* 0x0000640201007387 */ /* 0x0003e20000100800 */
[----:B------:R-:W-:Y:S05]  /*13220*/  BRA.DIV ~URZ, `(.L_x_1291) ;  /* 0x00002dd27f007947 */ /* 0x000fea000b800000 */
[----:B------:R2:W4:Y:S04]  /*13230*/  SHFL.IDX PT, R11, R6, R0, 0x1f ;  /* 0x00001f00060b7589 */ /* 0x00052800000e0000 */
[----:B------:R2:W1:Y:S02]  /*13240*/  SHFL.IDX PT, R7, R7, R0, 0x1f ;  /* 0x00001f0007077589 */ /* 0x00046400000e0000 */
.L_x_1356:
[----:B------:R-:W-:Y:S01]  /*13250*/  ISETP.NE.AND P0, PT, R8, RZ, PT ;  /* 0x000000ff0800720c */ /* 0x000fe20003f05270 */
[----:B------:R-:W-:-:S12]  /*13260*/  BSSY B0, `(.L_x_1292) ;  /* 0x0000005000007945 */ /* 0x000fd80003800000 */
[----:B------:R-:W-:Y:S05]  /*13270*/  @!P0 BRA `(.L_x_1293) ;  /* 0x0000003000008947 */ /* 0x000fea0003800000 */
[----:B--2---:R-:W-:Y:S01]  /*13280*/  IADD3 R0, R0, -0x1, RZ ;  /* 0xffffffff00007810 */ /* 0x004fe20007ffe0ff */
[----:B------:R-:W-:Y:S05]  /*13290*/  BRA.DIV ~URZ, `(.L_x_1294) ;  /* 0x00002e327f007947 */ /* 0x000fea000b800000 */
[----:B------:R2:W3:Y:S02]  /*132a0*/  SHFL.IDX PT, R13, R4, R0, 0x1f ;  /* 0x00001f00040d7589 */ /* 0x0004e400000e0000 */
.L_x_1293:
[----:B------:R-:W-:Y:S05]  /*132b0*/  BSYNC B0 ;  /* 0x0000000000007941 */ /* 0x000fea0003800000 */
.L_x_1292:
        /* <DEDUP_REMOVED lines=68> */
.L_x_1296:
        /* <DEDUP_REMOVED lines=68> */
.L_x_1297:
[----:B------:R-:W-:Y:S05]  /*13b40*/  BSYNC B0 ;  /* 0x0000000000007941 */ /* 0x000fea0003800000 */
.L_x_1295:
[----:B------:R-:W-:-:S04]  /*13b50*/  LOP3.LUT R2, RZ, R2, RZ, 0x33, !PT ;  /* 0x00000002ff027212 */ /* 0x000fc800078e33ff */
[----:B-1----:R-:W-:-:S05]  /*13b60*/  IADD3 R0, R2, R11, RZ ;  /* 0x0000000b02007210 */ /* 0x002fca0007ffe0ff */
[----:B------:R1:W-:Y:S01]  /*13b70*/  STL [R1+0x5c], R0 ;  /* 0x00005c0001007387 */ /* 0x0003e20000100800 */
[----:B------:R-:W-:Y:S05]  /*13b80*/  BRA `(.L_x_1298) ;  /* 0x0000005000007947 */ /* 0x000fea0003800000 */
.L_x_1286:
[----:B------:R-:W-:Y:S01]  /*13b90*/  MOV R0, c[0x0][0x53c] ;  /* 0x00014f0000007a02 */ /* 0x000fe20000000f00 */
[----:B------:R1:W-:Y:S04]  /*13ba0*/  STL [R1+0x58], R10 ;  /* 0x0000580a01007387 */ /* 0x0003e80000100800 */
[----:B------:R1:W-:Y:S04]  /*13bb0*/  STL [R1+0x5c], RZ ;  /* 0x00005cff01007387 */ /* 0x0003e80000100800 */
[----:B------:R1:W-:Y:S04]  /*13bc0*/  STL [R1+0x60], RZ ;  /* 0x000060ff01007387 */ /* 0x0003e80000100800 */
[----:B------:R1:W-:Y:S02]  /*13bd0*/  STL [R1+0x64], R0 ;  /* 0x0000640001007387 */ /* 0x0003e40000100800 */
.L_x_1298:
[----:B------:R-:W-:Y:S05]  /*13be0*/  BSYNC B1 ;  /* 0x0000000000017941 */ /* 0x000fea0003800000 */
.L_x_1284:
        /* <DEDUP_REMOVED lines=9> */
.L_x_1279:
[----:B-1----:R-:W3:Y:S02]  /*13c80*/  LDL R0, [R1+0x64] ;  /* 0x0000640001007983 */ /* 0x002ee40000100800 */
[----:B---3--:R-:W-:-:S13]  /*13c90*/  ISETP.GE.AND P0, PT, R0, c[0x0][0x53c], PT ;  /* 0x00014f0000007a0c */ /* 0x008fda0003f06270 */
[----:B--2-4-:R-:W-:Y:S01]  /*13ca0*/  @P0 CALL.REL.NOINC `(.L_x_1299) ;  /* 0x0000001000000944 */ /* 0x014fe20003c00000 */
[----:B------:R-:W-:Y:S05]  /*13cb0*/  BRA `(.L_x_1300) ;  /* 0xfffedcc000007947 */ /* 0x000fea000383ffff */
.L_x_1299:
[----:B------:R-:W-:Y:S05]  /*13cc0*/  EXIT ;  /* 0x000000000000794d */ /* 0x000fea0003800000 */
.L_x_1181:
[----:B------:R-:W-:Y:S01]  /*13cd0*/  IMAD.MOV.U32 R0, RZ, RZ, R5 ;  /* 0x000000ffff007224 */ /* 0x000fe200078e0005 */
[----:B------:R-:W-:Y:S02]  /*13ce0*/  MOV R2, 0x1 ;  /* 0x0000000100027802 */ /* 0x000fe40000000f00 */
[----:B------:R-:W-:Y:S02]  /*13cf0*/  MOV R3, 0x13d10 ;  /* 0x00013d1000037802 */ /* 0x000fe40000000f00 */
[----:B------:R-:W-:Y:S05]  /*13d00*/  CALL.REL.NOINC `($__internal_20_$__cuda_sm70_shflsync_up_p) ;  /* 0x000024c000007944 */ /* 0x000fea0003c00000 */
[----:B------:R-:W-:Y:S01]  /*13d10*/  MOV R0, R4 ;  /* 0x0000000400007202 */ /* 0x000fe20000000f00 */
[----:B------:R-:W-:Y:S05]  /*13d20*/  BRA `(.L_x_1301) ;  /* 0xfffec75000007947 */ /* 0x000fea000383ffff */
.L_x_1182:
[----:B------:R-:W-:Y:S01]  /*13d30*/  IMAD.MOV.U32 R0, RZ, RZ, R5 ;  /* 0x000000ffff007224 */ /* 0x000fe200078e0005 */
[----:B------:R-:W-:Y:S02]  /*13d40*/  MOV R2, 0x2 ;  /* 0x0000000200027802 */ /* 0x000fe40000000f00 */
[----:B------:R-:W-:Y:S02]  /*13d50*/  MOV R3, 0x13d70 ;  /* 0x00013d7000037802 */ /* 0x000fe40000000f00 */
[----:B------:R-:W-:Y:S05]  /*13d60*/  CALL.REL.NOINC `($__internal_20_$__cuda_sm70_shflsync_up_p) ;  /* 0x0000246000007944 */ /* 0x000fea0003c00000 */
[----:B------:R-:W-:Y:S01]  /*13d70*/  SEL R0, R4, RZ, P4 ;  /* 0x000000ff04007207 */ /* 0x000fe20002000000 */
[----:B------:R-:W-:Y:S01]  /*13d80*/  IMAD.MOV.U32 R2, RZ, RZ, 0x4 ;  /* 0x00000004ff027424 */ /* 0x000fe200078e00ff */
[----:B------:R-:W-:-:S03]  /*13d90*/  MOV R3, 0x13dc0 ;  /* 0x00013dc000037802 */ /* 0x000fc60000000f00 */
[----:B------:R-:W-:Y:S02]  /*13da0*/  IMAD.IADD R0, R5, 0x1, R0 ;  /* 0x0000000105007824 */ /* 0x000fe400078e0200 */
        /* <DEDUP_REMOVED lines=13> */
[----:B------:R-:W-:Y:S02]  /*13e80*/  MOV R3, 0x1f ;  /* 0x0000001f00037802 */ /* 0x000fe40000000f00 */
[----:B------:R-:W-:Y:S01]  /*13e90*/  MOV R2, 0x13ed0 ;  /* 0x00013ed000027802 */ /* 0x000fe20000000f00 */
[----:B------:R-:W-:-:S04]  /*13ea0*/  IMAD.IADD R4, R0, 0x1, R4 ;  /* 0x0000000100047824 */ /* 0x000fc800078e0204 */
[----:B------:R-:W-:Y:S02]  /*13eb0*/  IMAD.MOV.U32 R9, RZ, RZ, R4 ;  /* 0x000000ffff097224 */ /* 0x000fe400078e0004 */
[----:B------:R-:W-:Y:S05]  /*13ec0*/  CALL.REL.NOINC `($__internal_19_$__cuda_sm70_shflsync_idx_p) ;  /* 0x000022b000007944 */ /* 0x000fea0003c00000 */
[----:B------:R-:W-:Y:S01]  /*13ed0*/  MOV R0, R5 ;  /* 0x0000000500007202 */ /* 0x000fe20000000f00 */
[----:B------:R-:W-:Y:S05]  /*13ee0*/  BRA `(.L_x_1302) ;  /* 0xfffec69000007947 */ /* 0x000fea000383ffff */
.L_x_1184:
[----:B------:R-:W-:Y:S02]  /*13ef0*/  SEL R0, RZ, 0x1, P0 ;  /* 0x00000001ff007807 */ /* 0x000fe40000000000 */
[----:B------:R-:W-:Y:S02]  /*13f00*/  MOV R2, 0x13f20 ;  /* 0x00013f2000027802 */ /* 0x000fe40000000f00 */
[----:B------:R-:W-:Y:S05]  /*13f10*/  CALL.REL.NOINC `($__internal_21_$__cuda_sm70_votesync_ballot) ;  /* 0x0000232000007944 */ /* 0x000fea0003c00000 */
[----:B------:R-:W-:Y:S01]  /*13f20*/  MOV R11, R0 ;  /* 0x00000000000b7202 */ /* 0x000fe20000000f00 */
[----:B------:R-:W-:Y:S05]  /*13f30*/  BRA `(.L_x_1303) ;  /* 0xfffec6d000007947 */ /* 0x000fea000383ffff */
.L_x_1185:
[----:B------:R-:W-:Y:S01]  /*13f40*/  IMAD.MOV.U32 R9, RZ, RZ, R10 ;  /* 0x000000ffff097224 */ /* 0x000fe200078e000a */
[----:B------:R-:W-:Y:S01]  /*13f50*/  MOV R5, R0 ;  /* 0x0000000000057202 */ /* 0x000fe20000000f00 */
[----:B------:R-:W-:Y:S01]  /*13f60*/  IMAD.MOV.U32 R3, RZ, RZ, 0x1f ;  /* 0x0000001fff037424 */ /* 0x000fe200078e00ff */
[----:B-1----:R-:W-:Y:S02]  /*13f70*/  MOV R2, 0x13f90 ;  /* 0x00013f9000027802 */ /* 0x002fe40000000f00 */
[----:B------:R-:W-:Y:S05]  /*13f80*/  CALL.REL.NOINC `($__internal_19_$__cuda_sm70_shflsync_idx_p) ;  /* 0x000021f000007944 */ /* 0x000fea0003c00000 */
[----:B------:R-:W-:Y:S01]  /*13f90*/  IMAD.MOV.U32 R13, RZ, RZ, R5 ;  /* 0x000000ffff0d7224 */ /* 0x000fe200078e0005 */
[----:B------:R-:W-:Y:S01]  /*13fa0*/  MOV R9, R8 ;  /* 0x0000000800097202 */ /* 0x000fe20000000f00 */
[----:B------:R-:W-:Y:S01]  /*13fb0*/  IMAD.MOV.U32 R6, RZ, RZ, RZ ;  /* 0x000000ffff067224 */ /* 0x000fe200078e00ff */
[----:B------:R-:W-:Y:S01]  /*13fc0*/  MOV R5, R0 ;  /* 0x0000000000057202 */ /* 0x000fe20000000f00 */
[----:B------:R-:W-:Y:S01]  /*13fd0*/  IMAD.MOV.U32 R3, RZ, RZ, 0x1f ;  /* 0x0000001fff037424 */ /* 0x000fe200078e00ff */
[----:B------:R-:W-:-:S02]  /*13fe0*/  MOV R2, 0x14000 ;  /* 0x0001400000027802 */ /* 0x000fc40000000f00 */
[----:B------:R-:W-:Y:S05]  /*13ff0*/  CALL.REL.NOINC `($__internal_19_$__cuda_sm70_shflsync_idx_p) ;  /* 0x0000218000007944 */ /* 0x000fea0003c00000 */
[----:B------:R-:W-:Y:S01]  /*14000*/  MOV R10, R5 ;  /* 0x00000005000a7202 */ /* 0x000fe20000000f00 */
[----:B------:R-:W-:Y:S05]  /*14010*/  BRA `(.L_x_1304) ;  /* 0xfffec66000007947 */ /* 0x000fea000383ffff */
.L_x_1188:
[----:B------:R-:W-:Y:S01]  /*14020*/  IMAD.MOV.U32 R9, RZ, RZ, R4 ;  /* 0x000000ffff097224 */ /* 0x000fe200078e0004 */
[----:B------:R-:W-:-:S02]  /*14030*/  MOV R3, 0x1f ;  /* 0x0000001f00037802 */ /* 0x000fc40000000f00 */
[----:B-1----:R-:W-:Y:S02]  /*14040*/  MOV R2, 0x14060 ;  /* 0x0001406000027802 */ /* 0x002fe40000000f00 */
[----:B--234-:R-:W-:Y:S05]  /*14050*/  CALL.REL.NOINC `($__internal_19_$__cuda_sm70_shflsync_idx_p) ;  /* 0x0000212000007944 */ /* 0x01cfea0003c00000 */
[----:B------:R-:W-:Y:S01]  /*14060*/  MOV R6, R5 ;  /* 0x0000000500067202 */ /* 0x000fe20000000f00 */
[----:B------:R-:W-:Y:S05]  /*14070*/  BRA `(.L_x_1187) ;  /* 0xfffec66000007947 */ /* 0x000fea000383ffff */
.L_x_1199:
[----:B----4-:R-:W-:Y:S01]  /*14080*/  IMAD.MOV.U32 R9, RZ, RZ, R6 ;  /* 0x000000ffff097224 */ /* 0x010fe200078e0006 */
[----:B------:R-:W-:Y:S01]  /*14090*/  MOV R5, RZ ;  /* 0x000000ff00057202 */ /* 0x000fe20000000f00 */
[----:B------:R-:W-:Y:S01]  /*140a0*/  IMAD.MOV.U32 R3, RZ, RZ, 0x181f ;  /* 0x0000181fff037424 */ /* 0x000fe200078e00ff */
[----:B------:R-:W-:Y:S02]  /*140b0*/  MOV R2, 0x140d0 ;  /* 0x000140d000027802 */ /* 0x000fe40000000f00 */
[----:B------:R-:W-:Y:S05]  /*140c0*/  CALL.REL.NOINC `($__internal_19_$__cuda_sm70_shflsync_idx_p) ;  /* 0x000020b000007944 */ /* 0x000fea0003c00000 */
[----:B------:R-:W-:Y:S01]  /*140d0*/  MOV R8, R5 ;  /* 0x0000000500087202 */ /* 0x000fe20000000f00 */
[----:B------:R-:W-:Y:S05]  /*140e0*/  BRA `(.L_x_1305) ;  /* 0xfffee82000007947 */ /* 0x000fea000383ffff */
.L_x_1200:
[----:B------:R-:W-:Y:S01]  /*140f0*/  IMAD.MOV.U32 R9, RZ, RZ, R7 ;  /* 0x000000ffff097224 */ /* 0x000fe200078e0007 */
[----:B------:R-:W-:Y:S01]  /*14100*/  MOV R5, RZ ;  /* 0x000000ff00057202 */ /* 0x000fe20000000f00 */
[----:B------:R-:W-:Y:S01]  /*14110*/  IMAD.MOV.U32 R3, RZ, RZ, 0x181f ;  /* 0x0000181fff037424 */ /* 0x000fe200078e00ff */
[----:B------:R-:W-:Y:S02]  /*14120*/  MOV R2, 0x14140 ;  /* 0x0001414000027802 */ /* 0x000fe40000000f00 */
[----:B-12---:R-:W-:Y:S05]  /*14130*/  CALL.REL.NOINC `($__internal_19_$__cuda_sm70_shflsync_idx_p) ;  /* 0x0000204000007944 */ /* 0x006fea0003c00000 */
[----:B------:R-:W-:Y:S01]  /*14140*/  MOV R2, R5 ;  /* 0x0000000500027202 */ /* 0x000fe20000000f00 */
[----:B------:R-:W-:Y:S05]  /*14150*/  BRA `(.L_x_1306) ;  /* 0xfffee7d000007947 */ /* 0x000fea000383ffff */
.L_x_1203:
[----:B------:R-:W-:Y:S01]  /*14160*/  IMAD.MOV.U32 R9, RZ, RZ, R6 ;  /* 0x000000ffff097224 */ /* 0x000fe200078e0006 */
[----:B------:R-:W-:Y:S01]  /*14170*/  MOV R5, 0x1 ;  /* 0x0000000100057802 */ /* 0x000fe20000000f00 */
[----:B--2---:R-:W-:Y:S01]  /*14180*/  IMAD.MOV.U32 R3, RZ, RZ, 0x181f ;  /* 0x0000181fff037424 */ /* 0x004fe200078e00ff */
[----:B----4-:R-:W-:-:S02]  /*14190*/  MOV R2, 0x141b0 ;  /* 0x000141b000027802 */ /* 0x010fc40000000f00 */
[----:B-1-3--:R-:W-:Y:S05]  /*141a0*/  CALL.REL.NOINC `($__internal_19_$__cuda_sm70_shflsync_idx_p) ;  /* 0x00001fd000007944 */ /* 0x00afea0003c00000 */
[----:B------:R-:W-:Y:S01]  /*141b0*/  IMAD.MOV.U32 R8, RZ, RZ, R5 ;  /* 0x000000ffff087224 */ /* 0x000fe200078e0005 */
[----:B------:R-:W-:Y:S01]  /*141c0*/  MOV R5, 0x1 ;  /* 0x0000000100057802 */ /* 0x000fe20000000f00 */
[----:B------:R-:W-:Y:S01]  /*141d0*/  IMAD.MOV.U32 R9, RZ, RZ, R7 ;  /* 0x000000ffff097224 */ /* 0x000fe200078e0007 */
[----:B------:R-:W-:-:S02]  /*141e0*/  MOV R3, 0x181f ;  /* 0x0000181f00037802 */ /* 0x000fc40000000f00 */
[----:B------:R-:W-:Y:S02]  /*141f0*/  MOV R2, 0x14210 ;  /* 0x0001421000027802 */ /* 0x000fe40000000f00 */
[----:B------:R-:W-:Y:S05]  /*14200*/  CALL.REL.NOINC `($__internal_19_$__cuda_sm70_shflsync_idx_p) ;  /* 0x00001f7000007944 */ /* 0x000fea0003c00000 */
[----:B------:R-:W-:Y:S01]  /*14210*/  MOV R2, R5 ;  /* 0x0000000500027202 */ /* 0x000fe20000000f00 */
[----:B------:R-:W-:Y:S05]  /*14220*/  BRA `(.L_x_1307) ;  /* 0xfffee80000007947 */ /* 0x000fea000383ffff */
.L_x_1206:
[----:B------:R-:W-:Y:S01]  /*14230*/  IMAD.MOV.U32 R9, RZ, RZ, R6 ;  /* 0x000000ffff097224 */ /* 0x000fe200078e0006 */
[----:B------:R-:W-:Y:S01]  /*14240*/  MOV R5, 0x2 ;  /* 0x0000000200057802 */ /* 0x000fe20000000f00 */
[----:B-1----:R-:W-:Y:S01]  /*14250*/  IMAD.MOV.U32 R3, RZ, RZ, 0x181f ;  /* 0x0000181fff037424 */ /* 0x002fe200078e00ff */
[----:B----4-:R-:W-:Y:S02]  /*14260*/  MOV R2, 0x14280 ;  /* 0x0001428000027802 */ /* 0x010fe40000000f00 */
[----:B--23--:R-:W-:Y:S05]  /*14270*/  CALL.REL.NOINC `($__internal_19_$__cuda_sm70_shflsync_idx_p) ;  /* 0x00001f0000007944 */ /* 0x00cfea0003c00000 */
[----:B------:R-:W-:Y:S01]  /*14280*/  MOV R8, R5 ;  /* 0x0000000500087202 */ /* 0x000fe20000000f00 */
[----:B------:R-:W-:Y:S05]  /*14290*/  BRA `(.L_x_1308) ;  /* 0xfffee87000007947 */ /* 0x000fea000383ffff */
.L_x_1207:
[----:B------:R-:W-:Y:S01]  /*142a0*/  IMAD.MOV.U32 R9, RZ, RZ, R7 ;  /* 0x000000ffff097224 */ /* 0x000fe200078e0007 */
[----:B------:R-:W-:Y:S01]  /*142b0*/  MOV R5, 0x2 ;  /* 0x0000000200057802 */ /* 0x000fe20000000f00 */
[----:B------:R-:W-:Y:S01]  /*142c0*/  IMAD.MOV.U32 R3, RZ, RZ, 0x181f ;  /* 0x0000181fff037424 */ /* 0x000fe200078e00ff */
[----:B----4-:R-:W-:Y:S02]  /*142d0*/  MOV R2, 0x142f0 ;  /* 0x000142f000027802 */ /* 0x010fe40000000f00 */
[----:B-123--:R-:W-:Y:S05]  /*142e0*/  CALL.REL.NOINC `($__internal_19_$__cuda_sm70_shflsync_idx_p) ;  /* 0x00001e9000007944 */ /* 0x00efea0003c00000 */
[----:B------:R-:W-:Y:S01]  /*142f0*/  MOV R2, R5 ;  /* 0x0000000500027202 */ /* 0x000fe20000000f00 */
[----:B------:R-:W-:Y:S05]  /*14300*/  BRA `(.L_x_1309) ;  /* 0xfffee82000007947 */ /* 0x000fea000383ffff */
.L_x_1210:
[----:B------:R-:W-:Y:S01]  /*14310*/  IMAD.MOV.U32 R9, RZ, RZ, R6 ;  /* 0x000000ffff097224 */ /* 0x000fe200078e0006 */
[----:B------:R-:W-:Y:S01]  /*14320*/  MOV R5, 0x3 ;  /* 0x0000000300057802 */ /* 0x000fe20000000f00 */
[----:B-1----:R-:W-:Y:S01]  /*14330*/  IMAD.MOV.U32 R3, RZ, RZ, 0x181f ;  /* 0x0000181fff037424 */ /* 0x002fe200078e00ff */
[----:B------:R-:W-:-:S02]  /*14340*/  MOV R2, 0x14360 ;  /* 0x0001436000027802 */ /* 0x000fc40000000f00 */
[----:B--234-:R-:W-:Y:S05]  /*14350*/  CALL.REL.NOINC `($__internal_19_$__cuda_sm70_shflsync_idx_p) ;  /* 0x00001e2000007944 */ /* 0x01cfea0003c00000 */
        /* <DEDUP_REMOVED lines=8> */
.L_x_1213:
[----:B------:R-:W-:Y:S01]  /*143e0*/  IMAD.MOV.U32 R9, RZ, RZ, R6 ;  /* 0x000000ffff097224 */ /* 0x000fe200078e0006 */
[----:B------:R-:W-:Y:S01]  /*143f0*/  MOV R5, 0x4 ;  /* 0x0000000400057802 */ /* 0x000fe20000000f00 */
[----:B-1----:R-:W-:Y:S01]  /*14400*/  IMAD.MOV.U32 R3, RZ, RZ, 0x181f ;  /* 0x0000181fff037424 */ /* 0x002fe200078e00ff */
[----:B------:R-:W-:Y:S02]  /*14410*/  MOV R2, 0x14430 ;  /* 0x0001443000027802 */ /* 0x000fe40000000f00 */
[----:B--234-:R-:W-:Y:S05]  /*14420*/  CALL.REL.NOINC `($__internal_19_$__cuda_sm70_shflsync_idx_p) ;  /* 0x00001d5000007944 */ /* 0x01cfea0003c00000 */
[----:B------:R-:W-:Y:S01]  /*14430*/  MOV R8, R5 ;  /* 0x0000000500087202 */ /* 0x000fe20000000f00 */
[----:B------:R-:W-:Y:S05]  /*14440*/  BRA `(.L_x_1311) ;  /* 0xfffee8b000007947 */ /* 0x000fea000383ffff */
.L_x_1214:
[----:B------:R-:W-:Y:S01]  /*14450*/  IMAD.MOV.U32 R9, RZ, RZ, R7 ;  /* 0x000000ffff097224 */ /* 0x000fe200078e0007 */
[----:B------:R-:W-:Y:S01]  /*14460*/  MOV R5, 0x4 ;  /* 0x0000000400057802 */ /* 0x000fe20000000f00 */
[----:B-1----:R-:W-:Y:S01]  /*14470*/  IMAD.MOV.U32 R3, RZ, RZ, 0x181f ;  /* 0x0000181fff037424 */ /* 0x002fe200078e00ff */
[----:B------:R-:W-:Y:S02]  /*14480*/  MOV R2, 0x144a0 ;  /* 0x000144a000027802 */ /* 0x000fe40000000f00 */
[----:B--234-:R-:W-:Y:S05]  /*14490*/  CALL.REL.NOINC `($__internal_19_$__cuda_sm70_shflsync_idx_p) ;  /* 0x00001ce000007944 */ /* 0x01cfea0003c00000 */
[----:B------:R-:W-:Y:S01]  /*144a0*/  MOV R2, R5 ;  /* 0x0000000500027202 */ /* 0x000fe20000000f00 */
[----:B------:R-:W-:Y:S05]  /*144b0*/  BRA `(.L_x_1312) ;  /* 0xfffee86000007947 */ /* 0x000fea000383ffff */
.L_x_1217:
[----:B------:R-:W-:Y:S01]  /*144c0*/  IMAD.MOV.U32 R9, RZ, RZ, R6 ;  /* 0x000000ffff097224 */ /* 0x000fe200078e0006 */
[----:B------:R-:W-:Y:S01]  /*144d0*/  MOV R5, 0x5 ;  /* 0x0000000500057802 */ /* 0x000fe20000000f00 */
[----:B--2---:R-:W-:Y:S01]  /*144e0*/  IMAD.MOV.U32 R3, RZ, RZ, 0x181f ;  /* 0x0000181fff037424 */ /* 0x004fe200078e00ff */
[----:B---3--:R-:W-:-:S02]  /*144f0*/  MOV R2, 0x14510 ;  /* 0x0001451000027802 */ /* 0x008fc40000000f00 */
[----:B-1--4-:R-:W-:Y:S05]  /*14500*/  CALL.REL.NOINC `($__internal_19_$__cuda_sm70_shflsync_idx_p) ;  /* 0x00001c7000007944 */ /* 0x012fea0003c00000 */
        /* <DEDUP_REMOVED lines=8> */
.L_x_1220:
[----:B------:R-:W-:Y:S01]  /*14590*/  IMAD.MOV.U32 R9, RZ, RZ, R6 ;  /* 0x000000ffff097224 */ /* 0x000fe200078e0006 */
[----:B------:R-:W-:Y:S01]  /*145a0*/  MOV R5, 0x6 ;  /* 0x0000000600057802 */ /* 0x000fe20000000f00 */
[----:B-1----:R-:W-:Y:S01]  /*145b0*/  IMAD.MOV.U32 R3, RZ, RZ, 0x181f ;  /* 0x0000181fff037424 */ /* 0x002fe200078e00ff */
[----:B---3--:R-:W-:Y:S02]  /*145c0*/  MOV R2, 0x145e0 ;  /* 0x000145e000027802 */ /* 0x008fe40000000f00 */
[----:B--2-4-:R-:W-:Y:S05]  /*145d0*/  CALL.REL.NOINC `($__internal_19_$__cuda_sm70_shflsync_idx_p) ;  /* 0x00001ba000007944 */ /* 0x014fea0003c00000 */
[----:B------:R-:W-:Y:S01]  /*145e0*/  MOV R8, R5 ;  /* 0x0000000500087202 */ /* 0x000fe20000000f00 */
[----:B------:R-:W-:Y:S05]  /*145f0*/  BRA `(.L_x_1314) ;  /* 0xfffee8f000007947 */ /* 0x000fea000383ffff */
.L_x_1221:
[----:B------:R-:W-:Y:S01]  /*14600*/  IMAD.MOV.U32 R9, RZ, RZ, R7 ;  /* 0x000000ffff097224 */ /* 0x000fe200078e0007 */
[----:B------:R-:W-:Y:S01]  /*14610*/  MOV R5, 0x6 ;  /* 0x0000000600057802 */ /* 0x000fe20000000f00 */
[----:B------:R-:W-:Y:S01]  /*14620*/  IMAD.MOV.U32 R3, RZ, RZ, 0x181f ;  /* 0x0000181fff037424 */ /* 0x000fe200078e00ff */
[----:B---3--:R-:W-:Y:S02]  /*14630*/  MOV R2, 0x14650 ;  /* 0x0001465000027802 */ /* 0x008fe40000000f00 */
[----:B-12-4-:R-:W-:Y:S05]  /*14640*/  CALL.REL.NOINC `($__internal_19_$__cuda_sm70_shflsync_idx_p) ;  /* 0x00001b3000007944 */ /* 0x016fea0003c00000 */
[----:B------:R-:W-:Y:S01]  /*14650*/  MOV R2, R5 ;  /* 0x0000000500027202 */ /* 0x000fe20000000f00 */
[----:B------:R-:W-:Y:S05]  /*14660*/  BRA `(.L_x_1315) ;  /* 0xfffee8a000007947 */ /* 0x000fea000383ffff */
.L_x_1224:
        /* <DEDUP_REMOVED lines=13> */
.L_x_1231:
[----:B---3--:R1:W5:Y:S01]  /*14740*/  LDL R0, [R1+0x14] ;  /* 0x0000140001007983 */ /* 0x0083620000100800 */
[----:B------:R-:W-:Y:S02]  /*14750*/  MOV R3, 0x2 ;  /* 0x0000000200037802 */ /* 0x000fe40000000f00 */
[----:B------:R-:W-:Y:S02]  /*14760*/  MOV R2, 0x14780 ;  /* 0x0001478000027802 */ /* 0x000fe40000000f00 */
[----:B-1---5:R-:W-:Y:S05]  /*14770*/  CALL.REL.NOINC `($__internal_18_$__cuda_sm70_shflsync_bfly_p) ;  /* 0x000019c000007944 */ /* 0x022fea0003c00000 */
[----:B------:R-:W-:Y:S05]  /*14780*/  BRA `(.L_x_1317) ;  /* 0xffffaea000007947 */ /* 0x000fea000383ffff */
.L_x_1232:
[----:B------:R-:W-:Y:S01]  /*14790*/  IMAD.MOV.U32 R0, RZ, RZ, R4 ;  /* 0x000000ffff007224 */ /* 0x000fe200078e0004 */
[----:B------:R-:W-:Y:S02]  /*147a0*/  MOV R3, 0x1 ;  /* 0x0000000100037802 */ /* 0x000fe40000000f00 */
[----:B------:R-:W-:Y:S02]  /*147b0*/  MOV R2, 0x147d0 ;  /* 0x000147d000027802 */ /* 0x000fe40000000f00 */
[----:B------:R-:W-:Y:S05]  /*147c0*/  CALL.REL.NOINC `($__internal_18_$__cuda_sm70_shflsync_bfly_p) ;  /* 0x0000197000007944 */ /* 0x000fea0003c00000 */
[----:B------:R-:W-:Y:S02]  /*147d0*/  FADD.FTZ R4, R4, R0 ;  /* 0x0000000004047221 */ /* 0x000fe40000010000 */
[----:B------:R1:W5:Y:S01]  /*147e0*/  LDL R0, [R1+0x18] ;  /* 0x0000180001007983 */ /* 0x0003620000100800 */
[----:B------:R-:W-:-:S02]  /*147f0*/  MOV R3, 0x2 ;  /* 0x0000000200037802 */ /* 0x000fc40000000f00 */
[----:B------:R-:W-:Y:S02]  /*14800*/  MOV R2, 0x14820 ;  /* 0x0001482000027802 */ /* 0x000fe40000000f00 */
[----:B-1---5:R-:W-:Y:S05]  /*14810*/  CALL.REL.NOINC `($__internal_18_$__cuda_sm70_shflsync_bfly_p) ;  /* 0x0000192000007944 */ /* 0x022fea0003c00000 */
[----:B------:R-:W2:Y:S01]  /*14820*/  LDL.LU R2, [R1+0x18] ;  /* 0x0000180001027983 */ /* 0x000ea20000300800 */
[----:B------:R-:W-:Y:S01]  /*14830*/  MOV R3, 0x1 ;  /* 0x0000000100037802 */ /* 0x000fe20000000f00 */
[----:B--2---:R-:W-:Y:S01]  /*14840*/  FADD.FTZ R5, R2, R0 ;  /* 0x0000000002057221 */ /* 0x004fe20000010000 */
[----:B------:R-:W-:-:S04]  /*14850*/  MOV R2, 0x14880 ;  /* 0x0001488000027802 */ /* 0x000fc80000000f00 */
[----:B------:R-:W-:Y:S02]  /*14860*/  MOV R0, R5 ;  /* 0x0000000500007202 */ /* 0x000fe40000000f00 */
[----:B------:R-:W-:Y:S05]  /*14870*/  CALL.REL.NOINC `($__internal_18_$__cuda_sm70_shflsync_bfly_p) ;  /* 0x000018c000007944 */ /* 0x000fea0003c00000 */
[----:B------:R-:W-:Y:S02]  /*14880*/  FADD.FTZ R5, R5, R0 ;  /* 0x0000000005057221 */ /* 0x000fe40000010000 */
[----:B------:R1:W5:Y:S01]  /*14890*/  LDL R0, [R1+0x1c] ;  /* 0x00001c0001007983 */ /* 0x0003620000100800 */
[----:B------:R-:W-:Y:S02]  /*148a0*/  MOV R3, 0x2 ;  /* 0x0000000200037802 */ /* 0x000fe40000000f00 */
        /* <DEDUP_REMOVED lines=19> */
[----:B------:R-:W-:Y:S01]  /*149e0*/  MOV R8, R0 ;  /* 0x0000000000087202 */ /* 0x000fe20000000f00 */
[----:B------:R-:W-:Y:S05]  /*149f0*/  BRA `(.L_x_1318) ;  /* 0xffffad6000007947 */ /* 0x000fea000383ffff */
.L_x_1239:
[----:B-1234-:R-:W-:Y:S01]  /*14a00*/  IMAD.MOV.U32 R9, RZ, RZ, R6 ;  /* 0x000000ffff097224 */ /* 0x01efe200078e0006 */
[----:B------:R-:W-:Y:S01]  /*14a10*/  MOV R5, RZ ;  /* 0x000000ff00057202 */ /* 0x000fe20000000f00 */
[----:B------:R-:W-:Y:S01]  /*14a20*/  IMAD.MOV.U32 R3, RZ, RZ, 0x181f ;  /* 0x0000181fff037424 */ /* 0x000fe200078e00ff */
[----:B------:R-:W-:Y:S02]  /*14a30*/  MOV R2, 0x14a50 ;  /* 0x00014a5000027802 */ /* 0x000fe40000000f00 */
[----:B------:R-:W-:Y:S05]  /*14a40*/  CALL.REL.NOINC `($__internal_19_$__cuda_sm70_shflsync_idx_p) ;  /* 0x0000173000007944 */ /* 0x000fea0003c00000 */
[----:B------:R-:W-:Y:S01]  /*14a50*/  MOV R8, R5 ;  /* 0x0000000500087202 */ /* 0x000fe20000000f00 */
[----:B------:R-:W-:Y:S05]  /*14a60*/  BRA `(.L_x_1319) ;  /* 0xffffc33000007947 */ /* 0x000fea000383ffff */
.L_x_1240:
[----:B------:R-:W-:Y:S01]  /*14a70*/  IMAD.MOV.U32 R9, RZ, RZ, R7 ;  /* 0x000000ffff097224 */ /* 0x000fe200078e0007 */
[----:B------:R-:W-:Y:S01]  /*14a80*/  MOV R5, RZ ;  /* 0x000000ff00057202 */ /* 0x000fe20000000f00 */
[----:B------:R-:W-:Y:S01]  /*14a90*/  IMAD.MOV.U32 R3, RZ, RZ, 0x181f ;  /* 0x0000181fff037424 */ /* 0x000fe200078e00ff */
[----:B------:R-:W-:Y:S02]  /*14aa0*/  MOV R2, 0x14ac0 ;  /* 0x00014ac000027802 */ /* 0x000fe40000000f00 */
[----:B-12---:R-:W-:Y:S05]  /*14ab0*/  CALL.REL.NOINC `($__internal_19_$__cuda_sm70_shflsync_idx_p) ;  /* 0x000016c000007944 */ /* 0x006fea0003c00000 */
[----:B------:R-:W-:Y:S01]  /*14ac0*/  MOV R2, R5 ;  /* 0x0000000500027202 */ /* 0x000fe20000000f00 */
[----:B------:R-:W-:Y:S05]  /*14ad0*/  BRA `(.L_x_1320) ;  /* 0xffffc2e000007947 */ /* 0x000fea000383ffff */
.L_x_1241:
[----:B------:R-:W-:Y:S01]  /*14ae0*/  IMAD.MOV.U32 R9, RZ, RZ, R6 ;  /* 0x000000ffff097224 */ /* 0x000fe200078e0006 */
[----:B------:R-:W-:Y:S01]  /*14af0*/  MOV R5, 0x1 ;  /* 0x0000000100057802 */ /* 0x000fe20000000f00 */
[----:B--2---:R-:W-:Y:S01]  /*14b00*/  IMAD.MOV.U32 R3, RZ, RZ, 0x181f ;  /* 0x0000181fff037424 */ /* 0x004fe200078e00ff */
[----:B------:R-:W-:-:S02]  /*14b10*/  MOV R2, 0x14b30 ;  /* 0x00014b3000027802 */ /* 0x000fc40000000f00 */
        /* <DEDUP_REMOVED lines=9> */
.L_x_1242:
[----:B------:R-:W-:Y:S01]  /*14bb0*/  IMAD.MOV.U32 R9, RZ, RZ, R6 ;  /* 0x000000ffff097224 */ /* 0x000fe200078e0006 */
[----:B------:R-:W-:Y:S01]  /*14bc0*/  MOV R5, 0x2 ;  /* 0x0000000200057802 */ /* 0x000fe20000000f00 */
[----:B-1----:R-:W-:Y:S01]  /*14bd0*/  IMAD.MOV.U32 R3, RZ, RZ, 0x181f ;  /* 0x0000181fff037424 */ /* 0x002fe200078e00ff */
[----:B------:R-:W-:Y:S02]  /*14be0*/  MOV R2, 0x14c00 ;  /* 0x00014c0000027802 */ /* 0x000fe40000000f00 */
[----:B---34-:R-:W-:Y:S05]  /*14bf0*/  CALL.REL.NOINC `($__internal_19_$__cuda_sm70_shflsync_idx_p) ;  /* 0x0000158000007944 */ /* 0x018fea0003c00000 */
[----:B------:R-:W-:Y:S01]  /*14c00*/  MOV R8, R5 ;  /* 0x0000000500087202 */ /* 0x000fe20000000f00 */
[----:B------:R-:W-:Y:S05]  /*14c10*/  BRA `(.L_x_1322) ;  /* 0xffffc2b000007947 */ /* 0x000fea000383ffff */
.L_x_1243:
[----:B------:R-:W-:Y:S01]  /*14c20*/  IMAD.MOV.U32 R9, RZ, RZ, R7 ;  /* 0x000000ffff097224 */ /* 0x000fe200078e0007 */
[----:B------:R-:W-:Y:S01]  /*14c30*/  MOV R5, 0x2 ;  /* 0x0000000200057802 */ /* 0x000fe20000000f00 */
[----:B-1----:R-:W-:Y:S01]  /*14c40*/  IMAD.MOV.U32 R3, RZ, RZ, 0x181f ;  /* 0x0000181fff037424 */ /* 0x002fe200078e00ff */
[----:B------:R-:W-:Y:S02]  /*14c50*/  MOV R2, 0x14c70 ;  /* 0x00014c7000027802 */ /* 0x000fe40000000f00 */
[----:B--234-:R-:W-:Y:S05]  /*14c60*/  CALL.REL.NOINC `($__internal_19_$__cuda_sm70_shflsync_idx_p) ;  /* 0x0000151000007944 */ /* 0x01cfea0003c00000 */
[----:B------:R-:W-:Y:S01]  /*14c70*/  MOV R2, R5 ;  /* 0x0000000500027202 */ /* 0x000fe20000000f00 */
[----:B------:R-:W-:Y:S05]  /*14c80*/  BRA `(.L_x_1323) ;  /* 0xffffc26000007947 */ /* 0x000fea000383ffff */
.L_x_1244:
[----:B------:R-:W-:Y:S01]  /*14c90*/  IMAD.MOV.U32 R9, RZ, RZ, R6 ;  /* 0x000000ffff097224 */ /* 0x000fe200078e0006 */
[----:B------:R-:W-:Y:S01]  /*14ca0*/  MOV R5, 0x3 ;  /* 0x0000000300057802 */ /* 0x000fe20000000f00 */
[----:B--2---:R-:W-:Y:S01]  /*14cb0*/  IMAD.MOV.U32 R3, RZ, RZ, 0x181f ;  /* 0x0000181fff037424 */ /* 0x004fe200078e00ff */
[----:B------:R-:W-:-:S02]  /*14cc0*/  MOV R2, 0x14ce0 ;  /* 0x00014ce000027802 */ /* 0x000fc40000000f00 */
[----:B-1-34-:R-:W-:Y:S05]  /*14cd0*/  CALL.REL.NOINC `($__internal_19_$__cuda_sm70_shflsync_idx_p) ;  /* 0x000014a000007944 */ /* 0x01afea0003c00000 */
        /* <DEDUP_REMOVED lines=8> */
.L_x_1245:
[----:B------:R-:W-:Y:S01]  /*14d60*/  IMAD.MOV.U32 R9, RZ, RZ, R6 ;  /* 0x000000ffff097224 */ /* 0x000fe200078e0006 */
[----:B------:R-:W-:Y:S01]  /*14d70*/  MOV R5, 0x4 ;  /* 0x0000000400057802 */ /* 0x000fe20000000f00 */
[----:B--2---:R-:W-:Y:S01]  /*14d80*/  IMAD.MOV.U32 R3, RZ, RZ, 0x181f ;  /* 0x0000181fff037424 */ /* 0x004fe200078e00ff */
[----:B------:R-:W-:Y:S02]  /*14d90*/  MOV R2, 0x14db0 ;  /* 0x00014db000027802 */ /* 0x000fe40000000f00 */
[----:B-1-34-:R-:W-:Y:S05]  /*14da0*/  CALL.REL.NOINC `($__internal_19_$__cuda_sm70_shflsync_idx_p) ;  /* 0x000013d000007944 */ /* 0x01afea0003c00000 */
[----:B------:R-:W-:Y:S01]  /*14db0*/  MOV R8, R5 ;  /* 0x0000000500087202 */ /* 0x000fe20000000f00 */
[----:B------:R-:W-:Y:S05]  /*14dc0*/  BRA `(.L_x_1325) ;  /* 0xffffc23000007947 */ /* 0x000fea000383ffff */
.L_x_1246:
[----:B------:R-:W-:Y:S01]  /*14dd0*/  IMAD.MOV.U32 R9, RZ, RZ, R7 ;  /* 0x000000ffff097224 */ /* 0x000fe200078e0007 */
[----:B------:R-:W-:Y:S01]  /*14de0*/  MOV R5, 0x4 ;  /* 0x0000000400057802 */ /* 0x000fe20000000f00 */
[----:B--2---:R-:W-:Y:S01]  /*14df0*/  IMAD.MOV.U32 R3, RZ, RZ, 0x181f ;  /* 0x0000181fff037424 */ /* 0x004fe200078e00ff */
[----:B------:R-:W-:Y:S02]  /*14e00*/  MOV R2, 0x14e20 ;  /* 0x00014e2000027802 */ /* 0x000fe40000000f00 */
[----:B-1-34-:R-:W-:Y:S05]  /*14e10*/  CALL.REL.NOINC `($__internal_19_$__cuda_sm70_shflsync_idx_p) ;  /* 0x0000136000007944 */ /* 0x01afea0003c00000 */
[----:B------:R-:W-:Y:S01]  /*14e20*/  MOV R2, R5 ;  /* 0x0000000500027202 */ /* 0x000fe20000000f00 */
[----:B------:R-:W-:Y:S05]  /*14e30*/  BRA `(.L_x_1326) ;  /* 0xffffc1e000007947 */ /* 0x000fea000383ffff */
.L_x_1247:
        /* <DEDUP_REMOVED lines=13> */
.L_x_1248:
[----:B------:R-:W-:Y:S01]  /*14f10*/  IMAD.MOV.U32 R9, RZ, RZ, R6 ;  /* 0x000000ffff097224 */ /* 0x000fe200078e0006 */
[----:B------:R-:W-:Y:S01]  /*14f20*/  MOV R5, 0x6 ;  /* 0x0000000600057802 */ /* 0x000fe20000000f00 */
[----:B--2---:R-:W-:Y:S01]  /*14f30*/  IMAD.MOV.U32 R3, RZ, RZ, 0x181f ;  /* 0x0000181fff037424 */ /* 0x004fe200078e00ff */
[----:B------:R-:W-:Y:S02]  /*14f40*/  MOV R2, 0x14f60 ;  /* 0x00014f6000027802 */ /* 0x000fe40000000f00 */
[----:B-1--4-:R-:W-:Y:S05]  /*14f50*/  CALL.REL.NOINC `($__internal_19_$__cuda_sm70_shflsync_idx_p) ;  /* 0x0000122000007944 */ /* 0x012fea0003c00000 */
[----:B------:R-:W-:Y:S01]  /*14f60*/  MOV R8, R5 ;  /* 0x0000000500087202 */ /* 0x000fe20000000f00 */
[----:B------:R-:W-:Y:S05]  /*14f70*/  BRA `(.L_x_1328) ;  /* 0xffffc1b000007947 */ /* 0x000fea000383ffff */
.L_x_1249:
[----:B------:R-:W-:Y:S01]  /*14f80*/  IMAD.MOV.U32 R9, RZ, RZ, R7 ;  /* 0x000000ffff097224 */ /* 0x000fe200078e0007 */
[----:B------:R-:W-:Y:S01]  /*14f90*/  MOV R5, 0x6 ;  /* 0x0000000600057802 */ /* 0x000fe20000000f00 */
[----:B--2---:R-:W-:Y:S01]  /*14fa0*/  IMAD.MOV.U32 R3, RZ, RZ, 0x181f ;  /* 0x0000181fff037424 */ /* 0x004fe200078e00ff */
[----:B------:R-:W-:Y:S02]  /*14fb0*/  MOV R2, 0x14fd0 ;  /* 0x00014fd000027802 */ /* 0x000fe40000000f00 */
[----:B-1-34-:R-:W-:Y:S05]  /*14fc0*/  CALL.REL.NOINC `($__internal_19_$__cuda_sm70_shflsync_idx_p) ;  /* 0x000011b000007944 */ /* 0x01afea0003c00000 */
[----:B------:R-:W-:Y:S01]  /*14fd0*/  MOV R2, R5 ;  /* 0x0000000500027202 */ /* 0x000fe20000000f00 */
[----:B------:R-:W-:Y:S05]  /*14fe0*/  BRA `(.L_x_1329) ;  /* 0xffffc16000007947 */ /* 0x000fea000383ffff */
.L_x_1250:
[----:B------:R-:W-:Y:S01]  /*14ff0*/  IMAD.MOV.U32 R9, RZ, RZ, R6 ;  /* 0x000000ffff097224 */ /* 0x000fe200078e0006 */
[----:B------:R-:W-:Y:S01]  /*15000*/  MOV R5, 0x7 ;  /* 0x0000000700057802 */ /* 0x000fe20000000f00 */
[----:B-1----:R-:W-:Y:S01]  /*15010*/  IMAD.MOV.U32 R3, RZ, RZ, 0x181f ;  /* 0x0000181fff037424 */ /* 0x002fe200078e00ff */
[----:B------:R-:W-:-:S02]  /*15020*/  MOV R2, 0x15040 ;  /* 0x0001504000027802 */ /* 0x000fc40000000f00 */
[----:B--2-4-:R-:W-:Y:S05]  /*15030*/  CALL.REL.NOINC `($__internal_19_$__cuda_sm70_shflsync_idx_p) ;  /* 0x0000114000007944 */ /* 0x014fea0003c00000 */
        /* <DEDUP_REMOVED lines=8> */
.L_x_1252:
[----:B------:R-:W-:Y:S01]  /*150c0*/  IMAD.MOV.U32 R9, RZ, RZ, R13 ;  /* 0x000000ffff097224 */ /* 0x000fe200078e000d */
[----:B------:R-:W-:Y:S01]  /*150d0*/  MOV R5, RZ ;  /* 0x000000ff00057202 */ /* 0x000fe20000000f00 */
[----:B------:R-:W-:Y:S01]  /*150e0*/  IMAD.MOV.U32 R3, RZ, RZ, 0x1c1f ;  /* 0x00001c1fff037424 */ /* 0x000fe200078e00ff */
[----:B------:R-:W-:Y:S02]  /*150f0*/  MOV R2, 0x15110 ;  /* 0x0001511000027802 */ /* 0x000fe40000000f00 */
[----:B------:R-:W-:Y:S05]  /*15100*/  CALL.REL.NOINC `($__internal_19_$__cuda_sm70_shflsync_idx_p) ;  /* 0x0000107000007944 */ /* 0x000fea0003c00000 */
[----:B------:R-:W-:Y:S01]  /*15110*/  MOV R12, R5 ;  /* 0x00000005000c7202 */ /* 0x000fe20000000f00 */
[----:B------:R-:W-:Y:S05]  /*15120*/  BRA `(.L_x_1331) ;  /* 0xffffc35000007947 */ /* 0x000fea000383ffff */
.L_x_1253:
[----:B------:R-:W-:Y:S01]  /*15130*/  IMAD.MOV.U32 R9, RZ, RZ, R21 ;  /* 0x000000ffff097224 */ /* 0x000fe200078e0015 */
[----:B------:R-:W-:Y:S01]  /*15140*/  MOV R5, RZ ;  /* 0x000000ff00057202 */ /* 0x000fe20000000f00 */
[----:B------:R-:W-:Y:S01]  /*15150*/  IMAD.MOV.U32 R3, RZ, RZ, 0x1c1f ;  /* 0x00001c1fff037424 */ /* 0x000fe200078e00ff */
[----:B------:R-:W-:Y:S02]  /*15160*/  MOV R2, 0x15180 ;  /* 0x0001518000027802 */ /* 0x000fe40000000f00 */
[----:B-12---:R-:W-:Y:S05]  /*15170*/  CALL.REL.NOINC `($__internal_19_$__cuda_sm70_shflsync_idx_p) ;  /* 0x0000100000007944 */ /* 0x006fea0003c00000 */
[----:B------:R-:W-:Y:S01]  /*15180*/  MOV R2, R5 ;  /* 0x0000000500027202 */ /* 0x000fe20000000f00 */
[----:B------:R-:W-:Y:S05]  /*15190*/  BRA `(.L_x_1332) ;  /* 0xffffc30000007947 */ /* 0x000fea000383ffff */
.L_x_1256:
[----:B------:R-:W-:Y:S01]  /*151a0*/  IMAD.MOV.U32 R9, RZ, RZ, R13 ;  /* 0x000000ffff097224 */ /* 0x000fe200078e000d */
[----:B------:R-:W-:Y:S01]  /*151b0*/  MOV R5, 0x1 ;  /* 0x0000000100057802 */ /* 0x000fe20000000f00 */
[----:B----4-:R-:W-:Y:S01]  /*151c0*/  IMAD.MOV.U32 R3, RZ, RZ, 0x1c1f ;  /* 0x00001c1fff037424 */ /* 0x010fe200078e00ff */
[----:B------:R-:W-:-:S02]  /*151d0*/  MOV R2, 0x151f0 ;  /* 0x000151f000027802 */ /* 0x000fc40000000f00 */
[----:B-123--:R-:W-:Y:S05]  /*151e0*/  CALL.REL.NOINC `($__internal_19_$__cuda_sm70_shflsync_idx_p) ;  /* 0x00000f9000007944 */ /* 0x00efea0003c00000 */
        /* <DEDUP_REMOVED lines=8> */
.L_x_1259:
[----:B------:R-:W-:Y:S01]  /*15270*/  IMAD.MOV.U32 R9, RZ, RZ, R13 ;  /* 0x000000ffff097224 */ /* 0x000fe200078e000d */
[----:B------:R-:W-:Y:S01]  /*15280*/  MOV R5, 0x2 ;  /* 0x0000000200057802 */ /* 0x000fe20000000f00 */
[----:B----4-:R-:W-:Y:S01]  /*15290*/  IMAD.MOV.U32 R3, RZ, RZ, 0x1c1f ;  /* 0x00001c1fff037424 */ /* 0x010fe200078e00ff */
[----:B------:R-:W-:Y:S02]  /*152a0*/  MOV R2, 0x152c0 ;  /* 0x000152c000027802 */ /* 0x000fe40000000f00 */
[----:B-123--:R-:W-:Y:S05]  /*152b0*/  CALL.REL.NOINC `($__internal_19_$__cuda_sm70_shflsync_idx_p) ;  /* 0x00000ec000007944 */ /* 0x00efea0003c00000 */
[----:B------:R-:W-:Y:S01]  /*152c0*/  MOV R12, R5 ;  /* 0x00000005000c7202 */ /* 0x000fe20000000f00 */
[----:B------:R-:W-:Y:S05]  /*152d0*/  BRA `(.L_x_1334) ;  /* 0xffffc78000007947 */ /* 0x000fea000383ffff */
.L_x_1260:
[----:B------:R-:W-:Y:S01]  /*152e0*/  IMAD.MOV.U32 R9, RZ, RZ, R21 ;  /* 0x000000ffff097224 */ /* 0x000fe200078e0015 */
[----:B------:R-:W-:Y:S01]  /*152f0*/  MOV R5, 0x2 ;  /* 0x0000000200057802 */ /* 0x000fe20000000f00 */
[----:B----4-:R-:W-:Y:S01]  /*15300*/  IMAD.MOV.U32 R3, RZ, RZ, 0x1c1f ;  /* 0x00001c1fff037424 */ /* 0x010fe200078e00ff */
[----:B------:R-:W-:Y:S02]  /*15310*/  MOV R2, 0x15330 ;  /* 0x0001533000027802 */ /* 0x000fe40000000f00 */
[----:B-123--:R-:W-:Y:S05]  /*15320*/  CALL.REL.NOINC `($__internal_19_$__cuda_sm70_shflsync_idx_p) ;  /* 0x00000e5000007944 */ /* 0x00efea0003c00000 */
[----:B------:R-:W-:Y:S01]  /*15330*/  MOV R2, R5 ;  /* 0x0000000500027202 */ /* 0x000fe20000000f00 */
[----:B------:R-:W-:Y:S05]  /*15340*/  BRA `(.L_x_1335) ;  /* 0xffffc73000007947 */ /* 0x000fea000383ffff */
.L_x_1263:
[----:B------:R-:W-:Y:S01]  /*15350*/  IMAD.MOV.U32 R9, RZ, RZ, R13 ;  /* 0x000000ffff097224 */ /* 0x000fe200078e000d */
[----:B------:R-:W-:Y:S01]  /*15360*/  MOV R5, 0x3 ;  /* 0x0000000300057802 */ /* 0x000fe20000000f00 */
[----:B--2---:R-:W-:Y:S01]  /*15370*/  IMAD.MOV.U32 R3, RZ, RZ, 0x1c1f ;  /* 0x00001c1fff037424 */ /* 0x004fe200078e00ff */
[----:B-1----:R-:W-:-:S02]  /*15380*/  MOV R2, 0x153a0 ;  /* 0x000153a000027802 */ /* 0x002fc40000000f00 */
[----:B---34-:R-:W-:Y:S05]  /*15390*/  CALL.REL.NOINC `($__internal_19_$__cuda_sm70_shflsync_idx_p) ;  /* 0x00000de000007944 */ /* 0x018fea0003c00000 */
        /* <DEDUP_REMOVED lines=8> */
.L_x_1267:
[----:B------:R-:W-:Y:S01]  /*15420*/  IMAD.MOV.U32 R9, RZ, RZ, R6 ;  /* 0x000000ffff097224 */ /* 0x000fe200078e0006 */
[----:B------:R-:W-:Y:S01]  /*15430*/  MOV R5, RZ ;  /* 0x000000ff00057202 */ /* 0x000fe20000000f00 */
[----:B------:R-:W-:Y:S01]  /*15440*/  IMAD.MOV.U32 R3, RZ, RZ, 0x181f ;  /* 0x0000181fff037424 */ /* 0x000fe200078e00ff */
[----:B------:R-:W-:Y:S02]  /*15450*/  MOV R2, 0x15470 ;  /* 0x0001547000027802 */ /* 0x000fe40000000f00 */
[----:B------:R-:W-:Y:S05]  /*15460*/  CALL.REL.NOINC `($__internal_19_$__cuda_sm70_shflsync_idx_p) ;  /* 0x00000d1000007944 */ /* 0x000fea0003c00000 */
[----:B------:R-:W-:Y:S01]  /*15470*/  MOV R8, R5 ;  /* 0x0000000500087202 */ /* 0x000fe20000000f00 */
[----:B------:R-:W-:Y:S05]  /*15480*/  BRA `(.L_x_1337) ;  /* 0xffffd27000007947 */ /* 0x000fea000383ffff */
.L_x_1268:
[----:B------:R-:W-:Y:S01]  /*15490*/  IMAD.MOV.U32 R9, RZ, RZ, R7 ;  /* 0x000000ffff097224 */ /* 0x000fe200078e0007 */
[----:B------:R-:W-:Y:S01]  /*154a0*/  MOV R5, RZ ;  /* 0x000000ff00057202 */ /* 0x000fe20000000f00 */
[----:B------:R-:W-:Y:S01]  /*154b0*/  IMAD.MOV.U32 R3, RZ, RZ, 0x181f ;  /* 0x0000181fff037424 */ /* 0x000fe200078e00ff */
[----:B------:R-:W-:Y:S02]  /*154c0*/  MOV R2, 0x154e0 ;  /* 0x000154e000027802 */ /* 0x000fe40000000f00 */
[----:B-12---:R-:W-:Y:S05]  /*154d0*/  CALL.REL.NOINC `($__internal_19_$__cuda_sm70_shflsync_idx_p) ;  /* 0x00000ca000007944 */ /* 0x006fea0003c00000 */
[----:B------:R-:W-:Y:S01]  /*154e0*/  MOV R2, R5 ;  /* 0x0000000500027202 */ /* 0x000fe20000000f00 */
[----:B------:R-:W-:Y:S05]  /*154f0*/  BRA `(.L_x_1338) ;  /* 0xffffd22000007947 */ /* 0x000fea000383ffff */
.L_x_1269:
        /* <DEDUP_REMOVED lines=13> */
.L_x_1270:
[----:B------:R-:W-:Y:S01]  /*155d0*/  IMAD.MOV.U32 R9, RZ, RZ, R6 ;  /* 0x000000ffff097224 */ /* 0x000fe200078e0006 */
[----:B------:R-:W-:Y:S01]  /*155e0*/  MOV R5, 0x2 ;  /* 0x0000000200057802 */ /* 0x000fe20000000f00 */
[----:B-1----:R-:W-:Y:S01]  /*155f0*/  IMAD.MOV.U32 R3, RZ, RZ, 0x181f ;  /* 0x0000181fff037424 */ /* 0x002fe200078e00ff */
[----:B------:R-:W-:Y:S02]  /*15600*/  MOV R2, 0x15620 ;  /* 0x0001562000027802 */ /* 0x000fe40000000f00 */
[----:B---34-:R-:W-:Y:S05]  /*15610*/  CALL.REL.NOINC `($__internal_19_$__cuda_sm70_shflsync_idx_p) ;  /* 0x00000b6000007944 */ /* 0x018fea0003c00000 */
[----:B------:R-:W-:Y:S01]  /*15620*/  MOV R8, R5 ;  /* 0x0000000500087202 */ /* 0x000fe20000000f00 */
[----:B------:R-:W-:Y:S05]  /*15630*/  BRA `(.L_x_1340) ;  /* 0xffffd1f000007947 */ /* 0x000fea000383ffff */
.L_x_1271:
[----:B------:R-:W-:Y:S01]  /*15640*/  IMAD.MOV.U32 R9, RZ, RZ, R7 ;  /* 0x000000ffff097224 */ /* 0x000fe200078e0007 */
[----:B------:R-:W-:Y:S01]  /*15650*/  MOV R5, 0x2 ;  /* 0x0000000200057802 */ /* 0x000fe20000000f00 */
[----:B-1----:R-:W-:Y:S01]  /*15660*/  IMAD.MOV.U32 R3, RZ, RZ, 0x181f ;  /* 0x0000181fff037424 */ /* 0x002fe200078e00ff */
[----:B------:R-:W-:Y:S02]  /*15670*/  MOV R2, 0x15690 ;  /* 0x0001569000027802 */ /* 0x000fe40000000f00 */
[----:B--234-:R-:W-:Y:S05]  /*15680*/  CALL.REL.NOINC `($__internal_19_$__cuda_sm70_shflsync_idx_p) ;  /* 0x00000af000007944 */ /* 0x01cfea0003c00000 */
[----:B------:R-:W-:Y:S01]  /*15690*/  MOV R2, R5 ;  /* 0x0000000500027202 */ /* 0x000fe20000000f00 */
[----:B------:R-:W-:Y:S05]  /*156a0*/  BRA `(.L_x_1341) ;  /* 0xffffd1a000007947 */ /* 0x000fea000383ffff */
.L_x_1272:
        /* <DEDUP_REMOVED lines=13> */
.L_x_1273:
[----:B------:R-:W-:Y:S01]  /*15780*/  IMAD.MOV.U32 R9, RZ, RZ, R6 ;  /* 0x000000ffff097224 */ /* 0x000fe200078e0006 */
[----:B------:R-:W-:Y:S01]  /*15790*/  MOV R5, 0x4 ;  /* 0x0000000400057802 */ /* 0x000fe20000000f00 */
[----:B--2---:R-:W-:Y:S01]  /*157a0*/  IMAD.MOV.U32 R3, RZ, RZ, 0x181f ;  /* 0x0000181fff037424 */ /* 0x004fe200078e00ff */
[----:B------:R-:W-:Y:S02]  /*157b0*/  MOV R2, 0x157d0 ;  /* 0x000157d000027802 */ /* 0x000fe40000000f00 */
[----:B-1-34-:R-:W-:Y:S05]  /*157c0*/  CALL.REL.NOINC `($__internal_19_$__cuda_sm70_shflsync_idx_p) ;  /* 0x000009b000007944 */ /* 0x01afea0003c00000 */
[----:B------:R-:W-:Y:S01]  /*157d0*/  MOV R8, R5 ;  /* 0x0000000500087202 */ /* 0x000fe20000000f00 */
[----:B------:R-:W-:Y:S05]  /*157e0*/  BRA `(.L_x_1343) ;  /* 0xffffd17000007947 */ /* 0x000fea000383ffff */
.L_x_1274:
[----:B------:R-:W-:Y:S01]  /*157f0*/  IMAD.MOV.U32 R9, RZ, RZ, R7 ;  /* 0x000000ffff097224 */ /* 0x000fe200078e0007 */
[----:B------:R-:W-:Y:S01]  /*15800*/  MOV R5, 0x4 ;  /* 0x0000000400057802 */ /* 0x000fe20000000f00 */
[----:B--2---:R-:W-:Y:S01]  /*15810*/  IMAD.MOV.U32 R3, RZ, RZ, 0x181f ;  /* 0x0000181fff037424 */ /* 0x004fe200078e00ff */
[----:B------:R-:W-:Y:S02]  /*15820*/  MOV R2, 0x15840 ;  /* 0x0001584000027802 */ /* 0x000fe40000000f00 */
[----:B-1-34-:R-:W-:Y:S05]  /*15830*/  CALL.REL.NOINC `($__internal_19_$__cuda_sm70_shflsync_idx_p) ;  /* 0x0000094000007944 */ /* 0x01afea0003c00000 */
[----:B------:R-:W-:Y:S01]  /*15840*/  MOV R2, R5 ;  /* 0x0000000500027202 */ /* 0x000fe20000000f00 */
[----:B------:R-:W-:Y:S05]  /*15850*/  BRA `(.L_x_1344) ;  /* 0xffffd12000007947 */ /* 0x000fea000383ffff */
.L_x_1275:
        /* <DEDUP_REMOVED lines=13> */
.L_x_1276:
[----:B------:R-:W-:Y:S01]  /*15930*/  IMAD.MOV.U32 R9, RZ, RZ, R6 ;  /* 0x000000ffff097224 */ /* 0x000fe200078e0006 */
[----:B------:R-:W-:Y:S01]  /*15940*/  MOV R5, 0x6 ;  /* 0x0000000600057802 */ /* 0x000fe20000000f00 */
[----:B--2---:R-:W-:Y:S01]  /*15950*/  IMAD.MOV.U32 R3, RZ, RZ, 0x181f ;  /* 0x0000181fff037424 */ /* 0x004fe200078e00ff */
[----:B------:R-:W-:Y:S02]  /*15960*/  MOV R2, 0x15980 ;  /* 0x0001598000027802 */ /* 0x000fe40000000f00 */
[----:B-1--4-:R-:W-:Y:S05]  /*15970*/  CALL.REL.NOINC `($__internal_19_$__cuda_sm70_shflsync_idx_p) ;  /* 0x0000080000007944 */ /* 0x012fea0003c00000 */
[----:B------:R-:W-:Y:S01]  /*15980*/  MOV R8, R5 ;  /* 0x0000000500087202 */ /* 0x000fe20000000f00 */
[----:B------:R-:W-:Y:S05]  /*15990*/  BRA `(.L_x_1346) ;  /* 0xffffd0f000007947 */ /* 0x000fea000383ffff */
.L_x_1277:
[----:B------:R-:W-:Y:S01]  /*159a0*/  IMAD.MOV.U32 R9, RZ, RZ, R7 ;  /* 0x000000ffff097224 */ /* 0x000fe200078e0007 */
[----:B------:R-:W-:Y:S01]  /*159b0*/  MOV R5, 0x6 ;  /* 0x0000000600057802 */ /* 0x000fe20000000f00 */
[----:B--2---:R-:W-:Y:S01]  /*159c0*/  IMAD.MOV.U32 R3, RZ, RZ, 0x181f ;  /* 0x0000181fff037424 */ /* 0x004fe200078e00ff */
[----:B------:R-:W-:Y:S02]  /*159d0*/  MOV R2, 0x159f0 ;  /* 0x000159f000027802 */ /* 0x000fe40000000f00 */
[----:B-1-34-:R-:W-:Y:S05]  /*159e0*/  CALL.REL.NOINC `($__internal_19_$__cuda_sm70_shflsync_idx_p) ;  /* 0x0000079000007944 */ /* 0x01afea0003c00000 */
[----:B------:R-:W-:Y:S01]  /*159f0*/  MOV R2, R5 ;  /* 0x0000000500027202 */ /* 0x000fe20000000f00 */
[----:B------:R-:W-:Y:S05]  /*15a00*/  BRA `(.L_x_1347) ;  /* 0xffffd0a000007947 */ /* 0x000fea000383ffff */
.L_x_1278:
        /* <DEDUP_REMOVED lines=13> */
.L_x_1280:
[----:B------:R-:W-:Y:S01]  /*15ae0*/  IMAD.MOV.U32 R9, RZ, RZ, R70 ;  /* 0x000000ffff097224 */ /* 0x000fe200078e0046 */
[----:B------:R-:W-:Y:S01]  /*15af0*/  MOV R5, RZ ;  /* 0x000000ff00057202 */ /* 0x000fe20000000f00 */
[----:B----4-:R-:W-:Y:S01]  /*15b00*/  IMAD.MOV.U32 R3, RZ, RZ, 0x1f ;  /* 0x0000001fff037424 */ /* 0x010fe200078e00ff */
[----:B------:R-:W-:Y:S02]  /*15b10*/  MOV R2, 0x15b30 ;  /* 0x00015b3000027802 */ /* 0x000fe40000000f00 */
[----:B------:R-:W-:Y:S05]  /*15b20*/  CALL.REL.NOINC `($__internal_19_$__cuda_sm70_shflsync_idx_p) ;  /* 0x0000065000007944 */ /* 0x000fea0003c00000 */
[----:B------:R-:W-:Y:S01]  /*15b30*/  MOV R10, R5 ;  /* 0x00000005000a7202 */ /* 0x000fe20000000f00 */
[----:B------:R-:W-:Y:S05]  /*15b40*/  BRA `(.L_x_1349) ;  /* 0xffffd15000007947 */ /* 0x000fea000383ffff */
.L_x_1281:
[----:B------:R-:W-:Y:S01]  /*15b50*/  IMAD.MOV.U32 R9, RZ, RZ, R70 ;  /* 0x000000ffff097224 */ /* 0x000fe200078e0046 */
[----:B------:R-:W-:Y:S01]  /*15b60*/  MOV R5, 0x1 ;  /* 0x0000000100057802 */ /* 0x000fe20000000f00 */
[----:B----4-:R-:W-:Y:S01]  /*15b70*/  IMAD.MOV.U32 R3, RZ, RZ, 0x1f ;  /* 0x0000001fff037424 */ /* 0x010fe200078e00ff */
[----:B------:R-:W-:Y:S02]  /*15b80*/  MOV R2, 0x15ba0 ;  /* 0x00015ba000027802 */ /* 0x000fe40000000f00 */
[----:B-12---:R-:W-:Y:S05]  /*15b90*/  CALL.REL.NOINC `($__internal_19_$__cuda_sm70_shflsync_idx_p) ;  /* 0x000005e000007944 */ /* 0x006fea0003c00000 */
[----:B------:R-:W-:Y:S01]  /*15ba0*/  MOV R8, R5 ;  /* 0x0000000500087202 */ /* 0x000fe20000000f00 */
[----:B------:R-:W-:Y:S05]  /*15bb0*/  BRA `(.L_x_1350) ;  /* 0xffffd10000007947 */ /* 0x000fea000383ffff */
.L_x_1282:
[----:B------:R-:W-:Y:S02]  /*15bc0*/  MOV R2, 0x1 ;  /* 0x0000000100027802 */ /* 0x000fe40000000f00 */
[----:B------:R-:W-:-:S02]  /*15bd0*/  MOV R3, 0x15bf0 ;  /* 0x00015bf000037802 */ /* 0x000fc40000000f00 */
[----:B-123--:R-:W-:Y:S05]  /*15be0*/  CALL.REL.NOINC `($__internal_20_$__cuda_sm70_shflsync_up_p) ;  /* 0x000005e000007944 */ /* 0x00efea0003c00000 */
[----:B------:R-:W-:Y:S05]  /*15bf0*/  BRA `(.L_x_1351) ;  /* 0xffffd1f000007947 */ /* 0x000fea000383ffff */
.L_x_1283:
[----:B------:R-:W-:Y:S02]  /*15c00*/  MOV R2, 0x2 ;  /* 0x0000000200027802 */ /* 0x000fe40000000f00 */
[----:B------:R-:W-:-:S02]  /*15c10*/  MOV R3, 0x15c30 ;  /* 0x00015c3000037802 */ /* 0x000fc40000000f00 */
[----:B-12---:R-:W-:Y:S05]  /*15c20*/  CALL.REL.NOINC `($__internal_20_$__cuda_sm70_shflsync_up_p) ;  /* 0x000005a000007944 */ /* 0x006fea0003c00000 */
        /* <DEDUP_REMOVED lines=24> */
.L_x_1287:
[----:B------:R-:W-:Y:S02]  /*15db0*/  MOV R2, 0x1 ;  /* 0x0000000100027802 */ /* 0x000fe40000000f00 */
[----:B------:R-:W-:Y:S02]  /*15dc0*/  MOV R3, 0x15de0 ;  /* 0x00015de000037802 */ /* 0x000fe40000000f00 */
[----:B------:R-:W-:Y:S05]  /*15dd0*/  CALL.REL.NOINC `($__internal_20_$__cuda_sm70_shflsync_up_p) ;  /* 0x000003f000007944 */ /* 0x000fea0003c00000 */
[----:B------:R-:W-:Y:S01]  /*15de0*/  MOV R2, R4 ;  /* 0x0000000400027202 */ /* 0x000fe20000000f00 */
[----:B------:R-:W-:Y:S05]  /*15df0*/  BRA `(.L_x_1353) ;  /* 0xffffd25000007947 */ /* 0x000fea000383ffff */
.L_x_1288:
        /* <DEDUP_REMOVED lines=27> */
.L_x_1290:
[----:B------:R-:W-:Y:S02]  /*15fb0*/  SEL R0, RZ, 0x1, P0 ;  /* 0x00000001ff007807 */ /* 0x000fe40000000000 */
[----:B------:R-:W-:Y:S02]  /*15fc0*/  MOV R2, 0x15fe0 ;  /* 0x00015fe000027802 */ /* 0x000fe40000000f00 */
[----:B---3--:R-:W-:Y:S05]  /*15fd0*/  CALL.REL.NOINC `($__internal_21_$__cuda_sm70_votesync_ballot) ;  /* 0x0000026000007944 */ /* 0x008fea0003c00000 */
[----:B------:R-:W-:Y:S01]  /*15fe0*/  MOV R8, R0 ;  /* 0x0000000000087202 */ /* 0x000fe20000000f00 */
[----:B------:R-:W-:Y:S05]  /*15ff0*/  BRA `(.L_x_1355) ;  /* 0xffffd1e000007947 */ /* 0x000fea000383ffff */
.L_x_1291:
[----:B------:R-:W-:Y:S01]  /*16000*/  IMAD.MOV.U32 R9, RZ, RZ, R6 ;  /* 0x000000ffff097224 */ /* 0x000fe200078e0006 */
[----:B------:R-:W-:Y:S01]  /*16010*/  MOV R5, R0 ;  /* 0x0000000000057202 */ /* 0x000fe20000000f00 */
[----:B------:R-:W-:Y:S01]  /*16020*/  IMAD.MOV.U32 R3, RZ, RZ, 0x1f ;  /* 0x0000001fff037424 */ /* 0x000fe200078e00ff */
[----:B-1----:R-:W-:Y:S02]  /*16030*/  MOV R2, 0x16050 ;  /* 0x0001605000027802 */ /* 0x002fe40000000f00 */
[----:B---3--:R-:W-:Y:S05]  /*16040*/  CALL.REL.NOINC `($__internal_19_$__cuda_sm70_shflsync_idx_p) ;  /* 0x0000013000007944 */ /* 0x008fea0003c00000 */
[----:B------:R-:W-:Y:S01]  /*16050*/  IMAD.MOV.U32 R11, RZ, RZ, R5 ;  /* 0x000000ffff0b7224 */ /* 0x000fe200078e0005 */
[----:B------:R-:W-:Y:S01]  /*16060*/  MOV R5, R0 ;  /* 0x0000000000057202 */ /* 0x000fe20000000f00 */
[----:B------:R-:W-:Y:S01]  /*16070*/  IMAD.MOV.U32 R9, RZ, RZ, R7 ;  /* 0x000000ffff097224 */ /* 0x000fe200078e0007 */
[----:B------:R-:W-:-:S02]  /*16080*/  MOV R3, 0x1f ;  /* 0x0000001f00037802 */ /* 0x000fc40000000f00 */
[----:B------:R-:W-:Y:S02]  /*16090*/  MOV R2, 0x160b0 ;  /* 0x000160b000027802 */ /* 0x000fe40000000f00 */
[----:B------:R-:W-:Y:S05]  /*160a0*/  CALL.REL.NOINC `($__internal_19_$__cuda_sm70_shflsync_idx_p) ;  /* 0x000000d000007944 */ /* 0x000fea0003c00000 */
[----:B------:R-:W-:Y:S01]  /*160b0*/  MOV R7, R5 ;  /* 0x0000000500077202 */ /* 0x000fe20000000f00 */
[----:B------:R-:W-:Y:S05]  /*160c0*/  BRA `(.L_x_1356) ;  /* 0xffffd18000007947 */ /* 0x000fea000383ffff */
.L_x_1294:
[----:B------:R-:W-:Y:S01]  /*160d0*/  IMAD.MOV.U32 R9, RZ, RZ, R4 ;  /* 0x000000ffff097224 */ /* 0x000fe200078e0004 */
[----:B------:R-:W-:Y:S01]  /*160e0*/  MOV R5, R0 ;  /* 0x0000000000057202 */ /* 0x000fe20000000f00 */
[----:B------:R-:W-:Y:S01]  /*160f0*/  IMAD.MOV.U32 R3, RZ, RZ, 0x1f ;  /* 0x0000001fff037424 */ /* 0x000fe200078e00ff */
[----:B-1----:R-:W-:Y:S02]  /*16100*/  MOV R2, 0x16120 ;  /* 0x0001612000027802 */ /* 0x002fe40000000f00 */
[----:B---34-:R-:W-:Y:S05]  /*16110*/  CALL.REL.NOINC `($__internal_19_$__cuda_sm70_shflsync_idx_p) ;  /* 0x0000006000007944 */ /* 0x018fea0003c00000 */
[----:B------:R-:W-:Y:S01]  /*16120*/  MOV R13, R5 ;  /* 0x00000005000d7202 */ /* 0x000fe20000000f00 */
[----:B------:R-:W-:Y:S05]  /*16130*/  BRA `(.L_x_1293) ;  /* 0xffffd17000007947 */ /* 0x000fea000383ffff */
        .weak           $__internal_18_$__cuda_sm70_shflsync_bfly_p
        .type           $__internal_18_$__cuda_sm70_shflsync_bfly_p,@function
        .size           $__internal_18_$__cuda_sm70_shflsync_bfly_p,($__internal_19_$__cuda_sm70_shflsync_idx_p - $__internal_18_$__cuda_sm70_shflsync_bfly_p)
$__internal_18_$__cuda_sm70_shflsync_bfly_p:
[----:B------:R-:W-:Y:S04]  /*16140*/  WARPSYNC R8 ;  /* 0x0000000800007348 */ /* 0x000fe80003800000 */
[----:B------:R1:W2:Y:S02]  /*16150*/  SHFL.BFLY PT, R0, R0, R3, R9 ;  /* 0x0c00000300007389 */ /* 0x0002a400000e0009 */
[----:B-1----:R-:W-:-:S04]  /*16160*/  MOV R3, 0x0 ;  /* 0x0000000000037802 */ /* 0x002fc80000000f00 */
[----:B--2---:R-:W-:Y:S05]  /*16170*/  RET.REL.NODEC R2 `(_ZN7cutlass13device_kernelIN5flash19enable_sm80_to_sm89INS1_16FlashAttnFwdSm80INS1_25CollectiveMainloopFwdSm80ILi4ELi1ELb0EN4cute5tupleIJNS5_1CILi128EEENS7_ILi80EEENS7_ILi64EEEEEELi64ENS_6half_tEfNS_4arch4Sm80ELb1ELb0ELb1ELb1ELb0ELb0ELb1ELb1EEENS1_21CollectiveEpilogueFwdINS6_IJS8_SA_S9_EEENS6_IJNS7_ILi1EEESI_SI_EEESC_SE_Li128ELb1ELb1ELb1ELb0EEENS1_36VarlenDynamicPersistentTileSchedulerILi128ELi80ELi128ELi128ELb1ELb1ELb0ELb1ELb1ELb1EEEEEEEEEvNT_6ParamsE) ;  /* 0xfffe9e8002007950 */ /* 0x004fea0003c3ffff */
        .weak           $__internal_19_$__cuda_sm70_shflsync_idx_p
        .type           $__internal_19_$__cuda_sm70_shflsync_idx_p,@function
        .size           $__internal_19_$__cuda_sm70_shflsync_idx_p,($__internal_20_$__cuda_sm70_shflsync_up_p - $__internal_19_$__cuda_sm70_shflsync_idx_p)
$__internal_19_$__cuda_sm70_shflsync_idx_p:
[----:B------:R-:W-:-:S04]  /*16180*/  MOV R16, 0xffffffff ;  /* 0xffffffff00107802 */ /* 0x000fc80000000f00 */
[----:B------:R-:W-:Y:S04]  /*16190*/  WARPSYNC R16 ;  /* 0x0000001000007348 */ /* 0x000fe80003800000 */
[----:B------:R1:W2:Y:S02]  /*161a0*/  SHFL.IDX PT, R5, R9, R5, R3 ;  /* 0x0000000509057389 */ /* 0x0002a400000e0003 */
[----:B-1----:R-:W-:-:S04]  /*161b0*/  MOV R3, 0x0 ;  /* 0x0000000000037802 */ /* 0x002fc80000000f00 */
[----:B--2---:R-:W-:Y:S05]  /*161c0*/  RET.REL.NODEC R2 `(_ZN7cutlass13device_kernelIN5flash19enable_sm80_to_sm89INS1_16FlashAttnFwdSm80INS1_25CollectiveMainloopFwdSm80ILi4ELi1ELb0EN4cute5tupleIJNS5_1CILi128EEENS7_ILi80EEENS7_ILi64EEEEEELi64ENS_6half_tEfNS_4arch4Sm80ELb1ELb0ELb1ELb1ELb0ELb0ELb1ELb1EEENS1_21CollectiveEpilogueFwdINS6_IJS8_SA_S9_EEENS6_IJNS7_ILi1EEESI_SI_EEESC_SE_Li128ELb1ELb1ELb1ELb0EEENS1_36VarlenDynamicPersistentTileSchedulerILi128ELi80ELi128ELi128ELb1ELb1ELb0ELb1ELb1ELb1EEEEEEEEEvNT_6ParamsE) ;  /* 0xfffe9e3002007950 */ /* 0x004fea0003c3ffff */
        .weak           $__internal_20_$__cuda_sm70_shflsync_up_p
        .type           $__internal_20_$__cuda_sm70_shflsync_up_p,@function
        .size           $__internal_20_$__cuda_sm70_shflsync_up_p,($__internal_21_$__cuda_sm70_votesync_ballot - $__internal_20_$__cuda_sm70_shflsync_up_p)
$__internal_20_$__cuda_sm70_shflsync_up_p:
[----:B------:R-:W-:Y:S02]  /*161d0*/  IMAD.MOV.U32 R4, RZ, RZ, RZ ;  /* 0x000000ffff047224 */ /* 0x000fe400078e00ff */
[----:B------:R-:W-:-:S04]  /*161e0*/  IMAD.MOV.U32 R9, RZ, RZ, -0x1 ;  /* 0xffffffffff097424 */ /* 0x000fc800078e00ff */
[----:B------:R-:W-:Y:S04]  /*161f0*/  WARPSYNC R9 ;  /* 0x0000000900007348 */ /* 0x000fe80003800000 */
[----:B------:R1:W2:Y:S02]  /*16200*/  SHFL.UP PT, R4, R0, R2, R4 ;  /* 0x0400000200047389 */ /* 0x0002a400000e0004 */
[----:B-1----:R-:W-:Y:S02]  /*16210*/  MOV R2, R3 ;  /* 0x0000000300027202 */ /* 0x002fe40000000f00 */
[----:B------:R-:W-:-:S04]  /*16220*/  MOV R3, 0x0 ;  /* 0x0000000000037802 */ /* 0x000fc80000000f00 */
[----:B--2---:R-:W-:Y:S05]  /*16230*/  RET.REL.NODEC R2 `(_ZN7cutlass13device_kernelIN5flash19enable_sm80_to_sm89INS1_16FlashAttnFwdSm80INS1_25CollectiveMainloopFwdSm80ILi4ELi1ELb0EN4cute5tupleIJNS5_1CILi128EEENS7_ILi80EEENS7_ILi64EEEEEELi64ENS_6half_tEfNS_4arch4Sm80ELb1ELb0ELb1ELb1ELb0ELb0ELb1ELb1EEENS1_21CollectiveEpilogueFwdINS6_IJS8_SA_S9_EEENS6_IJNS7_ILi1EEESI_SI_EEESC_SE_Li128ELb1ELb1ELb1ELb0EEENS1_36VarlenDynamicPersistentTileSchedulerILi128ELi80ELi128ELi128ELb1ELb1ELb0ELb1ELb1ELb1EEEEEEEEEvNT_6ParamsE) ;  /* 0xfffe9dc002007950 */ /* 0x004fea0003c3ffff */
        .weak           $__internal_21_$__cuda_sm70_votesync_ballot
        .type           $__internal_21_$__cuda_sm70_votesync_ballot,@function
        .size           $__internal_21_$__cuda_sm70_votesync_ballot,(.L_x_1639 - $__internal_21_$__cuda_sm70_votesync_ballot)
$__internal_21_$__cuda_sm70_votesync_ballot:
[----:B------:R-:W-:Y:S01]  /*16240*/  ISETP.NE.U32.AND P0, PT, R0, 0x1, PT ;  /* 0x000000010000780c */ /* 0x000fe20003f05070 */
[----:B------:R-:W-:-:S04]  /*16250*/  IMAD.MOV.U32 R3, RZ, RZ, -0x1 ;  /* 0xffffffffff037424 */ /* 0x000fc800078e00ff */
[----:B------:R-:W-:Y:S08]  /*16260*/  WARPSYNC R3 ;  /* 0x0000000300007348 */ /* 0x000ff00003800000 */
[----:B------:R-:W-:-:S04]  /*16270*/  VOTE.ANY R0, PT, !P0 ;  /* 0x0000000000007806 */ /* 0x000fc800040e0100 */
[----:B------:R-:W-:Y:S01]  /*16280*/  LOP3.LUT R0, R0, R3, RZ, 0xc0, !PT ;  /* 0x0000000300007212 */ /* 0x000fe200078ec0ff */
[----:B------:R-:W-:-:S04]  /*16290*/  IMAD.MOV.U32 R3, RZ, RZ, 0x0 ;  /* 0x00000000ff037424 */ /* 0x000fc800078e00ff */
[----:B------:R-:W-:Y:S05]  /*162a0*/  RET.REL.NODEC R2 `(_ZN7cutlass13device_kernelIN5flash19enable_sm80_to_sm89INS1_16FlashAttnFwdSm80INS1_25CollectiveMainloopFwdSm80ILi4ELi1ELb0EN4cute5tupleIJNS5_1CILi128EEENS7_ILi80EEENS7_ILi64EEEEEELi64ENS_6half_tEfNS_4arch4Sm80ELb1ELb0ELb1ELb1ELb0ELb0ELb1ELb1EEENS1_21CollectiveEpilogueFwdINS6_IJS8_SA_S9_EEENS6_IJNS7_ILi1EEESI_SI_EEESC_SE_Li128ELb1ELb1ELb1ELb0EEENS1_36VarlenDynamicPersistentTileSchedulerILi128ELi80ELi128ELi128ELb1ELb1ELb0ELb1ELb1ELb1EEEEEEEEEvNT_6ParamsE) ;  /* 0xfffe9d5002007950 */ /* 0x000fea0003c3ffff */
.L_x_1357:
        /* <DEDUP_REMOVED lines=13> */
.L_x_1639:


//--------------------- .text._ZN7cutlass13device_kernelIN5flash19enable_sm80_to_sm89INS1_16FlashAttnFwdSm80INS1_25CollectiveMainloopFwdSm80ILi4ELi1ELb0EN4cute5tupleIJNS5_1CILi128EEENS7_ILi80EEENS7_ILi64EEEEEELi64ENS_6half_tEfNS_4arch4Sm80ELb1ELb0ELb1ELb1ELb0ELb1ELb1ELb1EEENS1_21CollectiveEpilogueFwdINS6_IJS8_SA_S9_EEENS6_IJNS7_ILi1EEESI_SI_EEESC_SE_Li128ELb1ELb1ELb1ELb0EEENS1_36VarlenDynamicPersistentTileSchedulerILi128ELi80ELi128ELi128ELb1ELb1ELb0ELb1ELb1ELb1EEEEEEEEEvNT_6ParamsE --------------------------
	.section	.text._ZN7cutlass13device_kernelIN5flash19enable_sm80_to_sm89INS1_16FlashAttnFwdSm80INS1_25CollectiveMainloopFwdSm80ILi4ELi1ELb0EN4cute5tupleIJNS5_1CILi128EEENS7_ILi80EEENS7_ILi64EEEEEELi64ENS_6half_tEfNS_4arch4Sm80ELb1ELb0ELb1ELb1ELb0ELb1ELb1ELb1EEENS1_21CollectiveEpilogueFwdINS6_IJS8_SA_S9_EEENS6_IJNS7_ILi1EEESI_SI_EEESC_SE_Li128ELb1ELb1ELb1ELb0EEENS1_36VarlenDynamicPersistentTileSchedulerILi128ELi80ELi128ELi128ELb1ELb1ELb0ELb1ELb1ELb1EEEEEEEEEvNT_6ParamsE,"ax",@progbits
	.sectioninfo	@"SHI_REGISTERS=255"
	.align	128
.text._ZN7cutlass13device_kernelIN5flash19enable_sm80_to_sm89INS1_16FlashAttnFwdSm80INS1_25CollectiveMainloopFwdSm80ILi4ELi1ELb0EN4cute5tupleIJNS5_1CILi128EEENS7_ILi80EEENS7_ILi64EEEEEELi64ENS_6half_tEfNS_4arch4Sm80ELb1ELb0ELb1ELb1ELb0ELb1ELb1ELb1EEENS1_21CollectiveEpilogueFwdINS6_IJS8_SA_S9_EEENS6_IJNS7_ILi1EEESI_SI_EEESC_SE_Li128ELb1ELb1ELb1ELb0EEENS1_36VarlenDynamicPersistentTileSchedulerILi128ELi80ELi128ELi128ELb1ELb1ELb0ELb1ELb1ELb1EEEEEEEEEvNT_6ParamsE:
        .type           _ZN7cutlass13device_kernelIN5flash19enable_sm80_to_sm89INS1_16FlashAttnFwdSm80INS1_25CollectiveMainloopFwdSm80ILi4ELi1ELb0EN4cute5tupleIJNS5_1CILi128EEENS7_ILi80EEENS7_ILi64EEEEEELi64ENS_6half_tEfNS_4arch4Sm80ELb1ELb0ELb1ELb1ELb0ELb1ELb1ELb1EEENS1_21CollectiveEpilogueFwdINS6_IJS8_SA_S9_EEENS6_IJNS7_ILi1EEESI_SI_EEESC_SE_Li128ELb1ELb1ELb1ELb0EEENS1_36VarlenDynamicPersistentTileSchedulerILi128ELi80ELi128ELi128ELb1ELb1ELb0ELb1ELb1ELb1EEEEEEEEEvNT_6ParamsE,@function
        .size           _ZN7cutlass13device_kernelIN5flash19enable_sm80_to_sm89INS1_16FlashAttnFwdSm80INS1_25CollectiveMainloopFwdSm80ILi4ELi1ELb0EN4cute5tupleIJNS5_1CILi128EEENS7_ILi80EEENS7_ILi64EEEEEELi64ENS_6half_tEfNS_4arch4Sm80ELb1ELb0ELb1ELb1ELb0ELb1ELb1ELb1EEENS1_21CollectiveEpilogueFwdINS6_IJS8_SA_S9_EEENS6_IJNS7_ILi1EEESI_SI_EEESC_SE_Li128ELb1ELb1ELb1ELb0EEENS1_36VarlenDynamicPersistentTileSchedulerILi128ELi80ELi128ELi128ELb1ELb1ELb0ELb1ELb1ELb1EEEEEEEEEvNT_6ParamsE,(.L_x_1644 - _ZN7cutlass13device_kernelIN5flash19enable_sm80_to_sm89INS1_16FlashAttnFwdSm80INS1_25CollectiveMainloopFwdSm80ILi4ELi1ELb0EN4cute5tupleIJNS5_1CILi128EEENS7_ILi80EEENS7_ILi64EEEEEELi64ENS_6half_tEfNS_4arch4Sm80ELb1ELb0ELb1ELb1ELb0ELb1ELb1ELb1EEENS1_21CollectiveEpilogueFwdINS6_IJS8_SA_S9_EEENS6_IJNS7_ILi1EEESI_SI_EEESC_SE_Li128ELb1ELb1ELb1ELb0EEENS1_36VarlenDynamicPersistentTileSchedulerILi128ELi80ELi128ELi128ELb1ELb1ELb0ELb1ELb1ELb1EEEEEEEEEvNT_6ParamsE)
        .other          _ZN7cutlass13device_kernelIN5flash19enable_sm80_to_sm89INS1_16FlashAttnFwdSm80INS1_25CollectiveMainloopFwdSm80ILi4ELi1ELb0EN4cute5tupleIJNS5_1CILi128EEENS7_ILi80EEENS7_ILi64EEEEEELi64ENS_6half_tEfNS_4arch4Sm80ELb1ELb0ELb1ELb1ELb0ELb1ELb1ELb1EEENS1_21CollectiveEpilogueFwdINS6_IJS8_SA_S9_EEENS6_IJNS7_ILi1EEESI_SI_EEESC_SE_Li128ELb1ELb1ELb1ELb0EEENS1_36VarlenDynamicPersistentTileSchedulerILi128ELi80ELi128ELi128ELb1ELb1ELb0ELb1ELb1ELb1EEEEEEEEEvNT_6ParamsE,@"STO_CUDA_ENTRY STV_DEFAULT"
_ZN7cutlass13device_kernelIN5flash19enable_sm80_to_sm89INS1_16FlashAttnFwdSm80INS1_25CollectiveMainloopFwdSm80ILi4ELi1ELb0EN4cute5tupleIJNS5_1CILi128EEENS7_ILi80EEENS7_ILi64EEEEEELi64ENS_6half_tEfNS_4arch4Sm80ELb1ELb0ELb1ELb1ELb0ELb1ELb1ELb1EEENS1_21CollectiveEpilogueFwdINS6_IJS8_SA_S9_EEENS6_IJNS7_ILi1EEESI_SI_EEESC_SE_Li128ELb1ELb1ELb1ELb0EEENS1_36VarlenDynamicPersistentTileSchedulerILi128ELi80ELi128ELi128ELb1ELb1ELb0ELb1ELb1ELb1EEEEEEEEEvNT_6ParamsE:
        /* <DEDUP_REMOVED lines=54> */
.L_x_1363:
        /* <DEDUP_REMOVED lines=16> */
.L_x_1557:
        /* <DEDUP_REMOVED lines=16> */
.L_x_1558:
[----:B--2---:R-:W-:-:S05]  /*0560*/  IMAD R0, R0, c[0x0][0x538], RZ ;  /* 0x00014e0000007a24 */ /* 0x004fca00078e02ff */
[----:B------:R-:W-:-:S04]  /*0570*/  IADD3 R6, R0, R6, RZ ;  /* 0x0000000600067210 */ /* 0x000fc80007ffe0ff */
[----:B------:R-:W-:-:S13]  /*0580*/  ISETP.GT.AND P0, PT, R6, UR4, PT ;  /* 0x0000000406007c0c */ /* 0x000fda000bf04270 */
[----:B-1----:R-:W-:Y:S05]  /*0590*/  @!P0 BRA `(.L_x_1363) ;  /* 0xfffffdc000008947 */ /* 0x002fea000383ffff */
.L_x_1359:
[----:B------:R-:W-:-:S05]  /*05a0*/  IADD3 R12, -R0, R6, RZ ;  /* 0x00000006000c7210 */ /* 0x000fca0007ffe1ff */
[----:B------:R-:W-:-:S05]  /*05b0*/  IMAD R0, R4, c[0x0][0x538], R12 ;  /* 0x00014e0004007a24 */ /* 0x000fca00078e020c */
[----:B------:R-:W-:Y:S01]  /*05c0*/  ISETP.GT.AND P0, PT, R0, UR4, PT ;  /* 0x0000000400007c0c */ /* 0x000fe2000bf04270 */
[----:B------:R-:W-:-:S12]  /*05d0*/  BRA.DIV ~URZ, `(.L_x_1364) ;  /* 0x0001de327f007947 */ /* 0x000fd8000b800000 */
[----:B------:R-:W-:-:S04]  /*05e0*/  VOTE.ANY R6, PT, !P0 ;  /* 0x0000000000067806 */ /* 0x000fc800040e0100 */
.L_x_1559:
[----:B------:R-:W1:Y:S02]  /*05f0*/  POPC R0, R6 ;  /* 0x0000000600007309 */ /* 0x000e640000000000 */
[----:B-1----:R-:W-:-:S05]  /*0600*/  IADD3 R2, R0, R7, RZ ;  /* 0x0000000700027210 */ /* 0x002fca0007ffe0ff */
[----:B------:R1:W-:Y:S01]  /*0610*/  STL [R1+0x54], R2 ;  /* 0x0000540201007387 */ /* 0x0003e20000100800 */
[----:B------:R-:W-:Y:S05]  /*0620*/  BRA.DIV ~URZ, `(.L_x_1365) ;  /* 0x0001de327f007947 */ /* 0x000fea000b800000 */
[----:B------:R2:W3:Y:S01]  /*0630*/  SHFL.IDX PT, R13, R9, R0, 0x1f ;  /* 0x00001f00090d7589 */ /* 0x0004e200000e0000 */
[----:B------:R-:W-:-:S03]  /*0640*/  MOV R5, RZ ;  /* 0x000000ff00057202 */ /* 0x000fc60000000f00 */
[----:B------:R2:W4:Y:S04]  /*0650*/  SHFL.IDX PT, R9, R8, R0, 0x1f ;  /* 0x00001f0008097589 */ /* 0x00052800000e0000 */
.L_x_1560:
[----:B------:R-:W-:Y:S01]  /*0660*/  ISETP.NE.AND P0, PT, R6, RZ, PT ;  /* 0x000000ff0600720c */ /* 0x000fe20003f05270 */
[----:B------:R-:W-:-:S12]  /*0670*/  BSSY B0, `(.L_x_1366) ;  /* 0x0000005000007945 */ /* 0x000fd80003800000 */
[----:B------:R-:W-:Y:S05]  /*0680*/  @!P0 BRA `(.L_x_1367) ;  /* 0x0000003000008947 */ /* 0x000fea0003800000 */
[----:B------:R-:W-:Y:S01]  /*0690*/  IADD3 R10, R0, -0x1, RZ ;  /* 0xffffffff000a7810 */ /* 0x000fe20007ffe0ff */
[----:B------:R-:W-:Y:S05]  /*06a0*/  BRA.DIV ~URZ, `(.L_x_1368) ;  /* 0x0001de927f007947 */ /* 0x000fea000b800000 */
[----:B------:R1:W2:Y:S02]  /*06b0*/  SHFL.IDX PT, R5, R4, R10, 0x1f ;  /* 0x00001f0a04057589 */ /* 0x0002a400000e0000 */
.L_x_1367:
[----:B------:R-:W-:Y:S05]  /*06c0*/  BSYNC B0 ;  /* 0x0000000000007941 */ /* 0x000fea0003800000 */
.L_x_1366:
        /* <DEDUP_REMOVED lines=69> */
.L_x_1370:
        /* <DEDUP_REMOVED lines=70> */
.L_x_1371:
[----:B------:R-:W-:Y:S05]  /*0f80*/  BSYNC B0 ;  /* 0x0000000000007941 */ /* 0x000fea0003800000 */
.L_x_1369:
[----:B------:R-:W-:-:S04]  /*0f90*/  LOP3.LUT R0, RZ, R0, RZ, 0x33, !PT ;  /* 0x00000000ff007212 */ /* 0x000fc800078e33ff */
[----:B------:R-:W-:-:S05]  /*0fa0*/  IADD3 R0, R0, R13, RZ ;  /* 0x0000000d00007210 */ /* 0x000fca0007ffe0ff */
[----:B------:R2:W-:Y:S01]  /*0fb0*/  STL [R1+0x4c], R0 ;  /* 0x00004c0001007387 */ /* 0x0005e20000100800 */
[----:B------:R-:W-:Y:S05]  /*0fc0*/  BRA `(.L_x_1372) ;  /* 0x0000006000007947 */ /* 0x000fea0003800000 */
.L_x_1360:
[----:B------:R-:W-:Y:S01]  /*0fd0*/  MOV R0, UR4 ;  /* 0x0000000400007c02 */ /* 0x000fe20008000f00 */
[----:B------:R-:W-:Y:S04]  /*0fe0*/  STL [R1+0x4c], RZ ;  /* 0x00004cff01007387 */ /* 0x000fe80000100800 */
[----:B------:R-:W-:Y:S04]  /*0ff0*/  STL [R1+0x50], RZ ;  /* 0x000050ff01007387 */ /* 0x000fe80000100800 */
[----:B------:R1:W-:Y:S02]  /*1000*/  STL [R1+0x48], R0 ;  /* 0x0000480001007387 */ /* 0x0003e40000100800 */
[----:B-1----:R-:W-:-:S05]  /*1010*/  MOV R0, c[0x0][0x53c] ;  /* 0x00014f0000007a02 */ /* 0x002fca0000000f00 */
[----:B------:R1:W-:Y:S02]  /*1020*/  STL [R1+0x54], R0 ;  /* 0x0000540001007387 */ /* 0x0003e40000100800 */
.L_x_1372:
        /* <DEDUP_REMOVED lines=8> */
.L_x_1358:
        /* <DEDUP_REMOVED lines=8> */
[----:B---3--:R-:W-:Y:S02]  /*1130*/  LOP3.LUT R4, R14, 0xfffffff8, RZ, 0xc0, !PT ;  /* 0xfffffff80e047812 */ /* 0x008fe400078ec0ff */
[----:B------:R-:W-:Y:S01]  /*1140*/  LEA.HI R7, R15, R16, RZ, 0x4 ;  /* 0x000000100f077211 */ /* 0x000fe200078f20ff */
[----:B------:R-:W-:Y:S01]  /*1150*/  IMAD.SHL.U32 R3, R3, 0x40, RZ ;  /* 0x0000004003037824 */ /* 0x000fe200078e00ff */
[----:B------:R-:W-:Y:S01]  /*1160*/  LOP3.LUT R2, R0, 0xfffffffc, RZ, 0xc0, !PT ;  /* 0xfffffffc00027812 */ /* 0x000fe200078ec0ff */
[----:B------:R-:W-:Y:S01]  /*1170*/  IMAD.IADD R0, R16, 0x1, -R4 ;  /* 0x0000000110007824 */ /* 0x000fe200078e0a04 */
[----:B------:R-:W-:-:S02]  /*1180*/  SHF.R.S32.HI R8, RZ, 0x4, R7 ;  /* 0x00000004ff087819 */ /* 0x000fc40000011407 */
[----:B------:R-:W-:Y:S01]  /*1190*/  LOP3.LUT R3, R3, 0x1c0, RZ, 0xc0, !PT ;  /* 0x000001c003037812 */ /* 0x000fe200078ec0ff */
[----:B------:R-:W-:Y:S01]  /*11a0*/  IMAD.IADD R2, R16, 0x1, -R2 ;  /* 0x0000000110027824 */ /* 0x000fe200078e0a02 */
[----:B------:R-:W-:Y:S01]  /*11b0*/  LEA.HI R5, R7, R8, RZ, 0x1 ;  /* 0x0000000807057211 */ /* 0x000fe200078f08ff */
[----:B------:R-:W-:Y:S01]  /*11c0*/  IMAD.SHL.U32 R6, R0, 0x8, RZ ;  /* 0x0000000800067824 */ /* 0x000fe200078e00ff */
[----:B------:R-:W-:Y:S02]  /*11d0*/  SHF.R.U32.HI R4, RZ, 0x3, R3 ;  /* 0x00000003ff047819 */ /* 0x000fe40000011603 */
[----:B------:R-:W-:Y:S02]  /*11e0*/  LEA.HI R11, R2, R2, RZ, 0x1 ;  /* 0x00000002020b7211 */ /* 0x000fe400078f08ff */
[----:B------:R-:W-:Y:S02]  /*11f0*/  LOP3.LUT R5, R5, 0xfffffffe, RZ, 0xc0, !PT ;  /* 0xfffffffe05057812 */ /* 0x000fe400078ec0ff */
[----:B------:R-:W-:-:S02]  /*1200*/  LOP3.LUT R6, R3, 0x38, R6, 0xf8, !PT ;  /* 0x0000003803067812 */ /* 0x000fc400078ef806 */
[----:B------:R-:W-:Y:S01]  /*1210*/  LOP3.LUT R3, R11, 0x1ffffffe, RZ, 0xc0, !PT ;  /* 0x1ffffffe0b037812 */ /* 0x000fe200078ec0ff */
[----:B------:R-:W-:Y:S01]  /*1220*/  IMAD.IADD R12, R8, 0x1, -R5 ;  /* 0x00000001080c7824 */ /* 0x000fe200078e0a05 */
[----:B------:R-:W-:Y:S02]  /*1230*/  LEA.HI R5, R15, R16, RZ, 0x5 ;  /* 0x000000100f057211 */ /* 0x000fe400078f28ff */
[----:B------:R-:W-:Y:S01]  /*1240*/  LOP3.LUT R218, R6, R4, RZ, 0x3c, !PT ;  /* 0x0000000406da7212 */ /* 0x000fe200078e3cff */
[----:B------:R-:W-:Y:S01]  /*1250*/  IMAD.IADD R13, R2, 0x1, -R3 ;  /* 0x00000001020d7824 */ /* 0x000fe200078e0a03 */
[----:B------:R-:W-:Y:S02]  /*1260*/  LOP3.LUT R3, R7, 0xfffffff0, RZ, 0xc0, !PT ;  /* 0xfffffff007037812 */ /* 0x000fe400078ec0ff */
[----:B------:R-:W-:Y:S02]  /*1270*/  LOP3.LUT R2, R5, 0xffffffe0, RZ, 0xc0, !PT ;  /* 0xffffffe005027812 */ /* 0x000fe400078ec0ff */
[----:B------:R-:W-:Y:S01]  /*1280*/  SHF.R.S32.HI R9, RZ, 0x5, R5 ;  /* 0x00000005ff097819 */ /* 0x000fe20000011405 */
[C---:B------:R-:W-:Y:S01]  /*1290*/  IMAD.IADD R4, R16.reuse, 0x1, -R3 ;  /* 0x0000000110047824 */ /* 0x040fe200078e0a03 */
[----:B------:R-:W-:Y:S01]  /*12a0*/  SHF.R.S32.HI R6, RZ, 0x1f, R5 ;  /* 0x0000001fff067819 */ /* 0x000fe20000011405 */
[----:B------:R-:W-:Y:S01]  /*12b0*/  IMAD.IADD R5, R16, 0x1, -R2 ;  /* 0x0000000110057824 */ /* 0x000fe200078e0a02 */
[----:B------:R-:W-:-:S02]  /*12c0*/  LOP3.LUT P1, RZ, R0, 0x2, RZ, 0xc0, !PT ;  /* 0x0000000200ff7812 */ /* 0x000fc4000782c0ff */
[C---:B------:R-:W-:Y:S01]  /*12d0*/  LOP3.LUT P0, RZ, R0.reuse, 0x4, RZ, 0xc0, !PT ;  /* 0x0000000400ff7812 */ /* 0x040fe2000780c0ff */
[----:B------:R-:W-:Y:S01]  /*12e0*/  IMAD.SHL.U32 R0, R0, 0x40, RZ ;  /* 0x0000004000007824 */ /* 0x000fe200078e00ff */
[----:B------:R-:W-:Y:S02]  /*12f0*/  SHF.R.S32.HI R10, RZ, 0x1f, R4 ;  /* 0x0000001fff0a7819 */ /* 0x000fe40000011404 */
[----:B------:R-:W-:Y:S02]  /*1300*/  LEA.HI R3, R6, R9, RZ, 0x2 ;  /* 0x0000000906037211 */ /* 0x000fe400078f10ff */
[----:B------:R-:W-:Y:S02]  /*1310*/  SHF.R.S32.HI R6, RZ, 0x1f, R5 ;  /* 0x0000001fff067819 */ /* 0x000fe40000011405 */
[----:B------:R-:W-:Y:S02]  /*1320*/  LEA.HI R10, R10, R4, RZ, 0x3 ;  /* 0x000000040a0a7211 */ /* 0x000fe400078f18ff */
[----:B------:R-:W-:-:S02]  /*1330*/  LOP3.LUT R2, R0, 0x1c0, RZ, 0xc0, !PT ;  /* 0x000001c000027812 */ /* 0x000fc400078ec0ff */
[----:B------:R-:W-:Y:S02]  /*1340*/  LOP3.LUT R3, R3, 0xffffffc, RZ, 0xc0, !PT ;  /* 0x0ffffffc03037812 */ /* 0x000fe400078ec0ff */
[----:B------:R-:W-:Y:S02]  /*1350*/  LEA.HI R0, R6, R5, RZ, 0x2 ;  /* 0x0000000506007211 */ /* 0x000fe400078f10ff */
[----:B------:R-:W-:Y:S01]  /*1360*/  LOP3.LUT R7, R10, 0xfffffff8, RZ, 0xc0, !PT ;  /* 0xfffffff80a077812 */ /* 0x000fe200078ec0ff */
[----:B------:R-:W-:Y:S01]  /*1370*/  IMAD.IADD R3, R9, 0x1, -R3 ;  /* 0x0000000109037824 */ /* 0x000fe200078e0a03 */
[----:B------:R-:W-:Y:S02]  /*1380*/  LOP3.LUT R8, R2, 0x8, R14, 0xf8, !PT ;  /* 0x0000000802087812 */ /* 0x000fe400078ef80e */
[----:B------:R-:W-:Y:S01]  /*1390*/  SHF.R.U32.HI R6, RZ, 0x3, R2 ;  /* 0x00000003ff067819 */ /* 0x000fe20000011602 */
[----:B------:R-:W-:Y:S01]  /*13a0*/  IMAD.IADD R4, R4, 0x1, -R7 ;  /* 0x0000000104047824 */ /* 0x000fe200078e0a07 */
[----:B------:R-:W-:-:S02]  /*13b0*/  SHF.R.S32.HI R2, RZ, 0x2, R0 ;  /* 0x00000002ff027819 */ /* 0x000fc40000011400 */
[----:B------:R-:W-:Y:S02]  /*13c0*/  LOP3.LUT R0, R0, 0x7ffffffc, RZ, 0xc0, !PT ;  /* 0x7ffffffc00007812 */ /* 0x000fe400078ec0ff */
[----:B------:R-:W-:Y:S01]  /*13d0*/  LOP3.LUT R7, R8, R6, RZ, 0x3c, !PT ;  /* 0x0000000608077212 */ /* 0x000fe200078e3cff */
[----:B------:R-:W-:Y:S01]  /*13e0*/  IMAD R8, R3, 0x10, R2 ;  /* 0x0000001003087824 */ /* 0x000fe200078e0202 */
[----:B------:R-:W-:Y:S01]  /*13f0*/  LEA.HI R3, R15, R16, RZ, 0x6 ;  /* 0x000000100f037211 */ /* 0x000fe200078f30ff */
[----:B------:R-:W-:Y:S01]  /*1400*/  IMAD.SHL.U32 R2, R11, 0x20, RZ ;  /* 0x000000200b027824 */ /* 0x000fe200078e00ff */
[C---:B------:R-:W-:Y:S01]  /*1410*/  LOP3.LUT P3, RZ, R4.reuse, 0x2, RZ, 0xc0, !PT ;  /* 0x0000000204ff7812 */ /* 0x040fe2000786c0ff */
[----:B------:R-:W-:Y:S01]  /*1420*/  IMAD.IADD R11, R5, 0x1, -R0 ;  /* 0x00000001050b7824 */ /* 0x000fe200078e0a00 */
[C---:B------:R-:W-:Y:S01]  /*1430*/  LOP3.LUT P2, RZ, R4.reuse, 0x4, RZ, 0xc0, !PT ;  /* 0x0000000404ff7812 */ /* 0x040fe2000784c0ff */
[----:B------:R-:W-:Y:S01]  /*1440*/  IMAD.SHL.U32 R0, R4, 0x40, RZ ;  /* 0x0000004004007824 */ /* 0x000fe200078e00ff */
[----:B------:R-:W-:Y:S01]  /*1450*/  LOP3.LUT R2, R2, 0xffffffc0, RZ, 0xc0, !PT ;  /* 0xffffffc002027812 */ /* 0x000fe200078ec0ff */
[----:B------:R-:W-:-:S02]  /*1460*/  IMAD.SHL.U32 R5, R3, 0x8, RZ ;  /* 0x0000000803057824 */ /* 0x000fc400078e00ff */
[----:B------:R-:W-:Y:S01]  /*1470*/  IMAD.SHL.U32 R3, R12, 0x8, RZ ;  /* 0x000000080c037824 */ /* 0x000fe200078e00ff */
[----:B------:R-:W-:Y:S01]  /*1480*/  LOP3.LUT R0, R0, 0x1c0, RZ, 0xc0, !PT ;  /* 0x000001c000007812 */ /* 0x000fe200078ec0ff */
[----:B------:R-:W-:Y:S01]  /*1490*/  IMAD R6, R13, 0x8, R2 ;  /* 0x000000080d067824 */ /* 0x000fe200078e0202 */
[----:B------:R-:W-:Y:S01]  /*14a0*/  LOP3.LUT R218, R218, 0x7ffffe00, R5, 0xf8, !PT ;  /* 0x7ffffe00dada7812 */ /* 0x000fe200078ef805 */
[----:B------:R-:W-:Y:S01]  /*14b0*/  IMAD.SHL.U32 R5, R10, 0x40, RZ ;  /* 0x000000400a057824 */ /* 0x000fe200078e00ff */
[----:B------:R-:W-:Y:S01]  /*14c0*/  LOP3.LUT R3, R0, 0x8, R3, 0xf8, !PT ;  /* 0x0000000800037812 */ /* 0x000fe200078ef803 */
[----:B------:R-:W-:Y:S01]  /*14d0*/  IMAD.SHL.U32 R4, R9, 0x400, RZ ;  /* 0x0000040009047824 */ /* 0x000fe200078e00ff */
[----:B------:R-:W-:Y:S01]  /*14e0*/  SHF.R.U32.HI R2, RZ, 0x3, R0 ;  /* 0x00000003ff027819 */ /* 0x000fe20000011600 */
[----:B------:R-:W-:Y:S02]  /*14f0*/  IMAD R0, R12, 0x200, R7 ;  /* 0x000002000c007824 */ /* 0x000fe400078e0207 */
[----:B------:R-:W-:Y:S01]  /*1500*/  IMAD.SHL.U32 R218, R218, 0x2, RZ ;  /* 0x00000002dada7824 */ /* 0x000fe200078e00ff */
[----:B------:R-:W-:-:S02]  /*1510*/  LOP3.LUT R2, R3, R2, RZ, 0x3c, !PT ;  /* 0x0000000203027212 */ /* 0x000fc400078e3cff */
[----:B------:R-:W-:Y:S01]  /*1520*/  LOP3.LUT R3, R5, 0xfffffe00, RZ, 0xc0, !PT ;  /* 0xfffffe0005037812 */ /* 0x000fe200078ec0ff */
[----:B------:R-:W-:Y:S01]  /*1530*/  IMAD.IADD R5, R8, 0x1, R6 ;  /* 0x0000000108057824 */ /* 0x000fe200078e0206 */
[----:B------:R-:W-:Y:S01]  /*1540*/  LEA R200, R0, 0x2900, 0x1 ;  /* 0x0000290000c87811 */ /* 0x000fe200078e08ff */
[----:B------:R-:W-:Y:S01]  /*1550*/  IMAD.MOV.U32 R6, RZ, RZ, 0x40 ;  /* 0x00000040ff067424 */ /* 0x000fe200078e00ff */
[----:B------:R-:W-:Y:S02]  /*1560*/  IADD3 R4, R2, R3, R4 ;  /* 0x0000000302047210 */ /* 0x000fe40007ffe004 */
[----:B------:R1:W-:Y:S01]  /*1570*/  STL [R1+0x60], R5 ;  /* 0x0000600501007387 */ /* 0x0003e20000100800 */
[----:B------:R-:W-:Y:S02]  /*1580*/  IADD3 R211, R200, 0x20, RZ ;  /* 0x00000020c8d37810 */ /* 0x000fe40007ffe0ff */
[----:B------:R-:W-:Y:S02]  /*1590*/  LEA R207, R4, 0x5100, 0x1 ;  /* 0x0000510004cf7811 */ /* 0x000fe400078e08ff */
[----:B------:R-:W-:-:S02]  /*15a0*/  SEL R0, R6, 0xffffffc0, !P0 ;  /* 0xffffffc006007807 */ /* 0x000fc40004000000 */
[----:B------:R-:W-:-:S03]  /*15b0*/  @P1 IADD3 R211, R200, -0x20, RZ ;  /* 0xffffffe0c8d31810 */ /* 0x000fc60007ffe0ff */
[----:B------:R-:W-:Y:S01]  /*15c0*/  IMAD.IADD R206, R200, 0x1, R0 ;  /* 0x00000001c8ce7824 */ /* 0x000fe200078e0200 */
[C---:B------:R-:W-:Y:S01]  /*15d0*/  IADD3 R215, R211.reuse, 0x800, RZ ;  /* 0x00000800d3d77810 */ /* 0x040fe20007ffe0ff */
[----:B------:R-:W-:Y:S01]  /*15e0*/  IMAD.IADD R203, R0, 0x1, R211 ;  /* 0x0000000100cb7824 */ /* 0x000fe200078e02d3 */
[C---:B------:R-:W-:Y:S02]  /*15f0*/  IADD3 R214, R211.reuse, 0x1000, RZ ;  /* 0x00001000d3d67810 */ /* 0x040fe40007ffe0ff */
[C---:B------:R-:W-:Y:S02]  /*1600*/  IADD3 R213, R211.reuse, 0x1800, RZ ;  /* 0x00001800d3d57810 */ /* 0x040fe40007ffe0ff */
[----:B------:R-:W-:Y:S02]  /*1610*/  IADD3 R212, R211, 0x2000, RZ ;  /* 0x00002000d3d47810 */ /* 0x000fe40007ffe0ff */
[----:B-1----:R-:W-:Y:S01]  /*1620*/  LOP3.LUT R5, R2, R3, RZ, 0xfc, !PT ;  /* 0x0000000302057212 */ /* 0x002fe200078efcff */
[----:B------:R-:W-:-:S02]  /*1630*/  IMAD.SHL.U32 R3, R11, 0x2, RZ ;  /* 0x000000020b037824 */ /* 0x000fc400078e00ff */
[----:B------:R-:W-:Y:S01]  /*1640*/  IMAD.MOV.U32 R2, RZ, RZ, 0x20 ;  /* 0x00000020ff027424 */ /* 0x000fe200078e00ff */
[----:B------:R-:W-:Y:S02]  /*1650*/  LEA R201, R5, 0x100, 0x1 ;  /* 0x0000010005c97811 */ /* 0x000fe400078e08ff */
[----:B------:R1:W-:Y:S02]  /*1660*/  STL [R1+0x40], R3 ;  /* 0x0000400301007387 */ /* 0x0003e40000100800 */
[----:B------:R-:W-:-:S05]  /*1670*/  SEL R2, R2, 0xffffffe0, !P3 ;  /* 0xffffffe002027807 */ /* 0x000fca0005800000 */
[----:B------:R-:W-:Y:S02]  /*1680*/  IMAD.IADD R210, R207, 0x1, R2 ;  /* 0x00000001cfd27824 */ /* 0x000fe400078e0202 */
[----:B------:R-:W-:Y:S01]  /*1690*/  IMAD.IADD R205, R2, 0x1, R201 ;  /* 0x0000000102cd7824 */ /* 0x000fe200078e02c9 */
[----:B-1----:R-:W-:-:S05]  /*16a0*/  SEL R3, R6, 0xffffffc0, !P2 ;  /* 0xffffffc006037807 */ /* 0x002fca0005000000 */
[----:B------:R-:W-:Y:S02]  /*16b0*/  IMAD.IADD R208, R207, 0x1, R3 ;  /* 0x00000001cfd07824 */ /* 0x000fe400078e0203 */
[----:B------:R-:W-:Y:S02]  /*16c0*/  IMAD.IADD R202, R3, 0x1, R201 ;  /* 0x0000000103ca7824 */ /* 0x000fe400078e02c9 */
[C---:B------:R-:W-:Y:S02]  /*16d0*/  IMAD.IADD R209, R2.reuse, 0x1, R208 ;  /* 0x0000000102d17824 */ /* 0x040fe400078e02d0 */
[----:B------:R-:W-:Y:S02]  /*16e0*/  IMAD.IADD R204, R2, 0x1, R202 ;  /* 0x0000000102cc7824 */ /* 0x000fe400078e02ca */
.L_x_1556:
[----:B------:R-:W2:Y:S01]  /*16f0*/  LDL R0, [R1+0x54] ;  /* 0x0000540001007983 */ /* 0x000ea20000100800 */
[----:B------:R-:W-:Y:S01]  /*1700*/  IMAD.MOV.U32 R175, RZ, RZ, 0x4 ;  /* 0x00000004ffaf7424 */ /* 0x000fe200078e00ff */
[----:B------:R-:W-:Y:S02]  /*1710*/  ISETP.NE.U32.AND P4, PT, RZ, c[0x0][0x360], PT ;  /* 0x0000d800ff007a0c */ /* 0x000fe40003f85070 */
[----:B------:R-:W3:Y:S02]  /*1720*/  LDL R9, [R1+0x50] ;  /* 0x0000500001097983 */ /* 0x000ee40000100800 */
[----:B------:R-:W-:Y:S01]  /*1730*/  ISETP.NE.AND.EX P4, PT, RZ, c[0x0][0x364], PT, P4 ;  /* 0x0000d900ff007a0c */ /* 0x000fe20003f85340 */
[----:B--2---:R-:W-:-:S05]  /*1740*/  IMAD.WIDE R2, R0, R175, c[0x0][0x588] ;  /* 0x0001620000027625 */ /* 0x004fca00078e02af */
[----:B------:R-:W2:Y:S01]  /*1750*/  LDG.E R37, [R2.64] ;  /* 0x0000000802257981 */ /* 0x000ea2000c1e1900 */
[----:B------:R-:W-:Y:S01]  /*1760*/  ISETP.NE.U32.AND P0, PT, RZ, c[0x0][0x370], PT ;  /* 0x0000dc00ff007a0c */ /* 0x000fe20003f05070 */
[----:B------:R-:W-:Y:S01]  /*1770*/  IMAD.MOV.U32 R162, RZ, RZ, RZ ;  /* 0x000000ffffa27224 */ /* 0x000fe200078e00ff */
[----:B------:R-:W-:Y:S02]  /*1780*/  ISETP.NE.U32.AND P3, PT, RZ, c[0x0][0x348], PT ;  /* 0x0000d200ff007a0c */ /* 0x000fe40003f65070 */
[----:B------:R-:W-:Y:S02]  /*1790*/  ISETP.NE.AND.EX P2, PT, RZ, c[0x0][0x374], PT, P0 ;  /* 0x0000dd00ff007a0c */ /* 0x000fe40003f45300 */
[----:B------:R-:W-:Y:S02]  /*17a0*/  ISETP.NE.U32.AND P5, PT, RZ, c[0x0][0x358], PT ;  /* 0x0000d600ff007a0c */ /* 0x000fe40003fa5070 */
[----:B------:R-:W-:Y:S02]  /*17b0*/  ISETP.NE.AND.EX P3, PT, RZ, c[0x0][0x34c], PT, P3 ;  /* 0x0000d300ff007a0c */ /* 0x000fe40003f65330 */
[----:B------:R-:W-:Y:S01]  /*17c0*/  ISETP.NE.AND.EX P5, PT, RZ, c[0x0][0x35c], PT, P5 ;  /* 0x0000d700ff007a0c */ /* 0x000fe20003fa5350 */
[----:B------:R-:W-:Y:S01]  /*17d0*/  CS2R R160, SRZ ;  /* 0x0000000000a07805 */ /* 0x000fe2000001ff00 */
[----:B------:R-:W-:Y:S01]  /*17e0*/  IMAD.MOV.U32 R13, RZ, RZ, RZ ;  /* 0x000000ffff0d7224 */ /* 0x000fe200078e00ff */
[----:B--2---:R-:W-:Y:S01]  /*17f0*/  SHF.R.S32.HI R139, RZ, 0x1f, R37 ;  /* 0x0000001fff8b7819 */ /* 0x004fe20000011425 */
[----:B------:R1:W-:Y:S01]  /*1800*/  STL [R1+0x58], R37 ;  /* 0x0000582501007387 */ /* 0x0003e20000100800 */
[----:B------:R-:W-:-:S02]  /*1810*/  @P4 LEA R2, P0, R37, c[0x0][0x360], 0x2 ;  /* 0x0000d80025024a11 */ /* 0x000fc400078010ff */
[C---:B------:R-:W-:Y:S02]  /*1820*/  @P2 LEA R4, P1, R37.reuse, c[0x0][0x370], 0x2 ;  /* 0x0000dc0025042a11 */ /* 0x040fe400078210ff */
[C-C-:B------:R-:W-:Y:S02]  /*1830*/  @P4 LEA.HI.X R3, R37.reuse, c[0x0][0x364], R139.reuse, 0x2, P0 ;  /* 0x0000d90025034a11 */ /* 0x140fe400000f148b */
[----:B------:R-:W-:-:S03]  /*1840*/  @P2 LEA.HI.X R5, R37, c[0x0][0x374], R139, 0x2, P1 ;  /* 0x0000dd0025052a11 */ /* 0x000fc600008f148b */
[----:B------:R2:W4:Y:S01]  /*1850*/  @P4 LDG.E R0, [R2.64] ;  /* 0x0000000802004981 */ /* 0x000522000c1e1900 */
[----:B------:R-:W-:-:S03]  /*1860*/  ISETP.NE.U32.AND P0, PT, RZ, c[0x0][0x350], PT ;  /* 0x0000d400ff007a0c */ /* 0x000fc60003f05070 */
[----:B------:R1:W5:Y:S01]  /*1870*/  @P2 LDG.E R162, [R4.64] ;  /* 0x0000000804a22981 */ /* 0x000362000c1e1900 */
[----:B------:R-:W-:Y:S02]  /*1880*/  ISETP.NE.AND.EX P6, PT, RZ, c[0x0][0x354], PT, P0 ;  /* 0x0000d500ff007a0c */ /* 0x000fe40003fc5300 */
[----:B------:R-:W-:-:S04]  /*1890*/  LEA R6, P2, R37, c[0x0][0x348], 0x2 ;  /* 0x0000d20025067a11 */ /* 0x000fc800078410ff */
[----:B------:R-:W-:-:S05]  /*18a0*/  LEA.HI.X R7, R37, c[0x0][0x34c], R139, 0x2, P2 ;  /* 0x0000d30025077a11 */ /* 0x000fca00010f148b */
[----:B------:R3:W5:Y:S01]  /*18b0*/  @P3 LDG.E R160, [R6.64] ;  /* 0x0000000806a03981 */ /* 0x000762000c1e1900 */
[C---:B--2---:R-:W-:Y:S02]  /*18c0*/  LEA R2, P0, R37.reuse, c[0x0][0x358], 0x2 ;  /* 0x0000d60025027a11 */ /* 0x044fe400078010ff */
[C---:B-1----:R-:W-:Y:S02]  /*18d0*/  LEA R4, P1, R37.reuse, c[0x0][0x350], 0x2 ;  /* 0x0000d40025047a11 */ /* 0x042fe400078210ff */
[C-C-:B------:R-:W-:Y:S02]  /*18e0*/  LEA.HI.X R3, R37.reuse, c[0x0][0x35c], R139.reuse, 0x2, P0 ;  /* 0x0000d70025037a11 */ /* 0x140fe400000f148b */
[----:B------:R-:W-:-:S03]  /*18f0*/  LEA.HI.X R5, R37, c[0x0][0x354], R139, 0x2, P1 ;  /* 0x0000d50025057a11 */ /* 0x000fc600008f148b */
[----:B------:R1:W5:Y:S04]  /*1900*/  @P5 LDG.E R13, [R2.64] ;  /* 0x00000008020d5981 */ /* 0x000368000c1e1900 */
[----:B------:R1:W5:Y:S01]  /*1910*/  @P6 LDG.E R161, [R4.64] ;  /* 0x0000000804a16981 */ /* 0x000362000c1e1900 */
[----:B---3--:R-:W-:-:S05]  /*1920*/  LOP3.LUT R35, R9, 0xffff, RZ, 0xc0, !PT ;  /* 0x0000ffff09237812 */ /* 0x008fca00078ec0ff */
[----:B------:R1:W-:Y:S01]  /*1930*/  STL [R1+0x5c], R35 ;  /* 0x00005c2301007387 */ /* 0x0003e20000100800 */
[----:B------:R-:W-:Y:S01]  /*1940*/  YIELD ;  /* 0x0000000000007946 */ /* 0x000fe20003800000 */
[----:B------:R-:W-:Y:S02]  /*1950*/  P2R R14, PR, RZ, 0x40 ;  /* 0x00000040ff0e7803 */ /* 0x000fe40000000000 */
[----:B----4-:R1:W-:Y:S01]  /*1960*/  @P4 STL [R1+0x8], R0 ;  /* 0x0000080001004387 */ /* 0x0103e20000100800 */
        /* <DEDUP_REMOVED lines=8> */
.L_x_1373:
[----:B------:R-:W-:-:S04]  /*19f0*/  ISETP.NE.U32.AND P0, PT, RZ, c[0x0][0x368], PT ;  /* 0x0000da00ff007a0c */ /* 0x000fc80003f05070 */
[----:B------:R-:W-:-:S13]  /*1a00*/  ISETP.NE.AND.EX P0, PT, RZ, c[0x0][0x36c], PT, P0 ;  /* 0x0000db00ff007a0c */ /* 0x000fda0003f05300 */
[----:B------:R-:W-:Y:S05]  /*1a10*/  @!P0 BRA `(.L_x_1374) ;  /* 0x0000004000008947 */ /* 0x000fea0003800000 */
[----:B-1----:R-:W-:-:S04]  /*1a20*/  LEA R4, P0, R37, c[0x0][0x368], 0x2 ;  /* 0x0000da0025047a11 */ /* 0x002fc800078010ff */
[----:B------:R-:W-:-:S05]  /*1a30*/  LEA.HI.X R5, R37, c[0x0][0x36c], R139, 0x2, P0 ;  /* 0x0000db0025057a11 */ /* 0x000fca00000f148b */
[----:B------:R1:W5:Y:S01]  /*1a40*/  LDG.E R12, [R4.64] ;  /* 0x00000008040c7981 */ /* 0x000362000c1e1900 */
[----:B------:R-:W-:Y:S05]  /*1a50*/  BRA `(.L_x_1375) ;  /* 0x0000005000007947 */ /* 0x000fea0003800000 */
.L_x_1374:
[----:B------:R-:W-:Y:S01]  /*1a60*/  MOV R12, c[0x0][0x1d0] ;  /* 0x00007400000c7a02 */ /* 0x000fe20000000f00 */
[----:B------:R-:W-:Y:S05]  /*1a70*/  @!P6 BRA `(.L_x_1375) ;  /* 0x000000300000e947 */ /* 0x000fea0003800000 */
[----:B------:R-:W2:Y:S04]  /*1a80*/  LDG.E R6, [R4.64] ;  /* 0x0000000804067981 */ /* 0x000ea8000c1e1900 */
[----:B-1----:R-:W2:Y:S02]  /*1a90*/  LDG.E R0, [R4.64+0x4] ;  /* 0x0000040804007981 */ /* 0x002ea4000c1e1900 */
[----:B--2---:R-:W-:Y:S02]  /*1aa0*/  IADD3 R12, -R6, R0, RZ ;  /* 0x00000000060c7210 */ /* 0x004fe40007ffe1ff */
.L_x_1375:
[----:B-1----:R-:W2:Y:S04]  /*1ab0*/  LDL R4, [R1+0x8] ;  /* 0x0000080001047983 */ /* 0x002ea80000100800 */
[----:B------:R-:W3:Y:S04]  /*1ac0*/  LDL.LU R0, [R1+0x4c] ;  /* 0x00004c0001007983 */ /* 0x000ee80000300800 */
[----:B------:R1:W4:Y:S01]  /*1ad0*/  @P5 LDG.E R5, [R2.64] ;  /* 0x0000000802055981 */ /* 0x000322000c1e1900 */
[----:B------:R-:W-:-:S04]  /*1ae0*/  ISETP.NE.U32.AND P0, PT, RZ, c[0x0][0x378], PT ;  /* 0x0000de00ff007a0c */ /* 0x000fc80003f05070 */
[----:B------:R-:W-:Y:S01]  /*1af0*/  ISETP.NE.AND.EX P1, PT, RZ, c[0x0][0x37c], PT, P0 ;  /* 0x0000df00ff007a0c */ /* 0x000fe20003f25300 */
[----:B--2---:R-:W-:Y:S02]  /*1b00*/  IMAD.MOV.U32 R7, RZ, RZ, R4 ;  /* 0x000000ffff077224 */ /* 0x004fe400078e0004 */
[----:B------:R1:W4:Y:S01]  /*1b10*/  @P5 LDG.E R4, [R2.64+0x4] ;  /* 0x0000040802045981 */ /* 0x000322000c1e1900 */
[----:B-----5:R-:W-:Y:S02]  /*1b20*/  IMAD.MOV.U32 R138, RZ, RZ, R12 ;  /* 0x000000ffff8a7224 */ /* 0x020fe400078e000c */
[----:B------:R-:W-:Y:S02]  /*1b30*/  IMAD.MOV.U32 R6, RZ, RZ, c[0x0][0x2c4] ;  /* 0x0000b100ff067624 */ /* 0x000fe400078e00ff */
[----:B------:R-:W-:-:S05]  /*1b40*/  IMAD.IADD R8, R12, 0x1, -R162 ;  /* 0x000000010c087824 */ /* 0x000fca00078e0aa2 */
[----:B-1----:R-:W-:-:S04]  /*1b50*/  @P1 LEA R2, P0, R37, c[0x0][0x378], 0x2 ;  /* 0x0000de0025021a11 */ /* 0x002fc800078010ff */
[----:B------:R-:W-:Y:S02]  /*1b60*/  @P1 LEA.HI.X R3, R37, c[0x0][0x37c], R139, 0x2, P0 ;  /* 0x0000df0025031a11 */ /* 0x000fe400000f148b */
[----:B------:R-:W-:-:S03]  /*1b70*/  ISETP.NE.AND P0, PT, R6, 0x1, PT ;  /* 0x000000010600780c */ /* 0x000fc60003f05270 */
[----:B------:R3:W5:Y:S02]  /*1b80*/  @P1 LDG.E R138, [R2.64] ;  /* 0x00000008028a1981 */ /* 0x000764000c1e1900 */
[----:B---3--:R-:W-:Y:S02]  /*1b90*/  IMAD.SHL.U32 R2, R0, 0x80, RZ ;  /* 0x0000008000027824 */ /* 0x008fe400078e00ff */
[----:B------:R-:W-:-:S03]  /*1ba0*/  IMAD.MOV.U32 R0, RZ, RZ, c[0x0][0x228] ;  /* 0x00008a00ff007624 */ /* 0x000fc600078e00ff */
[----:B------:R1:W-:Y:S02]  /*1bb0*/  STL [R1+0x44], R2 ;  /* 0x0000440201007387 */ /* 0x0003e40000100800 */
[----:B-1----:R-:W-:-:S05]  /*1bc0*/  IADD3 R2, R2, 0x7f, RZ ;  /* 0x0000007f02027810 */ /* 0x002fca0007ffe0ff */
[----:B------:R-:W-:-:S05]  /*1bd0*/  @P0 IMAD.HI.U32 R3, R2, c[0x0][0x2c8], RZ ;  /* 0x0000b20002030a27 */ /* 0x000fca00078e00ff */
[----:B------:R-:W-:Y:S01]  /*1be0*/  @P0 SHF.R.U32.HI R2, RZ, c[0x0][0x2cc], R3 ;  /* 0x0000b300ff020a19 */ /* 0x000fe20000011603 */
[----:B------:R-:W-:Y:S01]  /*1bf0*/  BSSY B0, `(.L_x_1376) ;  /* 0x0000037000007945 */ /* 0x000fe20003800000 */
[----:B----4-:R-:W-:-:S04]  /*1c00*/  @P5 IMAD.IADD R0, R4, 0x1, -R5 ;  /* 0x0000000104005824 */ /* 0x010fc800078e0a05 */
[----:B------:R-:W-:-:S05]  /*1c10*/  IMAD.IADD R6, R8, 0x1, R0 ;  /* 0x0000000108067824 */ /* 0x000fca00078e0200 */
[C---:B------:R-:W-:Y:S02]  /*1c20*/  IADD3 R173, R6.reuse, 0x50, -R7 ;  /* 0x0000005006ad7810 */ /* 0x040fe40007ffe807 */
[----:B------:R-:W-:Y:S02]  /*1c30*/  IADD3 R4, R6, 0x4f, RZ ;  /* 0x0000004f06047810 */ /* 0x000fe40007ffe0ff */
[----:B------:R-:W-:Y:S01]  /*1c40*/  LOP3.LUT R5, R9, 0xff000000, RZ, 0xc0, !PT ;  /* 0xff00000009057812 */ /* 0x000fe200078ec0ff */
[----:B------:R-:W-:Y:S01]  /*1c50*/  IMAD.IADD R3, R173, 0x1, R2 ;  /* 0x00000001ad037824 */ /* 0x000fe200078e0202 */
[----:B------:R1:W-:Y:S01]  /*1c60*/  STL [R1+0xc], R6 ;  /* 0x00000c0601007387 */ /* 0x0003e20000100800 */
[----:B------:R-:W-:Y:S01]  /*1c70*/  IMAD.HI R2, R4, 0x66666667, RZ ;  /* 0x6666666704027827 */ /* 0x000fe200078e02ff */
[----:B------:R-:W-:-:S04]  /*1c80*/  SHF.R.U32.HI R7, RZ, 0x8, R5 ;  /* 0x00000008ff077819 */ /* 0x000fc80000011605 */
[----:B------:R-:W-:-:S04]  /*1c90*/  SHF.R.U32.HI R4, RZ, 0x1f, R2 ;  /* 0x0000001fff047819 */ /* 0x000fc80000011602 */
[----:B------:R-:W-:Y:S01]  /*1ca0*/  LEA.HI.SX32 R172, R2, R4, 0x1b ;  /* 0x0000000402ac7211 */ /* 0x000fe200078fdaff */
[----:B-1----:R-:W-:Y:S01]  /*1cb0*/  IMAD.HI R6, R3, 0x66666667, RZ ;  /* 0x6666666703067827 */ /* 0x002fe200078e02ff */
[----:B------:R-:W-:-:S04]  /*1cc0*/  LOP3.LUT R3, R9, 0xff0000, RZ, 0xc0, !PT ;  /* 0x00ff000009037812 */ /* 0x000fc800078ec0ff */
[----:B------:R-:W-:Y:S02]  /*1cd0*/  LEA.HI R3, R3, R7, RZ, 0x10 ;  /* 0x0000000703037211 */ /* 0x000fe400078f80ff */
[----:B------:R-:W-:Y:S02]  /*1ce0*/  SHF.R.U32.HI R5, RZ, 0x1f, R6 ;  /* 0x0000001fff057819 */ /* 0x000fe40000011606 */
[----:B------:R-:W-:Y:S02]  /*1cf0*/  SHF.R.U32.HI R9, RZ, 0x10, R3 ;  /* 0x00000010ff097819 */ /* 0x000fe40000011603 */
[----:B------:R-:W-:Y:S02]  /*1d00*/  LOP3.LUT R15, R3, 0xff, RZ, 0xc0, !PT ;  /* 0x000000ff030f7812 */ /* 0x000fe400078ec0ff */
[----:B------:R-:W-:Y:S01]  /*1d10*/  LEA.HI.SX32 R2, R6, R5, 0x1b ;  /* 0x0000000506027211 */ /* 0x000fe200078fdaff */
[----:B------:R1:W-:Y:S03]  /*1d20*/  STL [R1+0x4c], R9 ;  /* 0x00004c0901007387 */ /* 0x0003e60000100800 */
[----:B------:R-:W-:Y:S01]  /*1d30*/  IMNMX R6, R172, R2, PT ;  /* 0x00000002ac067217 */ /* 0x000fe20003800200 */
[----:B------:R1:W-:Y:S03]  /*1d40*/  STL [R1+0x50], R15 ;  /* 0x0000500f01007387 */ /* 0x0003e60000100800 */
[----:B------:R-:W-:-:S02]  /*1d50*/  ISETP.GE.AND P0, PT, R6, 0x1, PT ;  /* 0x000000010600780c */ /* 0x000fc40003f06270 */
[----:B------:R-:W-:Y:S01]  /*1d60*/  ISETP.NE.AND P1, PT, R9, RZ, PT ;  /* 0x000000ff0900720c */ /* 0x000fe20003f25270 */
[----:B------:R-:W-:-:S03]  /*1d70*/  IMAD.MOV.U32 R2, RZ, RZ, RZ ;  /* 0x000000ffff027224 */ /* 0x000fc600078e00ff */
[----:B------:R-:W-:-:S07]  /*1d80*/  SEL R135, R9, c[0x0][0x338], P1 ;  /* 0x0000ce0009877a07 */ /* 0x000fce0000800000 */
[----:B------:R-:W-:Y:S05]  /*1d90*/  @!P0 BRA `(.L_x_1377) ;  /* 0x000001c000008947 */ /* 0x000fea0003800000 */
[----:B------:R-:W-:Y:S02]  /*1da0*/  IABS R3, R135 ;  /* 0x0000008700037213 */ /* 0x000fe40000000000 */
[----:B------:R-:W-:Y:S02]  /*1db0*/  IADD3 R7, R135, -0x1, R6 ;  /* 0xffffffff87077810 */ /* 0x000fe40007ffe006 */
[----:B------:R-:W2:Y:S02]  /*1dc0*/  I2F.RP R2, R3 ;  /* 0x0000000300027306 */ /* 0x000ea40000209400 */
[----:B------:R-:W-:-:S06]  /*1dd0*/  IABS R11, R7 ;  /* 0x00000007000b7213 */ /* 0x000fcc0000000000 */
[----:B--2---:R-:W2:Y:S02]  /*1de0*/  MUFU.RCP R2, R2 ;  /* 0x0000000200027308 */ /* 0x004ea40000001000 */
[----:B--2---:R-:W-:-:S06]  /*1df0*/  IADD3 R2, R2, 0xffffffe, RZ ;  /* 0x0ffffffe02027810 */ /* 0x004fcc0007ffe0ff */
[----:B------:R-:W2:Y:S02]  /*1e00*/  F2I.FTZ.U32.TRUNC.NTZ R5, R2 ;  /* 0x0000000200057305 */ /* 0x000ea4000021f000 */
[----:B--2---:R-:W-:-:S04]  /*1e10*/  IMAD.MOV R2, RZ, RZ, -R5 ;  /* 0x000000ffff027224 */ /* 0x004fc800078e0a05 */
[----:B------:R-:W-:Y:S01]  /*1e20*/  IMAD.MOV.U32 R4, RZ, RZ, R2 ;  /* 0x000000ffff047224 */ /* 0x000fe200078e0002 */
[----:B------:R-:W-:-:S03]  /*1e30*/  IABS R2, R135 ;  /* 0x0000008700027213 */ /* 0x000fc60000000000 */
[----:B-1----:R-:W-:Y:S02]  /*1e40*/  IMAD R9, R4, R3, RZ ;  /* 0x0000000304097224 */ /* 0x002fe400078e02ff */
        /* <DEDUP_REMOVED lines=17> */
.L_x_1377:
[----:B------:R-:W-:Y:S05]  /*1f60*/  BSYNC B0 ;  /* 0x0000000000007941 */ /* 0x000fea0003800000 */
.L_x_1376:
[----:B------:R-:W-:Y:S01]  /*1f70*/  IMAD R3, R15, R2, RZ ;  /* 0x000000020f037224 */ /* 0x000fe200078e02ff */
[----:B------:R-:W2:Y:S01]  /*1f80*/  S2R R10, SR_TID.X ;  /* 0x00000000000a7919 */ /* 0x000ea20000002100 */
[----:B-1----:R-:W-:Y:S02]  /*1f90*/  IMAD.MOV.U32 R9, RZ, RZ, 0x40 ;  /* 0x00000040ff097424 */ /* 0x002fe400078e00ff */
        /* <DEDUP_REMOVED lines=12> */
[CC--:B------:R-:W-:Y:S02]  /*2060*/  LEA.HI R6, R7.reuse, R10.reuse, RZ, 0x3 ;  /* 0x0000000a07067211 */ /* 0x0c0fe400078f18ff */
[----:B------:R-:W-:Y:S02]  /*2070*/  SHF.R.S32.HI R83, RZ, 0x2, R5 ;  /* 0x00000002ff537819 */ /* 0x000fe40000011405 */
[----:B------:R-:W-:Y:S02]  /*2080*/  LEA.HI R7, R7, R10, RZ, 0x5 ;  /* 0x0000000a07077211 */ /* 0x000fe400078f28ff */
[----:B------:R-:W-:Y:S02]  /*2090*/  @P0 IADD3 R2, R2, 0x4f, RZ ;  /* 0x0000004f02020810 */ /* 0x000fe40007ffe0ff */
[----:B------:R-:W-:-:S02]  /*20a0*/  IADD3 R141, R83, 0x20, RZ ;  /* 0x00000020538d7810 */ /* 0x000fc40007ffe0ff */
[----:B------:R-:W-:Y:S01]  /*20b0*/  IADD3 R142, R83, 0x40, RZ ;  /* 0x00000040538e7810 */ /* 0x000fe20007ffe0ff */
[----:B------:R-:W-:Y:S01]  /*20c0*/  @P0 IMAD.HI R2, R2, 0x66666667, RZ ;  /* 0x6666666702020827 */ /* 0x000fe200078e02ff */
[----:B------:R-:W-:Y:S02]  /*20d0*/  SHF.R.S32.HI R140, RZ, 0x3, R6 ;  /* 0x00000003ff8c7819 */ /* 0x000fe40000011406 */
[----:B------:R-:W-:Y:S02]  /*20e0*/  LOP3.LUT R6, R6, 0xfffffff8, RZ, 0xc0, !PT ;  /* 0xfffffff806067812 */ /* 0x000fe400078ec0ff */
[----:B------:R-:W-:Y:S02]  /*20f0*/  @P0 SHF.R.U32.HI R3, RZ, 0x1f, R2 ;  /* 0x0000001fff030819 */ /* 0x000fe40000011602 */
[----:B------:R-:W-:Y:S01]  /*2100*/  SHF.R.S32.HI R8, RZ, 0x1f, R142 ;  /* 0x0000001fff087819 */ /* 0x000fe2000001148e */
[----:B------:R-:W-:Y:S01]  /*2110*/  IMAD.IADD R166, R10, 0x1, -R6 ;  /* 0x000000010aa67824 */ /* 0x000fe200078e0a06 */
[----:B------:R-:W-:Y:S01]  /*2120*/  @P0 LEA.HI.SX32 R4, R2, R3, 0x1b ;  /* 0x0000000302040211 */ /* 0x000fe200078fdaff */
[----:B------:R-:W-:Y:S01]  /*2130*/  IMAD.SHL.U32 R6, R141, 0x40, RZ ;  /* 0x000000408d067824 */ /* 0x000fe200078e00ff */
[----:B------:R-:W-:Y:S01]  /*2140*/  SHF.R.S32.HI R2, RZ, 0x1f, R5 ;  /* 0x0000001fff027819 */ /* 0x000fe20000011405 */
[----:B------:R-:W-:Y:S01]  /*2150*/  IMAD.SHL.U32 R136, R166, 0x8, RZ ;  /* 0x00000008a6887824 */ /* 0x000fe200078e00ff */
[----:B------:R-:W-:-:S02]  /*2160*/  LOP3.LUT R3, R5, 0xfffffffc, RZ, 0xc0, !PT ;  /* 0xfffffffc05037812 */ /* 0x000fc400078ec0ff */
[----:B------:R-:W-:Y:S02]  /*2170*/  LEA.HI R2, R2, R83, RZ, 0x3 ;  /* 0x0000005302027211 */ /* 0x000fe400078f18ff */
[----:B------:R-:W-:Y:S01]  /*2180*/  SHF.R.S32.HI R5, RZ, 0x5, R7 ;  /* 0x00000005ff057819 */ /* 0x000fe20000011407 */
[----:B------:R-:W-:Y:S01]  /*2190*/  IMAD.IADD R165, R10, 0x1, -R3 ;  /* 0x000000010aa57824 */ /* 0x000fe200078e0a03 */
[----:B------:R-:W-:Y:S02]  /*21a0*/  LOP3.LUT R2, R2, 0xfffffff8, RZ, 0xc0, !PT ;  /* 0xfffffff802027812 */ /* 0x000fe400078ec0ff */
[----:B------:R-:W-:Y:S01]  /*21b0*/  SHF.R.S32.HI R3, RZ, 0x1f, R141 ;  /* 0x0000001fff037819 */ /* 0x000fe2000001148d */
[----:B------:R-:W-:Y:S01]  /*21c0*/  IMAD.SHL.U32 R32, R165, 0x8, RZ ;  /* 0x00000008a5207824 */ /* 0x000fe200078e00ff */
[----:B------:R-:W-:Y:S01]  /*21d0*/  ISETP.GT.AND P1, PT, R4, R130, PT ;  /* 0x000000820400720c */ /* 0x000fe20003f24270 */
[----:B------:R-:W-:Y:S01]  /*21e0*/  IMAD.IADD R2, R83, 0x1, -R2 ;  /* 0x0000000153027824 */ /* 0x000fe200078e0a02 */
[----:B------:R-:W-:Y:S01]  /*21f0*/  LEA.HI R7, R3, R141, RZ, 0x3 ;  /* 0x0000008d03077211 */ /* 0x000fe200078f18ff */
[----:B------:R-:W-:Y:S01]  /*2200*/  IMAD.SHL.U32 R159, R5, 0x200, RZ ;  /* 0x00000200059f7824 */ /* 0x000fe200078e00ff */
[----:B------:R-:W-:Y:S01]  /*2210*/  LEA.HI R3, R8, R142, RZ, 0x3 ;  /* 0x0000008e08037211 */ /* 0x000fe200078f18ff */
[----:B------:R-:W-:Y:S01]  /*2220*/  IMAD.SHL.U32 R5, R142, 0x40, RZ ;  /* 0x000000408e057824 */ /* 0x000fe200078e00ff */
[C---:B------:R-:W-:Y:S01]  /*2230*/  LOP3.LUT P0, RZ, R2.reuse, 0x4, RZ, 0xc0, !PT ;  /* 0x0000000402ff7812 */ /* 0x040fe2000780c0ff */
[----:B------:R-:W-:Y:S01]  /*2240*/  IMAD.SHL.U32 R2, R2, 0x40, RZ ;  /* 0x0000004002027824 */ /* 0x000fe200078e00ff */
[----:B------:R-:W-:Y:S01]  /*2250*/  LOP3.LUT R152, R6, 0x1c0, RZ, 0xc0, !PT ;  /* 0x000001c006987812 */ /* 0x000fe200078ec0ff */
[----:B------:R-:W-:Y:S01]  /*2260*/  IMAD.SHL.U32 R28, R165, 0x4, RZ ;  /* 0x00000004a51c7824 */ /* 0x000fe200078e00ff */
[----:B------:R-:W-:Y:S01]  /*2270*/  LOP3.LUT R153, R5, 0x1c0, RZ, 0xc0, !PT ;  /* 0x000001c005997812 */ /* 0x000fe200078ec0ff */
[----:B------:R-:W-:Y:S01]  /*2280*/  IMAD.SHL.U32 R5, R3, 0x40, RZ ;  /* 0x0000004003057824 */ /* 0x000fe200078e00ff */
[----:B------:R-:W-:Y:S01]  /*2290*/  LOP3.LUT R143, R2, 0x1c0, RZ, 0xc0, !PT ;  /* 0x000001c0028f7812 */ /* 0x000fe200078ec0ff */
[----:B------:R-:W-:Y:S01]  /*22a0*/  IMAD.SHL.U32 R6, R7, 0x40, RZ ;  /* 0x0000004007067824 */ /* 0x000fe200078e00ff */
[----:B------:R-:W-:-:S02]  /*22b0*/  SEL R3, R9, 0xffffffc0, !P0 ;  /* 0xffffffc009037807 */ /* 0x000fc40004000000 */
[----:B------:R-:W-:Y:S02]  /*22c0*/  SHF.R.U32.HI R158, RZ, 0x3, R143 ;  /* 0x00000003ff9e7819 */ /* 0x000fe4000001168f */
[----:B------:R-:W-:Y:S02]  /*22d0*/  LOP3.LUT R2, R143, 0x18, R32, 0xf8, !PT ;  /* 0x000000188f027812 */ /* 0x000fe400078ef820 */
[----:B------:R-:W-:Y:S02]  /*22e0*/  SHF.R.S32.HI R189, RZ, 0x1f, R140 ;  /* 0x0000001fffbd7819 */ /* 0x000fe4000001148c */
[----:B------:R-:W-:Y:S02]  /*22f0*/  LOP3.LUT R2, R159, R2, R158, 0xf6, !PT ;  /* 0x000000029f027212 */ /* 0x000fe400078ef69e */
[----:B------:R-:W-:Y:S02]  /*2300*/  SHF.R.S32.HI R33, RZ, 0x1f, R32 ;  /* 0x0000001fff217819 */ /* 0x000fe40000011420 */
[----:B------:R-:W-:-:S02]  /*2310*/  LEA R81, R2, 0x100, 0x1 ;  /* 0x0000010002517811 */ /* 0x000fc400078e08ff */
[----:B------:R-:W-:Y:S02]  /*2320*/  SHF.R.S32.HI R29, RZ, 0x1f, R28 ;  /* 0x0000001fff1d7819 */ /* 0x000fe4000001141c */
[----:B------:R-:W-:Y:S01]  /*2330*/  IADD3 R30, R28, 0x10, RZ ;  /* 0x000000101c1e7810 */ /* 0x000fe20007ffe0ff */
[----:B------:R-:W-:Y:S01]  /*2340*/  IMAD.IADD R82, R3, 0x1, R81 ;  /* 0x0000000103527824 */ /* 0x000fe200078e0251 */
[----:B------:R-:W-:Y:S02]  /*2350*/  SHF.R.S32.HI R137, RZ, 0x1f, R136 ;  /* 0x0000001fff897819 */ /* 0x000fe40000011488 */
[----:B------:R-:W-:Y:S02]  /*2360*/  SHF.R.U32.HI R190, RZ, 0x3, R152 ;  /* 0x00000003ffbe7819 */ /* 0x000fe40000011698 */
[----:B------:R-:W-:Y:S02]  /*2370*/  SHF.R.U32.HI R191, RZ, 0x3, R153 ;  /* 0x00000003ffbf7819 */ /* 0x000fe40000011699 */
[----:B------:R-:W-:-:S02]  /*2380*/  LOP3.LUT R163, R6, 0xfffffe00, RZ, 0xc0, !PT ;  /* 0xfffffe0006a37812 */ /* 0x000fc400078ec0ff */
        /* <DEDUP_REMOVED lines=18> */
[----:B------:R-:W-:-:S02]  /*24b0*/  ISETP.GE.AND P6, PT, R136, c[0x0][0x1d4], PT ;  /* 0x0000750088007a0c */ /* 0x000fc40003fc6270 */
[----:B------:R-:W-:Y:S01]  /*24c0*/  SHF.L.U64.HI R175, R34, R175, c[0x0][0x23c] ;  /* 0x00008f0022af7619 */ /* 0x000fe200000102af */
[----:B------:R-:W-:Y:S01]  /*24d0*/  IMAD R5, R124, c[0x0][0x23c], R5 ;  /* 0x00008f007c057a24 */ /* 0x000fe200078e0205 */
[----:B------:R-:W-:Y:S01]  /*24e0*/  SHF.R.S32.HI R31, RZ, 0x1f, R83 ;  /* 0x0000001fff1f7819 */ /* 0x000fe20000011453 */
[----:B------:R-:W-:Y:S01]  /*24f0*/  IMAD R8, R36, -0x50, R118 ;  /* 0xffffffb024087824 */ /* 0x000fe200078e0276 */
[----:B------:R-:W-:Y:S01]  /*2500*/  IADD3 R24, R12, R161, RZ ;  /* 0x000000a10c187210 */ /* 0x000fe20007ffe0ff */
[----:B------:R-:W-:Y:S01]  /*2510*/  IMAD R4, R25, c[0x0][0x24c], R4 ;  /* 0x0000930019047a24 */ /* 0x000fe200078e0204 */
[----:B------:R-:W-:Y:S01]  /*2520*/  ISETP.NE.AND P5, PT, R14, RZ, PT ;  /* 0x000000ff0e00720c */ /* 0x000fe20003fa5270 */
[----:B------:R-:W-:Y:S01]  /*2530*/  IMAD.IADD R174, R151, 0x1, R174 ;  /* 0x0000000197ae7824 */ /* 0x000fe200078e02ae */
[----:B------:R-:W-:Y:S01]  /*2540*/  ISETP.GE.AND P0, PT, R8, 0x1, PT ;  /* 0x000000010800780c */ /* 0x000fe20003f06270 */
[----:B------:R-:W-:Y:S01]  /*2550*/  IMAD.SHL.U32 R180, R34, 0x10, RZ ;  /* 0x0000001022b47824 */ /* 0x000fe200078e00ff */
[----:B------:R-:W-:Y:S01]  /*2560*/  ISETP.GE.AND P3, PT, R8, 0x11, PT ;  /* 0x000000110800780c */ /* 0x000fe20003f66270 */
[----:B-1----:R-:W-:Y:S01]  /*2570*/  IMAD.WIDE.U32 R2, R124, c[0x0][0x238], R136 ;  /* 0x00008e007c027a25 */ /* 0x002fe200078e0088 */
[----:B------:R-:W-:-:S02]  /*2580*/  SHF.R.S32.HI R27, RZ, 0x1f, R24 ;  /* 0x0000001fff1b7819 */ /* 0x000fc40000011418 */
[----:B------:R-:W-:Y:S01]  /*2590*/  IADD3 R93, R32, 0x20, RZ ;  /* 0x00000020205d7810 */ /* 0x000fe20007ffe0ff */
[----:B------:R-:W-:Y:S01]  /*25a0*/  IMAD.IADD R3, R3, 0x1, R5 ;  /* 0x0000000103037824 */ /* 0x000fe200078e0205 */
[----:B------:R-:W-:Y:S01]  /*25b0*/  MOV R192, c[0x0][0x27c] ;  /* 0x00009f0000c07a02 */ /* 0x000fe20000000f00 */
[----:B------:R-:W-:Y:S01]  /*25c0*/  IMAD R13, R31, c[0x0][0x290], RZ ;  /* 0x0000a4001f0d7a24 */ /* 0x000fe200078e02ff */
[----:B------:R-:W-:Y:S01]  /*25d0*/  MOV R171, 0x5 ;  /* 0x0000000500ab7802 */ /* 0x000fe20000000f00 */
[----:B------:R-:W-:Y:S01]  /*25e0*/  IMAD.WIDE.U32 R2, R35, c[0x0][0x240], R2 ;  /* 0x0000900023027a25 */ /* 0x000fe200078e0002 */
[----:B------:R-:W-:-:S03]  /*25f0*/  P2R R134, PR, RZ, 0x40 ;  /* 0x00000040ff867803 */ /* 0x000fc60000000000 */
[----:B------:R-:W-:Y:S02]  /*2600*/  IMAD R3, R35, c[0x0][0x244], R3 ;  /* 0x0000910023037a24 */ /* 0x000fe400078e0203 */
[----:B------:R-:W-:Y:S02]  /*2610*/  IMAD R22, R83, c[0x0][0x294], R13 ;  /* 0x0000a50053167a24 */ /* 0x000fe400078e020d */
[----:B------:R-:W-:Y:S01]  /*2620*/  IMAD.WIDE.U32 R116, R25, c[0x0][0x248], R2 ;  /* 0x0000920019747a25 */ /* 0x000fe200078e0002 */
[----:B------:R-:W-:-:S03]  /*2630*/  SHF.R.S32.HI R3, RZ, 0x1f, R36 ;  /* 0x0000001fff037819 */ /* 0x000fc60000011424 */
[----:B------:R-:W-:Y:S01]  /*2640*/  IMAD R2, R174, R36, RZ ;  /* 0x00000024ae027224 */ /* 0x000fe200078e02ff */
[----:B------:R-:W-:Y:S01]  /*2650*/  IADD3 R115, R117, R4, RZ ;  /* 0x0000000475737210 */ /* 0x000fe20007ffe0ff */
[----:B------:R-:W-:Y:S01]  /*2660*/  IMAD.WIDE.U32 R10, R24, c[0x0][0x1e0], RZ ;  /* 0x00007800180a7a25 */ /* 0x000fe200078e00ff */
[----:B------:R-:W-:-:S03]  /*2670*/  MOV R114, R116 ;  /* 0x0000007400727202 */ /* 0x000fc60000000f00 */
[-C--:B------:R-:W-:Y:S02]  /*2680*/  IMAD R4, R3, R150.reuse, R2 ;  /* 0x0000009603047224 */ /* 0x080fe400078e0202 */
[----:B------:R-:W-:-:S04]  /*2690*/  IMAD.WIDE.U32 R2, R36, R150, R114 ;  /* 0x0000009624027225 */ /* 0x000fc800078e0072 */
[----:B------:R-:W-:Y:S01]  /*26a0*/  IMAD.WIDE.U32 R186, R83, c[0x0][0x1e0], RZ ;  /* 0x0000780053ba7a25 */ /* 0x000fe200078e00ff */
[----:B------:R-:W-:Y:S02]  /*26b0*/  IADD3 R3, R3, R4, RZ ;  /* 0x0000000403037210 */ /* 0x000fe40007ffe0ff */
[----:B------:R-:W-:Y:S01]  /*26c0*/  @P0 LEA R6, P2, R2, c[0x0][0x220], 0x1 ;  /* 0x0000880002060a11 */ /* 0x000fe200078408ff */
[----:B------:R-:W-:Y:S01]  /*26d0*/  IMAD.MOV.U32 R154, RZ, RZ, c[0x0][0x280] ;  /* 0x0000a000ff9a7624 */ /* 0x000fe200078e00ff */
[----:B------:R-:W-:Y:S01]  /*26e0*/  @P3 IADD3 R5, P1, R180, R2, RZ ;  /* 0x00000002b4053210 */ /* 0x000fe20007f3e0ff */
[----:B------:R-:W-:Y:S01]  /*26f0*/  IMAD.MOV.U32 R155, RZ, RZ, c[0x0][0x290] ;  /* 0x0000a400ff9b7624 */ /* 0x000fe200078e00ff */
[----:B------:R-:W-:Y:S01]  /*2700*/  @P0 LEA.HI.X R7, R2, c[0x0][0x224], R3, 0x1, P2 ;  /* 0x0000890002070a11 */ /* 0x000fe200010f0c03 */
[----:B------:R-:W-:Y:S01]  /*2710*/  IMAD.SHL.U32 R178, R154, 0x20, RZ ;  /* 0x000000209ab27824 */ /* 0x000fe200078e00ff */
[C---:B------:R-:W-:Y:S01]  /*2720*/  ISETP.GE.AND P2, PT, R8.reuse, 0x21, PT ;  /* 0x000000210800780c */ /* 0x040fe20003f46270 */
[----:B------:R-:W-:Y:S01]  /*2730*/  @P3 IMAD.X R9, R3, 0x1, R175, P1 ;  /* 0x0000000103093824 */ /* 0x000fe200008e06af */
[----:B------:R-:W-:Y:S01]  /*2740*/  @P3 LEA R4, P1, R5, c[0x0][0x220], 0x1 ;  /* 0x0000880005043a11 */ /* 0x000fe200078208ff */
[----:B------:R-:W-:Y:S01]  /*2750*/  @!PT LDS RZ, [RZ] ;  /* 0x00000000fffff984 */ /* 0x000fe20000000800 */
[----:B------:R-:W-:Y:S01]  /*2760*/  @!PT LDS RZ, [RZ] ;  /* 0x00000000fffff984 */ /* 0x000fe20000000800 */
[----:B------:R-:W-:Y:S01]  /*2770*/  @!PT LDS RZ, [RZ] ;  /* 0x00000000fffff984 */ /* 0x000fe20000000800 */
[----:B------:R1:W-:Y:S01]  /*2780*/  @P0 LDGSTS.E.BYPASS.LTC128B.128 [R218+0x2900], [R6.64], !P6 ;  /* 0x0290000006da0fae */ /* 0x0003e2000f101d48 */
[----:B------:R-:W-:-:S02]  /*2790*/  ISETP.GE.AND P0, PT, R8, 0x31, PT ;  /* 0x000000310800780c */ /* 0x000fc40003f06270 */
[----:B------:R-:W-:Y:S02]  /*27a0*/  @P3 LEA.HI.X R5, R5, c[0x0][0x224], R9, 0x1, P1 ;  /* 0x0000890005053a11 */ /* 0x000fe400008f0c09 */
[----:B------:R-:W-:Y:S01]  /*27b0*/  ISETP.GE.AND P1, PT, R8, 0x41, PT ;  /* 0x000000410800780c */ /* 0x000fe20003f26270 */
[----:B------:R-:W-:Y:S01]  /*27c0*/  IMAD.WIDE.U32 R8, R83, c[0x0][0x290], R28 ;  /* 0x0000a40053087a25 */ /* 0x000fe200078e001c */
[-C--:B------:R-:W-:Y:S01]  /*27d0*/  SHF.L.U64.HI R156, R154, R171.reuse, c[0x0][0x284] ;  /* 0x0000a1009a9c7619 */ /* 0x080fe200000102ab */
[----:B------:R3:W-:Y:S01]  /*27e0*/  @P3 LDGSTS.E.BYPASS.LTC128B.128 [R218+0x3100], [R4.64], !P6 ;  /* 0x0310000004da3fae */ /* 0x0007e2000f101d48 */
[C---:B------:R-:W-:Y:S02]  /*27f0*/  SHF.L.U64.HI R157, R155.reuse, R171, c[0x0][0x294] ;  /* 0x0000a5009b9d7619 */ /* 0x040fe400000102ab */
[----:B------:R-:W-:Y:S02]  /*2800*/  @P2 LEA R12, P3, R34, R2, 0x5 ;  /* 0x00000002220c2211 */ /* 0x000fe400078628ff */
[----:B------:R-:W-:-:S02]  /*2810*/  SHF.L.U32 R179, R155, 0x5, RZ ;  /* 0x000000059bb37819 */ /* 0x000fc400000006ff */
[----:B------:R-:W-:-:S05]  /*2820*/  @P0 MOV R15, c[0x0][0x23c] ;  /* 0x00008f00000f0a02 */ /* 0x000fca0000000f00 */
[----:B------:R-:W-:Y:S01]  /*2830*/  @P0 IMAD R16, R15, 0x30, RZ ;  /* 0x000000300f100824 */ /* 0x000fe200078e02ff */
[----:B------:R-:W-:Y:S01]  /*2840*/  IADD3 R15, R9, R22, RZ ;  /* 0x00000016090f7210 */ /* 0x000fe20007ffe0ff */
[----:B-1----:R-:W-:-:S04]  /*2850*/  IMAD.WIDE.U32 R6, R83, c[0x0][0x280], R28 ;  /* 0x0000a00053067a25 */ /* 0x002fc800078e001c */
[----:B---3--:R-:W-:Y:S02]  /*2860*/  IMAD R4, R31, c[0x0][0x280], RZ ;  /* 0x0000a0001f047a24 */ /* 0x008fe400078e02ff */
[----:B------:R-:W-:Y:S02]  /*2870*/  @P2 IMAD.MOV.U32 R5, RZ, RZ, c[0x0][0x23c] ;  /* 0x00008f00ff052624 */ /* 0x000fe400078e00ff */
[----:B------:R-:W-:Y:S02]  /*2880*/  IMAD R21, R83, c[0x0][0x284], R4 ;  /* 0x0000a10053157a24 */ /* 0x000fe400078e0204 */
[----:B------:R-:W-:Y:S01]  /*2890*/  IMAD R4, R27, c[0x0][0x1e0], RZ ;  /* 0x000078001b047a24 */ /* 0x000fe200078e02ff */
[----:B------:R-:W-:Y:S02]  /*28a0*/  @P2 LEA.HI.X R13, R34, R3, R5, 0x5, P3 ;  /* 0x00000003220d2211 */ /* 0x000fe400018f2c05 */
[----:B------:R-:W-:Y:S01]  /*28b0*/  @P2 LEA R18, P3, R12, c[0x0][0x220], 0x1 ;  /* 0x000088000c122a11 */ /* 0x000fe200078608ff */
[----:B------:R-:W-:-:S02]  /*28c0*/  IMAD R14, R24, c[0x0][0x1e4], R4 ;  /* 0x00007900180e7a24 */ /* 0x000fc400078e0204 */
[----:B------:R-:W-:Y:S01]  /*28d0*/  @P0 IMAD.WIDE.U32 R4, R34, 0x30, R2 ;  /* 0x0000003022040825 */ /* 0x000fe200078e0002 */
[----:B------:R-:W-:-:S03]  /*28e0*/  @P2 LEA.HI.X R19, R12, c[0x0][0x224], R13, 0x1, P3 ;  /* 0x000089000c132a11 */ /* 0x000fc600018f0c0d */
[----:B------:R-:W-:Y:S01]  /*28f0*/  IMAD.IADD R13, R7, 0x1, R21 ;  /* 0x00000001070d7824 */ /* 0x000fe200078e0215 */
[----:B------:R-:W-:Y:S01]  /*2900*/  @P0 IADD3 R5, R5, R16, RZ ;  /* 0x0000001005050210 */ /* 0x000fe20007ffe0ff */
[----:B------:R-:W-:Y:S01]  /*2910*/  IMAD.MOV.U32 R12, RZ, RZ, R6 ;  /* 0x000000ffff0c7224 */ /* 0x000fe200078e0006 */
[C---:B------:R-:W-:Y:S01]  /*2920*/  @P0 LEA R16, P3, R4.reuse, c[0x0][0x220], 0x1 ;  /* 0x0000880004100a11 */ /* 0x040fe200078608ff */
[----:B------:R1:W-:Y:S01]  /*2930*/  @P2 LDGSTS.E.BYPASS.LTC128B.128 [R218+0x3900], [R18.64], !P6 ;  /* 0x0390000012da2fae */ /* 0x0003e2000f101d48 */
[----:B------:R-:W-:Y:S01]  /*2940*/  IMAD.IADD R7, R11, 0x1, R14 ;  /* 0x000000010b077824 */ /* 0x000fe200078e020e */
[----:B------:R-:W-:Y:S01]  /*2950*/  MOV R14, R8 ;  /* 0x00000008000e7202 */ /* 0x000fe20000000f00 */
[----:B------:R-:W-:Y:S01]  /*2960*/  IMAD.MOV.U32 R6, RZ, RZ, R10 ;  /* 0x000000ffff067224 */ /* 0x000fe200078e000a */
[----:B------:R-:W-:Y:S01]  /*2970*/  @P0 LEA.HI.X R17, R4, c[0x0][0x224], R5, 0x1, P3 ;  /* 0x0000890004110a11 */ /* 0x000fe200018f0c05 */
[----:B------:R-:W-:Y:S01]  /*2980*/  IMAD.WIDE.U32 R4, R83, c[0x0][0x280], R32 ;  /* 0x0000a00053047a25 */ /* 0x000fe200078e0020 */
[----:B------:R-:W-:-:S02]  /*2990*/  @P1 LEA R20, P3, R34, R2, 0x6 ;  /* 0x0000000222141211 */ /* 0x000fc400078630ff */
[----:B------:R-:W-:Y:S01]  /*29a0*/  @P1 MOV R2, c[0x0][0x23c] ;  /* 0x00008f0000021a02 */ /* 0x000fe20000000f00 */
[----:B------:R3:W-:Y:S01]  /*29b0*/  @P0 LDGSTS.E.BYPASS.LTC128B.128 [R218+0x4100], [R16.64], !P6 ;  /* 0x0410000010da0fae */ /* 0x0007e2000f101d48 */
[----:B------:R-:W-:Y:S01]  /*29c0*/  IMAD.WIDE.U32 R10, R83, c[0x0][0x290], R32 ;  /* 0x0000a400530a7a25 */ /* 0x000fe200078e0020 */
[----:B------:R-:W-:Y:S02]  /*29d0*/  ISETP.GE.AND P0, PT, R93, c[0x0][0x1d4], PT ;  /* 0x000075005d007a0c */ /* 0x000fe40003f06270 */
[----:B------:R-:W-:Y:S01]  /*29e0*/  @P1 LEA.HI.X R3, R34, R3, R2, 0x6, P3 ;  /* 0x0000000322031211 */ /* 0x000fe200018f3402 */
[----:B------:R-:W-:Y:S01]  /*29f0*/  IMAD.WIDE.U32 R8, R35, c[0x0][0x1e8], R6 ;  /* 0x00007a0023087a25 */ /* 0x000fe200078e0006 */
[C---:B------:R-:W-:Y:S02]  /*2a00*/  @P1 LEA R2, P3, R20.reuse, c[0x0][0x220], 0x1 ;  /* 0x0000880014021a11 */ /* 0x040fe400078608ff */
[----:B------:R-:W-:Y:S01]  /*2a10*/  P2R R92, PR, RZ, 0x1 ;  /* 0x00000001ff5c7803 */ /* 0x000fe20000000000 */
[----:B------:R-:W-:Y:S01]  /*2a20*/  IMAD.IADD R7, R21, 0x1, R5 ;  /* 0x0000000115077824 */ /* 0x000fe200078e0205 */
[----:B------:R-:W-:Y:S01]  /*2a30*/  @P1 LEA.HI.X R3, R20, c[0x0][0x224], R3, 0x1, P3 ;  /* 0x0000890014031a11 */ /* 0x000fe200018f0c03 */
[----:B------:R-:W-:Y:S01]  /*2a40*/  IMAD R9, R35, c[0x0][0x1ec], R9 ;  /* 0x00007b0023097a24 */ /* 0x000fe200078e0209 */
[----:B------:R-:W-:Y:S01]  /*2a50*/  IADD3 R5, R22, R11, RZ ;  /* 0x0000000b16057210 */ /* 0x000fe20007ffe0ff */
[----:B------:R-:W-:Y:S01]  /*2a60*/  IMAD.MOV.U32 R6, RZ, RZ, R4 ;  /* 0x000000ffff067224 */ /* 0x000fe200078e0004 */
[----:B------:R-:W-:Y:S01]  /*2a70*/  MOV R4, R10 ;  /* 0x0000000a00047202 */ /* 0x000fe20000000f00 */
[----:B------:R4:W-:Y:S01]  /*2a80*/  @P1 LDGSTS.E.BYPASS.LTC128B.128 [R218+0x4900], [R2.64], !P6 ;  /* 0x0490000002da1fae */ /* 0x0009e2000f101d48 */
[----:B-----5:R-:W-:Y:S01]  /*2a90*/  IMAD.WIDE.U32 R100, R138, c[0x0][0x290], R14 ;  /* 0x0000a4008a647a25 */ /* 0x020fe200078e000e */
[----:B------:R-:W-:-:S02]  /*2aa0*/  ISETP.GE.AND P6, PT, R32, c[0x0][0x1d4], PT ;  /* 0x0000750020007a0c */ /* 0x000fc40003fc6270 */
[----:B------:R-:W0:Y:S01]  /*2ab0*/  LDGDEPBAR ;  /* 0x00000000000079af */ /* 0x000e220000000000 */
[C---:B------:R-:W-:Y:S01]  /*2ac0*/  IMAD.WIDE.U32 R102, R138.reuse, c[0x0][0x280], R12 ;  /* 0x0000a0008a667a25 */ /* 0x040fe200078e000c */
[----:B------:R-:W-:Y:S03]  /*2ad0*/  WARPSYNC 0xffffffff ;  /* 0xffffffff00007948 */ /* 0x000fe60003800000 */
[----:B------:R-:W-:-:S04]  /*2ae0*/  IMAD.WIDE.U32 R98, R138, c[0x0][0x280], R6 ;  /* 0x0000a0008a627a25 */ /* 0x000fc800078e0006 */
[----:B------:R-:W-:-:S04]  /*2af0*/  IMAD.WIDE.U32 R96, R138, c[0x0][0x290], R4 ;  /* 0x0000a4008a607a25 */ /* 0x000fc800078e0004 */
[----:B------:R-:W-:Y:S01]  /*2b00*/  IMAD.SHL.U32 R10, R192, 0x2, RZ ;  /* 0x00000002c00a7824 */ /* 0x000fe200078e00ff */
[----:B----4-:R-:W-:Y:S01]  /*2b10*/  SHF.R.S32.HI R2, RZ, 0x1f, R138 ;  /* 0x0000001fff027819 */ /* 0x010fe2000001148a */
[----:B------:R-:W-:-:S04]  /*2b20*/  IMAD R3, R31, c[0x0][0x1e0], RZ ;  /* 0x000078001f037a24 */ /* 0x000fc800078e02ff */
[C---:B------:R-:W-:Y:S02]  /*2b30*/  IMAD R11, R2.reuse, c[0x0][0x280], RZ ;  /* 0x0000a000020b7a24 */ /* 0x040fe400078e02ff */
[----:B-1----:R-:W-:Y:S02]  /*2b40*/  IMAD R18, R2, c[0x0][0x290], RZ ;  /* 0x0000a40002127a24 */ /* 0x002fe400078e02ff */
[----:B---3--:R-:W-:Y:S02]  /*2b50*/  IMAD R17, R83, c[0x0][0x1e4], R3 ;  /* 0x0000790053117a24 */ /* 0x008fe400078e0203 */
        /* <DEDUP_REMOVED lines=18> */
[----:B------:R-:W-:Y:S01]  /*2c80*/  ISETP.GE.AND P0, PT, R32, c[0x0][0x27c], PT ;  /* 0x00009f0020007a0c */ /* 0x000fe20003f06270 */
[C---:B------:R-:W-:Y:S01]  /*2c90*/  IMAD.WIDE.U32 R2, R35.reuse, c[0x0][0x260], R136 ;  /* 0x0000980023027a25 */ /* 0x040fe200078e0088 */
[----:B------:R-:W-:Y:S01]  /*2ca0*/  BAR.SYNC.DEFER_BLOCKING 0x0 ;  /* 0x0000000000007b1d */ /* 0x000fe20000010000 */
[----:B------:R-:W-:Y:S02]  /*2cb0*/  SHF.L.U32 R176, R154, 0x6, RZ ;  /* 0x000000069ab07819 */ /* 0x000fe400000006ff */
[----:B------:R-:W-:Y:S01]  /*2cc0*/  IMAD.WIDE.U32 R6, R35, c[0x0][0x210], R32 ;  /* 0x0000840023067a25 */ /* 0x000fe200078e0020 */
[----:B------:R-:W-:Y:S02]  /*2cd0*/  IADD3 R132, P1, R83, R24, RZ ;  /* 0x0000001853847210 */ /* 0x000fe40007f3e0ff */
[----:B------:R-:W-:Y:S01]  /*2ce0*/  ULDC.U8 UR4, c[0x0][0x298] ;  /* 0x0000a60000047ab9 */ /* 0x000fe20000000000 */
[----:B------:R-:W-:Y:S01]  /*2cf0*/  IMAD.MOV.U32 R4, RZ, RZ, R2 ;  /* 0x000000ffff047224 */ /* 0x000fe200078e0002 */
[----:B------:R-:W-:Y:S01]  /*2d00*/  ISETP.GE.AND P2, PT, R192, 0x1, PT ;  /* 0x00000001c000780c */ /* 0x000fe20003f46270 */
[----:B------:R-:W-:Y:S01]  /*2d10*/  IMAD.MOV.U32 R2, RZ, RZ, R6 ;  /* 0x000000ffff027224 */ /* 0x000fe200078e0006 */
[----:B------:R-:W-:Y:S01]  /*2d20*/  SEL R6, RZ, c[0x0][0x27c], !P0 ;  /* 0x00009f00ff067a07 */ /* 0x000fe20004000000 */
[C---:B------:R-:W-:Y:S01]  /*2d30*/  IMAD R5, R35.reuse, c[0x0][0x264], R3 ;  /* 0x0000990023057a24 */ /* 0x040fe200078e0203 */
[----:B------:R-:W-:Y:S01]  /*2d40*/  @P0 IADD3 R10, -R10, c[0x0][0x1d4], RZ ;  /* 0x000075000a0a0a10 */ /* 0x000fe20007ffe1ff */
[----:B------:R-:W-:Y:S01]  /*2d50*/  IMAD R3, R35, c[0x0][0x214], R7 ;  /* 0x0000850023037a24 */ /* 0x000fe200078e0207 */
[----:B------:R-:W-:Y:S01]  /*2d60*/  IADD3 R6, R32, R6, RZ ;  /* 0x0000000620067210 */ /* 0x000fe20007ffe0ff */
[----:B------:R-:W-:Y:S01]  /*2d70*/  IMAD R7, R26, c[0x0][0x268], RZ ;  /* 0x00009a001a077a24 */ /* 0x000fe200078e02ff */
[----:B------:R-:W-:Y:S01]  /*2d80*/  ISETP.NE.AND P0, PT, RZ, UR4, PT ;  /* 0x00000004ff007c0c */ /* 0x000fe2000bf05270 */
[----:B------:R-:W-:Y:S01]  /*2d90*/  IMAD.WIDE.U32 R88, R25, c[0x0][0x268], R4 ;  /* 0x00009a0019587a25 */ /* 0x000fe200078e0004 */
[----:B------:R-:W-:-:S02]  /*2da0*/  SHF.R.S32.HI R4, RZ, 0x1f, R10 ;  /* 0x0000001fff047819 */ /* 0x000fc4000001140a */
[----:B------:R-:W-:Y:S01]  /*2db0*/  P2R R129, PR, RZ, 0x1 ;  /* 0x00000001ff817803 */ /* 0x000fe20000000000 */
        /* <DEDUP_REMOVED lines=11> */
[----:B------:R-:W-:-:S02]  /*2e70*/  IADD3 R91, R89, R9, RZ ;  /* 0x00000009595b7210 */ /* 0x000fc40007ffe0ff */
[----:B------:R-:W-:Y:S01]  /*2e80*/  SHF.R.S32.HI R107, RZ, 0x1f, R105 ;  /* 0x0000001fff6b7819 */ /* 0x000fe20000011469 */
[----:B------:R-:W-:Y:S02]  /*2e90*/  IMAD R3, R6, c[0x0][0x1e0], RZ ;  /* 0x0000780006037a24 */ /* 0x000fe400078e02ff */
        /* <DEDUP_REMOVED lines=30> */
[C---:B------:R-:W-:Y:S01]  /*3080*/  IMAD R168, R146.reuse, c[0x0][0x294], RZ ;  /* 0x0000a50092a87a24 */ /* 0x040fe200078e02ff */
[----:B------:R-:W-:Y:S01]  /*3090*/  LOP3.LUT R4, R153, 0x38, R86, 0xf8, !PT ;  /* 0x0000003899047812 */ /* 0x000fe200078ef856 */
[C---:B------:R-:W-:Y:S01]  /*30a0*/  IMAD R169, R146.reuse, c[0x0][0x284], RZ ;  /* 0x0000a10092a97a24 */ /* 0x040fe200078e02ff */
[----:B------:R-:W-:Y:S01]  /*30b0*/  SHF.L.U32 R126, R5, 0x1, RZ ;  /* 0x00000001057e7819 */ /* 0x000fe200000006ff */
[C---:B------:R-:W-:Y:S01]  /*30c0*/  IMAD R167, R146.reuse, c[0x0][0x1e4], RZ ;  /* 0x0000790092a77a24 */ /* 0x040fe200078e02ff */
[----:B------:R-:W-:Y:S01]  /*30d0*/  LOP3.LUT R5, R3, R158, RZ, 0x3c, !PT ;  /* 0x0000009e03057212 */ /* 0x000fe200078e3cff */
[----:B------:R-:W-:Y:S01]  /*30e0*/  IMAD.WIDE.U32 R146, R146, c[0x0][0x280], RZ ;  /* 0x0000a00092927a25 */ /* 0x000fe200078e00ff */
[----:B------:R-:W-:-:S02]  /*30f0*/  LOP3.LUT R3, R2, R190, RZ, 0x3c, !PT ;  /* 0x000000be02037212 */ /* 0x000fc400078e3cff */
[----:B------:R-:W-:Y:S01]  /*3100*/  LOP3.LUT R2, R4, R191, RZ, 0x3c, !PT ;  /* 0x000000bf04027212 */ /* 0x000fe200078e3cff */
[----:B------:R-:W-:Y:S01]  /*3110*/  IMAD.IADD R4, R159, 0x1, R5 ;  /* 0x000000019f047824 */ /* 0x000fe200078e0205 */
[----:B------:R-:W-:Y:S01]  /*3120*/  IADD3 R3, R163, R3, RZ ;  /* 0x00000003a3037210 */ /* 0x000fe20007ffe0ff */
[----:B------:R-:W-:Y:S01]  /*3130*/  IMAD R8, R11, c[0x0][0x21c], R8 ;  /* 0x000087000b087a24 */ /* 0x000fe200078e0208 */
[----:B------:R-:W-:Y:S01]  /*3140*/  IADD3 R169, R147, R169, RZ ;  /* 0x000000a993a97210 */ /* 0x000fe20007ffe0ff */
[----:B------:R-:W-:Y:S01]  /*3150*/  IMAD.IADD R2, R164, 0x1, R2 ;  /* 0x00000001a4027824 */ /* 0x000fe200078e0202 */
[----:B------:R-:W-:Y:S01]  /*3160*/  IADD3 R167, R145, R167, RZ ;  /* 0x000000a791a77210 */ /* 0x000fe20007ffe0ff */
[----:B------:R-:W-:Y:S01]  /*3170*/  IMAD.X R131, R27, 0x1, R31, P1 ;  /* 0x000000011b837824 */ /* 0x000fe200008e061f */
        /* <DEDUP_REMOVED lines=8> */
.L_x_1413:
        /* <DEDUP_REMOVED lines=11> */
[-C--:B------:R-:W-:Y:S04]  /*32b0*/  IADD3 R2, P1, R112, R68.reuse, RZ ;  /* 0x0000004470027210 */ /* 0x080fe80007f3e0ff */
[----:B------:R-:W-:Y:S01]  /*32c0*/  LEA R56, P0, R2, c[0x0][0x1c8], 0x1 ;  /* 0x0000720002387a11 */ /* 0x000fe200078008ff */
[----:B------:R-:W-:Y:S05]  /*32d0*/  IMAD.X R4, R70, 0x1, R108, P1 ;  /* 0x0000000146047824 */ /* 0x000fea00008e066c */
[----:B------:R-:W-:Y:S02]  /*32e0*/  LEA.HI.X R57, R2, c[0x0][0x1cc], R4, 0x1, P0 ;  /* 0x0000730002397a11 */ /* 0x000fe400000f0c04 */
[----:B------:R-:W-:Y:S04]  /*32f0*/  IADD3 R2, P1, P0, R112, R68, R188 ;  /* 0x0000004470027210 */ /* 0x000fe8000783e0bc */
[----:B------:R-:W-:Y:S01]  /*3300*/  IADD3.X R4, R108, R70, R170, P1, P0 ;  /* 0x000000466c047210 */ /* 0x000fe20000fe04aa */
[----:B------:R-:W-:Y:S01]  /*3310*/  BSSY B2, `(.L_x_1379) ;  /* 0x00003a4000027945 */ /* 0x000fe20003800000 */
        /* <DEDUP_REMOVED lines=45> */
.L_x_1383:
[----:B------:R-:W-:Y:S05]  /*35f0*/  BSYNC B0 ;  /* 0x0000000000007941 */ /* 0x000fea0003800000 */
.L_x_1382:
        /* <DEDUP_REMOVED lines=39> */
.L_x_1385:
[----:B------:R-:W-:Y:S05]  /*3870*/  BSYNC B0 ;  /* 0x0000000000007941 */ /* 0x000fea0003800000 */
.L_x_1384:
        /* <DEDUP_REMOVED lines=37> */
.L_x_1387:
[----:B------:R-:W-:Y:S05]  /*3ad0*/  BSYNC B0 ;  /* 0x0000000000007941 */ /* 0x000fea0003800000 */
.L_x_1386:
        /* <DEDUP_REMOVED lines=68> */
.L_x_1391:
[----:B------:R-:W-:Y:S05]  /*3f20*/  BSYNC B0 ;  /* 0x0000000000007941 */ /* 0x000fea0003800000 */
.L_x_1390:
        /* <DEDUP_REMOVED lines=55> */
.L_x_1389:
[----:B------:R-:W-:Y:S05]  /*42a0*/  BSYNC B1 ;  /* 0x0000000000017941 */ /* 0x000fea0003800000 */
.L_x_1388:
        /* <DEDUP_REMOVED lines=56> */
.L_x_1395:
[----:B------:R-:W-:Y:S05]  /*4630*/  BSYNC B0 ;  /* 0x0000000000007941 */ /* 0x000fea0003800000 */
.L_x_1394:
        /* <DEDUP_REMOVED lines=55> */
.L_x_1393:
[----:B------:R-:W-:Y:S05]  /*49b0*/  BSYNC B1 ;  /* 0x0000000000017941 */ /* 0x000fea0003800000 */
.L_x_1392:
        /* <DEDUP_REMOVED lines=55> */
.L_x_1398:
[----:B------:R-:W-:Y:S05]  /*4d30*/  BSYNC B0 ;  /* 0x0000000000007941 */ /* 0x000fea0003800000 */
.L_x_1397:
        /* <DEDUP_REMOVED lines=56> */
.L_x_1381:
        /* <DEDUP_REMOVED lines=15> */
[C---:B------:R-:W-:Y:S02]  /*51b0*/  @!P3 IADD3.X R7, R109.reuse, R31, R157, P1, P0 ;  /* 0x0000001f6d07b210 */ /* 0x040fe40000fe049d */
        /* <DEDUP_REMOVED lines=180> */
.L_x_1400:
[----:B------:R-:W-:Y:S05]  /*5d00*/  BSYNC B0 ;  /* 0x0000000000007941 */ /* 0x000fea0003800000 */
.L_x_1399:
        /* <DEDUP_REMOVED lines=115> */
.L_x_1402:
[----:B------:R-:W-:Y:S05]  /*6440*/  BSYNC B0 ;  /* 0x0000000000007941 */ /* 0x000fea0003800000 */
.L_x_1401:
        /* <DEDUP_REMOVED lines=116> */
.L_x_1380:
        /* <DEDUP_REMOVED lines=11> */
.L_x_1404:
[----:B------:R-:W-:Y:S05]  /*6c40*/  BSYNC B0 ;  /* 0x0000000000007941 */ /* 0x000fea0003800000 */
.L_x_1403:
        /* <DEDUP_REMOVED lines=8> */
.L_x_1406:
[----:B------:R-:W-:Y:S05]  /*6cd0*/  BSYNC B0 ;  /* 0x0000000000007941 */ /* 0x000fea0003800000 */
.L_x_1405:
[----:B------:R-:W-:Y:S11]  /*6ce0*/  ISETP.GE.AND P0, PT, R142, R2, PT ;  /* 0x000000028e00720c */ /* 0x000ff60003f06270 */
[----:B------:R-:W-:Y:S02]  /*6cf0*/  @!UPT UIADD3 URZ, URZ, URZ, URZ ;  /* 0x0000003f3f3ff290 */ /* 0x000fe4000fffe03f */
[----:B------:R-:W-:-:S05]  /*6d00*/  @P0 BRA `(.L_x_1396) ;  /* 0x0000004000000947 */ /* 0x000fca0003800000 */
[----:B-1----:R-:W1:Y:S04]  /*6d10*/  @!P6 LDS.128 R8, [R81+0x4800] ;  /* 0x004800005108e984 */ /* 0x002e680000000c00 */
[----:B------:R-:W2:Y:S04]  /*6d20*/  @!P1 LDS.128 R4, [R82+0x4800] ;  /* 0x0048000052049984 */ /* 0x000ea80000000c00 */
[----:B-1----:R1:W-:Y:S04]  /*6d30*/  @!P6 STG.E.128 [R64.64], R8 ;  /* 0x000000084000e986 */ /* 0x0023e8000c101d08 */
[----:B--2---:R1:W-:Y:S02]  /*6d40*/  @!P1 STG.E.128 [R64.64+0x40], R4 ;  /* 0x0000400440009986 */ /* 0x0043e4000c101d08 */
.L_x_1396:
[----:B------:R-:W-:Y:S05]  /*6d50*/  BSYNC B2 ;  /* 0x0000000000027941 */ /* 0x000fea0003800000 */
.L_x_1379:
[----:B-1----:R-:W-:Y:S01]  /*6d60*/  IMAD R15, R36, -0x50, RZ ;  /* 0xffffffb0240f7824 */ /* 0x002fe200078e02ff */
[----:B------:R-:W-:Y:S01]  /*6d70*/  BSSY B0, `(.L_x_1407) ;  /* 0x000005e000007945 */ /* 0x000fe20003800000 */
[----:B--2---:R-:W-:Y:S02]  /*6d80*/  IMAD R2, R90, 0x50, RZ ;  /* 0x000000505a027824 */ /* 0x004fe400078e02ff */
[----:B-----5:R-:W-:Y:S02]  /*6d90*/  IMAD.IADD R4, R118, 0x1, R15 ;  /* 0x0000000176047824 */ /* 0x020fe400078e020f */
[----:B------:R-:W-:Y:S03]  /*6da0*/  IMAD.WIDE.U32 R16, R36, 0x50, RZ ;  /* 0x0000005024107825 */ /* 0x000fe600078e00ff */
[C---:B------:R-:W-:Y:S01]  /*6db0*/  ISETP.GE.AND P4, PT, R4.reuse, 0x11, PT ;  /* 0x000000110400780c */ /* 0x040fe20003f86270 */
[----:B------:R-:W-:Y:S01]  /*6dc0*/  IMAD.IADD R17, R17, 0x1, R2 ;  /* 0x0000000111117824 */ /* 0x000fe200078e0202 */
[----:B------:R-:W-:Y:S02]  /*6dd0*/  ISETP.GE.AND P3, PT, R4, 0x1, PT ;  /* 0x000000010400780c */ /* 0x000fe40003f66270 */
        /* <DEDUP_REMOVED lines=87> */
.L_x_1408:
[----:B-1----:R-:W-:Y:S05]  /*7350*/  BSYNC B0 ;  /* 0x0000000000007941 */ /* 0x002fea0003800000 */
.L_x_1407:
        /* <DEDUP_REMOVED lines=21> */
.L_x_1410:
[----:B------:R-:W-:Y:S05]  /*74b0*/  BSYNC B0 ;  /* 0x0000000000007941 */ /* 0x000fea0003800000 */
.L_x_1409:
        /* <DEDUP_REMOVED lines=21> */
.L_x_1412:
[----:B------:R-:W-:Y:S05]  /*7610*/  BSYNC B0 ;  /* 0x0000000000007941 */ /* 0x000fea0003800000 */
.L_x_1411:
        /* <DEDUP_REMOVED lines=33> */
.L_x_1378:
[----:B-1----:R-:W2:Y:S01]  /*7830*/  LDL.LU R2, [R1+0x24] ;  /* 0x0000240001027983 */ /* 0x002ea20000300800 */
[----:B------:R-:W-:-:S03]  /*7840*/  IMAD.MOV.U32 R0, RZ, RZ, c[0x0][0x2c4] ;  /* 0x0000b100ff007624 */ /* 0x000fc600078e00ff */
[----:B------:R-:W3:Y:S02]  /*7850*/  LDL R16, [R1+0x44] ;  /* 0x0000440001107983 */ /* 0x000ee40000100800 */
[----:B------:R-:W-:Y:S01]  /*7860*/  ISETP.NE.AND P3, PT, R0, 0x1, PT ;  /* 0x000000010000780c */ /* 0x000fe20003f65270 */
[----:B------:R-:W-:Y:S01]  /*7870*/  BSSY B0, `(.L_x_1414) ;  /* 0x000002c000007945 */ /* 0x000fe20003800000 */
[----:B------:R-:W-:Y:S01]  /*7880*/  IMAD.IADD R10, R161, 0x1, R162 ;  /* 0x00000001a10a7824 */ /* 0x000fe200078e02a2 */
[----:B--2---:R-:W-:-:S10]  /*7890*/  LOP3.LUT R2, R2, 0xfffffffd, RZ, 0xc0, !PT ;  /* 0xfffffffd02027812 */ /* 0x004fd400078ec0ff */
[----:B------:R-:W-:Y:S02]  /*78a0*/  @P3 LOP3.LUT R2, R2, 0x2, RZ, 0xfc, !PT ;  /* 0x0000000202023812 */ /* 0x000fe400078efcff */
[----:B---3--:R-:W-:-:S03]  /*78b0*/  IADD3 R0, R16, 0x7f, RZ ;  /* 0x0000007f10007810 */ /* 0x008fc60007ffe0ff */
[----:B------:R1:W-:Y:S02]  /*78c0*/  STL [R1+0x24], R2 ;  /* 0x0000240201007387 */ /* 0x0003e40000100800 */
[----:B-1----:R-:W-:-:S05]  /*78d0*/  @P3 IMAD.HI.U32 R2, R0, c[0x0][0x2c8], RZ ;  /* 0x0000b20000023a27 */ /* 0x002fca00078e00ff */
[----:B------:R-:W-:-:S05]  /*78e0*/  @P3 SHF.R.U32.HI R0, RZ, c[0x0][0x2cc], R2 ;  /* 0x0000b300ff003a19 */ /* 0x000fca0000011602 */
[----:B------:R-:W-:-:S04]  /*78f0*/  IMAD.IADD R0, R173, 0x1, R0 ;  /* 0x00000001ad007824 */ /* 0x000fc800078e0200 */
[----:B------:R-:W-:-:S05]  /*7900*/  IMAD.HI R0, R0, 0x66666667, RZ ;  /* 0x6666666700007827 */ /* 0x000fca00078e02ff */
[----:B------:R-:W-:-:S04]  /*7910*/  SHF.R.U32.HI R2, RZ, 0x1f, R0 ;  /* 0x0000001fff027819 */ /* 0x000fc80000011600 */
[----:B------:R-:W-:-:S04]  /*7920*/  LEA.HI.SX32 R0, R0, R2, 0x1b ;  /* 0x0000000200007211 */ /* 0x000fc800078fdaff */
[----:B------:R-:W-:-:S04]  /*7930*/  IMNMX R6, R172, R0, PT ;  /* 0x00000000ac067217 */ /* 0x000fc80003800200 */
[----:B------:R-:W-:Y:S01]  /*7940*/  ISETP.GE.AND P0, PT, R6, 0x1, PT ;  /* 0x000000010600780c */ /* 0x000fe20003f06270 */
[----:B------:R-:W-:-:S12]  /*7950*/  IMAD.MOV.U32 R0, RZ, RZ, RZ ;  /* 0x000000ffff007224 */ /* 0x000fd800078e00ff */
        /* <DEDUP_REMOVED lines=29> */
.L_x_1415:
[----:B------:R-:W-:Y:S05]  /*7b30*/  BSYNC B0 ;  /* 0x0000000000007941 */ /* 0x000fea0003800000 */
.L_x_1414:
        /* <DEDUP_REMOVED lines=48> */
[----:B------:R-:W-:-:S04]  /*7e40*/  LEA R0, R166, R140, 0x4 ;  /* 0x0000008ca6007211 */ /* 0x000fc800078e20ff */
[----:B------:R-:W-:-:S05]  /*7e50*/  IADD3 R12, R0, R16, RZ ;  /* 0x00000010000c7210 */ /* 0x000fca0007ffe0ff */
[----:B------:R-:W-:-:S04]  /*7e60*/  @P3 IMAD.HI.U32 R5, R12, c[0x0][0x2c8], RZ ;  /* 0x0000b2000c053a27 */ /* 0x000fc800078e00ff */
[----:B-12---:R-:W-:-:S05]  /*7e70*/  @P1 IMAD.WIDE R2, R17, R2, c[0x0][0x340] ;  /* 0x0000d00011021625 */ /* 0x006fca00078e0202 */
[----:B------:R1:W2:Y:S01]  /*7e80*/  @P1 LDG.E R13, [R2.64] ;  /* 0x00000008020d1981 */ /* 0x0002a2000c1e1900 */
[----:B------:R-:W-:Y:S01]  /*7e90*/  IMAD.MOV.U32 R0, RZ, RZ, R12 ;  /* 0x000000ffff007224 */ /* 0x000fe200078e000c */
[----:B------:R-:W-:Y:S02]  /*7ea0*/  @P3 SHF.R.U32.HI R0, RZ, c[0x0][0x2cc], R5 ;  /* 0x0000b300ff003a19 */ /* 0x000fe40000011605 */
[----:B------:R-:W-:Y:S02]  /*7eb0*/  MOV R6, R136 ;  /* 0x0000008800067202 */ /* 0x000fe40000000f00 */
[----:B------:R-:W-:Y:S02]  /*7ec0*/  MOV R7, R137 ;  /* 0x0000008900077202 */ /* 0x000fe40000000f00 */
        /* <DEDUP_REMOVED lines=8> */
[----:B------:R-:W-:Y:S02]  /*7f50*/  IMAD R14, R3, c[0x0][0x208], RZ ;  /* 0x00008200030e7a24 */ /* 0x000fe400078e02ff */
[----:B------:R-:W-:Y:S01]  /*7f60*/  IMAD.IADD R3, R5, 0x1, R8 ;  /* 0x0000000105037824 */ /* 0x000fe200078e0208 */
[----:B------:R-:W-:Y:S01]  /*7f70*/  ISETP.NE.AND.EX P0, PT, RZ, c[0x0][0x34c], PT, P0 ;  /* 0x0000d300ff007a0c */ /* 0x000fe20003f05300 */
[----:B------:R-:W-:-:S04]  /*7f80*/  IMAD.WIDE.U32 R10, R2, c[0x0][0x1e0], R6 ;  /* 0x00007800020a7a25 */ /* 0x000fc800078e0006 */
[----:B------:R-:W-:-:S04]  /*7f90*/  IMAD.WIDE.U32 R8, R2, c[0x0][0x208], R6 ;  /* 0x0000820002087a25 */ /* 0x000fc800078e0006 */
[C---:B------:R-:W-:Y:S02]  /*7fa0*/  IMAD R6, R2.reuse, c[0x0][0x1e4], R15 ;  /* 0x0000790002067a24 */ /* 0x040fe400078e020f */
[----:B------:R-:W-:Y:S01]  /*7fb0*/  IMAD R5, R2, c[0x0][0x20c], R14 ;  /* 0x0000830002057a24 */ /* 0x000fe200078e020e */
[----:B------:R-:W-:Y:S02]  /*7fc0*/  MOV R2, R4 ;  /* 0x0000000400027202 */ /* 0x000fe40000000f00 */
[----:B------:R-:W-:Y:S01]  /*7fd0*/  SEL R4, R139, RZ, !P0 ;  /* 0x000000ff8b047207 */ /* 0x000fe20004000000 */
[----:B------:R-:W-:Y:S02]  /*7fe0*/  IMAD.IADD R5, R9, 0x1, R5 ;  /* 0x0000000109057824 */ /* 0x000fe400078e0205 */
[----:B---3--:R-:W-:Y:S01]  /*7ff0*/  IMAD.WIDE.U32 R2, R18, c[0x0][0x1b8], R2 ;  /* 0x00006e0012027a25 */ /* 0x008fe200078e0002 */
[----:B------:R-:W-:Y:S02]  /*8000*/  IADD3 R7, R11, R6, RZ ;  /* 0x000000060b077210 */ /* 0x000fe40007ffe0ff */
[----:B------:R-:W-:Y:S01]  /*8010*/  SEL R9, R17, RZ, !P0 ;  /* 0x000000ff11097207 */ /* 0x000fe20004000000 */
[----:B------:R-:W-:Y:S01]  /*8020*/  IMAD R11, R4, c[0x0][0x1c0], RZ ;  /* 0x00007000040b7a24 */ /* 0x000fe200078e02ff */
[----:B------:R-:W-:Y:S01]  /*8030*/  MOV R6, R10 ;  /* 0x0000000a00067202 */ /* 0x000fe20000000f00 */
[----:B------:R-:W-:Y:S01]  /*8040*/  IMAD R3, R18, c[0x0][0x1bc], R3 ;  /* 0x00006f0012037a24 */ /* 0x000fe200078e0203 */
[----:B------:R-:W-:Y:S01]  /*8050*/  MOV R4, R8 ;  /* 0x0000000800047202 */ /* 0x000fe20000000f00 */
[----:B------:R-:W-:-:S02]  /*8060*/  IMAD R14, R9, c[0x0][0x1c4], R11 ;  /* 0x00007100090e7a24 */ /* 0x000fc400078e020b */
[----:B------:R-:W-:Y:S01]  /*8070*/  IMAD.WIDE.U32 R8, R9, c[0x0][0x1c0], R2 ;  /* 0x0000700009087a25 */ /* 0x000fe200078e0002 */
[----:B------:R-:W-:-:S03]  /*8080*/  SHF.R.S32.HI R11, RZ, 0x1f, R0 ;  /* 0x0000001fff0b7819 */ /* 0x000fc60000011400 */
[----:B------:R-:W-:-:S04]  /*8090*/  IMAD.WIDE.U32 R2, R18, c[0x0][0x1e8], R6 ;  /* 0x00007a0012027a25 */ /* 0x000fc800078e0006 */
[----:B------:R-:W-:Y:S02]  /*80a0*/  IMAD.MOV R10, RZ, RZ, -R0 ;  /* 0x000000ffff0a7224 */ /* 0x000fe400078e0a00 */
[C---:B------:R-:W-:Y:S01]  /*80b0*/  IMAD.WIDE.U32 R6, R18.reuse, c[0x0][0x210], R4 ;  /* 0x0000840012067a25 */ /* 0x040fe200078e0004 */
[----:B------:R-:W-:Y:S02]  /*80c0*/  MOV R4, R2 ;  /* 0x0000000200047202 */ /* 0x000fe40000000f00 */
[----:B------:R-:W-:Y:S01]  /*80d0*/  MOV R2, R8 ;  /* 0x0000000800027202 */ /* 0x000fe20000000f00 */
[----:B------:R-:W-:Y:S01]  /*80e0*/  IMAD R5, R18, c[0x0][0x1ec], R3 ;  /* 0x00007b0012057a24 */ /* 0x000fe200078e0203 */
[----:B------:R-:W-:Y:S01]  /*80f0*/  IADD3 R3, R9, R14, RZ ;  /* 0x0000000e09037210 */ /* 0x000fe20007ffe0ff */
[----:B------:R-:W-:Y:S02]  /*8100*/  IMAD R10, R10, c[0x0][0x2c4], R12 ;  /* 0x0000b1000a0a7a24 */ /* 0x000fe400078e020c */
[----:B------:R-:W-:Y:S01]  /*8110*/  IMAD R11, R11, c[0x0][0x1b0], RZ ;  /* 0x00006c000b0b7a24 */ /* 0x000fe200078e02ff */
[----:B------:R-:W-:Y:S01]  /*8120*/  ISETP.NE.U32.AND P0, PT, RZ, c[0x0][0x350], PT ;  /* 0x0000d400ff007a0c */ /* 0x000fe20003f05070 */
[----:B------:R-:W-:-:S02]  /*8130*/  IMAD R9, R18, c[0x0][0x214], R7 ;  /* 0x0000850012097a24 */ /* 0x000fc400078e0207 */
[C---:B------:R-:W-:Y:S02]  /*8140*/  IMAD R7, R0.reuse, c[0x0][0x1b4], R11 ;  /* 0x00006d0000077a24 */ /* 0x040fe400078e020b */
[----:B------:R-:W-:Y:S01]  /*8150*/  IMAD.WIDE.U32 R2, R0, c[0x0][0x1b0], R2 ;  /* 0x00006c0000027a25 */ /* 0x000fe200078e0002 */
[----:B------:R-:W-:-:S03]  /*8160*/  ISETP.NE.AND.EX P0, PT, RZ, c[0x0][0x354], PT, P0 ;  /* 0x0000d500ff007a0c */ /* 0x000fc60003f05300 */
[----:B------:R-:W-:Y:S01]  /*8170*/  IMAD.MOV.U32 R8, RZ, RZ, R6 ;  /* 0x000000ffff087224 */ /* 0x000fe200078e0006 */
[----:B------:R-:W-:Y:S02]  /*8180*/  SHF.R.S32.HI R6, RZ, 0x1f, R10 ;  /* 0x0000001fff067819 */ /* 0x000fe4000001140a */
[----:B------:R-:W-:-:S03]  /*8190*/  IADD3 R3, R3, R7, RZ ;  /* 0x0000000703037210 */ /* 0x000fc60007ffe0ff */
[----:B------:R-:W-:Y:S02]  /*81a0*/  IMAD R7, R6, c[0x0][0x1a8], RZ ;  /* 0x00006a0006077a24 */ /* 0x000fe400078e02ff */
[----:B------:R-:W-:-:S04]  /*81b0*/  IMAD.WIDE.U32 R2, R10, c[0x0][0x1a8], R2 ;  /* 0x00006a000a027a25 */ /* 0x000fc800078e0002 */
[----:B------:R-:W-:-:S04]  /*81c0*/  IMAD R7, R10, c[0x0][0x1ac], R7 ;  /* 0x00006b000a077a24 */ /* 0x000fc800078e0207 */
[----:B------:R-:W-:Y:S01]  /*81d0*/  IMAD.IADD R3, R3, 0x1, R7 ;  /* 0x0000000103037824 */ /* 0x000fe200078e0207 */
[----:B------:R-:W-:Y:S02]  /*81e0*/  ISETP.GE.AND P2, PT, R136, c[0x0][0x198], PT ;  /* 0x0000660088007a0c */ /* 0x000fe40003f46270 */
[----:B------:R-:W-:Y:S02]  /*81f0*/  IADD3 R115, R246, -0x1, RZ ;  /* 0xfffffffff6737810 */ /* 0x000fe40007ffe0ff */
[----:B--2---:R-:W-:Y:S02]  /*8200*/  @P1 SHF.R.S32.HI R0, RZ, 0x1f, R13 ;  /* 0x0000001fff001819 */ /* 0x004fe4000001140d */
[----:B------:R-:W-:Y:S02]  /*8210*/  @!P1 MOV R0, R139 ;  /* 0x0000008b00009202 */ /* 0x000fe40000000f00 */
[----:B------:R-:W-:Y:S02]  /*8220*/  @!P1 MOV R13, R17 ;  /* 0x00000011000d9202 */ /* 0x000fe40000000f00 */
[----:B------:R-:W-:-:S02]  /*8230*/  SEL R6, R0, RZ, !P0 ;  /* 0x000000ff00067207 */ /* 0x000fc40004000000 */
        /* <DEDUP_REMOVED lines=18> */
.L_x_1561:
[----:B------:R-:W-:Y:S05]  /*8360*/  BRA.DIV ~URZ, `(.L_x_1418) ;  /* 0x000162a27f007947 */ /* 0x000fea000b800000 */
[----:B-1----:R1:W4:Y:S02]  /*8370*/  SHFL.IDX PT, R2, R6, RZ, 0x181f ;  /* 0x00181fff06027589 */ /* 0x00232400000e0000 */
.L_x_1562:
        /* <DEDUP_REMOVED lines=11> */
.L_x_1420:
[----:B------:R-:W-:Y:S05]  /*8430*/  BSYNC B0 ;  /* 0x0000000000007941 */ /* 0x000fea0003800000 */
.L_x_1419:
[----:B------:R-:W-:Y:S05]  /*8440*/  BRA.DIV ~URZ, `(.L_x_1421) ;  /* 0x000162327f007947 */ /* 0x000fea000b800000 */
[----:B---3--:R3:W1:Y:S04]  /*8450*/  SHFL.IDX PT, R7, R5, 0x1, 0x181f ;  /* 0x00381f0005077f89 */ /* 0x00866800000e0000 */
[----:B--2-4-:R3:W2:Y:S02]  /*8460*/  SHFL.IDX PT, R2, R6, 0x1, 0x181f ;  /* 0x00381f0006027f89 */ /* 0x0146a400000e0000 */
.L_x_1563:
        /* <DEDUP_REMOVED lines=10> */
.L_x_1423:
[----:B------:R-:W-:Y:S05]  /*8510*/  BSYNC B0 ;  /* 0x0000000000007941 */ /* 0x000fea0003800000 */
.L_x_1422:
[----:B------:R-:W-:Y:S05]  /*8520*/  BRA.DIV ~URZ, `(.L_x_1424) ;  /* 0x000162227f007947 */ /* 0x000fea000b800000 */
[----:B-1----:R1:W4:Y:S02]  /*8530*/  SHFL.IDX PT, R7, R5, 0x2, 0x181f ;  /* 0x00581f0005077f89 */ /* 0x00232400000e0000 */
.L_x_1564:
[----:B------:R-:W-:Y:S05]  /*8540*/  BRA.DIV ~URZ, `(.L_x_1425) ;  /* 0x000162727f007947 */ /* 0x000fea000b800000 */
[----:B--2---:R2:W1:Y:S02]  /*8550*/  SHFL.IDX PT, R2, R6, 0x2, 0x181f ;  /* 0x00581f0006027f89 */ /* 0x00446400000e0000 */
.L_x_1565:
        /* <DEDUP_REMOVED lines=10> */
.L_x_1427:
[----:B------:R-:W-:Y:S05]  /*8600*/  BSYNC B0 ;  /* 0x0000000000007941 */ /* 0x000fea0003800000 */
.L_x_1426:
[----:B------:R-:W-:Y:S05]  /*8610*/  BRA.DIV ~URZ, `(.L_x_1428) ;  /* 0x000162127f007947 */ /* 0x000fea000b800000 */
[----:B----4-:R4:W2:Y:S04]  /*8620*/  SHFL.IDX PT, R7, R5, 0x3, 0x181f ;  /* 0x00781f0005077f89 */ /* 0x0108a800000e0000 */
[----:B-1----:R4:W1:Y:S02]  /*8630*/  SHFL.IDX PT, R2, R6, 0x3, 0x181f ;  /* 0x00781f0006027f89 */ /* 0x00286400000e0000 */
.L_x_1566:
        /* <DEDUP_REMOVED lines=10> */
.L_x_1430:
[----:B------:R-:W-:Y:S05]  /*86e0*/  BSYNC B0 ;  /* 0x0000000000007941 */ /* 0x000fea0003800000 */
.L_x_1429:
[----:B------:R-:W-:Y:S05]  /*86f0*/  BRA.DIV ~URZ, `(.L_x_1431) ;  /* 0x000162027f007947 */ /* 0x000fea000b800000 */
[----:B--2---:R2:W3:Y:S02]  /*8700*/  SHFL.IDX PT, R7, R5, 0x4, 0x181f ;  /* 0x00981f0005077f89 */ /* 0x0044e400000e0000 */
.L_x_1567:
[----:B------:R-:W-:Y:S05]  /*8710*/  BRA.DIV ~URZ, `(.L_x_1432) ;  /* 0x000162527f007947 */ /* 0x000fea000b800000 */
[----:B-1----:R1:W2:Y:S02]  /*8720*/  SHFL.IDX PT, R2, R6, 0x4, 0x181f ;  /* 0x00981f0006027f89 */ /* 0x0022a400000e0000 */
.L_x_1568:
        /* <DEDUP_REMOVED lines=10> */
.L_x_1434:
[----:B------:R-:W-:Y:S05]  /*87d0*/  BSYNC B0 ;  /* 0x0000000000007941 */ /* 0x000fea0003800000 */
.L_x_1433:
[----:B------:R-:W-:Y:S05]  /*87e0*/  BRA.DIV ~URZ, `(.L_x_1435) ;  /* 0x000161f27f007947 */ /* 0x000fea000b800000 */
[----:B---3--:R3:W1:Y:S04]  /*87f0*/  SHFL.IDX PT, R7, R5, 0x5, 0x181f ;  /* 0x00b81f0005077f89 */ /* 0x00866800000e0000 */
[----:B--2---:R3:W2:Y:S02]  /*8800*/  SHFL.IDX PT, R2, R6, 0x5, 0x181f ;  /* 0x00b81f0006027f89 */ /* 0x0046a400000e0000 */
.L_x_1569:
        /* <DEDUP_REMOVED lines=10> */
.L_x_1437:
[----:B------:R-:W-:Y:S05]  /*88b0*/  BSYNC B0 ;  /* 0x0000000000007941 */ /* 0x000fea0003800000 */
.L_x_1436:
[----:B------:R-:W-:Y:S05]  /*88c0*/  BRA.DIV ~URZ, `(.L_x_1438) ;  /* 0x000161e27f007947 */ /* 0x000fea000b800000 */
[----:B-1----:R1:W3:Y:S02]  /*88d0*/  SHFL.IDX PT, R7, R5, 0x6, 0x181f ;  /* 0x00d81f0005077f89 */ /* 0x0022e400000e0000 */
.L_x_1570:
[----:B------:R-:W-:Y:S05]  /*88e0*/  BRA.DIV ~URZ, `(.L_x_1439) ;  /* 0x000162327f007947 */ /* 0x000fea000b800000 */
[----:B--2---:R2:W1:Y:S02]  /*88f0*/  SHFL.IDX PT, R2, R6, 0x6, 0x181f ;  /* 0x00d81f0006027f89 */ /* 0x00446400000e0000 */
.L_x_1571:
        /* <DEDUP_REMOVED lines=10> */
.L_x_1441:
[----:B------:R-:W-:Y:S05]  /*89a0*/  BSYNC B0 ;  /* 0x0000000000007941 */ /* 0x000fea0003800000 */
.L_x_1440:
[----:B------:R-:W-:Y:S05]  /*89b0*/  BRA.DIV ~URZ, `(.L_x_1442) ;  /* 0x000161d27f007947 */ /* 0x000fea000b800000 */
[----:B-1-34-:R-:W1:Y:S04]  /*89c0*/  SHFL.IDX PT, R5, R5, 0x7, 0x181f ;  /* 0x00f81f0005057f89 */ /* 0x01ae6800000e0000 */
[----:B------:R3:W4:Y:S02]  /*89d0*/  SHFL.IDX PT, R3, R6, 0x7, 0x181f ;  /* 0x00f81f0006037f89 */ /* 0x00072400000e0000 */
.L_x_1572:
[----:B--2---:R-:W2:Y:S01]  /*89e0*/  LDL.LU R149, [R1+0x24] ;  /* 0x0000240001957983 */ /* 0x004ea20000300800 */
[----:B------:R-:W-:Y:S02]  /*89f0*/  ISETP.GE.AND P5, PT, R136, c[0x0][0x1d4], PT ;  /* 0x0000750088007a0c */ /* 0x000fe40003fa6270 */
[----:B------:R-:W-:-:S04]  /*8a00*/  IADD3 R2, R4, 0x70, RZ ;  /* 0x0000007004027810 */ /* 0x000fc80007ffe0ff */
        /* <DEDUP_REMOVED lines=8> */
[----:B------:R-:W-:Y:S01]  /*8a90*/  WARPSYNC 0xffffffff ;  /* 0xffffffff00007948 */ /* 0x000fe20003800000 */
[----:B--2---:R-:W-:-:S04]  /*8aa0*/  LOP3.LUT R149, R149, 0xfffffffe, RZ, 0xc0, !PT ;  /* 0xfffffffe95957812 */ /* 0x004fc800078ec0ff */
[----:B------:R-:W-:-:S05]  /*8ab0*/  @P5 LOP3.LUT R149, R149, 0x1, RZ, 0xfc, !PT ;  /* 0x0000000195955812 */ /* 0x000fca00078efcff */
[----:B------:R1:W-:Y:S02]  /*8ac0*/  STL [R1+0x24], R149 ;  /* 0x0000249501007387 */ /* 0x0003e40000100800 */
[----:B------:R-:W2:Y:S04]  /*8ad0*/  LDL R250, [R1+0xc] ;  /* 0x00000c0001fa7983 */ /* 0x000ea80000100800 */
[----:B------:R-:W4:Y:S04]  /*8ae0*/  LDL R8, [R1+0x3c] ;  /* 0x00003c0001087983 */ /* 0x000f280000100800 */
        /* <DEDUP_REMOVED lines=8> */
[----:B------:R-:W-:Y:S01]  /*8b70*/  IMAD.MOV.U32 R148, RZ, RZ, c[0x0][0x1e4] ;  /* 0x00007900ff947624 */ /* 0x000fe200078e00ff */
[----:B------:R-:W-:Y:S01]  /*8b80*/  BSSY B0, `(.L_x_1443) ;  /* 0x000002d000007945 */ /* 0x000fe20003800000 */
[----:B------:R-:W-:Y:S01]  /*8b90*/  BAR.SYNC.DEFER_BLOCKING 0x0 ;  /* 0x0000000000007b1d */ /* 0x000fe20000010000 */
[----:B--2---:R-:W-:-:S04]  /*8ba0*/  IADD3 R68, R139, R250, -R140 ;  /* 0x000000fa8b447210 */ /* 0x004fc80007ffe88c */
[C---:B------:R-:W-:Y:S01]  /*8bb0*/  ISETP.GE.AND P3, PT, R68.reuse, 0x1, PT ;  /* 0x000000014400780c */ /* 0x040fe20003f66270 */
[----:B----4-:R-:W-:Y:S01]  /*8bc0*/  IMAD.MOV.U32 R147, RZ, RZ, R8 ;  /* 0x000000ffff937224 */ /* 0x010fe200078e0008 */
[----:B------:R-:W-:Y:S01]  /*8bd0*/  ISETP.GE.AND P2, PT, R68, 0x11, PT ;  /* 0x000000114400780c */ /* 0x000fe20003f46270 */
[----:B---3--:R-:W-:-:S04]  /*8be0*/  IMAD.MOV.U32 R146, RZ, RZ, R6 ;  /* 0x000000ffff927224 */ /* 0x008fc800078e0006 */
[----:B------:R-:W-:-:S04]  /*8bf0*/  IMAD.WIDE.U32 R4, R2, 0x50, R146 ;  /* 0x0000005002047825 */ /* 0x000fc800078e0092 */
[----:B------:R-:W-:Y:S02]  /*8c00*/  IMAD R2, R3, 0x50, RZ ;  /* 0x0000005003027824 */ /* 0x000fe400078e02ff */
[----:B------:R-:W-:Y:S01]  /*8c10*/  IMAD.MOV.U32 R140, RZ, RZ, c[0x0][0x1e0] ;  /* 0x00007800ff8c7624 */ /* 0x000fe200078e00ff */
[----:B------:R-:W-:Y:S01]  /*8c20*/  ISETP.GE.AND P1, PT, R68, 0x21, PT ;  /* 0x000000214400780c */ /* 0x000fe20003f26270 */
[----:B------:R-:W-:Y:S01]  /*8c30*/  IMAD.IADD R3, R5, 0x1, R2 ;  /* 0x0000000105037824 */ /* 0x000fe200078e0202 */
[----:B------:R-:W-:Y:S02]  /*8c40*/  @P3 LEA R8, P0, R4, c[0x0][0x1c8], 0x1 ;  /* 0x0000720004083a11 */ /* 0x000fe400078008ff */
[----:B------:R-:W-:Y:S02]  /*8c50*/  @P2 LEA R2, P4, R140, R4, 0x4 ;  /* 0x000000048c022211 */ /* 0x000fe400078820ff */
[----:B------:R-:W-:Y:S02]  /*8c60*/  @P3 LEA.HI.X R9, R4, c[0x0][0x1cc], R3, 0x1, P0 ;  /* 0x0000730004093a11 */ /* 0x000fe400000f0c03 */
[----:B------:R-:W-:-:S02]  /*8c70*/  ISETP.GE.AND P0, PT, R68, 0x31, PT ;  /* 0x000000314400780c */ /* 0x000fc40003f06270 */
[C---:B------:R-:W-:Y:S01]  /*8c80*/  @P2 LEA.HI.X R6, R140.reuse, R3, R148, 0x4, P4 ;  /* 0x000000038c062211 */ /* 0x040fe200020f2494 */
[----:B------:R-:W-:Y:S01]  /*8c90*/  IMAD.WIDE.U32 R14, R140, 0x20, RZ ;  /* 0x000000208c0e7825 */ /* 0x000fe200078e00ff */
[C---:B------:R-:W-:Y:S01]  /*8ca0*/  @P2 LEA R12, P4, R2.reuse, c[0x0][0x1c8], 0x1 ;  /* 0x00007200020c2a11 */ /* 0x040fe200078808ff */
[----:B------:R-:W-:Y:S01]  /*8cb0*/  @!PT LDS RZ, [RZ] ;  /* 0x00000000fffff984 */ /* 0x000fe20000000800 */
[----:B------:R-:W-:Y:S01]  /*8cc0*/  @!PT LDS RZ, [RZ] ;  /* 0x00000000fffff984 */ /* 0x000fe20000000800 */
[----:B------:R-:W-:Y:S01]  /*8cd0*/  @!PT LDS RZ, [RZ] ;  /* 0x00000000fffff984 */ /* 0x000fe20000000800 */
[----:B------:R1:W-:Y:S03]  /*8ce0*/  @P3 LDGSTS.E.BYPASS.LTC128B.128 [R218+0x2900], [R8.64], !P5 ;  /* 0x0290000008da3fae */ /* 0x0003e6000e901d48 */
[----:B------:R-:W-:Y:S01]  /*8cf0*/  @P2 LEA.HI.X R13, R2, c[0x0][0x1cc], R6, 0x1, P4 ;  /* 0x00007300020d2a11 */ /* 0x000fe200020f0c06 */
[----:B------:R-:W-:Y:S01]  /*8d00*/  IMAD.SHL.U32 R2, R148, 0x20, RZ ;  /* 0x0000002094027824 */ /* 0x000fe200078e00ff */
[----:B------:R-:W-:-:S03]  /*8d10*/  @P1 IADD3 R11, P4, R4, R14, RZ ;  /* 0x0000000e040b1210 */ /* 0x000fc60007f9e0ff */
[----:B------:R2:W-:Y:S01]  /*8d20*/  @P2 LDGSTS.E.BYPASS.LTC128B.128 [R218+0x3100], [R12.64], !P5 ;  /* 0x031000000cda2fae */ /* 0x0005e2000e901d48 */
[----:B------:R-:W-:Y:S01]  /*8d30*/  @P1 IADD3.X R14, R3, R15, R2, P4, !PT ;  /* 0x0000000f030e1210 */ /* 0x000fe200027fe402 */
[----:B------:R-:W-:Y:S02]  /*8d40*/  @P0 IMAD.MOV.U32 R2, RZ, RZ, R4 ;  /* 0x000000ffff020224 */ /* 0x000fe400078e0004 */
[----:B------:R-:W-:Y:S02]  /*8d50*/  @P0 IMAD R15, R148, 0x30, RZ ;  /* 0x00000030940f0824 */ /* 0x000fe400078e02ff */
[----:B------:R-:W-:Y:S01]  /*8d60*/  @P0 IMAD.WIDE.U32 R6, R140, 0x30, R2 ;  /* 0x000000308c060825 */ /* 0x000fe200078e0002 */
[----:B------:R-:W-:-:S03]  /*8d70*/  @P1 LEA R10, P4, R11, c[0x0][0x1c8], 0x1 ;  /* 0x000072000b0a1a11 */ /* 0x000fc600078808ff */
[----:B------:R-:W-:Y:S01]  /*8d80*/  @P0 IMAD.IADD R7, R7, 0x1, R15 ;  /* 0x0000000107070824 */ /* 0x000fe200078e020f */
[----:B------:R-:W-:-:S05]  /*8d90*/  @P1 LEA.HI.X R11, R11, c[0x0][0x1cc], R14, 0x1, P4 ;  /* 0x000073000b0b1a11 */ /* 0x000fca00020f0c0e */
[----:B------:R2:W-:Y:S01]  /*8da0*/  @P1 LDGSTS.E.BYPASS.LTC128B.128 [R218+0x3900], [R10.64], !P5 ;  /* 0x039000000ada1fae */ /* 0x0005e2000e901d48 */
[----:B-1----:R-:W-:-:S04]  /*8db0*/  @P0 LEA R8, P3, R6, c[0x0][0x1c8], 0x1 ;  /* 0x0000720006080a11 */ /* 0x002fc800078608ff */
        /* <DEDUP_REMOVED lines=9> */
.L_x_1444:
[----:B------:R-:W-:Y:S05]  /*8e50*/  BSYNC B0 ;  /* 0x0000000000007941 */ /* 0x000fea0003800000 */
.L_x_1443:
[----:B------:R3:W5:Y:S01]  /*8e60*/  LDL R248, [R1+0x44] ;  /* 0x0000440001f87983 */ /* 0x0007620000100800 */
[----:B------:R-:W-:Y:S01]  /*8e70*/  ISETP.LT.AND P0, PT, RZ, c[0x0][0x27c], PT ;  /* 0x00009f00ff007a0c */ /* 0x000fe20003f01270 */
[----:B------:R-:W-:Y:S02]  /*8e80*/  IMAD.MOV.U32 R252, RZ, RZ, c[0x0][0x2c4] ;  /* 0x0000b100fffc7624 */ /* 0x000fe400078e00ff */
[----:B------:R-:W0:Y:S03]  /*8e90*/  LDGDEPBAR ;  /* 0x00000000000079af */ /* 0x000e260000000000 */
[----:B------:R-:W-:-:S07]  /*8ea0*/  ISETP.NE.AND P6, PT, R252, 0x1, PT ;  /* 0x00000001fc00780c */ /* 0x000fce0003fc5270 */
[----:B------:R-:W-:Y:S05]  /*8eb0*/  @P0 BRA `(.L_x_1445) ;  /* 0x0000002000000947 */ /* 0x000fea0003800000 */
[----:B------:R-:W-:-:S04]  /*8ec0*/  DEPBAR.LE SB0, 0x1 ;  /* 0x000080400000791a */ /* 0x000fc80000000000 */
[----:B------:R-:W-:Y:S05]  /*8ed0*/  BRA `(.L_x_1446) ;  /* 0x0000497000007947 */ /* 0x000fea0003800000 */
.L_x_1445:
[----:B------:R-:W-:Y:S01]  /*8ee0*/  ULDC.U8 UR4, c[0x0][0x298] ;  /* 0x0000a60000047ab9 */ /* 0x000fe20000000000 */
[----:B-1---5:R-:W-:Y:S01]  /*8ef0*/  SHF.R.S32.HI R2, RZ, 0x1f, R138 ;  /* 0x0000001fff027819 */ /* 0x022fe2000001148a */
[----:B------:R-:W-:Y:S01]  /*8f00*/  IMAD.WIDE.U32 R6, R138, c[0x0][0x280], RZ ;  /* 0x0000a0008a067a25 */ /* 0x000fe200078e00ff */
[----:B------:R-:W-:Y:S01]  /*8f10*/  ISETP.NE.AND P0, PT, RZ, UR4, PT ;  /* 0x00000004ff007c0c */ /* 0x000fe2000bf05270 */
[----:B------:R-:W-:Y:S01]  /*8f20*/  BSSY B2, `(.L_x_1446) ;  /* 0x0000492000027945 */ /* 0x000fe20003800000 */
[C---:B------:R-:W-:Y:S01]  /*8f30*/  IADD3 R20, R83.reuse, R248, RZ ;  /* 0x000000f853147210 */ /* 0x040fe20007ffe0ff */
[C---:B------:R-:W-:Y:S01]  /*8f40*/  IMAD R3, R2.reuse, c[0x0][0x280], RZ ;  /* 0x0000a00002037a24 */ /* 0x040fe200078e02ff */
[----:B------:R-:W-:Y:S01]  /*8f50*/  IADD3 R73, R83, 0x60, RZ ;  /* 0x0000006053497810 */ /* 0x000fe20007ffe0ff */
[----:B------:R-:W-:Y:S02]  /*8f60*/  IMAD R2, R2, c[0x0][0x290], RZ ;  /* 0x0000a40002027a24 */ /* 0x000fe400078e02ff */
[----:B--2---:R-:W-:-:S02]  /*8f70*/  IMAD R8, R138, c[0x0][0x284], R3 ;  /* 0x0000a1008a087a24 */ /* 0x004fc400078e0203 */
[C---:B------:R-:W-:Y:S01]  /*8f80*/  IMAD R3, R138.reuse, c[0x0][0x294], R2 ;  /* 0x0000a5008a037a24 */ /* 0x040fe200078e0202 */
        /* <DEDUP_REMOVED lines=19> */
[----:B------:R-:W-:-:S04]  /*90c0*/  IMAD.WIDE.U32 R4, R2, c[0x0][0x290], R4 ;  /* 0x0000a40002047a25 */ /* 0x000fc800078e0004 */
[----:B------:R-:W-:Y:S01]  /*90d0*/  IMAD R3, R2, c[0x0][0x284], R9 ;  /* 0x0000a10002037a24 */ /* 0x000fe200078e0209 */
[----:B------:R-:W-:Y:S01]  /*90e0*/  LEA R34, P0, R4, c[0x0][0x288], 0x1 ;  /* 0x0000a20004227a11 */ /* 0x000fe200078008ff */
[----:B------:R-:W-:Y:S02]  /*90f0*/  IMAD R2, R2, c[0x0][0x294], R8 ;  /* 0x0000a50002027a24 */ /* 0x000fe400078e0208 */
[----:B------:R-:W-:Y:S01]  /*9100*/  CS2R R8, SRZ ;  /* 0x0000000000087805 */ /* 0x000fe2000001ff00 */
[----:B------:R-:W-:Y:S02]  /*9110*/  IADD3 R3, R7, R3, RZ ;  /* 0x0000000307037210 */ /* 0x000fe40007ffe0ff */
[----:B------:R-:W-:Y:S02]  /*9120*/  IADD3 R2, R5, R2, RZ ;  /* 0x0000000205027210 */ /* 0x000fe40007ffe0ff */
[----:B------:R-:W-:Y:S01]  /*9130*/  LEA.HI.X R25, R6, c[0x0][0x274], R3, 0x1, P1 ;  /* 0x00009d0006197a11 */ /* 0x000fe200008f0c03 */
[----:B------:R1:W2:Y:S01]  /*9140*/  SHFL.IDX PT, R5, R34, RZ, 0x1c1f ;  /* 0x001c1fff22057589 */ /* 0x0002a200000e0000 */
[----:B------:R-:W-:Y:S01]  /*9150*/  LEA.HI.X R24, R4, c[0x0][0x28c], R2, 0x1, P0 ;  /* 0x0000a30004187a11 */ /* 0x000fe200000f0c02 */
[----:B------:R-:W-:Y:S01]  /*9160*/  CS2R R6, SRZ ;  /* 0x0000000000067805 */ /* 0x000fe2000001ff00 */
[----:B------:R-:W-:Y:S01]  /*9170*/  ISETP.GE.AND P0, PT, R20, R0, PT ;  /* 0x000000001400720c */ /* 0x000fe20003f06270 */
[----:B------:R1:W4:Y:S04]  /*9180*/  SHFL.IDX PT, R4, R33, RZ, 0x1c1f ;  /* 0x001c1fff21047589 */ /* 0x00032800000e0000 */
[----:B------:R1:W3:Y:S04]  /*9190*/  SHFL.IDX PT, R15, R25, RZ, 0x1c1f ;  /* 0x001c1fff190f7589 */ /* 0x0002e800000e0000 */
[----:B------:R1:W1:Y:S04]  /*91a0*/  SHFL.IDX PT, R18, R24, RZ, 0x1c1f ;  /* 0x001c1fff18127589 */ /* 0x00026800000e0000 */
[----:B------:R-:W-:Y:S05]  /*91b0*/  @P0 BRA `(.L_x_1449) ;  /* 0x0000016000000947 */ /* 0x000fea0003800000 */
[----:B------:R-:W-:Y:S01]  /*91c0*/  ISETP.GE.AND P1, PT, R28, c[0x0][0x27c], PT ;  /* 0x00009f001c007a0c */ /* 0x000fe20003f26270 */
[----:B------:R-:W-:Y:S01]  /*91d0*/  CS2R R12, SRZ ;  /* 0x00000000000c7805 */ /* 0x000fe2000001ff00 */
[----:B------:R-:W-:Y:S01]  /*91e0*/  ISETP.GE.AND P0, PT, R30, c[0x0][0x27c], PT ;  /* 0x00009f001e007a0c */ /* 0x000fe20003f06270 */
[----:B------:R-:W-:-:S10]  /*91f0*/  CS2R R10, SRZ ;  /* 0x00000000000a7805 */ /* 0x000fd4000001ff00 */
[C---:B------:R-:W-:Y:S01]  /*9200*/  @!P1 IMAD.SHL.U32 R2, R28.reuse, 0x2, RZ ;  /* 0x000000021c029824 */ /* 0x040fe200078e00ff */
[----:B------:R-:W-:Y:S01]  /*9210*/  @!P1 SHF.L.U64.HI R6, R28, 0x1, R29 ;  /* 0x000000011c069819 */ /* 0x000fe2000001021d */
[C---:B------:R-:W-:Y:S01]  /*9220*/  @!P0 IMAD.SHL.U32 R3, R30.reuse, 0x2, RZ ;  /* 0x000000021e038824 */ /* 0x040fe200078e00ff */
[----:B------:R-:W-:Y:S02]  /*9230*/  @!P0 SHF.L.U64.HI R7, R30, 0x1, R21 ;  /* 0x000000011e078819 */ /* 0x000fe40000010215 */
[CC--:B----4-:R-:W-:Y:S02]  /*9240*/  @!P1 IADD3 R16, P2, R4.reuse, R2.reuse, RZ ;  /* 0x0000000204109210 */ /* 0x0d0fe40007f5e0ff */
[-C--:B------:R-:W-:Y:S02]  /*9250*/  @!P0 IADD3 R4, P3, R4, R3.reuse, RZ ;  /* 0x0000000304048210 */ /* 0x080fe40007f7e0ff */
[----:B--2---:R-:W-:Y:S01]  /*9260*/  @!P1 IADD3 R14, P4, R5, R2, RZ ;  /* 0x00000002050e9210 */ /* 0x004fe20007f9e0ff */
[--C-:B---3--:R-:W-:Y:S01]  /*9270*/  @!P1 IMAD.X R17, R15, 0x1, R6.reuse, P2 ;  /* 0x000000010f119824 */ /* 0x108fe200010e0606 */
[----:B------:R-:W-:Y:S01]  /*9280*/  @!P0 IADD3 R2, P2, R5, R3, RZ ;  /* 0x0000000305028210 */ /* 0x000fe20007f5e0ff */
[--C-:B------:R-:W-:Y:S01]  /*9290*/  @!P0 IMAD.X R5, R15, 0x1, R7.reuse, P3 ;  /* 0x000000010f058824 */ /* 0x100fe200018e0607 */
[----:B------:R-:W-:Y:S01]  /*92a0*/  CS2R R8, SRZ ;  /* 0x0000000000087805 */ /* 0x000fe2000001ff00 */
[C---:B-1----:R-:W-:Y:S01]  /*92b0*/  @!P1 IMAD.X R15, R18.reuse, 0x1, R6, P4 ;  /* 0x00000001120f9824 */ /* 0x042fe200020e0606 */
[----:B------:R1:W5:Y:S01]  /*92c0*/  @!P1 LD.E.64 R10, [R16.64] ;  /* 0x00000008100a9980 */ /* 0x000362000c101b00 */
[----:B------:R-:W-:-:S02]  /*92d0*/  @!P0 IMAD.X R3, R18, 0x1, R7, P2 ;  /* 0x0000000112038824 */ /* 0x000fc400010e0607 */
[----:B------:R-:W-:Y:S01]  /*92e0*/  CS2R R6, SRZ ;  /* 0x0000000000067805 */ /* 0x000fe2000001ff00 */
[----:B------:R1:W5:Y:S04]  /*92f0*/  @!P0 LD.E.64 R12, [R4.64] ;  /* 0x00000008040c8980 */ /* 0x000368000c101b00 */
[----:B------:R1:W5:Y:S04]  /*9300*/  @!P0 LD.E.64 R8, [R2.64] ;  /* 0x0000000802088980 */ /* 0x000368000c101b00 */
[----:B------:R1:W5:Y:S02]  /*9310*/  @!P1 LD.E.64 R6, [R14.64] ;  /* 0x000000080e069980 */ /* 0x000364000c101b00 */
.L_x_1449:
[----:B------:R-:W-:Y:S05]  /*9320*/  BSYNC B0 ;  /* 0x0000000000007941 */ /* 0x000fea0003800000 */
.L_x_1448:
[----:B-1----:R-:W-:Y:S01]  /*9330*/  IADD3 R2, R20, 0x20, RZ ;  /* 0x0000002014027810 */ /* 0x002fe20007ffe0ff */
[----:B--2--5:R-:W-:Y:S01]  /*9340*/  IMAD.MOV.U32 R5, RZ, RZ, R12 ;  /* 0x000000ffff057224 */ /* 0x024fe200078e000c */
[----:B------:R1:W2:Y:S01]  /*9350*/  SHFL.IDX PT, R23, R25, 0x1, 0x1c1f ;  /* 0x003c1f0019177f89 */ /* 0x0002a200000e0000 */
[----:B----4-:R-:W-:Y:S01]  /*9360*/  IMAD.MOV.U32 R4, RZ, RZ, R13 ;  /* 0x000000ffff047224 */ /* 0x010fe200078e000d */
        /* <DEDUP_REMOVED lines=27> */
[----:B---3--:R-:W-:Y:S01]  /*9520*/  @!P1 SHF.L.U64.HI R15, R28, 0x1, R29 ;  /* 0x000000011c0f9819 */ /* 0x008fe2000001021d */
[C---:B------:R-:W-:Y:S01]  /*9530*/  @!P0 IMAD.SHL.U32 R4, R30.reuse, 0x2, RZ ;  /* 0x000000021e048824 */ /* 0x040fe200078e00ff */
[----:B------:R-:W-:Y:S02]  /*9540*/  @!P0 SHF.L.U64.HI R5, R30, 0x1, R21 ;  /* 0x000000011e058819 */ /* 0x000fe40000010215 */
[CC--:B----4-:R-:W-:Y:S02]  /*9550*/  @!P1 IADD3 R18, P2, R14.reuse, R3.reuse, RZ ;  /* 0x000000030e129210 */ /* 0x0d0fe40007f5e0ff */
[-C--:B------:R-:W-:Y:S02]  /*9560*/  @!P0 IADD3 R2, P3, R14, R4.reuse, RZ ;  /* 0x000000040e028210 */ /* 0x080fe40007f7e0ff */
[----:B-1----:R-:W-:Y:S01]  /*9570*/  @!P1 IADD3 R16, P4, R17, R3, RZ ;  /* 0x0000000311109210 */ /* 0x002fe20007f9e0ff */
[----:B------:R-:W-:Y:S01]  /*9580*/  @!P1 IMAD.X R19, R23, 0x1, R15, P2 ;  /* 0x0000000117139824 */ /* 0x000fe200010e060f */
[----:B------:R-:W-:Y:S01]  /*9590*/  @!P0 IADD3 R14, P2, R17, R4, RZ ;  /* 0x00000004110e8210 */ /* 0x000fe20007f5e0ff */
[----:B------:R-:W-:-:S02]  /*95a0*/  @!P0 IMAD.X R3, R23, 0x1, R5, P3 ;  /* 0x0000000117038824 */ /* 0x000fc400018e0605 */
[C---:B------:R-:W-:Y:S01]  /*95b0*/  @!P1 IMAD.X R17, R22.reuse, 0x1, R15, P4 ;  /* 0x0000000116119824 */ /* 0x040fe200020e060f */
[----:B------:R-:W-:Y:S01]  /*95c0*/  CS2R R36, SRZ ;  /* 0x0000000000247805 */ /* 0x000fe2000001ff00 */
[----:B------:R-:W-:Y:S01]  /*95d0*/  @!P0 IMAD.X R15, R22, 0x1, R5, P2 ;  /* 0x00000001160f8824 */ /* 0x000fe200010e0605 */
[----:B------:R1:W5:Y:S01]  /*95e0*/  @!P0 LD.E.64 R40, [R2.64] ;  /* 0x0000000802288980 */ /* 0x000362000c101b00 */
[----:B------:R-:W-:-:S03]  /*95f0*/  CS2R R4, SRZ ;  /* 0x0000000000047805 */ /* 0x000fc6000001ff00 */
[----:B------:R2:W5:Y:S04]  /*9600*/  @!P0 LD.E.64 R36, [R14.64] ;  /* 0x000000080e248980 */ /* 0x000568000c101b00 */
[----:B------:R2:W5:Y:S01]  /*9610*/  @!P1 LD.E.64 R4, [R18.64] ;  /* 0x0000000812049980 */ /* 0x000562000c101b00 */
[----:B-1----:R-:W-:-:S06]  /*9620*/  CS2R R2, SRZ ;  /* 0x0000000000027805 */ /* 0x002fcc000001ff00 */
[----:B------:R2:W5:Y:S02]  /*9630*/  @!P1 LD.E.64 R2, [R16.64] ;  /* 0x0000000810029980 */ /* 0x000564000c101b00 */
.L_x_1451:
[----:B--2---:R-:W-:Y:S05]  /*9640*/  BSYNC B0 ;  /* 0x0000000000007941 */ /* 0x004fea0003800000 */
.L_x_1450:
[----:B----4-:R-:W-:Y:S01]  /*9650*/  IADD3 R14, R20, 0x40, RZ ;  /* 0x00000040140e7810 */ /* 0x010fe20007ffe0ff */
[----:B-----5:R-:W-:Y:S01]  /*9660*/  IMAD.MOV.U32 R18, RZ, RZ, R40 ;  /* 0x000000ffff127224 */ /* 0x020fe200078e0028 */
[----:B------:R2:W4:Y:S01]  /*9670*/  SHFL.IDX PT, R32, R25, 0x2, 0x1c1f ;  /* 0x005c1f0019207f89 */ /* 0x00052200000e0000 */
[----:B-1----:R-:W-:Y:S01]  /*9680*/  IMAD.MOV.U32 R17, RZ, RZ, R41 ;  /* 0x000000ffff117224 */ /* 0x002fe200078e0029 */
[----:B------:R-:W-:Y:S01]  /*9690*/  ISETP.GE.AND P0, PT, R14, R0, PT ;  /* 0x000000000e00720c */ /* 0x000fe20003f06270 */
[----:B------:R-:W-:Y:S01]  /*96a0*/  IMAD.MOV.U32 R16, RZ, RZ, R4 ;  /* 0x000000ffff107224 */ /* 0x000fe200078e0004 */
[----:B------:R-:W-:Y:S01]  /*96b0*/  PRMT R56, R56, 0x5410, R18 ;  /* 0x0000541038387816 */ /* 0x000fe20000000012 */
[----:B---3--:R-:W-:Y:S01]  /*96c0*/  IMAD.MOV.U32 R15, RZ, RZ, R5 ;  /* 0x000000ffff0f7224 */ /* 0x008fe200078e0005 */
[----:B------:R-:W-:Y:S01]  /*96d0*/  PRMT R58, R17, 0x7610, R58 ;  /* 0x00007610113a7816 */ /* 0x000fe2000000003a */
[----:B------:R-:W-:Y:S01]  /*96e0*/  IMAD.MOV.U32 R18, RZ, RZ, R36 ;  /* 0x000000ffff127224 */ /* 0x000fe200078e0024 */
[----:B------:R-:W-:Y:S01]  /*96f0*/  PRMT R54, R54, 0x5410, R16 ;  /* 0x0000541036367816 */ /* 0x000fe20000000010 */
[----:B------:R-:W-:Y:S01]  /*9700*/  IMAD.MOV.U32 R17, RZ, RZ, R37 ;  /* 0x000000ffff117224 */ /* 0x000fe200078e0025 */
[----:B------:R-:W-:Y:S01]  /*9710*/  PRMT R55, R55, 0x5410, R15 ;  /* 0x0000541037377816 */ /* 0x000fe2000000000f */
[----:B------:R-:W-:Y:S01]  /*9720*/  IMAD.MOV.U32 R16, RZ, RZ, R2 ;  /* 0x000000ffff107224 */ /* 0x000fe200078e0002 */
[----:B------:R2:W1:Y:S01]  /*9730*/  SHFL.IDX PT, R14, R33, 0x2, 0x1c1f ;  /* 0x005c1f00210e7f89 */ /* 0x00046200000e0000 */
        /* <DEDUP_REMOVED lines=16> */
[----:B------:R-:W-:-:S11]  /*9840*/  ISETP.GE.AND P0, PT, R30, c[0x0][0x27c], PT ;  /* 0x00009f001e007a0c */ /* 0x000fd60003f06270 */
[C---:B------:R-:W-:Y:S01]  /*9850*/  @!P1 IMAD.SHL.U32 R15, R28.reuse, 0x2, RZ ;  /* 0x000000021c0f9824 */ /* 0x040fe200078e00ff */
[----:B------:R-:W-:Y:S01]  /*9860*/  @!P1 SHF.L.U64.HI R27, R28, 0x1, R29 ;  /* 0x000000011c1b9819 */ /* 0x000fe2000001021d */
[C---:B------:R-:W-:Y:S01]  /*9870*/  @!P0 IMAD.SHL.U32 R17, R30.reuse, 0x2, RZ ;  /* 0x000000021e118824 */ /* 0x040fe200078e00ff */
[----:B------:R-:W-:Y:S02]  /*9880*/  @!P0 SHF.L.U64.HI R26, R30, 0x1, R21 ;  /* 0x000000011e1a8819 */ /* 0x000fe40000010215 */
[C---:B-1----:R-:W-:Y:S02]  /*9890*/  @!P1 IADD3 R22, P2, R14.reuse, R15, RZ ;  /* 0x0000000f0e169210 */ /* 0x042fe40007f5e0ff */
[----:B------:R-:W-:Y:S02]  /*98a0*/  @!P0 IADD3 R16, P3, R14, R17, RZ ;  /* 0x000000110e108210 */ /* 0x000fe40007f7e0ff */
[C---:B------:R-:W-:Y:S01]  /*98b0*/  @!P1 IADD3 R18, P4, R19.reuse, R15, RZ ;  /* 0x0000000f13129210 */ /* 0x040fe20007f9e0ff */
[C-C-:B------:R-:W-:Y:S01]  /*98c0*/  @!P1 IMAD.X R23, R32.reuse, 0x1, R27.reuse, P2 ;  /* 0x0000000120179824 */ /* 0x140fe200010e061b */
[----:B------:R-:W-:Y:S01]  /*98d0*/  @!P0 IADD3 R14, P2, R19, R17, RZ ;  /* 0x00000011130e8210 */ /* 0x000fe20007f5e0ff */
[--C-:B------:R-:W-:Y:S01]  /*98e0*/  @!P0 IMAD.X R17, R32, 0x1, R26.reuse, P3 ;  /* 0x0000000120118824 */ /* 0x100fe200018e061a */
[----:B------:R-:W-:Y:S01]  /*98f0*/  CS2R R38, SRZ ;  /* 0x0000000000267805 */ /* 0x000fe2000001ff00 */
[C---:B---3--:R-:W-:Y:S01]  /*9900*/  @!P1 IMAD.X R19, R31.reuse, 0x1, R27, P4 ;  /* 0x000000011f139824 */ /* 0x048fe200020e061b */
[----:B------:R-:W-:Y:S01]  /*9910*/  CS2R R42, SRZ ;  /* 0x00000000002a7805 */ /* 0x000fe2000001ff00 */
[----:B------:R-:W-:Y:S01]  /*9920*/  @!P0 IMAD.X R15, R31, 0x1, R26, P2 ;  /* 0x000000011f0f8824 */ /* 0x000fe200010e061a */
[----:B------:R1:W5:Y:S01]  /*9930*/  @!P0 LD.E.64 R44, [R16.64] ;  /* 0x00000008102c8980 */ /* 0x000362000c101b00 */
[----:B------:R-:W-:-:S03]  /*9940*/  CS2R R26, SRZ ;  /* 0x00000000001a7805 */ /* 0x000fc6000001ff00 */
[----:B------:R1:W5:Y:S04]  /*9950*/  @!P1 LD.E.64 R38, [R18.64] ;  /* 0x0000000812269980 */ /* 0x000368000c101b00 */
[----:B------:R1:W5:Y:S04]  /*9960*/  @!P1 LD.E.64 R26, [R22.64] ;  /* 0x00000008161a9980 */ /* 0x000368000c101b00 */
[----:B------:R1:W5:Y:S02]  /*9970*/  @!P0 LD.E.64 R42, [R14.64] ;  /* 0x000000080e2a8980 */ /* 0x000364000c101b00 */
.L_x_1453:
[----:B----4-:R-:W-:Y:S05]  /*9980*/  BSYNC B0 ;  /* 0x0000000000007941 */ /* 0x010fea0003800000 */
.L_x_1452:
        /* <DEDUP_REMOVED lines=22> */
[----:B------:R1:W3:Y:S01]  /*9af0*/  SHFL.IDX PT, R19, R34, 0x3, 0x1c1f ;  /* 0x007c1f0022137f89 */ /* 0x0002e200000e0000 */
[----:B------:R-:W-:Y:S01]  /*9b00*/  PRMT R59, R15, 0x7610, R59 ;  /* 0x000076100f3b7816 */ /* 0x000fe2000000003b */
[----:B--2---:R-:W-:Y:S01]  /*9b10*/  CS2R R32, SRZ ;  /* 0x0000000000207805 */ /* 0x004fe2000001ff00 */
[----:B-1----:R-:W-:Y:S01]  /*9b20*/  CS2R R34, SRZ ;  /* 0x0000000000227805 */ /* 0x002fe2000001ff00 */
[----:B------:R-:W-:Y:S05]  /*9b30*/  @P0 BRA `(.L_x_1455) ;  /* 0x0000016000000947 */ /* 0x000fea0003800000 */
[----:B---34-:R-:W-:Y:S01]  /*9b40*/  ISETP.GE.AND P1, PT, R28, c[0x0][0x27c], PT ;  /* 0x00009f001c007a0c */ /* 0x018fe20003f26270 */
[----:B------:R-:W-:Y:S01]  /*9b50*/  CS2R R48, SRZ ;  /* 0x0000000000307805 */ /* 0x000fe2000001ff00 */
[----:B------:R-:W-:Y:S01]  /*9b60*/  ISETP.GE.AND P0, PT, R30, c[0x0][0x27c], PT ;  /* 0x00009f001e007a0c */ /* 0x000fe20003f06270 */
[----:B------:R-:W-:-:S10]  /*9b70*/  CS2R R32, SRZ ;  /* 0x0000000000207805 */ /* 0x000fd4000001ff00 */
[C---:B------:R-:W-:Y:S01]  /*9b80*/  @!P1 IMAD.SHL.U32 R15, R28.reuse, 0x2, RZ ;  /* 0x000000021c0f9824 */ /* 0x040fe200078e00ff */
[----:B------:R-:W-:Y:S01]  /*9b90*/  @!P1 SHF.L.U64.HI R23, R28, 0x1, R29 ;  /* 0x000000011c179819 */ /* 0x000fe2000001021d */
[C---:B------:R-:W-:Y:S01]  /*9ba0*/  @!P0 IMAD.SHL.U32 R17, R30.reuse, 0x2, RZ ;  /* 0x000000021e118824 */ /* 0x040fe200078e00ff */
[----:B------:R-:W-:Y:S02]  /*9bb0*/  @!P0 SHF.L.U64.HI R22, R30, 0x1, R21 ;  /* 0x000000011e168819 */ /* 0x000fe40000010215 */
[C---:B------:R-:W-:Y:S02]  /*9bc0*/  @!P1 IADD3 R20, P2, R14.reuse, R15, RZ ;  /* 0x0000000f0e149210 */ /* 0x040fe40007f5e0ff */
[----:B------:R-:W-:Y:S02]  /*9bd0*/  @!P0 IADD3 R16, P3, R14, R17, RZ ;  /* 0x000000110e108210 */ /* 0x000fe40007f7e0ff */
[----:B------:R-:W-:Y:S01]  /*9be0*/  @!P1 IADD3 R18, P4, R19, R15, RZ ;  /* 0x0000000f13129210 */ /* 0x000fe20007f9e0ff */
        /* <DEDUP_REMOVED lines=11> */
.L_x_1455:
[----:B---34-:R-:W-:Y:S05]  /*9ca0*/  BSYNC B0 ;  /* 0x0000000000007941 */ /* 0x018fea0003800000 */
.L_x_1454:
[----:B-1----:R-:W-:Y:S01]  /*9cb0*/  IMAD.IADD R16, R0, 0x1, -R248 ;  /* 0x0000000100107824 */ /* 0x002fe200078e0af8 */
        /* <DEDUP_REMOVED lines=66> */
.L_x_1459:
[----:B------:R-:W-:Y:S05]  /*a0e0*/  BSYNC B0 ;  /* 0x0000000000007941 */ /* 0x000fea0003800000 */
.L_x_1458:
        /* <DEDUP_REMOVED lines=44> */
.L_x_1457:
[----:B------:R-:W-:Y:S05]  /*a3b0*/  BSYNC B1 ;  /* 0x0000000000017941 */ /* 0x000fea0003800000 */
.L_x_1456:
        /* <DEDUP_REMOVED lines=48> */
.L_x_1463:
[----:B------:R-:W-:Y:S05]  /*a6c0*/  BSYNC B0 ;  /* 0x0000000000007941 */ /* 0x000fea0003800000 */
.L_x_1462:
        /* <DEDUP_REMOVED lines=44> */
.L_x_1461:
[----:B------:R-:W-:Y:S05]  /*a990*/  BSYNC B1 ;  /* 0x0000000000017941 */ /* 0x000fea0003800000 */
.L_x_1460:
        /* <DEDUP_REMOVED lines=48> */
.L_x_1467:
[----:B------:R-:W-:Y:S05]  /*aca0*/  BSYNC B0 ;  /* 0x0000000000007941 */ /* 0x000fea0003800000 */
.L_x_1466:
        /* <DEDUP_REMOVED lines=44> */
.L_x_1465:
[----:B------:R-:W-:Y:S05]  /*af70*/  BSYNC B1 ;  /* 0x0000000000017941 */ /* 0x000fea0003800000 */
.L_x_1464:
        /* <DEDUP_REMOVED lines=47> */
.L_x_1470:
[----:B------:R-:W-:Y:S05]  /*b270*/  BSYNC B0 ;  /* 0x0000000000007941 */ /* 0x000fea0003800000 */
.L_x_1469:
        /* <DEDUP_REMOVED lines=45> */
.L_x_1447:
        /* <DEDUP_REMOVED lines=75> */
.L_x_1472:
[----:B---3--:R-:W-:Y:S05]  /*ba00*/  BSYNC B0 ;  /* 0x0000000000007941 */ /* 0x008fea0003800000 */
.L_x_1471:
        /* <DEDUP_REMOVED lines=74> */
.L_x_1474:
[----:B---3--:R-:W-:Y:S05]  /*beb0*/  BSYNC B0 ;  /* 0x0000000000007941 */ /* 0x008fea0003800000 */
.L_x_1473:
        /* <DEDUP_REMOVED lines=25> */
[C---:B------:R-:W-:Y:S02]  /*c050*/  LOP3.LUT R0, R159.reuse, R0, R158, 0xf6, !PT ;  /* 0x000000009f007212 */ /* 0x040fe400078ef69e */
        /* <DEDUP_REMOVED lines=88> */
.L_x_1476:
[----:B------:R-:W-:Y:S05]  /*c5e0*/  BSYNC B0 ;  /* 0x0000000000007941 */ /* 0x000fea0003800000 */
.L_x_1475:
        /* <DEDUP_REMOVED lines=95> */
.L_x_1478:
[----:B------:R-:W-:Y:S05]  /*cbe0*/  BSYNC B0 ;  /* 0x0000000000007941 */ /* 0x000fea0003800000 */
.L_x_1477:
        /* <DEDUP_REMOVED lines=95> */
.L_x_1480:
[----:B------:R-:W-:Y:S05]  /*d1e0*/  BSYNC B0 ;  /* 0x0000000000007941 */ /* 0x000fea0003800000 */
.L_x_1479:
        /* <DEDUP_REMOVED lines=101> */
.L_x_1468:
[----:B------:R-:W-:Y:S05]  /*d840*/  BSYNC B2 ;  /* 0x0000000000027941 */ /* 0x000fea0003800000 */
.L_x_1446:
[----:B-1----:R-:W4:Y:S01]  /*d850*/  LDL R6, [R1+0x38] ;  /* 0x0000380001067983 */ /* 0x002f220000100800 */
[----:B------:R-:W-:-:S04]  /*d860*/  DEPBAR.LE SB0, 0x0 ;  /* 0x000080000000791a */ /* 0x000fc80000000000 */
[----:B------:R-:W4:Y:S01]  /*d870*/  LDL.64 R2, [R1+0x28] ;  /* 0x0000280001027983 */ /* 0x000f220000100a00 */
[----:B------:R-:W-:Y:S01]  /*d880*/  IMAD R0, R84, c[0x0][0x208], RZ ;  /* 0x0000820054007a24 */ /* 0x000fe200078e02ff */
[----:B------:R-:W-:Y:S01]  /*d890*/  ULDC.64 UR4, c[0x0][0x208] ;  /* 0x0000820000047ab9 */ /* 0x000fe20000000a00 */
[C---:B------:R-:W-:Y:S01]  /*d8a0*/  IMAD.WIDE.U32 R4, R115.reuse, c[0x0][0x208], RZ ;  /* 0x0000820073047a25 */ /* 0x040fe200078e00ff */
[----:B------:R-:W-:Y:S03]  /*d8b0*/  BAR.SYNC.DEFER_BLOCKING 0x0 ;  /* 0x0000000000007b1d */ /* 0x000fe60000010000 */
[----:B------:R-:W-:-:S03]  /*d8c0*/  IMAD R0, R115, c[0x0][0x20c], R0 ;  /* 0x0000830073007a24 */ /* 0x000fc600078e0200 */
[----:B--2---:R-:W2:Y:S02]  /*d8d0*/  LDL R249, [R1+0x20] ;  /* 0x0000200001f97983 */ /* 0x004ea40000100800 */
[----:B------:R-:W-:Y:S01]  /*d8e0*/  IADD3 R0, R5, R0, RZ ;  /* 0x0000000005007210 */ /* 0x000fe20007ffe0ff */
[----:B------:R-:W-:-:S04]  /*d8f0*/  USHF.L.U32 UR7, UR4, 0x5, URZ ;  /* 0x0000000504077899 */ /* 0x000fc8000800063f */
[----:B------:R-:W-:Y:S01]  /*d900*/  IMAD R0, R0, 0x50, RZ ;  /* 0x0000005000007824 */ /* 0x000fe200078e02ff */
[----:B------:R-:W-:Y:S04]  /*d910*/  LDSM.16.M88.4 R32, [R207] ;  /* 0x00000000cf20783b */ /* 0x000fe80000000200 */
[----:B------:R-:W1:Y:S01]  /*d920*/  LDSM.16.M88.4 R44, [R200] ;  /* 0x00000000c82c783b */ /* 0x000e620000000200 */
[----:B------:R-:W-:Y:S02]  /*d930*/  UMOV UR6, 0x5 ;  /* 0x0000000500067882 */ /* 0x000fe40000000000 */
[----:B------:R-:W-:Y:S01]  /*d940*/  USHF.L.U64.HI UR5, UR4, UR6, UR5 ;  /* 0x0000000604057299 */ /* 0x000fe20008010205 */
[----:B------:R-:W3:Y:S04]  /*d950*/  LDSM.16.M88.4 R28, [R207+0x2000] ;  /* 0x00200000cf1c783b */ /* 0x000ee80000000200 */
[----:B------:R-:W-:Y:S04]  /*d960*/  LDSM.16.M88.4 R24, [R210] ;  /* 0x00000000d218783b */ /* 0x000fe80000000200 */
[----:B------:R-:W3:Y:S04]  /*d970*/  LDSM.16.M88.4 R48, [R211] ;  /* 0x00000000d330783b */ /* 0x000ee80000000200 */
[----:B------:R-:W-:Y:S04]  /*d980*/  LDSM.16.M88.4 R84, [R200+0x1000] ;  /* 0x00100000c854783b */ /* 0x000fe80000000200 */
[----:B------:R-:W-:Y:S04]  /*d990*/  LDSM.16.M88.4 R92, [R200+0x1800] ;  /* 0x00180000c85c783b */ /* 0x000fe80000000200 */
[----:B------:R-:W-:Y:S04]  /*d9a0*/  LDSM.16.M88.4 R100, [R200+0x2000] ;  /* 0x00200000c864783b */ /* 0x000fe80000000200 */
[----:B------:R-:W3:Y:S04]  /*d9b0*/  LDSM.16.M88.4 R20, [R210+0x2000] ;  /* 0x00200000d214783b */ /* 0x000ee80000000200 */
[----:B------:R-:W-:Y:S04]  /*d9c0*/  LDSM.16.M88.4 R80, [R215] ;  /* 0x00000000d750783b */ /* 0x000fe80000000200 */
[----:B------:R-:W-:Y:S04]  /*d9d0*/  LDSM.16.M88.4 R88, [R214] ;  /* 0x00000000d658783b */ /* 0x000fe80000000200 */
[----:B------:R-:W-:Y:S01]  /*d9e0*/  LDSM.16.M88.4 R96, [R213] ;  /* 0x00000000d560783b */ /* 0x000fe20000000200 */
[-C--:B-1----:R-:W-:Y:S03]  /*d9f0*/  HMMA.16816.F32 R12, R32, R44.reuse, RZ ;  /* 0x0000002c200c723c */ /* 0x082fe600000018ff */
[----:B------:R-:W-:Y:S05]  /*da00*/  LDSM.16.M88.4 R104, [R212] ;  /* 0x00000000d468783b */ /* 0x000fea0000000200 */
[----:B---3--:R-:W-:Y:S11]  /*da10*/  HMMA.16816.F32 R52, R28, R44, RZ ;  /* 0x0000002c1c34723c */ /* 0x008ff600000018ff */
[----:B------:R-:W-:Y:S05]  /*da20*/  @!UPT UIADD3 URZ, URZ, URZ, URZ ;  /* 0x0000003f3f3ff290 */ /* 0x000fea000fffe03f */
[-C--:B------:R-:W-:Y:S08]  /*da30*/  HMMA.16816.F32 R56, R24, R48.reuse, R12 ;  /* 0x000000301838723c */ /* 0x080ff0000000180c */
[----:B------:R-:W-:Y:S08]  /*da40*/  HMMA.16816.F32 R52, R20, R48, R52 ;  /* 0x000000301434723c */ /* 0x000ff00000001834 */
[----:B------:R-:W-:Y:S01]  /*da50*/  HMMA.16816.F32 R64, R32, R46, RZ ;  /* 0x0000002e2040723c */ /* 0x000fe200000018ff */
[----:B----4-:R-:W-:-:S05]  /*da60*/  MOV R3, R6 ;  /* 0x0000000600037202 */ /* 0x010fca0000000f00 */
[----:B------:R-:W-:-:S05]  /*da70*/  IMAD.WIDE.U32 R2, R4, 0x50, R2 ;  /* 0x0000005004027825 */ /* 0x000fca00078e0002 */
[----:B------:R-:W-:Y:S02]  /*da80*/  LEA R8, P1, R2, c[0x0][0x1f8], 0x1 ;  /* 0x00007e0002087a11 */ /* 0x000fe400078208ff */
[----:B------:R-:W-:Y:S02]  /*da90*/  IADD3 R0, R3, R0, RZ ;  /* 0x0000000003007210 */ /* 0x000fe40007ffe0ff */
[----:B------:R-:W-:Y:S02]  /*daa0*/  IADD3 R6, P0, R8, UR7, RZ ;  /* 0x0000000708067c10 */ /* 0x000fe4000ff1e0ff */
[----:B------:R-:W-:-:S04]  /*dab0*/  LEA.HI.X R9, R2, c[0x0][0x1fc], R0, 0x1, P1 ;  /* 0x00007f0002097a11 */ /* 0x000fc800008f0c00 */
[----:B------:R-:W-:Y:S02]  /*dac0*/  IADD3.X R7, R9, UR5, RZ, P0, !PT ;  /* 0x0000000509077c10 */ /* 0x000fe400087fe4ff */
[----:B------:R-:W-:Y:S02]  /*dad0*/  ISETP.GE.AND P0, PT, R136, c[0x0][0x1d4], PT ;  /* 0x0000750088007a0c */ /* 0x000fe40003f06270 */
[----:B------:R-:W-:Y:S02]  /*dae0*/  IADD3 R4, P2, R6, UR7, RZ ;  /* 0x0000000706047c10 */ /* 0x000fe4000ff5e0ff */
[----:B------:R-:W-:Y:S02]  /*daf0*/  ISETP.LT.OR P3, PT, R68, 0x1, P0 ;  /* 0x000000014400780c */ /* 0x000fe40000761670 */
[----:B------:R-:W-:Y:S02]  /*db00*/  IADD3 R2, P1, R4, UR7, RZ ;  /* 0x0000000704027c10 */ /* 0x000fe4000ff3e0ff */
[----:B------:R-:W-:-:S02]  /*db10*/  IADD3.X R5, R7, UR5, RZ, P2, !PT ;  /* 0x0000000507057c10 */ /* 0x000fc400097fe4ff */
[C---:B------:R-:W-:Y:S02]  /*db20*/  ISETP.LT.OR P5, PT, R68.reuse, 0x11, P0 ;  /* 0x000000114400780c */ /* 0x040fe400007a1670 */
[C---:B------:R-:W-:Y:S02]  /*db30*/  ISETP.LT.OR P4, PT, R68.reuse, 0x21, P0 ;  /* 0x000000214400780c */ /* 0x040fe40000781670 */
[----:B------:R-:W-:Y:S02]  /*db40*/  IADD3.X R3, R5, UR5, RZ, P1, !PT ;  /* 0x0000000505037c10 */ /* 0x000fe40008ffe4ff */
[C---:B------:R-:W-:Y:S02]  /*db50*/  ISETP.LT.OR P2, PT, R68.reuse, 0x31, P0 ;  /* 0x000000314400780c */ /* 0x040fe40000741670 */
[----:B------:R-:W-:Y:S02]  /*db60*/  ISETP.LT.OR P1, PT, R68, 0x41, P0 ;  /* 0x000000414400780c */ /* 0x000fe40000721670 */
[----:B------:R-:W-:Y:S04]  /*db70*/  LDSM.16.M88.4 R68, [R200+0x800] ;  /* 0x00080000c844783b */ /* 0x000fe80000000200 */
        /* <DEDUP_REMOVED lines=11> */
[----:B------:R-:W2:Y:S04]  /*dc30*/  LDSM.16.M88.4 R16, [R208] ;  /* 0x00000000d010783b */ /* 0x000ea80000000200 */
[----:B------:R-:W4:Y:S04]  /*dc40*/  LDSM.16.M88.4 R12, [R208+0x2000] ;  /* 0x00200000d00c783b */ /* 0x000f280000000200 */
[----:B------:R-:W-:Y:S04]  /*dc50*/  LDSM.16.M88.4 R40, [R203] ;  /* 0x00000000cb28783b */ /* 0x000fe80000000200 */
[----:B---3--:R-:W-:Y:S04]  /*dc60*/  LDSM.16.M88.4 R4, [R209+0x2000] ;  /* 0x00200000d104783b */ /* 0x008fe80000000200 */
[----:B------:R-:W0:Y:S04]  /*dc70*/  LDGDEPBAR ;  /* 0x00000000000079af */ /* 0x000e280000000000 */
[----:B-1----:R-:W1:Y:S01]  /*dc80*/  LDSM.16.M88.4 R8, [R209] ;  /* 0x00000000d108783b */ /* 0x002e620000000200 */
[----:B--2---:R-:W-:Y:S08]  /*dc90*/  HMMA.16816.F32 R60, R16, R36, R56 ;  /* 0x00000024103c723c */ /* 0x004ff00000001838 */
        /* <DEDUP_REMOVED lines=147> */
[----:B-----5:R1:W2:Y:S02]  /*e5d0*/  MUFU.TANH R138, R0 ;  /* 0x00000000008a7308 */ /* 0x0202a40000002400 */
        /* <DEDUP_REMOVED lines=102> */
[----:B------:R-:W-:-:S02]  /*ec40*/  SHF.R.S32.HI R2, RZ, 0x1f, R0 ;  /* 0x0000001fff027819 */ /* 0x000fc40000011400 */
[----:B------:R-:W-:-:S03]  /*ec50*/  LOP3.LUT P3, RZ, R149, 0x1, RZ, 0xc0, !PT ;  /* 0x0000000195ff7812 */ /* 0x000fc6000786c0ff */
        /* <DEDUP_REMOVED lines=10> */
[-C--:B------:R-:W-:Y:S02]  /*ed00*/  IADD3 R4, P0, R6, R10.reuse, RZ ;  /* 0x0000000a06047210 */ /* 0x080fe40007f1e0ff */
[----:B------:R-:W-:Y:S01]  /*ed10*/  IADD3.X R7, R11, R9, RZ, P1, !PT ;  /* 0x000000090b077210 */ /* 0x000fe20000ffe4ff */
[----:B------:R-:W-:Y:S01]  /*ed20*/  @!PT LDS RZ, [RZ] ;  /* 0x00000000fffff984 */ /* 0x000fe20000000800 */
[----:B------:R-:W-:Y:S01]  /*ed30*/  @!PT LDS RZ, [RZ] ;  /* 0x00000000fffff984 */ /* 0x000fe20000000800 */
[----:B------:R-:W-:Y:S01]  /*ed40*/  @!PT LDS RZ, [RZ] ;  /* 0x00000000fffff984 */ /* 0x000fe20000000800 */
[----:B------:R1:W-:Y:S01]  /*ed50*/  LDGSTS.E.BYPASS.LTC128B.128 [R218+0x2900], [R8.64], !P3 ;  /* 0x0290000008da7fae */ /* 0x0003e2000d901d48 */
[----:B------:R-:W-:-:S03]  /*ed60*/  IADD3 R2, P1, R4, R10, RZ ;  /* 0x0000000a04027210 */ /* 0x000fc60007f3e0ff */
[--C-:B------:R-:W-:Y:S01]  /*ed70*/  IMAD.X R5, R7, 0x1, R11.reuse, P0 ;  /* 0x0000000107057824 */ /* 0x100fe200000e060b */
[----:B------:R-:W-:Y:S01]  /*ed80*/  IADD3 R10, P0, R2, R10, RZ ;  /* 0x0000000a020a7210 */ /* 0x000fe20007f1e0ff */
[----:B------:R1:W-:Y:S02]  /*ed90*/  LDGSTS.E.BYPASS.LTC128B.128 [R218+0x3100], [R6.64], !P3 ;  /* 0x0310000006da7fae */ /* 0x0003e4000d901d48 */
[----:B------:R-:W-:Y:S02]  /*eda0*/  IMAD.X R3, R5, 0x1, R11, P1 ;  /* 0x0000000105037824 */ /* 0x000fe400008e060b */
[----:B------:R1:W-:Y:S03]  /*edb0*/  LDGSTS.E.BYPASS.LTC128B.128 [R218+0x3900], [R4.64], !P3 ;  /* 0x0390000004da7fae */ /* 0x0003e6000d901d48 */
[----:B------:R-:W-:Y:S01]  /*edc0*/  IADD3.X R11, R3, R11, RZ, P0, !PT ;  /* 0x0000000b030b7210 */ /* 0x000fe200007fe4ff */
[----:B------:R1:W-:Y:S04]  /*edd0*/  LDGSTS.E.BYPASS.LTC128B.128 [R218+0x4100], [R2.64], !P3 ;  /* 0x0410000002da7fae */ /* 0x0003e8000d901d48 */
[----:B------:R1:W-:Y:S02]  /*ede0*/  LDGSTS.E.BYPASS.LTC128B.128 [R218+0x4900], [R10.64], !P3 ;  /* 0x049000000ada7fae */ /* 0x0003e4000d901d48 */
.L_x_1482:
[----:B--234-:R-:W-:Y:S05]  /*edf0*/  BSYNC B0 ;  /* 0x0000000000007941 */ /* 0x01cfea0003800000 */
.L_x_1481:
        /* <DEDUP_REMOVED lines=19> */
[C---:B------:R-:W-:Y:S02]  /*ef30*/  ISETP.GT.AND P3, PT, R4.reuse, 0x9, PT ;  /* 0x000000090400780c */ /* 0x040fe40003f64270 */
[----:B------:R-:W-:Y:S02]  /*ef40*/  FSEL R14, R133, -INF , P0 ;  /* 0xff800000850e7808 */ /* 0x000fe40000000000 */
[C---:B------:R-:W-:Y:S02]  /*ef50*/  ISETP.GT.AND P0, PT, R4.reuse, 0x11, PT ;  /* 0x000000110400780c */ /* 0x040fe40003f04270 */
[C---:B------:R-:W-:Y:S02]  /*ef60*/  ISETP.GT.AND P5, PT, R4.reuse, 0x21, PT ;  /* 0x000000210400780c */ /* 0x040fe40003fa4270 */
[----:B------:R-:W-:-:S02]  /*ef70*/  ISETP.GT.AND P1, PT, R4, 0x1, PT ;  /* 0x000000010400780c */ /* 0x000fc40003f24270 */
[----:B------:R-:W-:Y:S02]  /*ef80*/  ISETP.GT.AND P4, PT, R4, 0x10, PT ;  /* 0x000000100400780c */ /* 0x000fe40003f84270 */
[----:B------:R-:W-:Y:S02]  /*ef90*/  FSEL R32, R121, -INF , P3 ;  /* 0xff80000079207808 */ /* 0x000fe40001800000 */
[----:B------:R-:W-:Y:S02]  /*efa0*/  FSEL R97, R110, -INF , P0 ;  /* 0xff8000006e617808 */ /* 0x000fe40000000000 */
[----:B------:R-:W-:Y:S02]  /*efb0*/  FSEL R139, R82, -INF , P5 ;  /* 0xff800000528b7808 */ /* 0x000fe40002800000 */
[C---:B------:R-:W-:Y:S02]  /*efc0*/  ISETP.GT.AND P2, PT, R4.reuse, 0x8, PT ;  /* 0x000000080400780c */ /* 0x040fe40003f44270 */
[----:B------:R-:W-:-:S02]  /*efd0*/  ISETP.GT.AND P3, PT, R4, 0x20, PT ;  /* 0x000000200400780c */ /* 0x000fc40003f64270 */
[C---:B------:R-:W-:Y:S02]  /*efe0*/  ISETP.GT.AND P0, PT, R4.reuse, 0x28, PT ;  /* 0x000000280400780c */ /* 0x040fe40003f04270 */
[----:B------:R-:W-:Y:S02]  /*eff0*/  ISETP.GT.AND P5, PT, R4, 0x38, PT ;  /* 0x000000380400780c */ /* 0x000fe40003fa4270 */
[----:B------:R-:W-:Y:S02]  /*f000*/  FSEL R24, R132, -INF , P1 ;  /* 0xff80000084187808 */ /* 0x000fe40000800000 */
[----:B------:R-:W-:Y:S02]  /*f010*/  FSEL R96, R112, -INF , P4 ;  /* 0xff80000070607808 */ /* 0x000fe40002000000 */
[----:B------:R-:W-:Y:S02]  /*f020*/  ISETP.GT.AND P1, PT, R4, 0x18, PT ;  /* 0x000000180400780c */ /* 0x000fe40003f24270 */
[----:B------:R-:W-:-:S02]  /*f030*/  FSEL R25, R122, -INF , P2 ;  /* 0xff8000007a197808 */ /* 0x000fc40001000000 */
[----:B------:R-:W-:Y:S02]  /*f040*/  FSEL R130, R130, -INF , P3 ;  /* 0xff80000082827808 */ /* 0x000fe40001800000 */
[----:B------:R-:W-:Y:S02]  /*f050*/  ISETP.GT.AND P4, PT, R4, 0x31, PT ;  /* 0x000000310400780c */ /* 0x000fe40003f84270 */
[----:B------:R-:W-:Y:S02]  /*f060*/  FSEL R140, R79, -INF , P0 ;  /* 0xff8000004f8c7808 */ /* 0x000fe40000000000 */
[----:B------:R-:W-:Y:S01]  /*f070*/  FSEL R149, R57, -INF , P5 ;  /* 0xff80000039957808 */ /* 0x000fe20002800000 */
[----:B-----5:R-:W-:Y:S01]  /*f080*/  IMAD.IADD R6, R0, 0x1, R6 ;  /* 0x0000000100067824 */ /* 0x020fe200078e0206 */
[C---:B------:R-:W-:Y:S02]  /*f090*/  ISETP.GT.AND P2, PT, R4.reuse, 0x19, PT ;  /* 0x000000190400780c */ /* 0x040fe40003f44270 */
[----:B------:R-:W-:-:S02]  /*f0a0*/  ISETP.GT.AND P0, PT, R4, 0x39, PT ;  /* 0x000000390400780c */ /* 0x000fc40003f04270 */
[C---:B------:R-:W-:Y:S02]  /*f0b0*/  ISETP.GT.AND P3, PT, R4.reuse, 0x41, PT ;  /* 0x000000410400780c */ /* 0x040fe40003f64270 */
[----:B------:R-:W-:Y:S02]  /*f0c0*/  ISETP.GT.AND P5, PT, R4, 0x49, PT ;  /* 0x000000490400780c */ /* 0x000fe40003fa4270 */
[----:B------:R-:W-:Y:S02]  /*f0d0*/  IMNMX R3, R5, R3, PT ;  /* 0x0000000305037217 */ /* 0x000fe40003800200 */
[----:B------:R-:W-:Y:S02]  /*f0e0*/  FSEL R98, R88, -INF , P1 ;  /* 0xff80000058627808 */ /* 0x000fe40000800000 */
[----:B------:R-:W-:Y:S02]  /*f0f0*/  FSEL R148, R70, -INF , P4 ;  /* 0xff80000046947808 */ /* 0x000fe40002000000 */
[----:B------:R-:W-:-:S02]  /*f100*/  ISETP.GT.AND P1, PT, R4, 0x29, PT ;  /* 0x000000290400780c */ /* 0x000fc40003f24270 */
[----:B------:R-:W-:Y:S02]  /*f110*/  FSEL R100, R86, -INF , P2 ;  /* 0xff80000056647808 */ /* 0x000fe40001000000 */
[----:B------:R-:W-:Y:S02]  /*f120*/  ISETP.GT.AND P4, PT, R4, 0x48, PT ;  /* 0x000000480400780c */ /* 0x000fe40003f84270 */
[----:B------:R-:W-:Y:S02]  /*f130*/  FSEL R182, R56, -INF , P0 ;  /* 0xff80000038b67808 */ /* 0x000fe40000000000 */
[----:B------:R-:W-:Y:S02]  /*f140*/  FSEL R190, R26, -INF , P3 ;  /* 0xff8000001abe7808 */ /* 0x000fe40001800000 */
[----:B------:R-:W-:Y:S02]  /*f150*/  FSEL R227, R12, -INF , P5 ;  /* 0xff8000000ce37808 */ /* 0x000fe40002800000 */
[----:B------:R-:W-:-:S02]  /*f160*/  ISETP.GT.AND P2, PT, R4, 0x30, PT ;  /* 0x000000300400780c */ /* 0x000fc40003f44270 */
[C---:B------:R-:W-:Y:S02]  /*f170*/  ISETP.GT.AND P0, PT, R3.reuse, RZ, PT ;  /* 0x000000ff0300720c */ /* 0x040fe40003f04270 */
[C---:B------:R-:W-:Y:S02]  /*f180*/  ISETP.GT.AND P3, PT, R3.reuse, 0x8, PT ;  /* 0x000000080300780c */ /* 0x040fe40003f64270 */
[----:B------:R-:W-:Y:S02]  /*f190*/  ISETP.GT.AND P5, PT, R3, 0x10, PT ;  /* 0x000000100300780c */ /* 0x000fe40003fa4270 */
[----:B------:R-:W-:Y:S02]  /*f1a0*/  IMNMX R2, R5, R6, PT ;  /* 0x0000000605027217 */ /* 0x000fe40003800200 */
[----:B------:R-:W-:Y:S02]  /*f1b0*/  FSEL R141, R76, -INF , P1 ;  /* 0xff8000004c8d7808 */ /* 0x000fe40000800000 */
[----:B------:R-:W-:-:S02]  /*f1c0*/  FSEL R194, R13, -INF , P4 ;  /* 0xff8000000dc27808 */ /* 0x000fc40002000000 */
[----:B------:R-:W-:Y:S02]  /*f1d0*/  ISETP.GT.AND P1, PT, R4, 0x40, PT ;  /* 0x000000400400780c */ /* 0x000fe40003f24270 */
[----:B------:R-:W-:Y:S02]  /*f1e0*/  FSEL R142, R71, -INF , P2 ;  /* 0xff800000478e7808 */ /* 0x000fe40001000000 */
[----:B------:R-:W-:Y:S02]  /*f1f0*/  ISETP.GT.AND P4, PT, R3, 0x9, PT ;  /* 0x000000090300780c */ /* 0x000fe40003f84270 */
[----:B------:R-:W-:Y:S02]  /*f200*/  FSEL R26, R143, -INF , P0 ;  /* 0xff8000008f1a7808 */ /* 0x000fe40000000000 */
[----:B------:R-:W-:Y:S02]  /*f210*/  FSEL R33, R125, -INF , P3 ;  /* 0xff8000007d217808 */ /* 0x000fe40001800000 */
[----:B------:R-:W-:-:S02]  /*f220*/  FSEL R99, R116, -INF , P5 ;  /* 0xff80000074637808 */ /* 0x000fc40002800000 */
[----:B------:R-:W-:Y:S02]  /*f230*/  ISETP.GT.AND P2, PT, R3, 0x1, PT ;  /* 0x000000010300780c */ /* 0x000fe40003f44270 */
[C---:B------:R-:W-:Y:S02]  /*f240*/  ISETP.GT.AND P0, PT, R2.reuse, RZ, PT ;  /* 0x000000ff0200720c */ /* 0x040fe40003f04270 */
[C---:B------:R-:W-:Y:S02]  /*f250*/  ISETP.GT.AND P3, PT, R2.reuse, 0x1, PT ;  /* 0x000000010200780c */ /* 0x040fe40003f64270 */
[----:B------:R-:W-:Y:S01]  /*f260*/  ISETP.GT.AND P5, PT, R2, 0x9, PT ;  /* 0x000000090200780c */ /* 0x000fe20003fa4270 */
[----:B------:R-:W-:Y:S01]  /*f270*/  IMAD.IADD R0, R0, 0x1, R7 ;  /* 0x0000000100007824 */ /* 0x000fe200078e0207 */
[----:B------:R-:W-:Y:S02]  /*f280*/  FSEL R183, R27, -INF , P1 ;  /* 0xff8000001bb77808 */ /* 0x000fe40000800000 */
[----:B------:R-:W-:-:S02]  /*f290*/  FSEL R37, R124, -INF , P4 ;  /* 0xff8000007c257808 */ /* 0x000fc40002000000 */
[----:B------:R-:W-:Y:S02]  /*f2a0*/  FSEL R27, R135, -INF , P2 ;  /* 0xff800000871b7808 */ /* 0x000fe40001000000 */
[----:B------:R-:W-:Y:S02]  /*f2b0*/  ISETP.GT.AND P4, PT, R2, 0x8, PT ;  /* 0x000000080200780c */ /* 0x000fe40003f84270 */
[----:B------:R-:W-:Y:S02]  /*f2c0*/  FSEL R12, R134, -INF , P0 ;  /* 0xff800000860c7808 */ /* 0x000fe40000000000 */
[----:B------:R-:W-:Y:S02]  /*f2d0*/  FSEL R13, R129, -INF , P3 ;  /* 0xff800000810d7808 */ /* 0x000fe40001800000 */
[----:B------:R-:W-:Y:S02]  /*f2e0*/  FSEL R18, R119, -INF , P5 ;  /* 0xff80000077127808 */ /* 0x000fe40002800000 */
[----:B------:R-:W-:-:S02]  /*f2f0*/  FMNMX.FTZ R4, R14, R24, !PT ;  /* 0x000000180e047209 */ /* 0x000fc40007810000 */
[----:B------:R-:W-:Y:S02]  /*f300*/  ISETP.GT.AND P1, PT, R3, 0x11, PT ;  /* 0x000000110300780c */ /* 0x000fe40003f24270 */
[C---:B------:R-:W-:Y:S02]  /*f310*/  ISETP.GT.AND P2, PT, R2.reuse, 0x10, PT ;  /* 0x000000100200780c */ /* 0x040fe40003f44270 */
[C---:B------:R-:W-:Y:S02]  /*f320*/  ISETP.GT.AND P0, PT, R2.reuse, 0x18, PT ;  /* 0x000000180200780c */ /* 0x040fe40003f04270 */
[----:B------:R-:W-:Y:S02]  /*f330*/  ISETP.GT.AND P5, PT, R2, 0x20, PT ;  /* 0x000000200200780c */ /* 0x000fe40003fa4270 */
[----:B------:R-:W-:Y:S02]  /*f340*/  IMNMX R0, R5, R0, PT ;  /* 0x0000000005007217 */ /* 0x000fe40003800200 */
[----:B------:R-:W-:-:S02]  /*f350*/  FSEL R17, R123, -INF , P4 ;  /* 0xff8000007b117808 */ /* 0x000fc40002000000 */
[----:B------:R-:W-:Y:S02]  /*f360*/  FMNMX.FTZ R5, R12, R13, !PT ;  /* 0x0000000d0c057209 */ /* 0x000fe40007810000 */
[----:B------:R-:W-:Y:S02]  /*f370*/  FMNMX.FTZ R4, R25, R4, !PT ;  /* 0x0000000419047209 */ /* 0x000fe40007810000 */
        /* <DEDUP_REMOVED lines=8> */
[C---:B------:R-:W-:Y:S02]  /*f400*/  ISETP.GT.AND P0, PT, R2.reuse, 0x29, PT ;  /* 0x000000290200780c */ /* 0x040fe40003f04270 */
[----:B------:R-:W-:-:S02]  /*f410*/  ISETP.GT.AND P5, PT, R2, 0x38, PT ;  /* 0x000000380200780c */ /* 0x000fc40003fa4270 */
        /* <DEDUP_REMOVED lines=8> */
[C---:B------:R-:W-:Y:S02]  /*f4a0*/  ISETP.GT.AND P1, PT, R2.reuse, 0x30, PT ;  /* 0x000000300200780c */ /* 0x040fe40003f24270 */
        /* <DEDUP_REMOVED lines=22> */
[----:B------:R-:W-:Y:S02]  /*f610*/  FSEL R150, R69, -INF , P1 ;  /* 0xff80000045967808 */ /* 0x000fe40000800000 */
[----:B------:R-:W-:Y:S02]  /*f620*/  FMNMX.FTZ R2, R134, R2, !PT ;  /* 0x0000000286027209 */ /* 0x000fe40007810000 */
[----:B------:R-:W-:Y:S02]  /*f630*/  FMNMX.FTZ R4, R142, R4, !PT ;  /* 0x000000048e047209 */ /* 0x000fe40007810000 */
[----:B------:R-:W-:Y:S02]  /*f640*/  FSEL R219, R20, -INF , P0 ;  /* 0xff80000014db7808 */ /* 0x000fe40000000000 */
[----:B------:R-:W-:-:S02]  /*f650*/  FSEL R152, R68, -INF , P6 ;  /* 0xff80000044987808 */ /* 0x000fc40003000000 */
[C---:B------:R-:W-:Y:S02]  /*f660*/  ISETP.GT.AND P1, PT, R0.reuse, RZ, PT ;  /* 0x000000ff0000720c */ /* 0x040fe40003f24270 */
[----:B------:R-:W-:Y:S02]  /*f670*/  ISETP.GT.AND P0, PT, R0, 0x1, PT ;  /* 0x000000010000780c */ /* 0x000fe40003f04270 */
[----:B------:R-:W-:Y:S02]  /*f680*/  FMNMX.FTZ R2, R150, R2, !PT ;  /* 0x0000000296027209 */ /* 0x000fe40007810000 */
[----:B------:R-:W-:Y:S02]  /*f690*/  FMNMX.FTZ R4, R148, R4, !PT ;  /* 0x0000000494047209 */ /* 0x000fe40007810000 */
[----:B------:R-:W-:Y:S02]  /*f6a0*/  FSEL R226, R16, -INF , P3 ;  /* 0xff80000010e27808 */ /* 0x000fe40001800000 */
[----:B------:R-:W-:-:S02]  /*f6b0*/  ISETP.GT.AND P3, PT, R0, 0x8, PT ;  /* 0x000000080000780c */ /* 0x000fc40003f64270 */
[----:B------:R-:W-:Y:S02]  /*f6c0*/  FSEL R10, R144, -INF , P1 ;  /* 0xff800000900a7808 */ /* 0x000fe40000800000 */
[----:B------:R-:W-:Y:S02]  /*f6d0*/  FSEL R9, R145, -INF , P0 ;  /* 0xff80000091097808 */ /* 0x000fe40000000000 */
[----:B------:R-:W-:Y:S02]  /*f6e0*/  FMNMX.FTZ R2, R152, R2, !PT ;  /* 0x0000000298027209 */ /* 0x000fe40007810000 */
[----:B------:R-:W-:Y:S02]  /*f6f0*/  FMNMX.FTZ R4, R149, R4, !PT ;  /* 0x0000000495047209 */ /* 0x000fe40007810000 */
[----:B------:R-:W-:Y:S02]  /*f700*/  FSEL R154, R40, -INF , P4 ;  /* 0xff800000289a7808 */ /* 0x000fe40002000000 */
[----:B------:R-:W-:Y:S01]  /*f710*/  ISETP.GT.AND P4, PT, R0, 0x9, PT ;  /* 0x000000090000780c */ /* 0x000fe20003f84270 */
[----:B------:R-:W-:Y:S01]  /*f720*/  LDSM.16.MT88.4 R40, [R204] ;  /* 0x00000000cc28783b */ /* 0x000fe20000004200 */
[----:B------:R-:W-:-:S02]  /*f730*/  FSEL R11, R127, -INF , P3 ;  /* 0xff8000007f0b7808 */ /* 0x000fc40001800000 */
[----:B------:R-:W-:Y:S02]  /*f740*/  FMNMX.FTZ R5, R10, R9, !PT ;  /* 0x000000090a057209 */ /* 0x000fe40007810000 */
[----:B------:R-:W-:Y:S02]  /*f750*/  FMNMX.FTZ R2, R153, R2, !PT ;  /* 0x0000000299027209 */ /* 0x000fe40007810000 */
[----:B------:R-:W-:Y:S02]  /*f760*/  FMNMX.FTZ R4, R182, R4, !PT ;  /* 0x00000004b6047209 */ /* 0x000fe40007810000 */
[----:B------:R-:W-:Y:S02]  /*f770*/  FSEL R222, R19, -INF , P2 ;  /* 0xff80000013de7808 */ /* 0x000fe40001000000 */
[----:B------:R-:W-:Y:S02]  /*f780*/  FSEL R228, R15, -INF , P5 ;  /* 0xff8000000fe47808 */ /* 0x000fe40002800000 */
        /* <DEDUP_REMOVED lines=21> */
[----:B------:R-:W-:Y:S01]  /*f8e0*/  FSEL R69, R90, -INF , P4 ;  /* 0xff8000005a457808 */ /* 0x000fe20002000000 */
[----:B------:R-:W1:Y:S01]  /*f8f0*/  SHFL.BFLY PT, R7, R4, 0x2, 0x1f ;  /* 0x0c401f0004077f89 */ /* 0x000e6200000e0000 */
[----:B------:R-:W-:Y:S02]  /*f900*/  FMNMX.FTZ R5, R35, R5, !PT ;  /* 0x0000000523057209 */ /* 0x000fe40007810000 */
[----:B------:R-:W-:Y:S02]  /*f910*/  FMNMX.FTZ R2, R228, R2, !PT ;  /* 0x00000002e4027209 */ /* 0x000fe40007810000 */
[----:B------:R-:W-:-:S02]  /*f920*/  ISETP.GT.AND P2, PT, R0, 0x21, PT ;  /* 0x000000210000780c */ /* 0x000fc40003f44270 */
[----:B------:R-:W-:Y:S01]  /*f930*/  FSEL R109, R109, -INF , P3 ;  /* 0xff8000006d6d7808 */ /* 0x000fe20001800000 */
[----:B------:R-:W2:Y:S01]  /*f940*/  SHFL.BFLY PT, R8, R2, 0x2, 0x1f ;  /* 0x0c401f0002087f89 */ /* 0x000ea200000e0000 */
        /* <DEDUP_REMOVED lines=14> */
[----:B------:R-:W-:Y:S02]  /*fa30*/  FMNMX.FTZ R6, R26, R27, !PT ;  /* 0x0000001b1a067209 */ /* 0x000fe40007810000 */
[----:B------:R-:W-:Y:S02]  /*fa40*/  FSEL R146, R72, -INF , P3 ;  /* 0xff80000048927808 */ /* 0x000fe40001800000 */
[----:B------:R-:W-:-:S02]  /*fa50*/  FMNMX.FTZ R5, R144, R5, !PT ;  /* 0x0000000590057209 */ /* 0x000fc40007810000 */
[----:B-1----:R-:W-:Y:S02]  /*fa60*/  FMNMX.FTZ R7, R4, R7, !PT ;  /* 0x0000000704077209 */ /* 0x002fe40007810000 */
[----:B------:R-:W-:Y:S02]  /*fa70*/  FSEL R145, R49, -INF , P2 ;  /* 0xff80000031917808 */ /* 0x000fe40001000000 */
[----:B------:R-:W-:Y:S02]  /*fa80*/  FMNMX.FTZ R4, R33, R6, !PT ;  /* 0x0000000621047209 */ /* 0x000fe40007810000 */
[C---:B------:R-:W-:Y:S02]  /*fa90*/  ISETP.GT.AND P1, PT, R0.reuse, 0x39, PT ;  /* 0x000000390000780c */ /* 0x040fe40003f24270 */
[C---:B------:R-:W-:Y:S02]  /*faa0*/  ISETP.GT.AND P0, PT, R0.reuse, 0x40, PT ;  /* 0x000000400000780c */ /* 0x040fe40003f04270 */
[----:B------:R-:W-:-:S02]  /*fab0*/  ISETP.GT.AND P4, PT, R0, 0x41, PT ;  /* 0x000000410000780c */ /* 0x000fc40003f84270 */
[C---:B------:R-:W-:Y:S02]  /*fac0*/  ISETP.GT.AND P3, PT, R0.reuse, 0x48, PT ;  /* 0x000000480000780c */ /* 0x040fe40003f64270 */
[----:B------:R-:W-:Y:S02]  /*fad0*/  ISETP.GT.AND P2, PT, R0, 0x49, PT ;  /* 0x000000490000780c */ /* 0x000fe40003f44270 */
[----:B------:R-:W-:Y:S02]  /*fae0*/  FMNMX.FTZ R0, R146, R5, !PT ;  /* 0x0000000592007209 */ /* 0x000fe40007810000 */
[----:B--2---:R-:W-:Y:S02]  /*faf0*/  FMNMX.FTZ R5, R2, R8, !PT ;  /* 0x0000000802057209 */ /* 0x004fe40007810000 */
[----:B------:R-:W-:Y:S02]  /*fb00*/  FMNMX.FTZ R2, R37, R4, !PT ;  /* 0x0000000425027209 */ /* 0x000fe40007810000 */
[----:B------:R-:W-:-:S02]  /*fb10*/  ISETP.GT.AND P6, PT, R3, 0x18, PT ;  /* 0x000000180300780c */ /* 0x000fc40003fc4270 */
[----:B------:R-:W-:Y:S02]  /*fb20*/  FMNMX.FTZ R2, R99, R2, !PT ;  /* 0x0000000263027209 */ /* 0x000fe40007810000 */
[----:B------:R-:W-:Y:S02]  /*fb30*/  FSEL R147, R48, -INF , P1 ;  /* 0xff80000030937808 */ /* 0x000fe40000800000 */
[----:B------:R-:W-:Y:S02]  /*fb40*/  FMNMX.FTZ R0, R145, R0, !PT ;  /* 0x0000000091007209 */ /* 0x000fe40007810000 */
[----:B------:R-:W-:Y:S02]  /*fb50*/  FSEL R74, R120, -INF , P6 ;  /* 0xff800000784a7808 */ /* 0x000fe40003000000 */
[----:B------:R-:W-:Y:S02]  /*fb60*/  ISETP.GT.AND P1, PT, R3, 0x19, PT ;  /* 0x000000190300780c */ /* 0x000fe40003f24270 */
[----:B------:R-:W-:-:S02]  /*fb70*/  FMNMX.FTZ R2, R110, R2, !PT ;  /* 0x000000026e027209 */ /* 0x000fc40007810000 */
[----:B------:R-:W-:Y:S02]  /*fb80*/  FSEL R188, R28, -INF , P0 ;  /* 0xff8000001cbc7808 */ /* 0x000fe40000000000 */
[----:B------:R-:W-:Y:S02]  /*fb90*/  FMNMX.FTZ R0, R147, R0, !PT ;  /* 0x0000000093007209 */ /* 0x000fe40007810000 */
[----:B------:R-:W-:Y:S02]  /*fba0*/  ISETP.GT.AND P0, PT, R3, 0x20, PT ;  /* 0x000000200300780c */ /* 0x000fe40003f04270 */
[----:B------:R-:W-:Y:S02]  /*fbb0*/  FSEL R68, R126, -INF , P1 ;  /* 0xff8000007e447808 */ /* 0x000fe40000800000 */
[----:B------:R-:W-:Y:S02]  /*fbc0*/  FMNMX.FTZ R2, R74, R2, !PT ;  /* 0x000000024a027209 */ /* 0x000fe40007810000 */
[----:B------:R-:W-:-:S02]  /*fbd0*/  FSEL R189, R23, -INF , P4 ;  /* 0xff80000017bd7808 */ /* 0x000fc40002000000 */
[----:B------:R-:W-:Y:S02]  /*fbe0*/  FMNMX.FTZ R0, R188, R0, !PT ;  /* 0x00000000bc007209 */ /* 0x000fe40007810000 */
[----:B------:R-:W-:Y:S02]  /*fbf0*/  ISETP.GT.AND P1, PT, R3, 0x21, PT ;  /* 0x000000210300780c */ /* 0x000fe40003f24270 */
[----:B------:R-:W-:Y:S02]  /*fc00*/  FSEL R131, R131, -INF , P0 ;  /* 0xff80000083837808 */ /* 0x000fe40000000000 */
[----:B------:R-:W-:Y:S02]  /*fc10*/  FMNMX.FTZ R2, R68, R2, !PT ;  /* 0x0000000244027209 */ /* 0x000fe40007810000 */
[----:B------:R-:W-:Y:S02]  /*fc20*/  FSEL R192, R21, -INF , P3 ;  /* 0xff80000015c07808 */ /* 0x000fe40001800000 */
[----:B------:R-:W-:-:S02]  /*fc30*/  FMNMX.FTZ R0, R189, R0, !PT ;  /* 0x00000000bd007209 */ /* 0x000fc40007810000 */
[----:B------:R-:W-:Y:S02]  /*fc40*/  ISETP.GT.AND P0, PT, R3, 0x28, PT ;  /* 0x000000280300780c */ /* 0x000fe40003f04270 */
[----:B------:R-:W-:Y:S02]  /*fc50*/  FSEL R136, R136, -INF , P1 ;  /* 0xff80000088887808 */ /* 0x000fe40000800000 */
[----:B------:R-:W-:Y:S02]  /*fc60*/  FMNMX.FTZ R2, R131, R2, !PT ;  /* 0x0000000283027209 */ /* 0x000fe40007810000 */
[----:B------:R-:W-:Y:S02]  /*fc70*/  FSEL R195, R22, -INF , P2 ;  /* 0xff80000016c37808 */ /* 0x000fe40001000000 */
[----:B------:R-:W-:Y:S01]  /*fc80*/  FMNMX.FTZ R0, R192, R0, !PT ;  /* 0x00000000c0007209 */ /* 0x000fe20007810000 */
[----:B------:R-:W-:Y:S01]  /*fc90*/  SHFL.BFLY PT, R6, R7, 0x1, 0x1f ;  /* 0x0c201f0007067f89 */ /* 0x000fe200000e0000 */
[----:B------:R-:W-:-:S02]  /*fca0*/  ISETP.GT.AND P2, PT, R3, 0x29, PT ;  /* 0x000000290300780c */ /* 0x000fc40003f44270 */
[----:B------:R-:W-:Y:S01]  /*fcb0*/  FSEL R137, R137, -INF , P0 ;  /* 0xff80000089897808 */ /* 0x000fe20000000000 */
[----:B------:R-:W-:Y:S01]  /*fcc0*/  SHFL.BFLY PT, R8, R5, 0x1, 0x1f ;  /* 0x0c201f0005087f89 */ /* 0x000fe200000e0000 */
[----:B------:R-:W-:Y:S02]  /*fcd0*/  FMNMX.FTZ R2, R136, R2, !PT ;  /* 0x0000000288027209 */ /* 0x000fe40007810000 */
[----:B------:R-:W-:Y:S01]  /*fce0*/  FMNMX.FTZ R0, R195, R0, !PT ;  /* 0x00000000c3007209 */ /* 0x000fe20007810000 */
[----:B------:R-:W-:Y:S01]  /*fcf0*/  LDSM.16.MT88.4 R20, [R205] ;  /* 0x00000000cd14783b */ /* 0x000fe20000004200 */
        /* <DEDUP_REMOVED lines=229> */
[----:B------:R-:W-:Y:S01]  /*10b50*/  ISETP.NE.AND P5, PT, R252, 0x1, PT ;  /* 0x00000001fc00780c */ /* 0x000fe20003fa5270 */
[----:B------:R-:W-:Y:S06]  /*10b60*/  LDSM.16.MT88.4 R116, [R205+0x2000] ;  /* 0x00200000cd74783b */ /* 0x000fec0000004200 */
        /* <DEDUP_REMOVED lines=177> */
[----:B------:R1:W-:Y:S04]  /*11680*/  STL [R1], R13 ;  /* 0x0000000d01007387 */ /* 0x0003e80000100800 */
        /* <DEDUP_REMOVED lines=35> */
[----:B------:R-:W-:Y:S01]  /*118c0*/  @P5 IMAD.HI.U32 R0, R0, c[0x0][0x2c8], RZ ;  /* 0x0000b20000005a27 */ /* 0x000fe200078e00ff */
[----:B------:R-:W-:-:S03]  /*118d0*/  MOV R216, R217 ;  /* 0x000000d900d87202 */ /* 0x000fc60000000f00 */
[----:B------:R-:W-:Y:S01]  /*118e0*/  IMAD.MOV.U32 R86, RZ, RZ, R70 ;  /* 0x000000ffff567224 */ /* 0x000fe200078e0046 */
[----:B------:R-:W-:-:S05]  /*118f0*/  @P5 SHF.R.U32.HI R0, RZ, c[0x0][0x2cc], R0 ;  /* 0x0000b300ff005a19 */ /* 0x000fca0000011600 */
[----:B------:R1:W-:Y:S02]  /*11900*/  @P5 STL [R1+0x4], R0 ;  /* 0x0000040001005387 */ /* 0x0003e40000100800 */
.L_x_1484:
[----:B--2---:R-:W2:Y:S01]  /*11910*/  LDL R217, [R1+0x20] ;  /* 0x0000200001d97983 */ /* 0x004ea20000100800 */
[----:B------:R-:W-:Y:S04]  /*11920*/  DEPBAR.LE SB0, 0x0 ;  /* 0x000080000000791a */ /* 0x000fe80000000000 */
[----:B------:R-:W3:Y:S01]  /*11930*/  LDL R2, [R1+0x38] ;  /* 0x0000380001027983 */ /* 0x000ee20000100800 */
[----:B------:R-:W-:Y:S01]  /*11940*/  WARPSYNC 0xffffffff ;  /* 0xffffffff00007948 */ /* 0x000fe20003800000 */
[----:B------:R-:W-:Y:S02]  /*11950*/  MOV R226, c[0x0][0x2c4] ;  /* 0x0000b10000e27a02 */ /* 0x000fe40000000f00 */
[----:B------:R-:W3:Y:S06]  /*11960*/  LDL.64 R172, [R1+0x28] ;  /* 0x0000280001ac7983 */ /* 0x000eec0000100a00 */
[----:B------:R-:W3:Y:S04]  /*11970*/  LDL R220, [R1+0x24] ;  /* 0x0000240001dc7983 */ /* 0x000ee80000100800 */
        /* <DEDUP_REMOVED lines=12> */
[----:B------:R-:W4:Y:S04]  /*11a40*/  LDL R224, [R1+0x60] ;  /* 0x0000600001e07983 */ /* 0x000f280000100800 */
[----:B------:R-:W4:Y:S04]  /*11a50*/  LDL R225, [R1+0x44] ;  /* 0x0000440001e17983 */ /* 0x000f280000100800 */
        /* <DEDUP_REMOVED lines=22> */
[-C--:B------:R-:W-:Y:S01]  /*11bc0*/  HMMA.16816.F32 R76, R76, R154.reuse, RZ ;  /* 0x0000009a4c4c723c */ /* 0x080fe200000018ff */
[----:B--2---:R-:W-:Y:S07]  /*11bd0*/  ISETP.GT.AND P0, PT, R217, R216, PT ;  /* 0x000000d8d900720c */ /* 0x004fee0003f04270 */
[----:B------:R-:W-:Y:S01]  /*11be0*/  HMMA.16816.F32 R80, R80, R154, RZ ;  /* 0x0000009a5050723c */ /* 0x000fe200000018ff */
[----:B------:R-:W1:Y:S07]  /*11bf0*/  LDSM.16.M88.4 R152, [R214] ;  /* 0x00000000d698783b */ /* 0x000e6e0000000200 */
[-C--:B------:R-:W-:Y:S01]  /*11c00*/  HMMA.16816.F32 R4, R156, R160.reuse, R4 ;  /* 0x000000a09c04723c */ /* 0x080fe20000001804 */
[----:B------:R-:W-:Y:S04]  /*11c10*/  @!P0 MOV R174, c[0x0][0x208] ;  /* 0x0000820000ae8a02 */ /* 0x000fe80000000f00 */
[----:B------:R-:W-:Y:S01]  /*11c20*/  @!P0 SHF.R.S32.HI R0, RZ, 0x1f, R216 ;  /* 0x0000001fff008819 */ /* 0x000fe200000114d8 */
[----:B---3--:R-:W-:Y:S01]  /*11c30*/  @!P0 IMAD.MOV.U32 R173, RZ, RZ, R2 ;  /* 0x000000ffffad8224 */ /* 0x008fe200078e0002 */
[----:B------:R-:W-:Y:S01]  /*11c40*/  LOP3.LUT P3, RZ, R220, 0x1, RZ, 0xc0, !PT ;  /* 0x00000001dcff7812 */ /* 0x000fe2000786c0ff */
[C---:B------:R-:W-:Y:S04]  /*11c50*/  HMMA.16816.F32 R8, R164.reuse, R160, R8 ;  /* 0x000000a0a408723c */ /* 0x040fe80000001808 */
[----:B------:R-:W-:Y:S02]  /*11c60*/  @!P0 IMAD R0, R0, c[0x0][0x208], RZ ;  /* 0x0000820000008a24 */ /* 0x000fe400078e02ff */
[----:B------:R-:W-:Y:S02]  /*11c70*/  @!P0 IMAD.SHL.U32 R2, R174, 0x20, RZ ;  /* 0x00000020ae028824 */ /* 0x000fe400078e00ff */
[-C--:B------:R-:W-:Y:S04]  /*11c80*/  HMMA.16816.F32 R12, R164, R162.reuse, R12 ;  /* 0x000000a2a40c723c */ /* 0x080fe8000000180c */
[C---:B------:R-:W-:Y:S04]  /*11c90*/  @!P0 IMAD.WIDE.U32 R160, R216.reuse, c[0x0][0x208], RZ ;  /* 0x00008200d8a08a25 */ /* 0x040fe800078e00ff */
[C---:B------:R-:W-:Y:S04]  /*11ca0*/  HMMA.16816.F32 R16, R156.reuse, R162, R16 ;  /* 0x000000a29c10723c */ /* 0x040fe80000001810 */
[----:B------:R-:W-:Y:S02]  /*11cb0*/  @!P0 IMAD R0, R216, c[0x0][0x20c], R0 ;  /* 0x00008300d8008a24 */ /* 0x000fe400078e0200 */
[----:B------:R-:W-:Y:S02]  /*11cc0*/  @!P0 IMAD.WIDE.U32 R172, R160, 0x50, R172 ;  /* 0x00000050a0ac8825 */ /* 0x000fe400078e00ac */
[-C--:B------:R-:W-:Y:S04]  /*11cd0*/  HMMA.16816.F32 R20, R156, R168.reuse, R20 ;  /* 0x000000a89c14723c */ /* 0x080fe80000001814 */
[----:B------:R-:W-:Y:S02]  /*11ce0*/  @!P0 IADD3 R0, R161, R0, RZ ;  /* 0x00000000a1008210 */ /* 0x000fe40007ffe0ff */
[----:B------:R-:W2:Y:S02]  /*11cf0*/  LDSM.16.M88.4 R160, [R213] ;  /* 0x00000000d5a0783b */ /* 0x000ea40000000200 */
[C---:B------:R-:W-:Y:S04]  /*11d00*/  HMMA.16816.F32 R24, R164.reuse, R168, R24 ;  /* 0x000000a8a418723c */ /* 0x040fe80000001818 */
[----:B------:R-:W-:Y:S03]  /*11d10*/  @!P0 IMAD R0, R0, 0x50, RZ ;  /* 0x0000005000008824 */ /* 0x000fe600078e02ff */
[----:B------:R-:W-:Y:S01]  /*11d20*/  @!P0 LEA R168, P1, R172, c[0x0][0x1f8], 0x1 ;  /* 0x00007e00aca88a11 */ /* 0x000fe200078208ff */
[----:B------:R-:W-:Y:S01]  /*11d30*/  @!P0 IMAD.IADD R87, R173, 0x1, R0 ;  /* 0x00000001ad578824 */ /* 0x000fe200078e0200 */
[----:B------:R-:W-:Y:S01]  /*11d40*/  @!P0 MOV R169, 0x5 ;  /* 0x0000000500a98802 */ /* 0x000fe20000000f00 */
[-C--:B------:R-:W-:Y:S03]  /*11d50*/  HMMA.16816.F32 R28, R164, R170.reuse, R28 ;  /* 0x000000aaa41c723c */ /* 0x080fe6000000181c */
[----:B------:R-:W-:Y:S02]  /*11d60*/  @!P0 SHF.L.U64.HI R0, R174, R169, c[0x0][0x20c] ;  /* 0x00008300ae008619 */ /* 0x000fe400000102a9 */
[----:B------:R-:W-:Y:S02]  /*11d70*/  @!P0 LEA.HI.X R169, R172, c[0x0][0x1fc], R87, 0x1, P1 ;  /* 0x00007f00aca98a11 */ /* 0x000fe400008f0c57 */
[----:B------:R-:W3:Y:S01]  /*11d80*/  LDSM.16.M88.4 R172, [R212] ;  /* 0x00000000d4ac783b */ /* 0x000ee20000000200 */
[C---:B------:R-:W-:Y:S04]  /*11d90*/  HMMA.16816.F32 R32, R156.reuse, R170, R32 ;  /* 0x000000aa9c20723c */ /* 0x040fe80000001820 */
[----:B------:R-:W-:Y:S03]  /*11da0*/  @!P0 IADD3 R180, P2, R168, R2, RZ ;  /* 0x00000002a8b48210 */ /* 0x000fe60007f5e0ff */
[----:B------:R-:W-:Y:S01]  /*11db0*/  @!PT LDS RZ, [RZ] ;  /* 0x00000000fffff984 */ /* 0x000fe20000000800 */
[----:B------:R-:W-:Y:S01]  /*11dc0*/  @!PT LDS RZ, [RZ] ;  /* 0x00000000fffff984 */ /* 0x000fe20000000800 */
[----:B------:R-:W-:Y:S01]  /*11dd0*/  @!PT LDS RZ, [RZ] ;  /* 0x00000000fffff984 */ /* 0x000fe20000000800 */
[----:B------:R5:W-:Y:S01]  /*11de0*/  @!P0 LDGSTS.E.BYPASS.LTC128B.128 [R218+0x100], [R168.64], !P3 ;  /* 0x00100000a8da8fae */ /* 0x000be2000d901d48 */
[----:B------:R-:W-:Y:S01]  /*11df0*/  @!P0 IADD3.X R181, R169, R0, RZ, P2, !PT ;  /* 0x00000000a9b58210 */ /* 0x000fe200017fe4ff */
[-C--:B-1----:R-:W-:Y:S03]  /*11e00*/  HMMA.16816.F32 R36, R156, R152.reuse, R36 ;  /* 0x000000989c24723c */ /* 0x082fe60000001824 */
[-C--:B------:R-:W-:Y:S03]  /*11e10*/  @!P0 IADD3 R178, P1, R180, R2.reuse, RZ ;  /* 0x00000002b4b28210 */ /* 0x080fe60007f3e0ff */
[----:B------:R1:W-:Y:S01]  /*11e20*/  @!P0 LDGSTS.E.BYPASS.LTC128B.128 [R218+0x900], [R180.64], !P3 ;  /* 0x00900000b4da8fae */ /* 0x0003e2000d901d48 */
[----:B------:R-:W-:Y:S01]  /*11e30*/  @!P0 IADD3 R176, P2, R178, R2, RZ ;  /* 0x00000002b2b08210 */ /* 0x000fe20007f5e0ff */
[--C-:B------:R-:W-:Y:S01]  /*11e40*/  @!P0 IMAD.X R179, R181, 0x1, R0.reuse, P1 ;  /* 0x00000001b5b38824 */ /* 0x100fe200008e0600 */
[C---:B------:R-:W-:Y:S04]  /*11e50*/  HMMA.16816.F32 R40, R164.reuse, R152, R40 ;  /* 0x00000098a428723c */ /* 0x040fe80000001828 */
[----:B------:R-:W-:Y:S01]  /*11e60*/  @!P0 IADD3.X R177, R179, R0, RZ, P2, !PT ;  /* 0x00000000b3b18210 */ /* 0x000fe200017fe4ff */
[----:B------:R1:W-:Y:S03]  /*11e70*/  @!P0 LDGSTS.E.BYPASS.LTC128B.128 [R218+0x1100], [R178.64], !P3 ;  /* 0x01100000b2da8fae */ /* 0x0003e6000d901d48 */
[-C--:B------:R-:W-:Y:S05]  /*11e80*/  HMMA.16816.F32 R44, R164, R154.reuse, R44 ;  /* 0x0000009aa42c723c */ /* 0x080fea000000182c */
[----:B------:R3:W-:Y:S01]  /*11e90*/  @!P0 LDGSTS.E.BYPASS.LTC128B.128 [R218+0x1900], [R176.64], !P3 ;  /* 0x01900000b0da8fae */ /* 0x0007e2000d901d48 */
[----:B-----5:R-:W-:Y:S02]  /*11ea0*/  @!P0 IADD3 R168, P1, R176, R2, RZ ;  /* 0x00000002b0a88210 */ /* 0x020fe40007f3e0ff */
[C---:B------:R-:W-:Y:S04]  /*11eb0*/  HMMA.16816.F32 R48, R156.reuse, R154, R48 ;  /* 0x0000009a9c30723c */ /* 0x040fe80000001830 */
[----:B------:R-:W-:Y:S01]  /*11ec0*/  @!P0 IMAD.X R169, R177, 0x1, R0, P1 ;  /* 0x00000001b1a98824 */ /* 0x000fe200008e0600 */
[----:B------:R-:W-:Y:S03]  /*11ed0*/  ISETP.NE.AND P1, PT, R226, 0x1, PT ;  /* 0x00000001e200780c */ /* 0x000fe60003f25270 */
[-C--:B--2---:R-:W-:Y:S01]  /*11ee0*/  HMMA.16816.F32 R52, R156, R160.reuse, R52 ;  /* 0x000000a09c34723c */ /* 0x084fe20000001834 */
[----:B------:R2:W-:Y:S07]  /*11ef0*/  @!P0 LDGSTS.E.BYPASS.LTC128B.128 [R218+0x2100], [R168.64], !P3 ;  /* 0x02100000a8da8fae */ /* 0x0005ee000d901d48 */
[C---:B------:R-:W-:Y:S01]  /*11f00*/  HMMA.16816.F32 R56, R164.reuse, R160, R56 ;  /* 0x000000a0a438723c */ /* 0x040fe20000001838 */
[----:B-1----:R-:W-:Y:S07]  /*11f10*/  LDSM.16.M88.4 R180, [R208+0x2000] ;  /* 0x00200000d0b4783b */ /* 0x002fee0000000200 */
[-C--:B------:R-:W-:Y:S01]  /*11f20*/  HMMA.16816.F32 R60, R164, R162.reuse, R60 ;  /* 0x000000a2a43c723c */ /* 0x080fe2000000183c */
[----:B---3--:R-:W-:Y:S07]  /*11f30*/  LDSM.16.M88.4 R176, [R206] ;  /* 0x00000000ceb0783b */ /* 0x008fee0000000200 */
[C---:B------:R-:W-:Y:S01]  /*11f40*/  HMMA.16816.F32 R64, R156.reuse, R162, R64 ;  /* 0x000000a29c40723c */ /* 0x040fe20000001840 */
[----:B------:R-:W-:Y:S07]  /*11f50*/  LDSM.16.M88.4 R184, [R206+0x800] ;  /* 0x00080000ceb8783b */ /* 0x000fee0000000200 */
[-C--:B------:R-:W-:Y:S01]  /*11f60*/  HMMA.16816.F32 R68, R156, R172.reuse, R68 ;  /* 0x000000ac9c44723c */ /* 0x080fe20000001844 */
[----:B--2---:R-:W1:Y:S07]  /*11f70*/  LDSM.16.M88.4 R168, [R208] ;  /* 0x00000000d0a8783b */ /* 0x004e6e0000000200 */
[C---:B------:R-:W-:Y:S01]  /*11f80*/  HMMA.16816.F32 R72, R164.reuse, R172, R72 ;  /* 0x000000aca448723c */ /* 0x040fe20000001848 */
[----:B------:R-:W2:Y:S07]  /*11f90*/  LDSM.16.M88.4 R152, [R206+0x1000] ;  /* 0x00100000ce98783b */ /* 0x000eae0000000200 */
[-C--:B------:R-:W-:Y:S01]  /*11fa0*/  HMMA.16816.F32 R76, R164, R174.reuse, R76 ;  /* 0x000000aea44c723c */ /* 0x080fe2000000184c */
[----:B------:R-:W3:Y:S07]  /*11fb0*/  LDSM.16.M88.4 R188, [R206+0x1800] ;  /* 0x00180000cebc783b */ /* 0x000eee0000000200 */
[----:B------:R-:W-:Y:S01]  /*11fc0*/  HMMA.16816.F32 R80, R156, R174, R80 ;  /* 0x000000ae9c50723c */ /* 0x000fe20000001850 */
        /* <DEDUP_REMOVED lines=49> */
[----:B------:R2:W-:Y:S07]  /*122e0*/  MUFU.TANH R190, R0 ;  /* 0x0000000000be7308 */ /* 0x0005ee0000002400 */
[C---:B------:R-:W-:Y:S08]  /*122f0*/  HMMA.16816.F32 R32, R160.reuse, R6, R32 ;  /* 0x00000006a020723c */ /* 0x040ff00000001820 */
[----:B------:R-:W-:Y:S04]  /*12300*/  FMUL.FTZ R2, R26, c[0x0][0x320] ;  /* 0x0000c8001a027a20 */ /* 0x000fe80000410000 */
[----:B------:R-:W-:Y:S01]  /*12310*/  FMUL.FTZ R4, R25, c[0x0][0x320] ;  /* 0x0000c80019047a20 */ /* 0x000fe20000410000 */
[----:B------:R-:W-:Y:S01]  /*12320*/  MUFU.TANH R173, R2 ;  /* 0x0000000200ad7308 */ /* 0x000fe20000002400 */
[----:B--2---:R-:W-:Y:S09]  /*12330*/  FMUL.FTZ R0, R12, c[0x0][0x320] ;  /* 0x0000c8000c007a20 */ /* 0x004ff20000410000 */
[----:B------:R2:W-:Y:S10]  /*12340*/  MUFU.TANH R187, R0 ;  /* 0x0000000000bb7308 */ /* 0x0005f40000002400 */
[----:B------:R5:W-:Y:S01]  /*12350*/  MUFU.TANH R174, R4 ;  /* 0x0000000400ae7308 */ /* 0x000be20000002400 */
[-C--:B-1----:R-:W-:Y:S08]  /*12360*/  HMMA.16816.F32 R36, R160, R8.reuse, R36 ;  /* 0x00000008a024723c */ /* 0x082ff00000001824 */
[C---:B------:R-:W-:Y:S04]  /*12370*/  HMMA.16816.F32 R40, R156.reuse, R8, R40 ;  /* 0x000000089c28723c */ /* 0x040fe80000001828 */
[----:B--2---:R-:W-:Y:S04]  /*12380*/  FMUL.FTZ R0, R13, c[0x0][0x320] ;  /* 0x0000c8000d007a20 */ /* 0x004fe80000410000 */
[-C--:B------:R-:W-:Y:S01]  /*12390*/  HMMA.16816.F32 R44, R156, R10.reuse, R44 ;  /* 0x0000000a9c2c723c */ /* 0x080fe2000000182c */
[----:B------:R1:W-:Y:S01]  /*123a0*/  MUFU.TANH R185, R0 ;  /* 0x0000000000b97308 */ /* 0x0003e20000002400 */
[----:B-----5:R-:W2:Y:S06]  /*123b0*/  LDSM.16.M88.4 R4, [R203+0x1800] ;  /* 0x00180000cb04783b */ /* 0x020eac0000000200 */
[C---:B------:R-:W-:Y:S02]  /*123c0*/  HMMA.16816.F32 R48, R160.reuse, R10, R48 ;  /* 0x0000000aa030723c */ /* 0x040fe40000001830 */
[----:B------:R-:W5:Y:S06]  /*123d0*/  LDSM.16.M88.4 R8, [R203+0x2000] ;  /* 0x00200000cb08783b */ /* 0x000f6c0000000200 */
[----:B------:R-:W-:Y:S01]  /*123e0*/  FMUL.FTZ R12, R43, c[0x0][0x320] ;  /* 0x0000c8002b0c7a20 */ /* 0x000fe20000410000 */
[----:B------:R-:W-:Y:S04]  /*123f0*/  DEPBAR.LE SB0, 0x0 ;  /* 0x000080000000791a */ /* 0x000fe80000000000 */
[----:B------:R3:W-:Y:S01]  /*12400*/  MUFU.TANH R182, R12 ;  /* 0x0000000c00b67308 */ /* 0x0007e20000002400 */
[----:B------:R-:W-:Y:S02]  /*12410*/  BAR.SYNC.DEFER_BLOCKING 0x0 ;  /* 0x0000000000007b1d */ /* 0x000fe40000010000 */
[----:B------:R-:W-:Y:S02]  /*12420*/  FMUL.FTZ R2, R44, c[0x0][0x320] ;  /* 0x0000c8002c027a20 */ /* 0x000fe40000410000 */
[----:B-1----:R-:W-:Y:S05]  /*12430*/  FMUL.FTZ R0, R14, c[0x0][0x320] ;  /* 0x0000c8000e007a20 */ /* 0x002fea0000410000 */
[----:B------:R1:W1:Y:S10]  /*12440*/  MUFU.TANH R186, R0 ;  /* 0x0000000000ba7308 */ /* 0x0002740000002400 */
[----:B------:R4:W-:Y:S01]  /*12450*/  MUFU.TANH R184, R2 ;  /* 0x0000000200b87308 */ /* 0x0009e20000002400 */
[----:B---3--:R-:W-:Y:S01]  /*12460*/  FMUL.FTZ R12, R48, c[0x0][0x320] ;  /* 0x0000c800300c7a20 */ /* 0x008fe20000410000 */
[-C--:B--2---:R-:W-:Y:S05]  /*12470*/  HMMA.16816.F32 R52, R160, R4.reuse, R52 ;  /* 0x00000004a034723c */ /* 0x084fea0000001834 */
[----:B-1----:R-:W-:Y:S03]  /*12480*/  FMUL.FTZ R0, R15, c[0x0][0x320] ;  /* 0x0000c8000f007a20 */ /* 0x002fe60000410000 */
[C---:B------:R-:W-:Y:S01]  /*12490*/  HMMA.16816.F32 R56, R156.reuse, R4, R56 ;  /* 0x000000049c38723c */ /* 0x040fe20000001838 */
[----:B------:R1:W-:Y:S07]  /*124a0*/  MUFU.TANH R183, R0 ;  /* 0x0000000000b77308 */ /* 0x0003ee0000002400 */
[-C--:B------:R-:W-:Y:S04]  /*124b0*/  HMMA.16816.F32 R60, R156, R6.reuse, R60 ;  /* 0x000000069c3c723c */ /* 0x080fe8000000183c */
[----:B----4-:R-:W-:Y:S04]  /*124c0*/  FMUL.FTZ R2, R51, c[0x0][0x320] ;  /* 0x0000c80033027a20 */ /* 0x010fe80000410000 */
[----:B------:R-:W-:Y:S01]  /*124d0*/  FMUL.FTZ R4, R53, c[0x0][0x320] ;  /* 0x0000c80035047a20 */ /* 0x000fe20000410000 */
[----:B------:R-:W-:Y:S01]  /*124e0*/  MUFU.TANH R167, R2 ;  /* 0x0000000200a77308 */ /* 0x000fe20000002400 */
[C---:B------:R-:W-:Y:S08]  /*124f0*/  HMMA.16816.F32 R64, R160.reuse, R6, R64 ;  /* 0x00000006a040723c */ /* 0x040ff00000001840 */
[-C--:B-----5:R-:W-:Y:S04]  /*12500*/  HMMA.16816.F32 R68, R160, R8.reuse, R68 ;  /* 0x00000008a044723c */ /* 0x0a0fe80000001844 */
        /* <DEDUP_REMOVED lines=9> */
[----:B------:R1:W-:Y:S01]  /*125a0*/  MUFU.TANH R13, R0 ;  /* 0x00000000000d7308 */ /* 0x0003e20000002400 */
[----:B--2---:R-:W-:Y:S11]  /*125b0*/  FMUL.FTZ R8, R58, c[0x0][0x320] ;  /* 0x0000c8003a087a20 */ /* 0x004ff60000410000 */
[----:B------:R-:W-:Y:S04]  /*125c0*/  @!UPT UIADD3 URZ, URZ, URZ, URZ ;  /* 0x0000003f3f3ff290 */ /* 0x000fe8000fffe03f */
        /* <DEDUP_REMOVED lines=12> */
[----:B------:R1:W3:Y:S02]  /*12690*/  MUFU.TANH R176, R0 ;  /* 0x0000000000b07308 */ /* 0x0002e40000002400 */
[----:B-1----:R-:W-:Y:S08]  /*126a0*/  FMUL.FTZ R0, R24, c[0x0][0x320] ;  /* 0x0000c80018007a20 */ /* 0x002ff00000410000 */
[----:B------:R1:W-:Y:S02]  /*126b0*/  MUFU.TANH R175, R0 ;  /* 0x0000000000af7308 */ /* 0x0003e40000002400 */
[----:B-1----:R-:W-:Y:S08]  /*126c0*/  FMUL.FTZ R0, R27, c[0x0][0x320] ;  /* 0x0000c8001b007a20 */ /* 0x002ff00000410000 */
[----:B------:R1:W4:Y:S02]  /*126d0*/  MUFU.TANH R172, R0 ;  /* 0x0000000000ac7308 */ /* 0x0003240000002400 */
[----:B-1----:R-:W-:Y:S08]  /*126e0*/  FMUL.FTZ R0, R28, c[0x0][0x320] ;  /* 0x0000c8001c007a20 */ /* 0x002ff00000410000 */
[----:B------:R1:W-:Y:S02]  /*126f0*/  MUFU.TANH R170, R0 ;  /* 0x0000000000aa7308 */ /* 0x0003e40000002400 */
[----:B-1----:R-:W-:Y:S08]  /*12700*/  FMUL.FTZ R0, R29, c[0x0][0x320] ;  /* 0x0000c8001d007a20 */ /* 0x002ff00000410000 */
[----:B------:R1:W5:Y:S02]  /*12710*/  MUFU.TANH R169, R0 ;  /* 0x0000000000a97308 */ /* 0x0003640000002400 */
[----:B-1----:R-:W-:Y:S08]  /*12720*/  FMUL.FTZ R0, R30, c[0x0][0x320] ;  /* 0x0000c8001e007a20 */ /* 0x002ff00000410000 */
[----:B------:R1:W-:Y:S02]  /*12730*/  MUFU.TANH R168, R0 ;  /* 0x0000000000a87308 */ /* 0x0003e40000002400 */
        /* <DEDUP_REMOVED lines=19> */
[----:B--2---:R-:W-:Y:S09]  /*12870*/  FMUL.FTZ R0, R39, c[0x0][0x320] ;  /* 0x0000c80027007a20 */ /* 0x004ff20000410000 */
        /* <DEDUP_REMOVED lines=12> */
[----:B------:R-:W-:Y:S10]  /*12940*/  MUFU.TANH R47, R12 ;  /* 0x0000000c002f7308 */ /* 0x000ff40000002400 */
[----:B------:R1:W-:Y:S02]  /*12950*/  MUFU.TANH R196, R0 ;  /* 0x0000000000c47308 */ /* 0x0003e40000002400 */
[----:B-1----:R-:W-:Y:S08]  /*12960*/  FMUL.FTZ R0, R49, c[0x0][0x320] ;  /* 0x0000c80031007a20 */ /* 0x002ff00000410000 */
[----:B------:R1:W-:Y:S02]  /*12970*/  MUFU.TANH R45, R0 ;  /* 0x00000000002d7308 */ /* 0x0003e40000002400 */
[----:B-1----:R-:W-:Y:S08]  /*12980*/  FMUL.FTZ R0, R50, c[0x0][0x320] ;  /* 0x0000c80032007a20 */ /* 0x002ff00000410000 */
[----:B------:R1:W-:Y:S02]  /*12990*/  MUFU.TANH R171, R0 ;  /* 0x0000000000ab7308 */ /* 0x0003e40000002400 */
[----:B-1----:R-:W-:Y:S01]  /*129a0*/  IMAD.IADD R0, R224, 0x1, R225 ;  /* 0x00000001e0007824 */ /* 0x002fe200078e02e1 */
[----:B------:R-:W-:Y:S05]  /*129b0*/  @P1 MOV R0, R223 ;  /* 0x000000df00001202 */ /* 0x000fea0000000f00 */
[----:B------:R-:W-:Y:S08]  /*129c0*/  SHFL.IDX PT, R6, R0, 0x1, 0x1c1f ;  /* 0x003c1f0000067f89 */ /* 0x000ff000000e0000 */
[----:B------:R-:W1:Y:S08]  /*129d0*/  SHFL.IDX PT, R12, R0, 0x2, 0x1c1f ;  /* 0x005c1f00000c7f89 */ /* 0x000e7000000e0000 */
[----:B------:R-:W1:Y:S08]  /*129e0*/  SHFL.IDX PT, R2, R0, RZ, 0x1c1f ;  /* 0x001c1fff00027589 */ /* 0x000e7000000e0000 */
[----:B------:R1:W2:Y:S02]  /*129f0*/  SHFL.IDX PT, R7, R0, 0x3, 0x1c1f ;  /* 0x007c1f0000077f89 */ /* 0x0002a400000e0000 */
[----:B-1----:R-:W-:Y:S04]  /*12a00*/  FMUL.FTZ R0, R52, c[0x0][0x320] ;  /* 0x0000c80034007a20 */ /* 0x002fe80000410000 */
[----:B------:R1:W-:Y:S02]  /*12a10*/  MUFU.TANH R43, R0 ;  /* 0x00000000002b7308 */ /* 0x0003e40000002400 */
[----:B-1----:R-:W-:Y:S05]  /*12a20*/  IMAD R0, R216, -0x50, RZ ;  /* 0xffffffb0d8007824 */ /* 0x002fea00078e02ff */
[----:B------:R-:W-:Y:S04]  /*12a30*/  IADD3 R0, -R222, 0x1, R0 ;  /* 0x00000001de007810 */ /* 0x000fe80007ffe100 */
[----:B------:R-:W-:Y:S05]  /*12a40*/  IADD3 R5, -R219, R0, R221 ;  /* 0x00000000db057210 */ /* 0x000fea0007ffe1dd */
[C---:B------:R-:W-:Y:S02]  /*12a50*/  IMAD.IADD R0, R5.reuse, 0x1, R12 ;  /* 0x0000000105007824 */ /* 0x040fe400078e020c */
[C---:B------:R-:W-:Y:S01]  /*12a60*/  IMAD.IADD R4, R5.reuse, 0x1, R2 ;  /* 0x0000000105047824 */ /* 0x040fe200078e0202 */
[C---:B------:R-:W-:Y:S01]  /*12a70*/  IADD3 R2, R5.reuse, R6, RZ ;  /* 0x0000000605027210 */ /* 0x040fe20007ffe0ff */
[----:B------:R-:W-:Y:S01]  /*12a80*/  FMUL.FTZ R6, R56, c[0x0][0x320] ;  /* 0x0000c80038067a20 */ /* 0x000fe20000410000 */
[----:B------:R-:W-:Y:S02]  /*12a90*/  ISETP.GT.AND P5, PT, R0, RZ, PT ;  /* 0x000000ff0000720c */ /* 0x000fe40003fa4270 */
[----:B--2---:R-:W-:Y:S01]  /*12aa0*/  IADD3 R5, R5, R7, RZ ;  /* 0x0000000705057210 */ /* 0x004fe20007ffe0ff */
[----:B------:R1:W-:Y:S01]  /*12ab0*/  MUFU.TANH R55, R6 ;  /* 0x0000000600377308 */ /* 0x0003e20000002400 */
[----:B------:R-:W-:Y:S01]  /*12ac0*/  FMUL.FTZ R7, R57, c[0x0][0x320] ;  /* 0x0000c80039077a20 */ /* 0x000fe20000410000 */
[----:B------:R-:W-:Y:S02]  /*12ad0*/  FSEL R18, R152, -INF , P5 ;  /* 0xff80000098127808 */ /* 0x000fe40002800000 */
[----:B------:R-:W-:Y:S02]  /*12ae0*/  ISETP.GT.AND P5, PT, R5, 0x8, PT ;  /* 0x000000080500780c */ /* 0x000fe40003fa4270 */
[----:B------:R-:W-:Y:S02]  /*12af0*/  ISETP.GT.AND P1, PT, R4, RZ, PT ;  /* 0x000000ff0400720c */ /* 0x000fe40003f24270 */
[----:B------:R-:W-:Y:S02]  /*12b00*/  FSEL R24, R186, -INF , P5 ;  /* 0xff800000ba187808 */ /* 0x000fe40002800000 */
[----:B------:R2:W-:Y:S01]  /*12b10*/  MUFU.TANH R152, R7 ;  /* 0x0000000700987308 */ /* 0x0005e20000002400 */
[----:B------:R-:W-:Y:S02]  /*12b20*/  ISETP.GT.AND P5, PT, R4, 0x11, PT ;  /* 0x000000110400780c */ /* 0x000fe40003fa4270 */
[----:B------:R-:W-:Y:S02]  /*12b30*/  ISETP.GT.AND P2, PT, R2, RZ, PT ;  /* 0x000000ff0200720c */ /* 0x000fe40003f44270 */
[----:B------:R-:W-:Y:S02]  /*12b40*/  FSEL R29, R87, -INF , P5 ;  /* 0xff800000571d7808 */ /* 0x000fe40002800000 */
[----:B------:R-:W-:Y:S02]  /*12b50*/  FSEL R10, R194, -INF , P1 ;  /* 0xff800000c20a7808 */ /* 0x000fe40000800000 */
[----:B------:R-:W-:Y:S02]  /*12b60*/  ISETP.GT.AND P1, PT, R5, RZ, PT ;  /* 0x000000ff0500720c */ /* 0x000fe40003f24270 */
        /* <DEDUP_REMOVED lines=8> */
[----:B------:R-:W-:Y:S01]  /*12bf0*/  ISETP.GT.AND P4, PT, R5, 0x9, PT ;  /* 0x000000090500780c */ /* 0x000fe20003f84270 */
[----:B--2---:R-:W-:Y:S01]  /*12c00*/  FMUL.FTZ R7, R65, c[0x0][0x320] ;  /* 0x0000c80041077a20 */ /* 0x004fe20000410000 */
[----:B------:R-:W-:Y:S02]  /*12c10*/  FSEL R20, R187, -INF , P2 ;  /* 0xff800000bb147808 */ /* 0x000fe40001000000 */
[----:B------:R-:W-:Y:S01]  /*12c20*/  ISETP.GT.AND P5, PT, R5, 0x10, PT ;  /* 0x000000100500780c */ /* 0x000fe20003fa4270 */
[----:B------:R2:W2:Y:S01]  /*12c30*/  MUFU.TANH R41, R7 ;  /* 0x0000000700297308 */ /* 0x0004a20000002400 */
[----:B------:R-:W-:Y:S02]  /*12c40*/  ISETP.GT.AND P2, PT, R2, 0x9, PT ;  /* 0x000000090200780c */ /* 0x000fe40003f44270 */
[----:B------:R-:W-:Y:S02]  /*12c50*/  FSEL R25, R183, -INF , P4 ;  /* 0xff800000b7197808 */ /* 0x000fe40002000000 */
[----:B------:R-:W-:Y:S02]  /*12c60*/  ISETP.GT.AND P4, PT, R4, 0x10, PT ;  /* 0x000000100400780c */ /* 0x000fe40003f84270 */
[----:B------:R-:W-:Y:S02]  /*12c70*/  FSEL R13, R13, -INF , P1 ;  /* 0xff8000000d0d7808 */ /* 0x000fe40000800000 */
[----:B------:R-:W-:Y:S02]  /*12c80*/  ISETP.GT.AND P1, PT, R2, 0x11, PT ;  /* 0x000000110200780c */ /* 0x000fe40003f24270 */
[----:B------:R-:W-:Y:S02]  /*12c90*/  FSEL R17, R17, -INF , P2 ;  /* 0xff80000011117808 */ /* 0x000fe40001000000 */
[----:B------:R-:W-:Y:S01]  /*12ca0*/  FSEL R30, R178, -INF , P4 ;  /* 0xff800000b21e7808 */ /* 0x000fe20002000000 */
[----:B-1----:R-:W-:Y:S01]  /*12cb0*/  FMUL.FTZ R6, R61, c[0x0][0x320] ;  /* 0x0000c8003d067a20 */ /* 0x002fe20000410000 */
[----:B------:R-:W-:Y:S02]  /*12cc0*/  FSEL R36, R173, -INF , P5 ;  /* 0xff800000ad247808 */ /* 0x000fe40002800000 */
[----:B---3--:R-:W-:Y:S01]  /*12cd0*/  FSEL R33, R176, -INF , P1 ;  /* 0xff800000b0217808 */ /* 0x008fe20000800000 */
[----:B------:R1:W-:Y:S01]  /*12ce0*/  MUFU.TANH R163, R6 ;  /* 0x0000000600a37308 */ /* 0x0003e20000002400 */
[C---:B------:R-:W-:Y:S02]  /*12cf0*/  ISETP.GT.AND P2, PT, R0.reuse, 0x11, PT ;  /* 0x000000110000780c */ /* 0x040fe40003f44270 */
[C---:B------:R-:W-:Y:S02]  /*12d00*/  ISETP.GT.AND P4, PT, R5.reuse, 0x11, PT ;  /* 0x000000110500780c */ /* 0x040fe40003f84270 */
[----:B------:R-:W-:Y:S01]  /*12d10*/  ISETP.GT.AND P1, PT, R0, 0x19, PT ;  /* 0x000000190000780c */ /* 0x000fe20003f24270 */
[----:B--2---:R-:W-:Y:S01]  /*12d20*/  FMUL.FTZ R7, R66, c[0x0][0x320] ;  /* 0x0000c80042077a20 */ /* 0x004fe20000410000 */
[----:B------:R-:W-:Y:S02]  /*12d30*/  FSEL R35, R174, -INF , P2 ;  /* 0xff800000ae237808 */ /* 0x000fe40001000000 */
[----:B----4-:R-:W-:Y:S01]  /*12d40*/  FSEL R40, R172, -INF , P4 ;  /* 0xff800000ac287808 */ /* 0x010fe20002000000 */
[----:B------:R2:W-:Y:S01]  /*12d50*/  MUFU.TANH R52, R7 ;  /* 0x0000000700347308 */ /* 0x0005e20000002400 */
[----:B------:R-:W-:Y:S02]  /*12d60*/  ISETP.GT.AND P2, PT, R5, 0x19, PT ;  /* 0x000000190500780c */ /* 0x000fe40003f44270 */
[C---:B------:R-:W-:Y:S02]  /*12d70*/  ISETP.GT.AND P5, PT, R4.reuse, 0x18, PT ;  /* 0x000000180400780c */ /* 0x040fe40003fa4270 */
[----:B------:R-:W-:Y:S02]  /*12d80*/  ISETP.GT.AND P4, PT, R4, 0x19, PT ;  /* 0x000000190400780c */ /* 0x000fe40003f84270 */
[----:B-----5:R-:W-:Y:S02]  /*12d90*/  FSEL R44, R169, -INF , P1 ;  /* 0xff800000a92c7808 */ /* 0x020fe40000800000 */
[----:B------:R-:W-:Y:S02]  /*12da0*/  ISETP.GT.AND P1, PT, R2, 0x18, PT ;  /* 0x000000180200780c */ /* 0x000fe40003f24270 */
[----:B------:R-:W-:Y:S02]  /*12db0*/  FSEL R50, R28, -INF , P2 ;  /* 0xff8000001c327808 */ /* 0x000fe40001000000 */
[----:B------:R-:W-:Y:S01]  /*12dc0*/  FSEL R28, R27, -INF , P5 ;  /* 0xff8000001b1c7808 */ /* 0x000fe20002800000 */
[----:B-1----:R-:W-:Y:S01]  /*12dd0*/  FMUL.FTZ R6, R64, c[0x0][0x320] ;  /* 0x0000c80040067a20 */ /* 0x002fe20000410000 */
[----:B------:R-:W-:Y:S01]  /*12de0*/  ISETP.GT.AND P3, PT, R2, 0x1, PT ;  /* 0x000000010200780c */ /* 0x000fe20003f64270 */
[----:B------:R-:W3:Y:S01]  /*12df0*/  LDL R64, [R1+0x3c] ;  /* 0x00003c0001407983 */ /* 0x000ee20000100800 */
[----:B------:R-:W-:Y:S02]  /*12e00*/  FSEL R27, R31, -INF , P4 ;  /* 0xff8000001f1b7808 */ /* 0x000fe40002000000 */
[----:B------:R-:W-:Y:S02]  /*12e10*/  FSEL R31, R26, -INF , P1 ;  /* 0xff8000001a1f7808 */ /* 0x000fe40000800000 */
[----:B------:R-:W-:Y:S02]  /*12e20*/  ISETP.GT.AND P1, PT, R0, 0x20, PT ;  /* 0x000000200000780c */ /* 0x000fe40003f24270 */
[----:B------:R-:W-:Y:S01]  /*12e30*/  FSEL R15, R191, -INF , P3 ;  /* 0xff800000bf0f7808 */ /* 0x000fe20001800000 */
[----:B--2---:R-:W-:Y:S01]  /*12e40*/  FMUL.FTZ R7, R68, c[0x0][0x320] ;  /* 0x0000c80044077a20 */ /* 0x004fe20000410000 */
[----:B------:R-:W-:Y:S02]  /*12e50*/  ISETP.GT.AND P3, PT, R0, 0x9, PT ;  /* 0x000000090000780c */ /* 0x000fe40003f64270 */
[----:B------:R-:W-:Y:S01]  /*12e60*/  FSEL R160, R37, -INF , P1 ;  /* 0xff80000025a07808 */ /* 0x000fe20000800000 */
[----:B------:R1:W-:Y:S01]  /*12e70*/  MUFU.TANH R39, R7 ;  /* 0x0000000700277308 */ /* 0x0003e20000002400 */
[----:B------:R-:W-:Y:S02]  /*12e80*/  FSEL R21, R185, -INF , P3 ;  /* 0xff800000b9157808 */ /* 0x000fe40001800000 */
[C---:B------:R-:W-:Y:S02]  /*12e90*/  ISETP.GT.AND P0, PT, R4.reuse, 0x1, PT ;  /* 0x000000010400780c */ /* 0x040fe40003f04270 */
[----:B------:R-:W-:Y:S02]  /*12ea0*/  ISETP.GT.AND P6, PT, R4, 0x8, PT ;  /* 0x000000080400780c */ /* 0x000fe40003fc4270 */
[----:B------:R-:W-:Y:S02]  /*12eb0*/  FSEL R11, R193, -INF , P0 ;  /* 0xff800000c10b7808 */ /* 0x000fe40000000000 */
[----:B------:R-:W-:Y:S01]  /*12ec0*/  ISETP.GT.AND P0, PT, R5, 0x1, PT ;  /* 0x000000010500780c */ /* 0x000fe20003f04270 */
[----:B------:R-:W-:Y:S01]  /*12ed0*/  MUFU.TANH R185, R8 ;  /* 0x0000000800b97308 */ /* 0x000fe20000002400 */
[----:B------:R-:W-:Y:S02]  /*12ee0*/  FSEL R12, R181, -INF , P6 ;  /* 0xff800000b50c7808 */ /* 0x000fe40003000000 */
[----:B------:R-:W-:Y:S02]  /*12ef0*/  FSEL R23, R188, -INF , P0 ;  /* 0xff800000bc177808 */ /* 0x000fe40000000000 */
[----:B------:R-:W-:Y:S02]  /*12f00*/  ISETP.GT.AND P6, PT, R4, 0x39, PT ;  /* 0x000000390400780c */ /* 0x000fe40003fc4270 */
[----:B------:R-:W-:Y:S02]  /*12f10*/  ISETP.GT.AND P0, PT, R2, 0x8, PT ;  /* 0x000000080200780c */ /* 0x000fe40003f04270 */
[----:B------:R-:W-:Y:S01]  /*12f20*/  FSEL R187, R41, -INF , P6 ;  /* 0xff80000029bb7808 */ /* 0x000fe20003000000 */
[----:B------:R2:W4:Y:S01]  /*12f30*/  MUFU.TANH R8, R6 ;  /* 0x0000000600087308 */ /* 0x0005220000002400 */
[----:B------:R-:W-:Y:S02]  /*12f40*/  FSEL R16, R16, -INF , P0 ;  /* 0xff80000010107808 */ /* 0x000fe40000000000 */
[C---:B------:R-:W-:Y:S01]  /*12f50*/  ISETP.GT.AND P6, PT, R0.reuse, 0x41, PT ;  /* 0x000000410000780c */ /* 0x040fe20003fc4270 */
[----:B-1----:R-:W-:Y:S01]  /*12f60*/  FMUL.FTZ R7, R69, c[0x0][0x320] ;  /* 0x0000c80045077a20 */ /* 0x002fe20000410000 */
[----:B------:R-:W-:Y:S02]  /*12f70*/  ISETP.GT.AND P0, PT, R0, 0x10, PT ;  /* 0x000000100000780c */ /* 0x000fe40003f04270 */
[----:B------:R-:W-:Y:S02]  /*12f80*/  ISETP.GT.AND P3, PT, R2, 0x10, PT ;  /* 0x000000100200780c */ /* 0x000fe40003f64270 */
[----:B------:R-:W-:Y:S01]  /*12f90*/  FSEL R34, R175, -INF , P0 ;  /* 0xff800000af227808 */ /* 0x000fe20000000000 */
[----:B------:R1:W-:Y:S01]  /*12fa0*/  MUFU.TANH R37, R7 ;  /* 0x0000000700257308 */ /* 0x0003e20000002400 */
[----:B------:R-:W-:Y:S02]  /*12fb0*/  FSEL R32, R177, -INF , P3 ;  /* 0xff800000b1207808 */ /* 0x000fe40001800000 */
[----:B------:R-:W-:Y:S02]  /*12fc0*/  ISETP.GT.AND P0, PT, R5, 0x18, PT ;  /* 0x000000180500780c */ /* 0x000fe40003f04270 */
[----:B------:R-:W-:Y:S02]  /*12fd0*/  ISETP.GT.AND P3, PT, R0, 0x18, PT ;  /* 0x000000180000780c */ /* 0x000fe40003f64270 */
[----:B------:R-:W-:Y:S02]  /*12fe0*/  FSEL R46, R168, -INF , P0 ;  /* 0xff800000a82e7808 */ /* 0x000fe40000000000 */
[----:B------:R-:W-:Y:S01]  /*12ff0*/  ISETP.GT.AND P0, PT, R2, 0x19, PT ;  /* 0x000000190200780c */ /* 0x000fe20003f04270 */
[----:B------:R-:W-:Y:S01]  /*13000*/  MUFU.TANH R181, R9 ;  /* 0x0000000900b57308 */ /* 0x000fe20000002400 */
[----:B------:R-:W-:Y:S02]  /*13010*/  FSEL R42, R170, -INF , P3 ;  /* 0xff800000aa2a7808 */ /* 0x000fe40001800000 */
[----:B------:R-:W-:Y:S02]  /*13020*/  FSEL R26, R166, -INF , P0 ;  /* 0xff800000a61a7808 */ /* 0x000fe40000000000 */
[----:B--2---:R-:W-:Y:S02]  /*13030*/  FMNMX.FTZ R6, R10, R3, !PT ;  /* 0x000000030a067209 */ /* 0x004fe40007810000 */
[----:B------:R-:W-:Y:S02]  /*13040*/  ISETP.GT.AND P0, PT, R0, 0x21, PT ;  /* 0x000000210000780c */ /* 0x000fe40003f04270 */
[----:B------:R-:W-:Y:S02]  /*13050*/  FMNMX.FTZ R6, R11, R6, !PT ;  /* 0x000000060b067209 */ /* 0x000fe40007810000 */
[----:B------:R-:W-:Y:S02]  /*13060*/  ISETP.GT.AND P3, PT, R4, 0x20, PT ;  /* 0x000000200400780c */ /* 0x000fe40003f64270 */
[----:B------:R-:W-:Y:S01]  /*13070*/  FMNMX.FTZ R6, R12, R6, !PT ;  /* 0x000000060c067209 */ /* 0x000fe20007810000 */
[----:B-1----:R-:W-:Y:S01]  /*13080*/  FMUL.FTZ R7, R80, c[0x0][0x320] ;  /* 0x0000c80050077a20 */ /* 0x002fe20000410000 */
[----:B------:R-:W-:Y:S02]  /*13090*/  FSEL R49, R164, -INF , P3 ;  /* 0xff800000a4317808 */ /* 0x000fe40001800000 */
[----:B------:R-:W-:Y:S01]  /*130a0*/  FMNMX.FTZ R6, R13, R6, !PT ;  /* 0x000000060d067209 */ /* 0x000fe20007810000 */
[----:B------:R1:W-:Y:S01]  /*130b0*/  MUFU.TANH R9, R7 ;  /* 0x0000000700097308 */ /* 0x0003e20000002400 */
[----:B------:R-:W-:Y:S02]  /*130c0*/  FSEL R162, R153, -INF , P0 ;  /* 0xff80000099a27808 */ /* 0x000fe40000000000 */
[----:B------:R-:W-:Y:S02]  /*130d0*/  FMNMX.FTZ R6, R30, R6, !PT ;  /* 0x000000061e067209 */ /* 0x000fe40007810000 */
[C---:B------:R-:W-:Y:S02]  /*130e0*/  ISETP.GT.AND P0, PT, R4.reuse, 0x38, PT ;  /* 0x000000380400780c */ /* 0x040fe40003f04270 */
[----:B------:R-:W-:Y:S02]  /*130f0*/  FMNMX.FTZ R6, R29, R6, !PT ;  /* 0x000000061d067209 */ /* 0x000fe40007810000 */
[----:B------:R-:W-:Y:S02]  /*13100*/  ISETP.GT.AND P3, PT, R4, 0x29, PT ;  /* 0x000000290400780c */ /* 0x000fe40003f64270 */
[----:B------:R-:W-:Y:S02]  /*13110*/  FMNMX.FTZ R6, R28, R6, !PT ;  /* 0x000000061c067209 */ /* 0x000fe40007810000 */
[----:B----4-:R-:W-:Y:S01]  /*13120*/  FSEL R174, R8, -INF , P0 ;  /* 0xff80000008ae7808 */ /* 0x010fe20000000000 */
[----:B------:R-:W-:Y:S01]  /*13130*/  FMUL.FTZ R8, R67, c[0x0][0x320] ;  /* 0x0000c80043087a20 */ /* 0x000fe20000410000 */
[----:B------:R-:W-:Y:S02]  /*13140*/  ISETP.GT.AND P5, PT, R4, 0x21, PT ;  /* 0x000000210400780c */ /* 0x000fe40003fa4270 */
[----:B------:R-:W-:Y:S02]  /*13150*/  FMNMX.FTZ R6, R27, R6, !PT ;  /* 0x000000061b067209 */ /* 0x000fe40007810000 */
[----:B------:R-:W-:Y:S02]  /*13160*/  FSEL R61, R45, -INF , P3 ;  /* 0xff8000002d3d7808 */ /* 0x000fe40001800000 */
[----:B------:R2:W4:Y:S01]  /*13170*/  MUFU.TANH R45, R8 ;  /* 0x00000008002d7308 */ /* 0x0005220000002400 */
[----:B------:R-:W-:Y:S01]  /*13180*/  FSEL R51, R154, -INF , P5 ;  /* 0xff8000009a337808 */ /* 0x000fe20002800000 */
[----:B-1----:R-:W-:Y:S01]  /*13190*/  FMUL.FTZ R7, R81, c[0x0][0x320] ;  /* 0x0000c80051077a20 */ /* 0x002fe20000410000 */
[----:B------:R-:W-:Y:S02]  /*131a0*/  FMNMX.FTZ R6, R49, R6, !PT ;  /* 0x0000000631067209 */ /* 0x000fe40007810000 */
[----:B------:R-:W-:Y:S02]  /*131b0*/  ISETP.GT.AND P5, PT, R4, 0x28, PT ;  /* 0x000000280400780c */ /* 0x000fe40003fa4270 */
[----:B------:R-:W-:Y:S03]  /*131c0*/  FMNMX.FTZ R6, R51, R6, !PT ;  /* 0x0000000633067209 */ /* 0x000fe60007810000 */
[----:B------:R-:W1:Y:S01]  /*131d0*/  MUFU.TANH R7, R7 ;  /* 0x0000000700077308 */ /* 0x000e620000002400 */
[----:B------:R-:W-:Y:S01]  /*131e0*/  FSEL R59, R47, -INF , P5 ;  /* 0xff8000002f3b7808 */ /* 0x000fe20002800000 */
[----:B------:R-:W-:Y:S01]  /*131f0*/  FMUL.FTZ R47, R82, c[0x0][0x320] ;  /* 0x0000c800522f7a20 */ /* 0x000fe20000410000 */
[C---:B------:R-:W-:Y:S02]  /*13200*/  ISETP.GT.AND P2, PT, R2.reuse, 0x21, PT ;  /* 0x000000210200780c */ /* 0x040fe40003f44270 */
[----:B------:R-:W-:Y:S02]  /*13210*/  FMNMX.FTZ R6, R59, R6, !PT ;  /* 0x000000063b067209 */ /* 0x000fe40007810000 */
[----:B------:R-:W-:Y:S02]  /*13220*/  FSEL R58, R165, -INF , P2 ;  /* 0xff800000a53a7808 */ /* 0x000fe40001000000 */
[----:B------:R-:W-:Y:S02]  /*13230*/  ISETP.GT.AND P4, PT, R2, 0x20, PT ;  /* 0x000000200200780c */ /* 0x000fe40003f84270 */
[C---:B------:R-:W-:Y:S02]  /*13240*/  ISETP.GT.AND P2, PT, R4.reuse, 0x30, PT ;  /* 0x000000300400780c */ /* 0x040fe40003f44270 */
[----:B------:R-:W-:Y:S01]  /*13250*/  ISETP.GT.AND P5, PT, R4, 0x40, PT ;  /* 0x000000400400780c */ /* 0x000fe20003fa4270 */
[----:B--2---:R-:W-:Y:S01]  /*13260*/  FMUL.FTZ R8, R62, c[0x0][0x320] ;  /* 0x0000c8003e087a20 */ /* 0x004fe20000410000 */
[----:B------:R-:W-:Y:S01]  /*13270*/  FSEL R172, R43, -INF , P2 ;  /* 0xff8000002bac7808 */ /* 0x000fe20001000000 */
[----:B------:R-:W-:Y:S01]  /*13280*/  FMUL.FTZ R43, R71, c[0x0][0x320] ;  /* 0x0000c800472b7a20 */ /* 0x000fe20000410000 */
[C---:B------:R-:W-:Y:S02]  /*13290*/  ISETP.GT.AND P1, PT, R4.reuse, 0x31, PT ;  /* 0x000000310400780c */ /* 0x040fe40003f24270 */
[C---:B------:R-:W-:Y:S02]  /*132a0*/  ISETP.GT.AND P3, PT, R4.reuse, 0x48, PT ;  /* 0x000000480400780c */ /* 0x040fe40003f64270 */
[C---:B------:R-:W-:Y:S02]  /*132b0*/  ISETP.GT.AND P2, PT, R4.reuse, 0x49, PT ;  /* 0x000000490400780c */ /* 0x040fe40003f44270 */
[----:B------:R-:W-:Y:S02]  /*132c0*/  FSEL R57, R155, -INF , P4 ;  /* 0xff8000009b397808 */ /* 0x000fe40002000000 */
[----:B------:R-:W-:Y:S02]  /*132d0*/  ISETP.GT.AND P4, PT, R4, 0x41, PT ;  /* 0x000000410400780c */ /* 0x000fe40003f84270 */
[----:B------:R-:W-:Y:S02]  /*132e0*/  FMNMX.FTZ R4, R61, R6, !PT ;  /* 0x000000063d047209 */ /* 0x000fe40007810000 */
[----:B------:R-:W-:Y:S02]  /*132f0*/  FSEL R226, R39, -INF , P5 ;  /* 0xff80000027e27808 */ /* 0x000fe40002800000 */
[----:B------:R2:W-:Y:S01]  /*13300*/  MUFU.TANH R39, R47 ;  /* 0x0000002f00277308 */ /* 0x0005e20000002400 */
[----:B------:R-:W-:Y:S02]  /*13310*/  ISETP.GT.AND P5, PT, R2, 0x28, PT ;  /* 0x000000280200780c */ /* 0x000fe40003fa4270 */
[----:B------:R-:W-:Y:S01]  /*13320*/  FSEL R173, R38, -INF , P1 ;  /* 0xff80000026ad7808 */ /* 0x000fe20000800000 */
[----:B------:R-:W-:Y:S01]  /*13330*/  FMUL.FTZ R38, R70, c[0x0][0x320] ;  /* 0x0000c80046267a20 */ /* 0x000fe20000410000 */
[----:B------:R-:W-:Y:S02]  /*13340*/  FMNMX.FTZ R4, R172, R4, !PT ;  /* 0x00000004ac047209 */ /* 0x000fe40007810000 */
[----:B------:R-:W-:Y:S02]  /*13350*/  ISETP.GT.AND P1, PT, R5, 0x20, PT ;  /* 0x000000200500780c */ /* 0x000fe40003f24270 */
[----:B------:R-:W-:Y:S01]  /*13360*/  FSEL R56, R171, -INF , P5 ;  /* 0xff800000ab387808 */ /* 0x000fe20002800000 */
[----:B------:R-:W-:Y:S01]  /*13370*/  MUFU.TANH R41, R38 ;  /* 0x0000002600297308 */ /* 0x000fe20000002400 */
[----:B------:R-:W-:Y:S02]  /*13380*/  ISETP.GT.AND P5, PT, R2, 0x39, PT ;  /* 0x000000390200780c */ /* 0x000fe40003fa4270 */
[----:B------:R-:W-:Y:S02]  /*13390*/  FMNMX.FTZ R4, R173, R4, !PT ;  /* 0x00000004ad047209 */ /* 0x000fe40007810000 */
[----:B------:R-:W-:Y:S02]  /*133a0*/  FSEL R157, R180, -INF , P1 ;  /* 0xff800000b49d7808 */ /* 0x000fe40000800000 */
[----:B------:R-:W-:Y:S02]  /*133b0*/  ISETP.GT.AND P1, PT, R2, 0x30, PT ;  /* 0x000000300200780c */ /* 0x000fe40003f24270 */
[----:B----4-:R-:W-:Y:S01]  /*133c0*/  FSEL R170, R45, -INF , P5 ;  /* 0xff8000002daa7808 */ /* 0x010fe20002800000 */
[----:B------:R-:W-:Y:S01]  /*133d0*/  MUFU.TANH R38, R48 ;  /* 0x0000003000267308 */ /* 0x000fe20000002400 */
[----:B------:R-:W-:Y:S02]  /*133e0*/  ISETP.GT.AND P5, PT, R0, 0x30, PT ;  /* 0x000000300000780c */ /* 0x000fe40003fa4270 */
[----:B-1----:R-:W-:Y:S01]  /*133f0*/  FSEL R251, R7, -INF , P2 ;  /* 0xff80000007fb7808 */ /* 0x002fe20001000000 */
[----:B--2---:R-:W-:Y:S01]  /*13400*/  FMUL.FTZ R47, R79, c[0x0][0x320] ;  /* 0x0000c8004f2f7a20 */ /* 0x004fe20000410000 */
[----:B------:R-:W-:Y:S02]  /*13410*/  ISETP.GT.AND P2, PT, R2, 0x29, PT ;  /* 0x000000290200780c */ /* 0x000fe40003f44270 */
[----:B------:R-:W-:Y:S02]  /*13420*/  FMNMX.FTZ R4, R174, R4, !PT ;  /* 0x00000004ae047209 */ /* 0x000fe40007810000 */
[----:B------:R-:W-:Y:S02]  /*13430*/  FSEL R165, R54, -INF , P1 ;  /* 0xff80000036a57808 */ /* 0x000fe40000800000 */
[----:B------:R-:W-:Y:S02]  /*13440*/  FSEL R60, R167, -INF , P2 ;  /* 0xff800000a73c7808 */ /* 0x000fe40001000000 */
[----:B------:R-:W-:Y:S02]  /*13450*/  FSEL R167, R55, -INF , P5 ;  /* 0xff80000037a77808 */ /* 0x000fe40002800000 */
[----:B------:R-:W2:Y:S01]  /*13460*/  LDL.64 R54, [R1+0x30] ;  /* 0x0000300001367983 */ /* 0x000ea20000100a00 */
[----:B------:R-:W-:Y:S02]  /*13470*/  FMNMX.FTZ R4, R187, R4, !PT ;  /* 0x00000004bb047209 */ /* 0x000fe40007810000 */
[----:B------:R-:W-:Y:S02]  /*13480*/  FSEL R229, R37, -INF , P4 ;  /* 0xff80000025e57808 */ /* 0x000fe40002000000 */
[----:B------:R-:W1:Y:S01]  /*13490*/  MUFU.TANH R37, R43 ;  /* 0x0000002b00257308 */ /* 0x000e620000002400 */
[----:B------:R-:W-:Y:S02]  /*134a0*/  FMNMX.FTZ R4, R226, R4, !PT ;  /* 0x00000004e2047209 */ /* 0x000fe40007810000 */
[----:B------:R-:W-:Y:S01]  /*134b0*/  FSEL R250, R9, -INF , P3 ;  /* 0xff80000009fa7808 */ /* 0x000fe20001800000 */
[----:B------:R-:W-:Y:S01]  /*134c0*/  FMUL.FTZ R9, R63, c[0x0][0x320] ;  /* 0x0000c8003f097a20 */ /* 0x000fe20000410000 */
[----:B------:R-:W-:Y:S02]  /*134d0*/  FMNMX.FTZ R4, R229, R4, !PT ;  /* 0x00000004e5047209 */ /* 0x000fe40007810000 */
[----:B------:R-:W-:Y:S02]  /*134e0*/  FMNMX.FTZ R6, R14, R84, !PT ;  /* 0x000000540e067209 */ /* 0x000fe40007810000 */
[----:B------:R-:W-:Y:S02]  /*134f0*/  FMNMX.FTZ R4, R250, R4, !PT ;  /* 0x00000004fa047209 */ /* 0x000fe40007810000 */
[----:B------:R-:W-:Y:S02]  /*13500*/  FMNMX.FTZ R6, R15, R6, !PT ;  /* 0x000000060f067209 */ /* 0x000fe40007810000 */
[----:B------:R-:W-:Y:S02]  /*13510*/  FMNMX.FTZ R4, R251, R4, !PT ;  /* 0x00000004fb047209 */ /* 0x000fe40007810000 */
[----:B------:R-:W-:Y:S02]  /*13520*/  FMNMX.FTZ R6, R16, R6, !PT ;  /* 0x0000000610067209 */ /* 0x000fe40007810000 */
[----:B------:R-:W-:Y:S01]  /*13530*/  ISETP.GT.AND P0, PT, R5, 0x21, PT ;  /* 0x000000210500780c */ /* 0x000fe20003f04270 */
[----:B------:R-:W4:Y:S01]  /*13540*/  SHFL.BFLY PT, R7, R4, 0x2, 0x1f ;  /* 0x0c401f0004077f89 */ /* 0x000f2200000e0000 */
[----:B------:R-:W-:Y:S02]  /*13550*/  FMNMX.FTZ R6, R17, R6, !PT ;  /* 0x0000000611067209 */ /* 0x000fe40007810000 */
[----:B------:R-:W-:Y:S02]  /*13560*/  ISETP.GT.AND P3, PT, R0, 0x29, PT ;  /* 0x000000290000780c */ /* 0x000fe40003f64270 */
[----:B------:R-:W-:Y:S02]  /*13570*/  FMNMX.FTZ R6, R32, R6, !PT ;  /* 0x0000000620067209 */ /* 0x000fe40007810000 */
[----:B------:R-:W-:Y:S02]  /*13580*/  FSEL R158, R182, -INF , P0 ;  /* 0xff800000b69e7808 */ /* 0x000fe40000000000 */
        /* <DEDUP_REMOVED lines=8> */
[----:B----4-:R-:W-:Y:S01]  /*13610*/  FMNMX.FTZ R4, R4, R7, !PT ;  /* 0x0000000704047209 */ /* 0x010fe20007810000 */
[----:B------:R-:W-:Y:S01]  /*13620*/  FMUL.FTZ R7, R72, c[0x0][0x320] ;  /* 0x0000c80048077a20 */ /* 0x000fe20000410000 */
[----:B------:R-:W-:Y:S02]  /*13630*/  FSEL R166, R53, -INF , P0 ;  /* 0xff80000035a67808 */ /* 0x000fe40000000000 */
[----:B------:R-:W-:Y:S01]  /*13640*/  MUFU.TANH R53, R8 ;  /* 0x0000000800357308 */ /* 0x000fe20000002400 */
[----:B------:R-:W-:Y:S02]  /*13650*/  ISETP.GT.AND P5, PT, R0, 0x48, PT ;  /* 0x000000480000780c */ /* 0x000fe40003fa4270 */
[----:B------:R-:W-:Y:S02]  /*13660*/  FSEL R171, R52, -INF , P3 ;  /* 0xff80000034ab7808 */ /* 0x000fe40001800000 */
[----:B------:R-:W-:Y:S02]  /*13670*/  FMNMX.FTZ R6, R58, R6, !PT ;  /* 0x000000063a067209 */ /* 0x000fe40007810000 */
[----:B------:R-:W-:Y:S02]  /*13680*/  FSEL R159, R184, -INF , P4 ;  /* 0xff800000b89f7808 */ /* 0x000fe40002000000 */
[----:B------:R-:W-:Y:S01]  /*13690*/  FMNMX.FTZ R6, R56, R6, !PT ;  /* 0x0000000638067209 */ /* 0x000fe20007810000 */
[----:B------:R4:W5:Y:S01]  /*136a0*/  MUFU.TANH R48, R7 ;  /* 0x0000000700307308 */ /* 0x0009620000002400 */
[C---:B------:R-:W-:Y:S02]  /*136b0*/  ISETP.GT.AND P4, PT, R2.reuse, 0x40, PT ;  /* 0x000000400200780c */ /* 0x040fe40003f84270 */
[C---:B------:R-:W-:Y:S02]  /*136c0*/  ISETP.GT.AND P2, PT, R2.reuse, 0x41, PT ;  /* 0x000000410200780c */ /* 0x040fe40003f44270 */
[C---:B------:R-:W-:Y:S02]  /*136d0*/  ISETP.GT.AND P1, PT, R2.reuse, 0x48, PT ;  /* 0x000000480200780c */ /* 0x040fe40003f24270 */
[----:B------:R-:W-:Y:S02]  /*136e0*/  ISETP.GT.AND P0, PT, R2, 0x49, PT ;  /* 0x000000490200780c */ /* 0x000fe40003f04270 */
[----:B------:R-:W-:Y:S01]  /*136f0*/  FMNMX.FTZ R2, R60, R6, !PT ;  /* 0x000000063c027209 */ /* 0x000fe20007810000 */
[----:B------:R5:W-:Y:S01]  /*13700*/  MUFU.TANH R52, R9 ;  /* 0x0000000900347308 */ /* 0x000be20000002400 */
[----:B------:R-:W-:Y:S02]  /*13710*/  FMNMX.FTZ R6, R18, R85, !PT ;  /* 0x0000005512067209 */ /* 0x000fe40007810000 */
[----:B------:R-:W-:Y:S02]  /*13720*/  FMNMX.FTZ R2, R165, R2, !PT ;  /* 0x00000002a5027209 */ /* 0x000fe40007810000 */
[----:B------:R-:W-:Y:S02]  /*13730*/  FMNMX.FTZ R6, R19, R6, !PT ;  /* 0x0000000613067209 */ /* 0x000fe40007810000 */
[----:B-1----:R-:W-:Y:S01]  /*13740*/  FSEL R222, R37, -INF , P2 ;  /* 0xff80000025de7808 */ /* 0x002fe20001000000 */
[----:B------:R-:W-:Y:S01]  /*13750*/  FMUL.FTZ R37, R76, c[0x0][0x320] ;  /* 0x0000c8004c257a20 */ /* 0x000fe20000410000 */
[----:B------:R-:W-:Y:S02]  /*13760*/  FMNMX.FTZ R6, R20, R6, !PT ;  /* 0x0000000614067209 */ /* 0x000fe40007810000 */
[----:B------:R-:W-:Y:S01]  /*13770*/  FMNMX.FTZ R2, R166, R2, !PT ;  /* 0x00000002a6027209 */ /* 0x000fe20007810000 */
[----:B------:R1:W-:Y:S01]  /*13780*/  MUFU.TANH R43, R37 ;  /* 0x00000025002b7308 */ /* 0x0003e20000002400 */
[----:B------:R-:W-:Y:S01]  /*13790*/  FMNMX.FTZ R6, R21, R6, !PT ;  /* 0x0000000615067209 */ /* 0x000fe20007810000 */
[----:B----4-:R-:W-:Y:S01]  /*137a0*/  FMUL.FTZ R7, R73, c[0x0][0x320] ;  /* 0x0000c80049077a20 */ /* 0x010fe20000410000 */
[----:B------:R-:W-:Y:S02]  /*137b0*/  FSEL R225, R39, -INF , P1 ;  /* 0xff80000027e17808 */ /* 0x000fe40000800000 */
[----:B------:R-:W-:Y:S02]  /*137c0*/  FMNMX.FTZ R6, R34, R6, !PT ;  /* 0x0000000622067209 */ /* 0x000fe40007810000 */
[----:B------:R-:W-:Y:S02]  /*137d0*/  ISETP.GT.AND P2, PT, R0, 0x38, PT ;  /* 0x000000380000780c */ /* 0x000fe40003f44270 */
[----:B------:R-:W-:Y:S01]  /*137e0*/  FMNMX.FTZ R6, R35, R6, !PT ;  /* 0x0000000623067209 */ /* 0x000fe20007810000 */
[----:B------:R4:W3:Y:S01]  /*137f0*/  MUFU.TANH R45, R7 ;  /* 0x00000007002d7308 */ /* 0x0008e20000002400 */
[----:B------:R-:W-:Y:S01]  /*13800*/  FMNMX.FTZ R2, R171, R2, !PT ;  /* 0x00000002ab027209 */ /* 0x000fe20007810000 */
[----:B-----5:R-:W5:Y:S01]  /*13810*/  SHFL.BFLY PT, R9, R4, 0x1, 0x1f ;  /* 0x0c201f0004097f89 */ /* 0x020f6200000e0000 */
[----:B------:R-:W-:Y:S02]  /*13820*/  FMNMX.FTZ R6, R42, R6, !PT ;  /* 0x000000062a067209 */ /* 0x000fe40007810000 */
[----:B------:R-:W-:Y:S02]  /*13830*/  FSEL R221, R41, -INF , P4 ;  /* 0xff80000029dd7808 */ /* 0x000fe40002000000 */
[----:B------:R-:W-:Y:S02]  /*13840*/  FMNMX.FTZ R2, R170, R2, !PT ;  /* 0x00000002aa027209 */ /* 0x000fe40007810000 */
[----:B------:R-:W-:Y:S02]  /*13850*/  FMNMX.FTZ R6, R44, R6, !PT ;  /* 0x000000062c067209 */ /* 0x000fe40007810000 */
[----:B------:R-:W-:Y:S02]  /*13860*/  FMNMX.FTZ R2, R221, R2, !PT ;  /* 0x00000002dd027209 */ /* 0x000fe40007810000 */
[----:B------:R-:W-:Y:S01]  /*13870*/  FMNMX.FTZ R6, R160, R6, !PT ;  /* 0x00000006a0067209 */ /* 0x000fe20007810000 */
[----:B-1----:R-:W-:Y:S01]  /*13880*/  FMUL.FTZ R37, R77, c[0x0][0x320] ;  /* 0x0000c8004d257a20 */ /* 0x002fe20000410000 */
[----:B------:R-:W-:Y:S02]  /*13890*/  FMNMX.FTZ R2, R222, R2, !PT ;  /* 0x00000002de027209 */ /* 0x000fe40007810000 */
[----:B------:R-:W-:Y:S01]  /*138a0*/  ISETP.GT.AND P4, PT, R0, 0x31, PT ;  /* 0x000000310000780c */ /* 0x000fe20003f84270 */
[----:B------:R1:W1:Y:S01]  /*138b0*/  MUFU.TANH R39, R37 ;  /* 0x0000002500277308 */ /* 0x0002620000002400 */
[----:B------:R-:W-:Y:S02]  /*138c0*/  FMNMX.FTZ R6, R162, R6, !PT ;  /* 0x00000006a2067209 */ /* 0x000fe40007810000 */
[----:B------:R-:W-:Y:S01]  /*138d0*/  FSEL R227, R38, -INF , P0 ;  /* 0xff80000026e37808 */ /* 0x000fe20000000000 */
[----:B------:R-:W-:Y:S01]  /*138e0*/  FMUL.FTZ R38, R75, c[0x0][0x320] ;  /* 0x0000c8004b267a20 */ /* 0x000fe20000410000 */
[----:B------:R-:W-:Y:S02]  /*138f0*/  FMNMX.FTZ R2, R225, R2, !PT ;  /* 0x00000002e1027209 */ /* 0x000fe40007810000 */
[----:B----4-:R-:W-:Y:S02]  /*13900*/  FMNMX.FTZ R7, R22, R86, !PT ;  /* 0x0000005616077209 */ /* 0x010fe40007810000 */
[----:B------:R-:W-:Y:S01]  /*13910*/  FSEL R169, R152, -INF , P4 ;  /* 0xff80000098a97808 */ /* 0x000fe20002000000 */
[----:B------:R-:W-:Y:S01]  /*13920*/  MUFU.TANH R38, R38 ;  /* 0x0000002600267308 */ /* 0x000fe20000002400 */
[----:B------:R-:W-:Y:S02]  /*13930*/  FMNMX.FTZ R7, R23, R7, !PT ;  /* 0x0000000717077209 */ /* 0x000fe40007810000 */
[C---:B------:R-:W-:Y:S02]  /*13940*/  ISETP.GT.AND P4, PT, R0.reuse, 0x49, PT ;  /* 0x000000490000780c */ /* 0x040fe40003f84270 */
[C---:B------:R-:W-:Y:S02]  /*13950*/  ISETP.GT.AND P1, PT, R0.reuse, 0x39, PT ;  /* 0x000000390000780c */ /* 0x040fe40003f24270 */
[----:B------:R-:W-:Y:S02]  /*13960*/  ISETP.GT.AND P0, PT, R0, 0x40, PT ;  /* 0x000000400000780c */ /* 0x000fe40003f04270 */
[----:B------:R-:W-:Y:S01]  /*13970*/  FMNMX.FTZ R0, R24, R7, !PT ;  /* 0x0000000718007209 */ /* 0x000fe20007810000 */
[----:B------:R-:W-:Y:S01]  /*13980*/  FMUL.FTZ R7, R74, c[0x0][0x320] ;  /* 0x0000c8004a077a20 */ /* 0x000fe20000410000 */
[----:B------:R-:W-:Y:S02]  /*13990*/  FMNMX.FTZ R6, R159, R6, !PT ;  /* 0x000000069f067209 */ /* 0x000fe40007810000 */
[----:B------:R-:W-:Y:S01]  /*139a0*/  FMNMX.FTZ R2, R227, R2, !PT ;  /* 0x00000002e3027209 */ /* 0x000fe20007810000 */
[----:B------:R4:W3:Y:S01]  /*139b0*/  MUFU.TANH R41, R7 ;  /* 0x0000000700297308 */ /* 0x0008e20000002400 */
[----:B------:R-:W-:Y:S01]  /*139c0*/  FMNMX.FTZ R0, R25, R0, !PT ;  /* 0x0000000019007209 */ /* 0x000fe20007810000 */
[----:B-1----:R-:W-:Y:S01]  /*139d0*/  FMUL.FTZ R37, R78, c[0x0][0x320] ;  /* 0x0000c8004e257a20 */ /* 0x002fe20000410000 */
[----:B------:R-:W-:Y:S01]  /*139e0*/  FMNMX.FTZ R6, R161, R6, !PT ;  /* 0x00000006a1067209 */ /* 0x000fe20007810000 */
[----:B------:R-:W1:Y:S01]  /*139f0*/  SHFL.BFLY PT, R8, R2, 0x2, 0x1f ;  /* 0x0c401f0002087f89 */ /* 0x000e6200000e0000 */
[----:B------:R-:W-:Y:S02]  /*13a00*/  FMNMX.FTZ R0, R36, R0, !PT ;  /* 0x0000000024007209 */ /* 0x000fe40007810000 */
[----:B------:R-:W-:Y:S02]  /*13a10*/  FMNMX.FTZ R6, R167, R6, !PT ;  /* 0x00000006a7067209 */ /* 0x000fe40007810000 */
[----:B------:R-:W-:Y:S01]  /*13a20*/  FSEL R186, R87, -INF , P2 ;  /* 0xff80000057ba7808 */ /* 0x000fe20001000000 */
[----:B------:R-:W1:Y:S01]  /*13a30*/  MUFU.TANH R37, R37 ;  /* 0x0000002500257308 */ /* 0x000e620000002400 */
[----:B-----5:R-:W-:Y:S02]  /*13a40*/  FMNMX.FTZ R73, R4, R9, !PT ;  /* 0x0000000904497209 */ /* 0x020fe40007810000 */
[----:B------:R-:W-:Y:S02]  /*13a50*/  FMNMX.FTZ R4, R40, R0, !PT ;  /* 0x0000000028047209 */ /* 0x000fe40007810000 */
[----:B------:R-:W-:Y:S02]  /*13a60*/  FMNMX.FTZ R0, R169, R6, !PT ;  /* 0x00000006a9007209 */ /* 0x000fe40007810000 */
[----:B------:R-:W-:Y:S02]  /*13a70*/  FSEL R184, R163, -INF , P1 ;  /* 0xff800000a3b87808 */ /* 0x000fe40000800000 */
[----:B------:R-:W-:Y:S01]  /*13a80*/  FMNMX.FTZ R0, R186, R0, !PT ;  /* 0x00000000ba007209 */ /* 0x000fe20007810000 */
[----:B------:R-:W5:Y:S01]  /*13a90*/  MUFU.TANH R9, R47 ;  /* 0x0000002f00097308 */ /* 0x000f620000002400 */
[----:B------:R-:W-:Y:S02]  /*13aa0*/  FMNMX.FTZ R4, R46, R4, !PT ;  /* 0x000000042e047209 */ /* 0x000fe40007810000 */
[----:B------:R-:W-:Y:S02]  /*13ab0*/  FSEL R219, R48, -INF , P0 ;  /* 0xff80000030db7808 */ /* 0x000fe40000000000 */
[----:B------:R-:W-:Y:S02]  /*13ac0*/  FMNMX.FTZ R0, R184, R0, !PT ;  /* 0x00000000b8007209 */ /* 0x000fe40007810000 */
[----:B------:R-:W-:Y:S02]  /*13ad0*/  FMNMX.FTZ R4, R50, R4, !PT ;  /* 0x0000000432047209 */ /* 0x000fe40007810000 */
[----:B---3--:R-:W-:Y:S02]  /*13ae0*/  FSEL R224, R45, -INF , P6 ;  /* 0xff8000002de07808 */ /* 0x008fe40003000000 */
[----:B------:R-:W-:Y:S02]  /*13af0*/  FMNMX.FTZ R0, R219, R0, !PT ;  /* 0x00000000db007209 */ /* 0x000fe40007810000 */
[----:B------:R-:W-:Y:S02]  /*13b00*/  ISETP.GT.AND P3, PT, R5, 0x28, PT ;  /* 0x000000280500780c */ /* 0x000fe40003f64270 */
[----:B------:R-:W-:Y:S02]  /*13b10*/  FMNMX.FTZ R4, R157, R4, !PT ;  /* 0x000000049d047209 */ /* 0x000fe40007810000 */
[----:B------:R-:W-:Y:S02]  /*13b20*/  FSEL R234, R43, -INF , P5 ;  /* 0xff8000002bea7808 */ /* 0x000fe40002800000 */
[----:B------:R-:W-:Y:S02]  /*13b30*/  FMNMX.FTZ R0, R224, R0, !PT ;  /* 0x00000000e0007209 */ /* 0x000fe40007810000 */
[----:B------:R-:W-:Y:S02]  /*13b40*/  FSEL R156, R195, -INF , P3 ;  /* 0xff800000c39c7808 */ /* 0x000fe40001800000 */
[----:B------:R-:W-:Y:S02]  /*13b50*/  ISETP.GT.AND P3, PT, R5, 0x29, PT ;  /* 0x000000290500780c */ /* 0x000fe40003f64270 */
[----:B------:R-:W-:Y:S02]  /*13b60*/  FMNMX.FTZ R4, R158, R4, !PT ;  /* 0x000000049e047209 */ /* 0x000fe40007810000 */
[----:B-1----:R-:W-:Y:S02]  /*13b70*/  FMNMX.FTZ R2, R2, R8, !PT ;  /* 0x0000000802027209 */ /* 0x002fe40007810000 */
[----:B------:R-:W-:Y:S02]  /*13b80*/  FSEL R236, R39, -INF , P4 ;  /* 0xff80000027ec7808 */ /* 0x000fe40002000000 */
[----:B------:R-:W-:Y:S01]  /*13b90*/  FMNMX.FTZ R0, R234, R0, !PT ;  /* 0x00000000ea007209 */ /* 0x000fe20007810000 */
[----:B------:R-:W1:Y:S01]  /*13ba0*/  SHFL.BFLY PT, R8, R2, 0x1, 0x1f ;  /* 0x0c201f0002087f89 */ /* 0x000e6200000e0000 */
[----:B------:R-:W-:Y:S02]  /*13bb0*/  FSEL R155, R196, -INF , P3 ;  /* 0xff800000c49b7808 */ /* 0x000fe40001800000 */
[----:B------:R-:W-:Y:S02]  /*13bc0*/  ISETP.GT.AND P0, PT, R5, 0x30, PT ;  /* 0x000000300500780c */ /* 0x000fe40003f04270 */
[----:B------:R-:W-:Y:S01]  /*13bd0*/  FMNMX.FTZ R6, R156, R4, !PT ;  /* 0x000000049c067209 */ /* 0x000fe20007810000 */
[C---:B------:R-:W-:Y:S01]  /*13be0*/  FMUL.FTZ R4, R73.reuse, c[0x0][0x2d0] ;  /* 0x0000b40049047a20 */ /* 0x040fe20000410000 */
[----:B------:R-:W-:Y:S02]  /*13bf0*/  FMNMX.FTZ R0, R236, R0, !PT ;  /* 0x00000000ec007209 */ /* 0x000fe40007810000 */
[----:B------:R-:W-:Y:S02]  /*13c00*/  FSETP.NEU.FTZ.AND P3, PT, R73, -INF , PT ;  /* 0xff8000004900780b */ /* 0x000fe40003f7d000 */
[----:B------:R-:W-:Y:S01]  /*13c10*/  ISETP.GT.AND P2, PT, R5, 0x31, PT ;  /* 0x000000310500780c */ /* 0x000fe20003f44270 */
[----:B----4-:R-:W3:Y:S01]  /*13c20*/  SHFL.BFLY PT, R7, R0, 0x2, 0x1f ;  /* 0x0c401f0000077f89 */ /* 0x010ee200000e0000 */
[----:B------:R-:W-:Y:S02]  /*13c30*/  FSEL R163, R185, -INF , P0 ;  /* 0xff800000b9a37808 */ /* 0x000fe40000000000 */
[----:B------:R-:W-:Y:S02]  /*13c40*/  FMNMX.FTZ R6, R155, R6, !PT ;  /* 0x000000069b067209 */ /* 0x000fe40007810000 */
[----:B------:R-:W-:Y:S02]  /*13c50*/  ISETP.GT.AND P1, PT, R5, 0x38, PT ;  /* 0x000000380500780c */ /* 0x000fe40003f24270 */
[----:B------:R-:W-:Y:S02]  /*13c60*/  FSEL R75, R4, RZ, P3 ;  /* 0x000000ff044b7208 */ /* 0x000fe40001800000 */
[----:B------:R-:W-:Y:S02]  /*13c70*/  FSEL R164, R181, -INF , P2 ;  /* 0xff800000b5a47808 */ /* 0x000fe40001000000 */
[----:B------:R-:W-:Y:S01]  /*13c80*/  FMNMX.FTZ R4, R163, R6, !PT ;  /* 0x00000006a3047209 */ /* 0x000fe20007810000 */
[--C-:B------:R-:W-:Y:S01]  /*13c90*/  FFMA.FTZ R6, R10, c[0x0][0x2d0], -R75.reuse ;  /* 0x0000b4000a067a23 */ /* 0x100fe2000001084b */
[----:B------:R-:W-:Y:S02]  /*13ca0*/  FSEL R168, R53, -INF , P1 ;  /* 0xff80000035a87808 */ /* 0x000fe40000800000 */
[C---:B------:R-:W-:Y:S01]  /*13cb0*/  ISETP.GT.AND P4, PT, R5.reuse, 0x39, PT ;  /* 0x000000390500780c */ /* 0x040fe20003f84270 */
[----:B------:R4:W-:Y:S01]  /*13cc0*/  MUFU.EX2 R45, R6 ;  /* 0x00000006002d7308 */ /* 0x0009e20000000800 */
[----:B------:R-:W-:Y:S02]  /*13cd0*/  FMNMX.FTZ R4, R164, R4, !PT ;  /* 0x00000004a4047209 */ /* 0x000fe40007810000 */
[----:B------:R-:W-:Y:S02]  /*13ce0*/  FSEL R182, R52, -INF , P4 ;  /* 0xff80000034b67808 */ /* 0x000fe40002000000 */
[C---:B------:R-:W-:Y:S02]  /*13cf0*/  ISETP.GT.AND P0, PT, R5.reuse, 0x40, PT ;  /* 0x000000400500780c */ /* 0x040fe40003f04270 */
[----:B------:R-:W-:Y:S02]  /*13d00*/  FMNMX.FTZ R4, R168, R4, !PT ;  /* 0x00000004a8047209 */ /* 0x000fe40007810000 */
[----:B------:R-:W-:Y:S02]  /*13d10*/  LOP3.LUT P6, RZ, R220, 0x1, RZ, 0xc0, !PT ;  /* 0x00000001dcff7812 */ /* 0x000fe400078cc0ff */
[----:B------:R-:W-:Y:S02]  /*13d20*/  ISETP.GT.AND P2, PT, R5, 0x41, PT ;  /* 0x000000410500780c */ /* 0x000fe40003f44270 */
[----:B------:R-:W-:Y:S02]  /*13d30*/  FSEL R220, R41, -INF , P0 ;  /* 0xff80000029dc7808 */ /* 0x000fe40000000000 */
[----:B------:R-:W-:Y:S02]  /*13d40*/  FMNMX.FTZ R4, R182, R4, !PT ;  /* 0x00000004b6047209 */ /* 0x000fe40007810000 */
[----:B------:R-:W-:Y:S02]  /*13d50*/  FSEL R223, R38, -INF , P2 ;  /* 0xff80000026df7808 */ /* 0x000fe40001000000 */
[----:B------:R-:W-:Y:S02]  /*13d60*/  ISETP.GT.AND P1, PT, R5, 0x48, PT ;  /* 0x000000480500780c */ /* 0x000fe40003f24270 */
[----:B------:R-:W-:Y:S02]  /*13d70*/  FMNMX.FTZ R4, R220, R4, !PT ;  /* 0x00000004dc047209 */ /* 0x000fe40007810000 */
[----:B-1----:R-:W-:Y:S01]  /*13d80*/  FMNMX.FTZ R72, R2, R8, !PT ;  /* 0x0000000802487209 */ /* 0x002fe20007810000 */
[--C-:B----4-:R-:W-:Y:S01]  /*13d90*/  FFMA.FTZ R6, R11, c[0x0][0x2d0], -R75.reuse ;  /* 0x0000b4000b067a23 */ /* 0x110fe2000001084b */
[----:B------:R-:W-:Y:S02]  /*13da0*/  FSEL R231, R37, -INF , P1 ;  /* 0xff80000025e77808 */ /* 0x000fe40000800000 */
[----:B------:R-:W-:Y:S01]  /*13db0*/  ISETP.GT.AND P0, PT, R5, 0x49, PT ;  /* 0x000000490500780c */ /* 0x000fe20003f04270 */
[----:B------:R1:W4:Y:S01]  /*13dc0*/  MUFU.EX2 R48, R6 ;  /* 0x0000000600307308 */ /* 0x0003220000000800 */
[----:B------:R-:W-:Y:S02]  /*13dd0*/  FMNMX.FTZ R5, R223, R4, !PT ;  /* 0x00000004df057209 */ /* 0x000fe40007810000 */
[----:B---3--:R-:W-:Y:S02]  /*13de0*/  FMNMX.FTZ R4, R0, R7, !PT ;  /* 0x0000000700047209 */ /* 0x008fe40007810000 */
[----:B------:R-:W-:Y:S01]  /*13df0*/  FMNMX.FTZ R0, R231, R5, !PT ;  /* 0x00000005e7007209 */ /* 0x000fe20007810000 */
[C---:B------:R-:W-:Y:S01]  /*13e00*/  FMUL.FTZ R5, R72.reuse, c[0x0][0x2d0] ;  /* 0x0000b40048057a20 */ /* 0x040fe20000410000 */
[----:B------:R-:W-:Y:S01]  /*13e10*/  FSETP.NEU.FTZ.AND P2, PT, R72, -INF , PT ;  /* 0xff8000004800780b */ /* 0x000fe20003f5d000 */
[----:B------:R-:W3:Y:S01]  /*13e20*/  SHFL.BFLY PT, R7, R4, 0x1, 0x1f ;  /* 0x0c201f0004077f89 */ /* 0x000ee200000e0000 */
[----:B-----5:R-:W-:Y:S01]  /*13e30*/  FSEL R74, R9, -INF , P0 ;  /* 0xff800000094a7808 */ /* 0x020fe20000000000 */
[--C-:B------:R-:W-:Y:S01]  /*13e40*/  FFMA.FTZ R9, R29, c[0x0][0x2d0], -R75.reuse ;  /* 0x0000b4001d097a23 */ /* 0x100fe2000001084b */
[----:B------:R-:W-:Y:S02]  /*13e50*/  FSEL R152, R5, RZ, P2 ;  /* 0x000000ff05987208 */ /* 0x000fe40001000000 */
[----:B------:R-:W-:Y:S01]  /*13e60*/  FMNMX.FTZ R0, R74, R0, !PT ;  /* 0x000000004a007209 */ /* 0x000fe20007810000 */
[----:B------:R-:W-:Y:S01]  /*13e70*/  MUFU.EX2 R245, R9 ;  /* 0x0000000900f57308 */ /* 0x000fe20000000800 */
[----:B------:R-:W-:Y:S01]  /*13e80*/  ISETP.GT.AND P4, PT, R216, R217, PT ;  /* 0x000000d9d800720c */ /* 0x000fe20003f84270 */
[----:B------:R-:W-:Y:S01]  /*13e90*/  FFMA.FTZ R5, R14, c[0x0][0x2d0], -R152 ;  /* 0x0000b4000e057a23 */ /* 0x000fe20000010898 */
[----:B------:R-:W-:Y:S01]  /*13ea0*/  IADD3 R217, R216, -0x1, RZ ;  /* 0xffffffffd8d97810 */ /* 0x000fe20007ffe0ff */
[----:B------:R-:W5:Y:S06]  /*13eb0*/  SHFL.BFLY PT, R2, R0, 0x2, 0x1f ;  /* 0x0c401f0000027f89 */ /* 0x000f6c00000e0000 */
[----:B------:R5:W-:Y:S01]  /*13ec0*/  MUFU.EX2 R252, R5 ;  /* 0x0000000500fc7308 */ /* 0x000be20000000800 */
[--C-:B-1----:R-:W-:Y:S01]  /*13ed0*/  FFMA.FTZ R6, R12, c[0x0][0x2d0], -R75.reuse ;  /* 0x0000b4000c067a23 */ /* 0x102fe2000001084b */
[----:B----4-:R-:W-:Y:S01]  /*13ee0*/  F2FP.PACK_AB R76, R48, R45 ;  /* 0x0000002d304c723e */ /* 0x010fe200000000ff */
[----:B------:R-:W-:Y:S01]  /*13ef0*/  FFMA.FTZ R12, R30, c[0x0][0x2d0], -R75 ;  /* 0x0000b4001e0c7a23 */ /* 0x000fe2000001084b */
[----:B------:R-:W-:Y:S01]  /*13f00*/  @P4 MOV R11, c[0x0][0x1e0] ;  /* 0x00007800000b4a02 */ /* 0x000fe20000000f00 */
[----:B------:R-:W-:Y:S01]  /*13f10*/  @P4 IMAD.MOV.U32 R10, RZ, RZ, c[0x0][0x1e4] ;  /* 0x00007900ff0a4624 */ /* 0x000fe200078e00ff */
[----:B---3--:R-:W-:Y:S04]  /*13f20*/  FMNMX.FTZ R71, R4, R7, !PT ;  /* 0x0000000704477209 */ /* 0x008fe80007810000 */
[----:B------:R1:W-:Y:S01]  /*13f30*/  MUFU.EX2 R62, R6 ;  /* 0x00000006003e7308 */ /* 0x0003e20000000800 */
[C---:B------:R-:W-:Y:S01]  /*13f40*/  @P4 SHF.L.U64.HI R10, R11.reuse, 0x5, R10 ;  /* 0x000000050b0a4819 */ /* 0x040fe2000001020a */
[----:B------:R-:W-:Y:S01]  /*13f50*/  @P4 IMAD.SHL.U32 R11, R11, 0x20, RZ ;  /* 0x000000200b0b4824 */ /* 0x000fe200078e00ff */
[C---:B------:R-:W-:Y:S01]  /*13f60*/  FSETP.NEU.FTZ.AND P1, PT, R71.reuse, -INF , PT ;  /* 0xff8000004700780b */ /* 0x040fe20003f3d000 */
[----:B------:R-:W-:Y:S01]  /*13f70*/  FMUL.FTZ R4, R71, c[0x0][0x2d0] ;  /* 0x0000b40047047a20 */ /* 0x000fe20000410000 */
[----:B-----5:R-:W-:Y:S05]  /*13f80*/  FMNMX.FTZ R0, R0, R2, !PT ;  /* 0x0000000200007209 */ /* 0x020fea0007810000 */
[----:B------:R-:W-:Y:S01]  /*13f90*/  MUFU.EX2 R242, R12 ;  /* 0x0000000c00f27308 */ /* 0x000fe20000000800 */
[----:B------:R-:W-:Y:S01]  /*13fa0*/  FSEL R153, R4, RZ, P1 ;  /* 0x000000ff04997208 */ /* 0x000fe20000800000 */
[----:B------:R-:W3:Y:S01]  /*13fb0*/  SHFL.BFLY PT, R2, R0, 0x1, 0x1f ;  /* 0x0c201f0000027f89 */ /* 0x000ee200000e0000 */
[--C-:B------:R-:W-:Y:S03]  /*13fc0*/  FFMA.FTZ R5, R15, c[0x0][0x2d0], -R152.reuse ;  /* 0x0000b4000f057a23 */ /* 0x100fe60000010898 */
[--C-:B------:R-:W-:Y:S02]  /*13fd0*/  FFMA.FTZ R7, R18, c[0x0][0x2d0], -R153.reuse ;  /* 0x0000b40012077a23 */ /* 0x100fe40000010899 */
[----:B------:R-:W-:Y:S02]  /*13fe0*/  FFMA.FTZ R8, R19, c[0x0][0x2d0], -R153 ;  /* 0x0000b40013087a23 */ /* 0x000fe40000010899 */
[----:B------:R4:W5:Y:S01]  /*13ff0*/  MUFU.EX2 R41, R5 ;  /* 0x0000000500297308 */ /* 0x0009620000000800 */
[----:B-1----:R-:W-:Y:S09]  /*14000*/  FFMA.FTZ R6, R13, c[0x0][0x2d0], -R75 ;  /* 0x0000b4000d067a23 */ /* 0x002ff2000001084b */
[----:B------:R1:W1:Y:S01]  /*14010*/  MUFU.EX2 R63, R6 ;  /* 0x00000006003f7308 */ /* 0x0002620000000800 */
[----:B---3--:R-:W-:Y:S01]  /*14020*/  FMNMX.FTZ R70, R0, R2, !PT ;  /* 0x0000000200467209 */ /* 0x008fe20007810000 */
[--C-:B------:R-:W-:Y:S08]  /*14030*/  FFMA.FTZ R0, R20, c[0x0][0x2d0], -R153.reuse ;  /* 0x0000b40014007a23 */ /* 0x100ff00000010899 */
[----:B------:R3:W-:Y:S01]  /*14040*/  MUFU.EX2 R249, R7 ;  /* 0x0000000700f97308 */ /* 0x0007e20000000800 */
[----:B------:R-:W-:Y:S02]  /*14050*/  FFMA.FTZ R2, R21, c[0x0][0x2d0], -R153 ;  /* 0x0000b40015027a23 */ /* 0x000fe40000010899 */
[----:B----4-:R-:W-:Y:S01]  /*14060*/  FFMA.FTZ R5, R16, c[0x0][0x2d0], -R152 ;  /* 0x0000b40010057a23 */ /* 0x010fe20000010898 */
[----:B-----5:R-:W-:Y:S06]  /*14070*/  F2FP.PACK_AB R77, R41, R252 ;  /* 0x000000fc294d723e */ /* 0x020fec00000000ff */
[----:B------:R4:W-:Y:S01]  /*14080*/  MUFU.EX2 R43, R5 ;  /* 0x00000005002b7308 */ /* 0x0009e20000000800 */
[----:B-1----:R-:W-:Y:S02]  /*14090*/  @P4 SHF.R.S32.HI R6, RZ, 0x1f, R217 ;  /* 0x0000001fff064819 */ /* 0x002fe400000114d9 */
[----:B------:R-:W-:Y:S03]  /*140a0*/  F2FP.PACK_AB R78, R63, R62 ;  /* 0x0000003e3f4e723e */ /* 0x000fe600000000ff */
[----:B------:R-:W-:Y:S04]  /*140b0*/  @P4 IMAD R6, R6, c[0x0][0x1e0], RZ ;  /* 0x0000780006064a24 */ /* 0x000fe800078e02ff */
[----:B------:R1:W-:Y:S01]  /*140c0*/  MUFU.EX2 R246, R0 ;  /* 0x0000000000f67308 */ /* 0x0003e20000000800 */
[----:B------:R-:W-:Y:S02]  /*140d0*/  @P4 IMAD R6, R217, c[0x0][0x1e4], R6 ;  /* 0x00007900d9064a24 */ /* 0x000fe400078e0206 */
[----:B---3--:R-:W-:Y:S07]  /*140e0*/  @P4 IMAD.MOV.U32 R7, RZ, RZ, R64 ;  /* 0x000000ffff074224 */ /* 0x008fee00078e0040 */
[----:B------:R3:W5:Y:S01]  /*140f0*/  MUFU.EX2 R248, R2 ;  /* 0x0000000200f87308 */ /* 0x0007620000000800 */
[--C-:B----4-:R-:W-:Y:S09]  /*14100*/  FFMA.FTZ R5, R17, c[0x0][0x2d0], -R152.reuse ;  /* 0x0000b40011057a23 */ /* 0x110ff20000010898 */
[----:B------:R4:W2:Y:S01]  /*14110*/  MUFU.EX2 R47, R5 ;  /* 0x00000005002f7308 */ /* 0x0008a20000000800 */
[----:B-1----:R-:W-:Y:S09]  /*14120*/  FMUL.FTZ R0, R70, c[0x0][0x2d0] ;  /* 0x0000b40046007a20 */ /* 0x002ff20000410000 */
[----:B------:R-:W1:Y:S01]  /*14130*/  MUFU.EX2 R247, R8 ;  /* 0x0000000800f77308 */ /* 0x000e620000000800 */
[----:B---3--:R-:W-:Y:S01]  /*14140*/  FFMA.FTZ R2, R32, c[0x0][0x2d0], -R152 ;  /* 0x0000b40020027a23 */ /* 0x008fe20000010898 */
[----:B-----5:R-:W-:Y:S08]  /*14150*/  F2FP.PACK_AB R66, R248, R246 ;  /* 0x000000f6f842723e */ /* 0x020ff000000000ff */
[----:B------:R3:W-:Y:S01]  /*14160*/  MUFU.EX2 R238, R2 ;  /* 0x0000000200ee7308 */ /* 0x0007e20000000800 */
[----:B----4-:R-:W-:Y:S01]  /*14170*/  @P4 IMAD.WIDE.U32 R4, R217, c[0x0][0x1e0], RZ ;  /* 0x00007800d9044a25 */ /* 0x010fe200078e00ff */
[----:B--2---:R-:W-:Y:S03]  /*14180*/  F2FP.PACK_AB R79, R47, R43 ;  /* 0x0000002b2f4f723e */ /* 0x004fe600000000ff */
[----:B------:R-:W-:Y:S01]  /*14190*/  @P4 IMAD.IADD R5, R5, 0x1, R6 ;  /* 0x0000000105054824 */ /* 0x000fe200078e0206 */
[----:B------:R-:W-:Y:S03]  /*141a0*/  @P4 MOV R6, R54 ;  /* 0x0000003600064202 */ /* 0x000fe60000000f00 */
[----:B------:R-:W-:Y:S02]  /*141b0*/  @P4 IMAD R5, R5, 0x50, RZ ;  /* 0x0000005005054824 */ /* 0x000fe400078e02ff */
[----:B------:R-:W-:Y:S01]  /*141c0*/  @P4 IMAD.WIDE.U32 R6, R4, 0x50, R6 ;  /* 0x0000005004064825 */ /* 0x000fe200078e0006 */
[----:B-1----:R-:W-:Y:S03]  /*141d0*/  F2FP.PACK_AB R64, R247, R249 ;  /* 0x000000f9f740723e */ /* 0x002fe600000000ff */
[----:B------:R-:W-:Y:S01]  /*141e0*/  FFMA.FTZ R8, R28, c[0x0][0x2d0], -R75 ;  /* 0x0000b4001c087a23 */ /* 0x000fe2000001084b */
[C---:B------:R-:W-:Y:S02]  /*141f0*/  @P4 LEA R4, P0, R6.reuse, c[0x0][0x1c8], 0x1 ;  /* 0x0000720006044a11 */ /* 0x040fe400078008ff */
[----:B------:R-:W-:Y:S01]  /*14200*/  @P4 IADD3 R5, R7, R5, RZ ;  /* 0x0000000507054210 */ /* 0x000fe20007ffe0ff */
[----:B------:R1:W-:Y:S01]  /*14210*/  MUFU.EX2 R241, R8 ;  /* 0x0000000800f17308 */ /* 0x0003e20000000800 */
[----:B---3--:R-:W-:Y:S02]  /*14220*/  FFMA.FTZ R2, R35, c[0x0][0x2d0], -R153 ;  /* 0x0000b40023027a23 */ /* 0x008fe40000010899 */
[----:B------:R-:W-:Y:S02]  /*14230*/  @P4 LEA.HI.X R5, R6, c[0x0][0x1cc], R5, 0x1, P0 ;  /* 0x0000730006054a11 */ /* 0x000fe400000f0c05 */
[-C--:B------:R-:W-:Y:S03]  /*14240*/  @P4 IADD3 R6, P0, R4, R11.reuse, RZ ;  /* 0x0000000b04064210 */ /* 0x080fe60007f1e0ff */
[----:B------:R2:W-:Y:S01]  /*14250*/  @P4 LDGSTS.E.BYPASS.LTC128B.128 [R218+0x2900], [R4.64], !P6 ;  /* 0x0290000004da4fae */ /* 0x0005e2000f101d48 */
[----:B------:R-:W-:Y:S01]  /*14260*/  @P4 IADD3.X R7, R5, R10, RZ, P0, !PT ;  /* 0x0000000a05074210 */ /* 0x000fe200007fe4ff */
[----:B------:R-:W-:Y:S01]  /*14270*/  MUFU.EX2 R230, R2 ;  /* 0x0000000200e67308 */ /* 0x000fe20000000800 */
[----:B------:R-:W-:Y:S04]  /*14280*/  FSETP.NEU.FTZ.AND P0, PT, R70, -INF , PT ;  /* 0xff8000004600780b */ /* 0x000fe80003f1d000 */
[----:B------:R-:W-:Y:S01]  /*14290*/  FSEL R154, R0, RZ, P0 ;  /* 0x000000ff009a7208 */ /* 0x000fe20000000000 */
[----:B------:R3:W-:Y:S04]  /*142a0*/  @P4 LDGSTS.E.BYPASS.LTC128B.128 [R218+0x3100], [R6.64], !P6 ;  /* 0x0310000006da4fae */ /* 0x0007e8000f101d48 */
[----:B------:R-:W-:Y:S04]  /*142b0*/  FFMA.FTZ R0, R22, c[0x0][0x2d0], -R154 ;  /* 0x0000b40016007a23 */ /* 0x000fe8000001089a */
[----:B------:R4:W-:Y:S01]  /*142c0*/  MUFU.EX2 R232, R0 ;  /* 0x0000000000e87308 */ /* 0x0009e20000000800 */
[----:B-1----:R-:W-:Y:S05]  /*142d0*/  @P4 IADD3 R8, P5, R6, R11, RZ ;  /* 0x0000000b06084210 */ /* 0x002fea0007fbe0ff */
[----:B------:R-:W-:Y:S05]  /*142e0*/  @P4 IMAD.X R9, R7, 0x1, R10, P5 ;  /* 0x0000000107094824 */ /* 0x000fea00028e060a */
[----:B------:R1:W-:Y:S01]  /*142f0*/  @P4 LDGSTS.E.BYPASS.LTC128B.128 [R218+0x3900], [R8.64], !P6 ;  /* 0x0390000008da4fae */ /* 0x0003e2000f101d48 */
[--C-:B----4-:R-:W-:Y:S04]  /*14300*/  FFMA.FTZ R0, R23, c[0x0][0x2d0], -R154.reuse ;  /* 0x0000b40017007a23 */ /* 0x110fe8000001089a */
[----:B------:R4:W5:Y:S02]  /*14310*/  MUFU.EX2 R233, R0 ;  /* 0x0000000000e97308 */ /* 0x0009640000000800 */
[--C-:B----4-:R-:W-:Y:S01]  /*14320*/  FFMA.FTZ R0, R24, c[0x0][0x2d0], -R154.reuse ;  /* 0x0000b40018007a23 */ /* 0x110fe2000001089a */
[----:B-----5:R-:W-:Y:S07]  /*14330*/  F2FP.PACK_AB R65, R233, R232 ;  /* 0x000000e8e941723e */ /* 0x020fee00000000ff */
[----:B------:R4:W-:Y:S02]  /*14340*/  MUFU.EX2 R235, R0 ;  /* 0x0000000000eb7308 */ /* 0x0009e40000000800 */
[----:B----4-:R-:W-:Y:S08]  /*14350*/  FFMA.FTZ R0, R25, c[0x0][0x2d0], -R154 ;  /* 0x0000b40019007a23 */ /* 0x010ff0000001089a */
[----:B------:R4:W5:Y:S02]  /*14360*/  MUFU.EX2 R243, R0 ;  /* 0x0000000000f37308 */ /* 0x0009640000000800 */
[--C-:B----4-:R-:W-:Y:S01]  /*14370*/  FFMA.FTZ R0, R33, c[0x0][0x2d0], -R152.reuse ;  /* 0x0000b40021007a23 */ /* 0x110fe20000010898 */
[----:B-----5:R-:W-:Y:S07]  /*14380*/  F2FP.PACK_AB R67, R243, R235 ;  /* 0x000000ebf343723e */ /* 0x020fee00000000ff */
[----:B------:R4:W-:Y:S02]  /*14390*/  MUFU.EX2 R240, R0 ;  /* 0x0000000000f07308 */ /* 0x0009e40000000800 */
[----:B----4-:R-:W-:Y:S08]  /*143a0*/  FFMA.FTZ R0, R27, c[0x0][0x2d0], -R75 ;  /* 0x0000b4001b007a23 */ /* 0x010ff0000001084b */
[----:B------:R4:W-:Y:S02]  /*143b0*/  MUFU.EX2 R244, R0 ;  /* 0x0000000000f47308 */ /* 0x0009e40000000800 */
[--C-:B----4-:R-:W-:Y:S08]  /*143c0*/  FFMA.FTZ R0, R31, c[0x0][0x2d0], -R152.reuse ;  /* 0x0000b4001f007a23 */ /* 0x110ff00000010898 */
[----:B------:R4:W-:Y:S02]  /*143d0*/  MUFU.EX2 R237, R0 ;  /* 0x0000000000ed7308 */ /* 0x0009e40000000800 */
[----:B----4-:R-:W-:Y:S08]  /*143e0*/  FFMA.FTZ R0, R26, c[0x0][0x2d0], -R152 ;  /* 0x0000b4001a007a23 */ /* 0x010ff00000010898 */
[----:B------:R4:W-:Y:S02]  /*143f0*/  MUFU.EX2 R239, R0 ;  /* 0x0000000000ef7308 */ /* 0x0009e40000000800 */
[----:B----4-:R-:W-:Y:S08]  /*14400*/  FFMA.FTZ R0, R34, c[0x0][0x2d0], -R153 ;  /* 0x0000b40022007a23 */ /* 0x010ff00000010899 */
[----:B------:R4:W-:Y:S02]  /*14410*/  MUFU.EX2 R228, R0 ;  /* 0x0000000000e47308 */ /* 0x0009e40000000800 */
[----:B----4-:R-:W-:Y:S02]  /*14420*/  FSEL R0, R73, RZ, P3 ;  /* 0x000000ff49007208 */ /* 0x010fe40001800000 */
[-C--:B--2---:R-:W-:Y:S03]  /*14430*/  @P4 IADD3 R4, P3, R8, R11.reuse, RZ ;  /* 0x0000000b08044210 */ /* 0x084fe60007f7e0ff */
[----:B------:R-:W-:Y:S01]  /*14440*/  FADD.FTZ R2, -R0, R3 ;  /* 0x0000000300027221 */ /* 0x000fe20000010100 */
[----:B------:R-:W-:Y:S02]  /*14450*/  FSEL R0, R72, RZ, P2 ;  /* 0x000000ff48007208 */ /* 0x000fe40001000000 */
[----:B------:R-:W-:Y:S01]  /*14460*/  @P4 IADD3.X R5, R9, R10, RZ, P3, !PT ;  /* 0x0000000a09054210 */ /* 0x000fe20001ffe4ff */
[----:B------:R-:W-:Y:S01]  /*14470*/  FMUL.FTZ R2, R2, c[0x0][0x2d0] ;  /* 0x0000b40002027a20 */ /* 0x000fe20000410000 */
[----:B---3--:R-:W-:Y:S01]  /*14480*/  @P4 IADD3 R6, P2, R4, R11, RZ ;  /* 0x0000000b04064210 */ /* 0x008fe20007f5e0ff */
[----:B------:R-:W-:Y:S02]  /*14490*/  FADD.FTZ R0, -R0, R84 ;  /* 0x0000005400007221 */ /* 0x000fe40000010100 */
[----:B------:R2:W3:Y:S01]  /*144a0*/  MUFU.EX2 R69, R2 ;  /* 0x0000000200457308 */ /* 0x0004e20000000800 */
[----:B------:R4:W-:Y:S01]  /*144b0*/  @P4 LDGSTS.E.BYPASS.LTC128B.128 [R218+0x4100], [R4.64], !P6 ;  /* 0x0410000004da4fae */ /* 0x0009e2000f101d48 */
[----:B------:R-:W-:Y:S02]  /*144c0*/  FMUL.FTZ R0, R0, c[0x0][0x2d0] ;  /* 0x0000b40000007a20 */ /* 0x000fe40000410000 */
[----:B------:R-:W-:Y:S05]  /*144d0*/  @P4 IMAD.X R7, R5, 0x1, R10, P2 ;  /* 0x0000000105074824 */ /* 0x000fea00010e060a */
[----:B------:R5:W-:Y:S01]  /*144e0*/  @P4 LDGSTS.E.BYPASS.LTC128B.128 [R218+0x4900], [R6.64], !P6 ;  /* 0x0490000006da4fae */ /* 0x000be2000f101d48 */
[----:B------:R1:W5:Y:S07]  /*144f0*/  MUFU.EX2 R68, R0 ;  /* 0x0000000000447308 */ /* 0x00036e0000000800 */
[----:B------:R-:W5:Y:S01]  /*14500*/  LDSM.16.MT88.4 R20, [R201] ;  /* 0x00000000c914783b */ /* 0x000f620000004200 */
[----:B--2---:R-:W-:Y:S01]  /*14510*/  FSEL R2, R71, RZ, P1 ;  /* 0x000000ff47027208 */ /* 0x004fe20000800000 */
[C---:B---3--:R-:W-:Y:S06]  /*14520*/  FMUL.FTZ R16, R69.reuse, R100 ;  /* 0x0000006445107220 */ /* 0x048fec0000410000 */
[----:B------:R-:W-:Y:S01]  /*14530*/  LDSM.16.MT88.4 R52, [R202] ;  /* 0x00000000ca34783b */ /* 0x000fe20000004200 */
[C---:B------:R-:W-:Y:S02]  /*14540*/  FMUL.FTZ R17, R69.reuse, R101 ;  /* 0x0000006545117220 */ /* 0x040fe40000410000 */
[C---:B----4-:R-:W-:Y:S02]  /*14550*/  FMUL.FTZ R4, R69.reuse, R88 ;  /* 0x0000005845047220 */ /* 0x050fe40000410000 */
[C---:B------:R-:W-:Y:S02]  /*14560*/  FMUL.FTZ R5, R69.reuse, R89 ;  /* 0x0000005945057220 */ /* 0x040fe40000410000 */
[C---:B------:R-:W-:Y:S01]  /*14570*/  FMUL.FTZ R32, R69.reuse, R116 ;  /* 0x0000007445207220 */ /* 0x040fe20000410000 */
[----:B------:R-:W-:Y:S01]  /*14580*/  LDSM.16.MT88.4 R80, [R204] ;  /* 0x00000000cc50783b */ /* 0x000fe20000004200 */
[----:B-1----:R-:W-:Y:S01]  /*14590*/  FADD.FTZ R0, -R2, R85 ;  /* 0x0000005502007221 */ /* 0x002fe20000010100 */
[----:B------:R-:W-:Y:S01]  /*145a0*/  FSEL R2, R70, RZ, P0 ;  /* 0x000000ff46027208 */ /* 0x000fe20000000000 */
[----:B-----5:R-:W-:Y:S02]  /*145b0*/  FMUL.FTZ R6, R68, R90 ;  /* 0x0000005a44067220 */ /* 0x020fe40000410000 */
[----:B------:R-:W-:Y:S02]  /*145c0*/  FMUL.FTZ R0, R0, c[0x0][0x2d0] ;  /* 0x0000b40000007a20 */ /* 0x000fe40000410000 */
[C---:B------:R-:W-:Y:S01]  /*145d0*/  FMUL.FTZ R7, R68.reuse, R91 ;  /* 0x0000005b44077220 */ /* 0x040fe20000410000 */
[----:B------:R-:W0:Y:S01]  /*145e0*/  LDGDEPBAR ;  /* 0x00000000000079af */ /* 0x000e220000000000 */
[----:B------:R1:W2:Y:S01]  /*145f0*/  MUFU.EX2 R3, R0 ;  /* 0x0000000000037308 */ /* 0x0002a20000000800 */
[C---:B------:R-:W-:Y:S02]  /*14600*/  FMUL.FTZ R18, R68.reuse, R102 ;  /* 0x0000006644127220 */ /* 0x040fe40000410000 */
[C---:B------:R-:W-:Y:S02]  /*14610*/  FMUL.FTZ R19, R68.reuse, R103 ;  /* 0x0000006744137220 */ /* 0x040fe40000410000 */
[----:B------:R-:W-:Y:S02]  /*14620*/  FMUL.FTZ R33, R69, R117 ;  /* 0x0000007545217220 */ /* 0x000fe40000410000 */
[----:B------:R-:W-:Y:S01]  /*14630*/  LDSM.16.MT88.4 R88, [R205+0x800] ;  /* 0x00080000cd58783b */ /* 0x000fe20000004200 */
[C---:B------:R-:W-:Y:S02]  /*14640*/  FMUL.FTZ R34, R68.reuse, R118 ;  /* 0x0000007644227220 */ /* 0x040fe40000410000 */
[----:B------:R-:W-:Y:S01]  /*14650*/  FMUL.FTZ R35, R68, R119 ;  /* 0x0000007744237220 */ /* 0x000fe20000410000 */
[-C--:B------:R-:W-:Y:S04]  /*14660*/  HMMA.16816.F32 R4, R76, R20.reuse, R4 ;  /* 0x000000144c04723c */ /* 0x080fe80000001804 */
[----:B------:R-:W-:Y:S08]  /*14670*/  LDSM.16.MT88.4 R100, [R201+0x2000] ;  /* 0x00200000c964783b */ /* 0x000ff00000004200 */
[----:B------:R-:W-:Y:S01]  /*14680*/  LDSM.16.MT88.4 R116, [R205+0x2000] ;  /* 0x00200000cd74783b */ /* 0x000fe20000004200 */
[----:B-1----:R-:W-:Y:S02]  /*14690*/  FADD.FTZ R0, -R2, R86 ;  /* 0x0000005602007221 */ /* 0x002fe40000010100 */
[----:B------:R-:W-:Y:S02]  /*146a0*/  FFMA.FTZ R2, R36, c[0x0][0x2d0], -R154 ;  /* 0x0000b40024027a23 */ /* 0x000fe4000001089a */
[----:B------:R-:W-:Y:S03]  /*146b0*/  FMUL.FTZ R0, R0, c[0x0][0x2d0] ;  /* 0x0000b40000007a20 */ /* 0x000fe60000410000 */
[----:B------:R-:W1:Y:S01]  /*146c0*/  LDSM.16.MT88.4 R36, [R205] ;  /* 0x00000000cd24783b */ /* 0x000e620000004200 */
[----:B------:R3:W-:Y:S01]  /*146d0*/  MUFU.EX2 R199, R2 ;  /* 0x0000000200c77308 */ /* 0x0007e20000000800 */
[C---:B--2---:R-:W-:Y:S02]  /*146e0*/  FMUL.FTZ R8, R3.reuse, R92 ;  /* 0x0000005c03087220 */ /* 0x044fe40000410000 */
[C---:B------:R-:W-:Y:S02]  /*146f0*/  FMUL.FTZ R9, R3.reuse, R93 ;  /* 0x0000005d03097220 */ /* 0x040fe40000410000 */
[C---:B------:R-:W-:Y:S02]  /*14700*/  FMUL.FTZ R12, R3.reuse, R96 ;  /* 0x00000060030c7220 */ /* 0x040fe40000410000 */
[C---:B------:R-:W-:Y:S01]  /*14710*/  FMUL.FTZ R13, R3.reuse, R97 ;  /* 0x00000061030d7220 */ /* 0x040fe20000410000 */
[----:B------:R-:W2:Y:S01]  /*14720*/  LDSM.16.MT88.4 R84, [R201+0x800] ;  /* 0x00080000c954783b */ /* 0x000ea20000004200 */
[C---:B------:R-:W-:Y:S01]  /*14730*/  FMUL.FTZ R24, R3.reuse, R108 ;  /* 0x0000006c03187220 */ /* 0x040fe20000410000 */
[----:B------:R-:W4:Y:S01]  /*14740*/  MUFU.EX2 R0, R0 ;  /* 0x0000000000007308 */ /* 0x000f220000000800 */
[C---:B------:R-:W-:Y:S02]  /*14750*/  FMUL.FTZ R25, R3.reuse, R109 ;  /* 0x0000006d03197220 */ /* 0x040fe40000410000 */
[C---:B------:R-:W-:Y:S01]  /*14760*/  FMUL.FTZ R28, R3.reuse, R112 ;  /* 0x00000070031c7220 */ /* 0x040fe20000410000 */
[----:B------:R-:W-:Y:S01]  /*14770*/  MOV R112, R41 ;  /* 0x0000002900707202 */ /* 0x000fe20000000f00 */
[C---:B------:R-:W-:Y:S02]  /*14780*/  FMUL.FTZ R29, R3.reuse, R113 ;  /* 0x00000071031d7220 */ /* 0x040fe40000410000 */
[----:B------:R-:W-:Y:S02]  /*14790*/  FMUL.FTZ R41, R3, R125 ;  /* 0x0000007d03297220 */ /* 0x000fe40000410000 */
[----:B------:R-:W-:Y:S02]  /*147a0*/  IMAD.MOV.U32 R113, RZ, RZ, R48 ;  /* 0x000000ffff717224 */ /* 0x000fe400078e0030 */
[----:B------:R-:W-:Y:S02]  /*147b0*/  FMUL.FTZ R48, R69, R132 ;  /* 0x0000008445307220 */ /* 0x000fe40000410000 */
[--C-:B---3--:R-:W-:Y:S02]  /*147c0*/  FFMA.FTZ R2, R40, c[0x0][0x2d0], -R154.reuse ;  /* 0x0000b40028027a23 */ /* 0x108fe4000001089a */
[----:B------:R-:W-:Y:S02]  /*147d0*/  FMUL.FTZ R40, R3, R124 ;  /* 0x0000007c03287220 */ /* 0x000fe40000410000 */
[----:B------:R3:W5:Y:S01]  /*147e0*/  MUFU.EX2 R198, R2 ;  /* 0x0000000200c67308 */ /* 0x0007620000000800 */
[C---:B----4-:R-:W-:Y:S02]  /*147f0*/  FMUL.FTZ R10, R0.reuse, R94 ;  /* 0x0000005e000a7220 */ /* 0x050fe40000410000 */
[C---:B------:R-:W-:Y:S02]  /*14800*/  FMUL.FTZ R11, R0.reuse, R95 ;  /* 0x0000005f000b7220 */ /* 0x040fe40000410000 */
[----:B------:R-:W4:Y:S01]  /*14810*/  LDSM.16.MT88.4 R92, [R202+0x800] ;  /* 0x00080000ca5c783b */ /* 0x000f220000004200 */
[C---:B------:R-:W-:Y:S02]  /*14820*/  FMUL.FTZ R30, R0.reuse, R114 ;  /* 0x00000072001e7220 */ /* 0x040fe40000410000 */
[C---:B------:R-:W-:Y:S02]  /*14830*/  FMUL.FTZ R31, R0.reuse, R115 ;  /* 0x00000073001f7220 */ /* 0x040fe40000410000 */
[C---:B------:R-:W-:Y:S03]  /*14840*/  HMMA.16816.F32 R8, R64.reuse, R20, R8 ;  /* 0x000000144008723c */ /* 0x040fe60000001808 */
[----:B------:R-:W2:Y:S01]  /*14850*/  LDL.LU R115, [R1+0x18] ;  /* 0x0000180001737983 */ /* 0x000ea20000300800 */
[C---:B------:R-:W-:Y:S02]  /*14860*/  FMUL.FTZ R14, R0.reuse, R98 ;  /* 0x00000062000e7220 */ /* 0x040fe40000410000 */
[----:B------:R-:W-:Y:S01]  /*14870*/  FMUL.FTZ R15, R0, R99 ;  /* 0x00000063000f7220 */ /* 0x000fe20000410000 */
[----:B------:R-:W2:Y:S01]  /*14880*/  LDL.LU R114, [R1+0x1c] ;  /* 0x00001c0001727983 */ /* 0x000ea20000300800 */
[C---:B------:R-:W-:Y:S03]  /*14890*/  FMUL.FTZ R20, R69.reuse, R104 ;  /* 0x0000006845147220 */ /* 0x040fe60000410000 */
[----:B------:R-:W2:Y:S01]  /*148a0*/  LDL.LU R124, [R1+0x14] ;  /* 0x00001400017c7983 */ /* 0x000ea20000300800 */
[--C-:B---3--:R-:W-:Y:S01]  /*148b0*/  FFMA.FTZ R2, R42, c[0x0][0x2d0], -R153.reuse ;  /* 0x0000b4002a027a23 */ /* 0x108fe20000010899 */
[-C--:B------:R-:W-:Y:S02]  /*148c0*/  HMMA.16816.F32 R12, R64, R22.reuse, R12 ;  /* 0x00000016400c723c */ /* 0x080fe4000000180c */
[----:B------:R-:W3:Y:S01]  /*148d0*/  LDL.LU R125, [R1+0x10] ;  /* 0x00001000017d7983 */ /* 0x000ee20000300800 */
[----:B------:R1:W-:Y:S01]  /*148e0*/  MUFU.EX2 R197, R2 ;  /* 0x0000000200c57308 */ /* 0x0003e20000000800 */
[----:B------:R-:W-:Y:S02]  /*148f0*/  FMUL.FTZ R21, R69, R105 ;  /* 0x0000006945157220 */ /* 0x000fe40000410000 */
[----:B------:R-:W2:Y:S01]  /*14900*/  LDL R108, [R1] ;  /* 0x00000000016c7983 */ /* 0x000ea20000100800 */
[C---:B------:R-:W-:Y:S01]  /*14910*/  FMUL.FTZ R26, R0.reuse, R110 ;  /* 0x0000006e001a7220 */ /* 0x040fe20000410000 */
[C---:B------:R-:W-:Y:S04]  /*14920*/  HMMA.16816.F32 R16, R76.reuse, R22, R16 ;  /* 0x000000164c10723c */ /* 0x040fe80000001810 */
[C---:B------:R-:W-:Y:S02]  /*14930*/  FMUL.FTZ R27, R0.reuse, R111 ;  /* 0x0000006f001b7220 */ /* 0x040fe40000410000 */
[----:B------:R-:W-:Y:S01]  /*14940*/  FMUL.FTZ R42, R0, R126 ;  /* 0x0000007e002a7220 */ /* 0x000fe20000410000 */
[----:B------:R-:W-:Y:S01]  /*14950*/  MOV R126, R45 ;  /* 0x0000002d007e7202 */ /* 0x000fe20000000f00 */
[C---:B------:R-:W-:Y:S04]  /*14960*/  FMUL.FTZ R22, R68.reuse, R106 ;  /* 0x0000006a44167220 */ /* 0x040fe80000410000 */
[----:B------:R-:W-:Y:S02]  /*14970*/  FMUL.FTZ R23, R68, R107 ;  /* 0x0000006b44177220 */ /* 0x000fe40000410000 */
[C---:B------:R-:W-:Y:S05]  /*14980*/  FMUL.FTZ R45, R3.reuse, R129 ;  /* 0x00000081032d7220 */ /* 0x040fea0000410000 */
[-C--:B-1----:R-:W-:Y:S03]  /*14990*/  HMMA.16816.F32 R20, R76, R36.reuse, R20 ;  /* 0x000000244c14723c */ /* 0x082fe60000001814 */
[----:B------:R-:W-:Y:S02]  /*149a0*/  FFMA.FTZ R2, R44, c[0x0][0x2d0], -R153 ;  /* 0x0000b4002c027a23 */ /* 0x000fe40000010899 */
[----:B------:R-:W-:Y:S02]  /*149b0*/  FMUL.FTZ R44, R3, R128 ;  /* 0x00000080032c7220 */ /* 0x000fe40000410000 */
[----:B------:R1:W1:Y:S01]  /*149c0*/  MUFU.EX2 R196, R2 ;  /* 0x0000000200c47308 */ /* 0x0002620000000800 */
[C---:B------:R-:W-:Y:S07]  /*149d0*/  HMMA.16816.F32 R24, R64.reuse, R36, R24 ;  /* 0x000000244018723c */ /* 0x040fee0000001818 */
[C---:B------:R-:W-:Y:S01]  /*149e0*/  FMUL.FTZ R36, R69.reuse, R120 ;  /* 0x0000007845247220 */ /* 0x040fe20000410000 */
[-C--:B------:R-:W-:Y:S04]  /*149f0*/  HMMA.16816.F32 R28, R64, R38.reuse, R28 ;  /* 0x00000026401c723c */ /* 0x080fe8000000181c */
[C---:B------:R-:W-:Y:S01]  /*14a00*/  FMUL.FTZ R37, R69.reuse, R121 ;  /* 0x0000007945257220 */ /* 0x040fe20000410000 */
[----:B------:R-:W-:Y:S01]  /*14a10*/  MOV R120, R47 ;  /* 0x0000002f00787202 */ /* 0x000fe20000000f00 */
[C---:B------:R-:W-:Y:S02]  /*14a20*/  FMUL.FTZ R47, R0.reuse, R131 ;  /* 0x00000083002f7220 */ /* 0x040fe40000410000 */
[C---:B------:R-:W-:Y:S04]  /*14a30*/  HMMA.16816.F32 R32, R76.reuse, R38, R32 ;  /* 0x000000264c20723c */ /* 0x040fe80000001820 */
[----:B------:R-:W-:Y:S02]  /*14a40*/  IMAD.MOV.U32 R121, RZ, RZ, R63 ;  /* 0x000000ffff797224 */ /* 0x000fe400078e003f */
[----:B------:R-:W-:Y:S02]  /*14a50*/  FMUL.FTZ R63, R0, R147 ;  /* 0x00000093003f7220 */ /* 0x000fe40000410000 */
[----:B-1----:R-:W-:Y:S04]  /*14a60*/  FFMA.FTZ R2, R46, c[0x0][0x2d0], -R154 ;  /* 0x0000b4002e027a23 */ /* 0x002fe8000001089a */
[----:B------:R1:W-:Y:S01]  /*14a70*/  MUFU.EX2 R195, R2 ;  /* 0x0000000200c37308 */ /* 0x0003e20000000800 */
[C---:B------:R-:W-:Y:S01]  /*14a80*/  FMUL.FTZ R38, R68.reuse, R122 ;  /* 0x0000007a44267220 */ /* 0x040fe20000410000 */
[----:B------:R-:W-:Y:S01]  /*14a90*/  MOV R122, R43 ;  /* 0x0000002b007a7202 */ /* 0x000fe20000000f00 */
[----:B------:R-:W-:Y:S02]  /*14aa0*/  FMUL.FTZ R39, R68, R123 ;  /* 0x0000007b44277220 */ /* 0x000fe40000410000 */
[----:B------:R-:W-:Y:S02]  /*14ab0*/  IMAD.MOV.U32 R123, RZ, RZ, R62 ;  /* 0x000000ffff7b7224 */ /* 0x000fe400078e003e */
[C---:B------:R-:W-:Y:S02]  /*14ac0*/  FMUL.FTZ R43, R0.reuse, R127 ;  /* 0x0000007f002b7220 */ /* 0x040fe40000410000 */
[C---:B------:R-:W-:Y:S01]  /*14ad0*/  FMUL.FTZ R46, R0.reuse, R130 ;  /* 0x00000082002e7220 */ /* 0x040fe20000410000 */
[-C--:B------:R-:W-:Y:S03]  /*14ae0*/  HMMA.16816.F32 R36, R76, R52.reuse, R36 ;  /* 0x000000344c24723c */ /* 0x080fe60000001824 */
[----:B------:R-:W-:Y:S05]  /*14af0*/  FMUL.FTZ R62, R0, R146 ;  /* 0x00000092003e7220 */ /* 0x000fea0000410000 */
[C---:B------:R-:W-:Y:S04]  /*14b00*/  HMMA.16816.F32 R40, R64.reuse, R52, R40 ;  /* 0x000000344028723c */ /* 0x040fe80000001828 */
[----:B-1----:R-:W-:Y:S04]  /*14b10*/  FFMA.FTZ R2, R50, c[0x0][0x2d0], -R154 ;  /* 0x0000b40032027a23 */ /* 0x002fe8000001089a */
[-C--:B------:R-:W-:Y:S01]  /*14b20*/  HMMA.16816.F32 R44, R64, R54.reuse, R44 ;  /* 0x00000036402c723c */ /* 0x080fe2000000182c */
[----:B------:R1:W1:Y:S03]  /*14b30*/  MUFU.EX2 R194, R2 ;  /* 0x0000000200c27308 */ /* 0x0002660000000800 */
[C---:B------:R-:W-:Y:S02]  /*14b40*/  FMUL.FTZ R50, R68.reuse, R134 ;  /* 0x0000008644327220 */ /* 0x040fe40000410000 */
[C---:B------:R-:W-:Y:S02]  /*14b50*/  FMUL.FTZ R53, R69.reuse, R137 ;  /* 0x0000008945357220 */ /* 0x040fe40000410000 */
[----:B------:R-:W-:Y:S04]  /*14b60*/  FMUL.FTZ R52, R69, R136 ;  /* 0x0000008845347220 */ /* 0x000fe80000410000 */
[--C-:B-1----:R-:W-:Y:S02]  /*14b70*/  FFMA.FTZ R2, R49, c[0x0][0x2d0], -R75.reuse ;  /* 0x0000b40031027a23 */ /* 0x102fe4000001084b */
[----:B------:R-:W-:Y:S02]  /*14b80*/  FMUL.FTZ R49, R69, R133 ;  /* 0x0000008545317220 */ /* 0x000fe40000410000 */
[----:B------:R1:W-:Y:S02]  /*14b90*/  MUFU.EX2 R193, R2 ;  /* 0x0000000200c17308 */ /* 0x0003e40000000800 */
[--C-:B-1----:R-:W-:Y:S02]  /*14ba0*/  FFMA.FTZ R2, R51, c[0x0][0x2d0], -R75.reuse ;  /* 0x0000b40033027a23 */ /* 0x102fe4000001084b */
[C---:B------:R-:W-:Y:S06]  /*14bb0*/  FMUL.FTZ R51, R68.reuse, R135 ;  /* 0x0000008744337220 */ /* 0x040fec0000410000 */
[----:B------:R1:W-:Y:S01]  /*14bc0*/  MUFU.EX2 R192, R2 ;  /* 0x0000000200c07308 */ /* 0x0003e20000000800 */
[----:B------:R-:W-:Y:S01]  /*14bd0*/  LDSM.16.MT88.4 R132, [R202+0x2000] ;  /* 0x00200000ca84783b */ /* 0x000fe20000004200 */
[C---:B------:R-:W-:Y:S07]  /*14be0*/  HMMA.16816.F32 R48, R76.reuse, R54, R48 ;  /* 0x000000364c30723c */ /* 0x040fee0000001830 */
[C---:B------:R-:W-:Y:S02]  /*14bf0*/  FMUL.FTZ R55, R68.reuse, R139 ;  /* 0x0000008b44377220 */ /* 0x040fe40000410000 */
[----:B------:R-:W-:Y:S07]  /*14c00*/  FMUL.FTZ R54, R68, R138 ;  /* 0x0000008a44367220 */ /* 0x000fee0000410000 */
[-C--:B------:R-:W-:Y:S03]  /*14c10*/  HMMA.16816.F32 R52, R76, R80.reuse, R52 ;  /* 0x000000504c34723c */ /* 0x080fe60000001834 */
[--C-:B-1----:R-:W-:Y:S02]  /*14c20*/  FFMA.FTZ R2, R57, c[0x0][0x2d0], -R152.reuse ;  /* 0x0000b40039027a23 */ /* 0x102fe40000010898 */
[----:B------:R-:W-:Y:S02]  /*14c30*/  FMUL.FTZ R57, R3, R141 ;  /* 0x0000008d03397220 */ /* 0x000fe40000410000 */
[----:B------:R1:W-:Y:S02]  /*14c40*/  MUFU.EX2 R191, R2 ;  /* 0x0000000200bf7308 */ /* 0x0003e40000000800 */
[--C-:B-1----:R-:W-:Y:S03]  /*14c50*/  FFMA.FTZ R2, R58, c[0x0][0x2d0], -R152.reuse ;  /* 0x0000b4003a027a23 */ /* 0x102fe60000010898 */
[C---:B------:R-:W-:Y:S05]  /*14c60*/  FMUL.FTZ R58, R0.reuse, R142 ;  /* 0x0000008e003a7220 */ /* 0x040fea0000410000 */
[----:B------:R1:W-:Y:S02]  /*14c70*/  MUFU.EX2 R190, R2 ;  /* 0x0000000200be7308 */ /* 0x0003e40000000800 */
[--C-:B-1----:R-:W-:Y:S02]  /*14c80*/  FFMA.FTZ R2, R59, c[0x0][0x2d0], -R75.reuse ;  /* 0x0000b4003b027a23 */ /* 0x102fe4000001084b */
[----:B------:R-:W-:Y:S06]  /*14c90*/  FMUL.FTZ R59, R0, R143 ;  /* 0x0000008f003b7220 */ /* 0x000fec0000410000 */
[----:B------:R1:W-:Y:S02]  /*14ca0*/  MUFU.EX2 R189, R2 ;  /* 0x0000000200bd7308 */ /* 0x0003e40000000800 */
[----:B-1----:R-:W-:Y:S02]  /*14cb0*/  FFMA.FTZ R2, R61, c[0x0][0x2d0], -R75 ;  /* 0x0000b4003d027a23 */ /* 0x002fe4000001084b */
[C---:B------:R-:W-:Y:S06]  /*14cc0*/  FMUL.FTZ R61, R3.reuse, R145 ;  /* 0x00000091033d7220 */ /* 0x040fec0000410000 */
[----:B------:R1:W-:Y:S02]  /*14cd0*/  MUFU.EX2 R188, R2 ;  /* 0x0000000200bc7308 */ /* 0x0003e40000000800 */
[--C-:B-1----:R-:W-:Y:S02]  /*14ce0*/  FFMA.FTZ R2, R56, c[0x0][0x2d0], -R152.reuse ;  /* 0x0000b40038027a23 */ /* 0x102fe40000010898 */
[C---:B------:R-:W-:Y:S06]  /*14cf0*/  FMUL.FTZ R56, R3.reuse, R140 ;  /* 0x0000008c03387220 */ /* 0x040fec0000410000 */
[----:B------:R1:W-:Y:S01]  /*14d00*/  MUFU.EX2 R185, R2 ;  /* 0x0000000200b97308 */ /* 0x0003e20000000800 */
[C---:B------:R-:W-:Y:S07]  /*14d10*/  HMMA.16816.F32 R56, R64.reuse, R80, R56 ;  /* 0x000000504038723c */ /* 0x040fee0000001838 */
[----:B------:R-:W-:Y:S02]  /*14d20*/  F2FP.PACK_AB R80, R230, R228 ;  /* 0x000000e4e650723e */ /* 0x000fe400000000ff */
[----:B-----5:R-:W-:Y:S02]  /*14d30*/  F2FP.PACK_AB R81, R198, R199 ;  /* 0x000000c7c651723e */ /* 0x020fe400000000ff */
[----:B--2---:R-:W-:Y:S01]  /*14d40*/  ISETP.GT.AND P0, PT, R216, R108, PT ;  /* 0x0000006cd800720c */ /* 0x004fe20003f04270 */
[----:B------:R-:W-:Y:S02]  /*14d50*/  IMAD.MOV.U32 R216, RZ, RZ, R217 ;  /* 0x000000ffffd87224 */ /* 0x000fe400078e00d9 */
[----:B-1----:R-:W-:Y:S02]  /*14d60*/  FFMA.FTZ R2, R60, c[0x0][0x2d0], -R152 ;  /* 0x0000b4003c027a23 */ /* 0x002fe40000010898 */
[C---:B------:R-:W-:Y:S02]  /*14d70*/  FMUL.FTZ R60, R3.reuse, R144 ;  /* 0x00000090033c7220 */ /* 0x040fe40000410000 */
[----:B------:R1:W-:Y:S01]  /*14d80*/  MUFU.EX2 R183, R2 ;  /* 0x0000000200b77308 */ /* 0x0003e20000000800 */
[----:B------:R-:W-:Y:S04]  /*14d90*/  FFMA.FTZ R3, R3, R115, R249 ;  /* 0x0000007303037223 */ /* 0x000fe800000100f9 */
[-C--:B------:R-:W-:Y:S07]  /*14da0*/  HMMA.16816.F32 R60, R64, R82.reuse, R60 ;  /* 0x00000052403c723c */ /* 0x080fee000000183c */
[C---:B------:R-:W-:Y:S02]  /*14db0*/  FMUL.FTZ R64, R69.reuse, R148 ;  /* 0x0000009445407220 */ /* 0x040fe40000410000 */
[----:B------:R-:W-:Y:S03]  /*14dc0*/  FMUL.FTZ R65, R69, R149 ;  /* 0x0000009545417220 */ /* 0x000fe60000410000 */
[C---:B------:R-:W-:Y:S02]  /*14dd0*/  FMUL.FTZ R66, R68.reuse, R150 ;  /* 0x0000009644427220 */ /* 0x040fe40000410000 */
[----:B------:R-:W-:Y:S02]  /*14de0*/  FMUL.FTZ R67, R68, R151 ;  /* 0x0000009744437220 */ /* 0x000fe40000410000 */
[--C-:B-1----:R-:W-:Y:S05]  /*14df0*/  FFMA.FTZ R2, R160, c[0x0][0x2d0], -R153.reuse ;  /* 0x0000b400a0027a23 */ /* 0x102fea0000010899 */
        /* <DEDUP_REMOVED lines=8> */
[-C--:B------:R-:W-:Y:S03]  /*14e80*/  HMMA.16816.F32 R4, R76, R84.reuse, R4 ;  /* 0x000000544c04723c */ /* 0x080fe60000001804 */
[----:B-1----:R-:W-:Y:S05]  /*14e90*/  FFMA.FTZ R2, R162, c[0x0][0x2d0], -R153 ;  /* 0x0000b400a2027a23 */ /* 0x002fea0000010899 */
[C---:B------:R-:W-:Y:S01]  /*14ea0*/  HMMA.16816.F32 R8, R80.reuse, R84, R8 ;  /* 0x000000545008723c */ /* 0x040fe20000001808 */
[----:B------:R1:W2:Y:S07]  /*14eb0*/  MUFU.EX2 R181, R2 ;  /* 0x0000000200b57308 */ /* 0x0002ae0000000800 */
[-C--:B------:R-:W-:Y:S08]  /*14ec0*/  HMMA.16816.F32 R12, R80, R86.reuse, R12 ;  /* 0x00000056500c723c */ /* 0x080ff0000000180c */
[C---:B------:R-:W-:Y:S01]  /*14ed0*/  HMMA.16816.F32 R16, R76.reuse, R86, R16 ;  /* 0x000000564c10723c */ /* 0x040fe20000001810 */
[----:B------:R-:W5:Y:S07]  /*14ee0*/  LDSM.16.MT88.4 R84, [R204+0x800] ;  /* 0x00080000cc54783b */ /* 0x000f6e0000004200 */
[-C--:B------:R-:W-:Y:S04]  /*14ef0*/  HMMA.16816.F32 R20, R76, R88.reuse, R20 ;  /* 0x000000584c14723c */ /* 0x080fe80000001814 */
[--C-:B-1----:R-:W-:Y:S04]  /*14f00*/  FFMA.FTZ R2, R157, c[0x0][0x2d0], -R154.reuse ;  /* 0x0000b4009d027a23 */ /* 0x102fe8000001089a */
[C---:B------:R-:W-:Y:S01]  /*14f10*/  HMMA.16816.F32 R24, R80.reuse, R88, R24 ;  /* 0x000000585018723c */ /* 0x040fe20000001818 */
[----:B------:R1:W-:Y:S06]  /*14f20*/  MUFU.EX2 R180, R2 ;  /* 0x0000000200b47308 */ /* 0x0003ec0000000800 */
[----:B------:R-:W-:Y:S01]  /*14f30*/  FFMA.FTZ R88, R172, c[0x0][0x2d0], -R75 ;  /* 0x0000b400ac587a23 */ /* 0x000fe2000001084b */
[-C--:B------:R-:W-:Y:S03]  /*14f40*/  HMMA.16816.F32 R28, R80, R90.reuse, R28 ;  /* 0x0000005a501c723c */ /* 0x080fe6000000181c */
[----:B------:R2:W-:Y:S05]  /*14f50*/  MUFU.EX2 R136, R88 ;  /* 0x0000005800887308 */ /* 0x0005ea0000000800 */
[C---:B------:R-:W-:Y:S08]  /*14f60*/  HMMA.16816.F32 R32, R76.reuse, R90, R32 ;  /* 0x0000005a4c20723c */ /* 0x040ff00000001820 */
[-C--:B----4-:R-:W-:Y:S04]  /*14f70*/  HMMA.16816.F32 R36, R76, R92.reuse, R36 ;  /* 0x0000005c4c24723c */ /* 0x090fe80000001824 */
[--C-:B-1----:R-:W-:Y:S04]  /*14f80*/  FFMA.FTZ R2, R158, c[0x0][0x2d0], -R154.reuse ;  /* 0x0000b4009e027a23 */ /* 0x102fe8000001089a */
[C---:B------:R-:W-:Y:S01]  /*14f90*/  HMMA.16816.F32 R40, R80.reuse, R92, R40 ;  /* 0x0000005c5028723c */ /* 0x040fe20000001828 */
[----:B------:R1:W4:Y:S01]  /*14fa0*/  MUFU.EX2 R179, R2 ;  /* 0x0000000200b37308 */ /* 0x0003220000000800 */
[----:B--2---:R-:W2:Y:S06]  /*14fb0*/  LDSM.16.MT88.4 R88, [R201+0x1000] ;  /* 0x00100000c958783b */ /* 0x004eac0000004200 */
[-C--:B------:R-:W-:Y:S08]  /*14fc0*/  HMMA.16816.F32 R44, R80, R94.reuse, R44 ;  /* 0x0000005e502c723c */ /* 0x080ff0000000182c */
[C---:B------:R-:W-:Y:S01]  /*14fd0*/  HMMA.16816.F32 R48, R76.reuse, R94, R48 ;  /* 0x0000005e4c30723c */ /* 0x040fe20000001830 */
[----:B------:R-:W-:Y:S07]  /*14fe0*/  LDSM.16.MT88.4 R92, [R202+0x1000] ;  /* 0x00100000ca5c783b */ /* 0x000fee0000004200 */
[-C--:B-----5:R-:W-:Y:S04]  /*14ff0*/  HMMA.16816.F32 R52, R76, R84.reuse, R52 ;  /* 0x000000544c34723c */ /* 0x0a0fe80000001834 */
[--C-:B-1----:R-:W-:Y:S04]  /*15000*/  FFMA.FTZ R2, R159, c[0x0][0x2d0], -R153.reuse ;  /* 0x0000b4009f027a23 */ /* 0x102fe80000010899 */
[C---:B------:R-:W-:Y:S01]  /*15010*/  HMMA.16816.F32 R56, R80.reuse, R84, R56 ;  /* 0x000000545038723c */ /* 0x040fe20000001838 */
[----:B------:R1:W-:Y:S07]  /*15020*/  MUFU.EX2 R178, R2 ;  /* 0x0000000200b27308 */ /* 0x0003ee0000000800 */
[-C--:B------:R-:W-:Y:S07]  /*15030*/  HMMA.16816.F32 R60, R80, R86.reuse, R60 ;  /* 0x00000056503c723c */ /* 0x080fee000000183c */
[----:B------:R-:W-:Y:S01]  /*15040*/  F2FP.PACK_AB R80, R181, R128 ;  /* 0x00000080b550723e */ /* 0x000fe200000000ff */
[----:B------:R-:W-:Y:S01]  /*15050*/  HMMA.16816.F32 R64, R76, R86, R64 ;  /* 0x000000564c40723c */ /* 0x000fe20000001840 */
[----:B------:R-:W5:Y:S03]  /*15060*/  LDSM.16.MT88.4 R84, [R205+0x1000] ;  /* 0x00100000cd54783b */ /* 0x000f660000004200 */
[----:B----4-:R-:W-:Y:S03]  /*15070*/  F2FP.PACK_AB R81, R179, R180 ;  /* 0x000000b4b351723e */ /* 0x010fe600000000ff */
[----:B------:R-:W-:Y:S01]  /*15080*/  F2FP.PACK_AB R76, R192, R193 ;  /* 0x000000c1c04c723e */ /* 0x000fe200000000ff */
[----:B-1----:R-:W-:Y:S01]  /*15090*/  FFMA.FTZ R2, R161, c[0x0][0x2d0], -R153 ;  /* 0x0000b400a1027a23 */ /* 0x002fe20000010899 */
[----:B------:R-:W-:Y:S03]  /*150a0*/  F2FP.PACK_AB R77, R190, R191 ;  /* 0x000000bfbe4d723e */ /* 0x000fe600000000ff */
[----:B------:R1:W4:Y:S01]  /*150b0*/  MUFU.EX2 R139, R2 ;  /* 0x00000002008b7308 */ /* 0x0003220000000800 */
[----:B------:R-:W-:Y:S02]  /*150c0*/  F2FP.PACK_AB R78, R188, R189 ;  /* 0x000000bdbc4e723e */ /* 0x000fe400000000ff */
[----:B------:R-:W-:Y:S07]  /*150d0*/  F2FP.PACK_AB R79, R183, R185 ;  /* 0x000000b9b74f723e */ /* 0x000fee00000000ff */
[-C--:B--2---:R-:W-:Y:S03]  /*150e0*/  HMMA.16816.F32 R4, R76, R88.reuse, R4 ;  /* 0x000000584c04723c */ /* 0x084fe60000001804 */
[--C-:B-1----:R-:W-:Y:S01]  /*150f0*/  FFMA.FTZ R2, R156, c[0x0][0x2d0], -R154.reuse ;  /* 0x0000b4009c027a23 */ /* 0x102fe2000001089a */
[----:B----4-:R-:W-:Y:S03]  /*15100*/  F2FP.PACK_AB R82, R139, R178 ;  /* 0x000000b28b52723e */ /* 0x010fe600000000ff */
        /* <DEDUP_REMOVED lines=9> */
[----:B------:R-:W4:Y:S03]  /*151a0*/  LDSM.16.MT88.4 R88, [R204+0x1000] ;  /* 0x00100000cc58783b */ /* 0x000f260000004200 */
[--C-:B-1----:R-:W-:Y:S04]  /*151b0*/  FFMA.FTZ R2, R165, c[0x0][0x2d0], -R152.reuse ;  /* 0x0000b400a5027a23 */ /* 0x102fe80000010898 */
[-C--:B-----5:R-:W-:Y:S01]  /*151c0*/  HMMA.16816.F32 R20, R76, R84.reuse, R20 ;  /* 0x000000544c14723c */ /* 0x0a0fe20000001814 */
[----:B------:R1:W-:Y:S07]  /*151d0*/  MUFU.EX2 R176, R2 ;  /* 0x0000000200b07308 */ /* 0x0003ee0000000800 */
[C---:B------:R-:W-:Y:S07]  /*151e0*/  HMMA.16816.F32 R24, R80.reuse, R84, R24 ;  /* 0x000000545018723c */ /* 0x040fee0000001818 */
[--C-:B------:R-:W-:Y:S01]  /*151f0*/  FFMA.FTZ R84, R226, c[0x0][0x2d0], -R75.reuse ;  /* 0x0000b400e2547a23 */ /* 0x100fe2000001084b */
[-C--:B------:R-:W-:Y:S08]  /*15200*/  HMMA.16816.F32 R28, R80, R86.reuse, R28 ;  /* 0x00000056501c723c */ /* 0x080ff0000000181c */
[C---:B------:R-:W-:Y:S04]  /*15210*/  HMMA.16816.F32 R32, R76.reuse, R86, R32 ;  /* 0x000000564c20723c */ /* 0x040fe80000001820 */
[--C-:B-1----:R-:W-:Y:S02]  /*15220*/  FFMA.FTZ R2, R166, c[0x0][0x2d0], -R152.reuse ;  /* 0x0000b400a6027a23 */ /* 0x102fe40000010898 */
[----:B------:R1:W-:Y:S02]  /*15230*/  MUFU.EX2 R166, R84 ;  /* 0x0000005400a67308 */ /* 0x0003e40000000800 */
[-C--:B------:R-:W-:Y:S08]  /*15240*/  HMMA.16816.F32 R36, R76, R92.reuse, R36 ;  /* 0x0000005c4c24723c */ /* 0x080ff00000001824 */
[C---:B------:R-:W-:Y:S01]  /*15250*/  HMMA.16816.F32 R40, R80.reuse, R92, R40 ;  /* 0x0000005c5028723c */ /* 0x040fe20000001828 */
[----:B------:R5:W2:Y:S07]  /*15260*/  MUFU.EX2 R175, R2 ;  /* 0x0000000200af7308 */ /* 0x000aae0000000800 */
[-C--:B------:R-:W-:Y:S01]  /*15270*/  HMMA.16816.F32 R44, R80, R94.reuse, R44 ;  /* 0x0000005e502c723c */ /* 0x080fe2000000182c */
[----:B-1----:R-:W1:Y:S07]  /*15280*/  LDSM.16.MT88.4 R84, [R201+0x1800] ;  /* 0x00180000c954783b */ /* 0x002e6e0000004200 */
[C---:B------:R-:W-:Y:S01]  /*15290*/  HMMA.16816.F32 R48, R76.reuse, R94, R48 ;  /* 0x0000005e4c30723c */ /* 0x040fe20000001830 */
[----:B------:R-:W-:Y:S07]  /*152a0*/  LDSM.16.MT88.4 R92, [R202+0x1800] ;  /* 0x00180000ca5c783b */ /* 0x000fee0000004200 */
[-C--:B----4-:R-:W-:Y:S04]  /*152b0*/  HMMA.16816.F32 R52, R76, R88.reuse, R52 ;  /* 0x000000584c34723c */ /* 0x090fe80000001834 */
[--C-:B-----5:R-:W-:Y:S04]  /*152c0*/  FFMA.FTZ R2, R174, c[0x0][0x2d0], -R75.reuse ;  /* 0x0000b400ae027a23 */ /* 0x120fe8000001084b */
[C---:B------:R-:W-:Y:S01]  /*152d0*/  HMMA.16816.F32 R56, R80.reuse, R88, R56 ;  /* 0x000000585038723c */ /* 0x040fe20000001838 */
[----:B------:R4:W-:Y:S07]  /*152e0*/  MUFU.EX2 R174, R2 ;  /* 0x0000000200ae7308 */ /* 0x0009ee0000000800 */
[-C--:B------:R-:W-:Y:S08]  /*152f0*/  HMMA.16816.F32 R60, R80, R90.reuse, R60 ;  /* 0x0000005a503c723c */ /* 0x080ff0000000183c */
[----:B------:R-:W-:Y:S01]  /*15300*/  HMMA.16816.F32 R64, R76, R90, R64 ;  /* 0x0000005a4c40723c */ /* 0x000fe20000001840 */
[----:B------:R-:W5:Y:S06]  /*15310*/  LDSM.16.MT88.4 R88, [R205+0x1800] ;  /* 0x00180000cd58783b */ /* 0x000f6c0000004200 */
[----:B--2---:R-:W-:Y:S01]  /*15320*/  F2FP.PACK_AB R76, R177, R136 ;  /* 0x00000088b14c723e */ /* 0x004fe200000000ff */
[----:B----4-:R-:W-:Y:S01]  /*15330*/  FFMA.FTZ R2, R187, c[0x0][0x2d0], -R75 ;  /* 0x0000b400bb027a23 */ /* 0x010fe2000001084b */
[----:B------:R-:W-:Y:S03]  /*15340*/  F2FP.PACK_AB R77, R175, R176 ;  /* 0x000000b0af4d723e */ /* 0x000fe600000000ff */
[----:B------:R2:W4:Y:S02]  /*15350*/  MUFU.EX2 R173, R2 ;  /* 0x0000000200ad7308 */ /* 0x0005240000000800 */
[--C-:B--2---:R-:W-:Y:S01]  /*15360*/  FFMA.FTZ R2, R171, c[0x0][0x2d0], -R152.reuse ;  /* 0x0000b400ab027a23 */ /* 0x104fe20000010898 */
[----:B----4-:R-:W-:Y:S07]  /*15370*/  F2FP.PACK_AB R78, R173, R174 ;  /* 0x000000aead4e723e */ /* 0x010fee00000000ff */
[----:B------:R2:W-:Y:S02]  /*15380*/  MUFU.EX2 R172, R2 ;  /* 0x0000000200ac7308 */ /* 0x0005e40000000800 */
[----:B--2---:R-:W-:Y:S08]  /*15390*/  FFMA.FTZ R2, R170, c[0x0][0x2d0], -R152 ;  /* 0x0000b400aa027a23 */ /* 0x004ff00000010898 */
[----:B------:R2:W4:Y:S02]  /*153a0*/  MUFU.EX2 R171, R2 ;  /* 0x0000000200ab7308 */ /* 0x0005240000000800 */
[--C-:B--2---:R-:W-:Y:S01]  /*153b0*/  FFMA.FTZ R2, R167, c[0x0][0x2d0], -R153.reuse ;  /* 0x0000b400a7027a23 */ /* 0x104fe20000010899 */
[----:B----4-:R-:W-:Y:S07]  /*153c0*/  F2FP.PACK_AB R79, R171, R172 ;  /* 0x000000acab4f723e */ /* 0x010fee00000000ff */
[----:B------:R2:W-:Y:S01]  /*153d0*/  MUFU.EX2 R143, R2 ;  /* 0x00000002008f7308 */ /* 0x0005e20000000800 */
[-C--:B-1----:R-:W-:Y:S03]  /*153e0*/  HMMA.16816.F32 R4, R76, R84.reuse, R4 ;  /* 0x000000544c04723c */ /* 0x082fe60000001804 */
[--C-:B--2---:R-:W-:Y:S06]  /*153f0*/  FFMA.FTZ R2, R169, c[0x0][0x2d0], -R153.reuse ;  /* 0x0000b400a9027a23 */ /* 0x104fec0000010899 */
[----:B------:R1:W2:Y:S03]  /*15400*/  MUFU.EX2 R142, R2 ;  /* 0x00000002008e7308 */ /* 0x0002a60000000800 */
[--C-:B-1----:R-:W-:Y:S01]  /*15410*/  FFMA.FTZ R2, R163, c[0x0][0x2d0], -R154.reuse ;  /* 0x0000b400a3027a23 */ /* 0x102fe2000001089a */
[----:B--2---:R-:W-:Y:S06]  /*15420*/  F2FP.PACK_AB R80, R142, R143 ;  /* 0x0000008f8e50723e */ /* 0x004fec00000000ff */
        /* <DEDUP_REMOVED lines=20> */
[--C-:B-1----:R-:W-:Y:S01]  /*15570*/  FFMA.FTZ R2, R221, c[0x0][0x2d0], -R152.reuse ;  /* 0x0000b400dd027a23 */ /* 0x102fe20000010898 */
[----:B--2---:R-:W-:Y:S03]  /*15580*/  F2FP.PACK_AB R148, R165, R166 ;  /* 0x000000a6a594723e */ /* 0x004fe600000000ff */
[-C--:B-----5:R-:W-:Y:S01]  /*15590*/  HMMA.16816.F32 R20, R76, R88.reuse, R20 ;  /* 0x000000584c14723c */ /* 0x0a0fe20000001814 */
[----:B------:R1:W-:Y:S07]  /*155a0*/  MUFU.EX2 R164, R2 ;  /* 0x0000000200a47308 */ /* 0x0003ee0000000800 */
[C---:B------:R-:W-:Y:S08]  /*155b0*/  HMMA.16816.F32 R24, R80.reuse, R88, R24 ;  /* 0x000000585018723c */ /* 0x040ff00000001818 */
[-C--:B------:R-:W-:Y:S08]  /*155c0*/  HMMA.16816.F32 R28, R80, R90.reuse, R28 ;  /* 0x0000005a501c723c */ /* 0x080ff0000000181c */
[C---:B------:R-:W-:Y:S04]  /*155d0*/  HMMA.16816.F32 R32, R76.reuse, R90, R32 ;  /* 0x0000005a4c20723c */ /* 0x040fe80000001820 */
[----:B-1----:R-:W-:Y:S04]  /*155e0*/  FFMA.FTZ R2, R222, c[0x0][0x2d0], -R152 ;  /* 0x0000b400de027a23 */ /* 0x002fe80000010898 */
[-C--:B------:R-:W-:Y:S01]  /*155f0*/  HMMA.16816.F32 R36, R76, R92.reuse, R36 ;  /* 0x0000005c4c24723c */ /* 0x080fe20000001824 */
[----:B------:R1:W2:Y:S07]  /*15600*/  MUFU.EX2 R162, R2 ;  /* 0x0000000200a27308 */ /* 0x0002ae0000000800 */
[C---:B------:R-:W-:Y:S08]  /*15610*/  HMMA.16816.F32 R40, R80.reuse, R92, R40 ;  /* 0x0000005c5028723c */ /* 0x040ff00000001828 */
[-C--:B------:R-:W-:Y:S08]  /*15620*/  HMMA.16816.F32 R44, R80, R94.reuse, R44 ;  /* 0x0000005e502c723c */ /* 0x080ff0000000182c */
[C---:B------:R-:W-:Y:S04]  /*15630*/  HMMA.16816.F32 R48, R76.reuse, R94, R48 ;  /* 0x0000005e4c30723c */ /* 0x040fe80000001830 */
[--C-:B-1----:R-:W-:Y:S01]  /*15640*/  FFMA.FTZ R2, R250, c[0x0][0x2d0], -R75.reuse ;  /* 0x0000b400fa027a23 */ /* 0x102fe2000001084b */
[----:B--2---:R-:W-:Y:S01]  /*15650*/  F2FP.PACK_AB R149, R162, R164 ;  /* 0x000000a4a295723e */ /* 0x004fe200000000ff */
[----:B------:R-:W-:Y:S02]  /*15660*/  FFMA.FTZ R75, R251, c[0x0][0x2d0], -R75 ;  /* 0x0000b400fb4b7a23 */ /* 0x000fe4000001084b */
[----:B------:R1:W-:Y:S01]  /*15670*/  MUFU.EX2 R163, R2 ;  /* 0x0000000200a37308 */ /* 0x0003e20000000800 */
[-C--:B----4-:R-:W-:Y:S08]  /*15680*/  HMMA.16816.F32 R52, R76, R84.reuse, R52 ;  /* 0x000000544c34723c */ /* 0x090ff00000001834 */
[C---:B------:R-:W-:Y:S01]  /*15690*/  HMMA.16816.F32 R56, R80.reuse, R84, R56 ;  /* 0x000000545038723c */ /* 0x040fe20000001838 */
[----:B------:R-:W2:Y:S06]  /*156a0*/  MUFU.EX2 R161, R75 ;  /* 0x0000004b00a17308 */ /* 0x000eac0000000800 */
[----:B------:R-:W-:Y:S01]  /*156b0*/  IMAD.MOV.U32 R84, RZ, RZ, R72 ;  /* 0x000000ffff547224 */ /* 0x000fe200078e0048 */
[-C--:B------:R-:W-:Y:S04]  /*156c0*/  HMMA.16816.F32 R60, R80, R86.reuse, R60 ;  /* 0x00000056503c723c */ /* 0x080fe8000000183c */
[----:B------:R-:W-:Y:S01]  /*156d0*/  MOV R85, R71 ;  /* 0x0000004700557202 */ /* 0x000fe20000000f00 */
[--C-:B-1----:R-:W-:Y:S03]  /*156e0*/  FFMA.FTZ R2, R225, c[0x0][0x2d0], -R152.reuse ;  /* 0x0000b400e1027a23 */ /* 0x102fe60000010898 */
[----:B------:R-:W-:Y:S01]  /*156f0*/  HMMA.16816.F32 R64, R76, R86, R64 ;  /* 0x000000564c40723c */ /* 0x000fe20000001840 */
[----:B------:R1:W-:Y:S03]  /*15700*/  MUFU.EX2 R160, R2 ;  /* 0x0000000200a07308 */ /* 0x0003e60000000800 */
[----:B------:R-:W-:Y:S03]  /*15710*/  FFMA.FTZ R152, R227, c[0x0][0x2d0], -R152 ;  /* 0x0000b400e3987a23 */ /* 0x000fe60000010898 */
[----:B------:R-:W-:Y:S02]  /*15720*/  MOV R86, R70 ;  /* 0x0000004600567202 */ /* 0x000fe40000000f00 */
[----:B--2---:R-:W-:Y:S02]  /*15730*/  F2FP.PACK_AB R150, R161, R163 ;  /* 0x000000a3a196723e */ /* 0x004fe400000000ff */
[----:B------:R-:W2:Y:S01]  /*15740*/  MUFU.EX2 R159, R152 ;  /* 0x00000098009f7308 */ /* 0x000ea20000000800 */
[--C-:B-1----:R-:W-:Y:S09]  /*15750*/  FFMA.FTZ R2, R219, c[0x0][0x2d0], -R153.reuse ;  /* 0x0000b400db027a23 */ /* 0x102ff20000010899 */
[----:B------:R1:W-:Y:S01]  /*15760*/  MUFU.EX2 R158, R2 ;  /* 0x00000002009e7308 */ /* 0x0003e20000000800 */
[----:B--2---:R-:W-:Y:S07]  /*15770*/  F2FP.PACK_AB R151, R159, R160 ;  /* 0x000000a09f97723e */ /* 0x004fee00000000ff */
[-C--:B------:R-:W-:Y:S07]  /*15780*/  HMMA.16816.F32 R88, R148, R100.reuse, R4 ;  /* 0x000000649458723c */ /* 0x080fee0000001804 */
[----:B---3--:R-:W-:Y:S02]  /*15790*/  FFMA.FTZ R4, R69, R125, R126 ;  /* 0x0000007d45047223 */ /* 0x008fe4000001007e */
[----:B------:R-:W-:Y:S03]  /*157a0*/  FFMA.FTZ R6, R0, R114, R232 ;  /* 0x0000007200067223 */ /* 0x000fe600000100e8 */
[----:B-1----:R-:W-:Y:S02]  /*157b0*/  FFMA.FTZ R2, R224, c[0x0][0x2d0], -R153 ;  /* 0x0000b400e0027a23 */ /* 0x002fe40000010899 */
[----:B------:R-:W-:Y:S02]  /*157c0*/  FADD.FTZ R5, R113, R4 ;  /* 0x0000000471057221 */ /* 0x000fe40000010000 */
[----:B------:R-:W-:Y:S01]  /*157d0*/  FADD.FTZ R4, R247, R3 ;  /* 0x00000003f7047221 */ /* 0x000fe20000010000 */
[----:B------:R1:W2:Y:S01]  /*157e0*/  MUFU.EX2 R157, R2 ;  /* 0x00000002009d7308 */ /* 0x0002a20000000800 */
[----:B------:R-:W-:Y:S02]  /*157f0*/  FADD.FTZ R3, R233, R6 ;  /* 0x00000006e9037221 */ /* 0x000fe40000010000 */
[--C-:B-1----:R-:W-:Y:S01]  /*15800*/  FFMA.FTZ R2, R220, c[0x0][0x2d0], -R154.reuse ;  /* 0x0000b400dc027a23 */ /* 0x102fe2000001089a */
[----:B--2---:R-:W-:Y:S06]  /*15810*/  F2FP.PACK_AB R144, R157, R158 ;  /* 0x0000009e9d90723e */ /* 0x004fec00000000ff */
[----:B------:R1:W-:Y:S02]  /*15820*/  MUFU.EX2 R155, R2 ;  /* 0x00000002009b7308 */ /* 0x0003e40000000800 */
[--C-:B-1----:R-:W-:Y:S08]  /*15830*/  FFMA.FTZ R2, R223, c[0x0][0x2d0], -R154.reuse ;  /* 0x0000b400df027a23 */ /* 0x102ff0000001089a */
[----:B------:R1:W2:Y:S02]  /*15840*/  MUFU.EX2 R156, R2 ;  /* 0x00000002009c7308 */ /* 0x0002a40000000800 */
[--C-:B-1----:R-:W-:Y:S01]  /*15850*/  FFMA.FTZ R2, R234, c[0x0][0x2d0], -R153.reuse ;  /* 0x0000b400ea027a23 */ /* 0x102fe20000010899 */
[----:B--2---:R-:W-:Y:S01]  /*15860*/  F2FP.PACK_AB R145, R156, R155 ;  /* 0x0000009b9c91723e */ /* 0x004fe200000000ff */
[----:B------:R-:W-:Y:S06]  /*15870*/  FFMA.FTZ R153, R236, c[0x0][0x2d0], -R153 ;  /* 0x0000b400ec997a23 */ /* 0x000fec0000010899 */
[----:B------:R1:W-:Y:S10]  /*15880*/  MUFU.EX2 R152, R2 ;  /* 0x0000000200987308 */ /* 0x0003f40000000800 */
[----:B------:R-:W2:Y:S01]  /*15890*/  MUFU.EX2 R153, R153 ;  /* 0x0000009900997308 */ /* 0x000ea20000000800 */
[--C-:B-1----:R-:W-:Y:S02]  /*158a0*/  FFMA.FTZ R2, R231, c[0x0][0x2d0], -R154.reuse ;  /* 0x0000b400e7027a23 */ /* 0x102fe4000001089a */
[----:B------:R-:W-:Y:S07]  /*158b0*/  FFMA.FTZ R154, R74, c[0x0][0x2d0], -R154 ;  /* 0x0000b4004a9a7a23 */ /* 0x000fee000001089a */
[----:B------:R1:W-:Y:S01]  /*158c0*/  MUFU.EX2 R75, R2 ;  /* 0x00000002004b7308 */ /* 0x0003e20000000800 */
[----:B--2---:R-:W-:Y:S09]  /*158d0*/  F2FP.PACK_AB R146, R153, R152 ;  /* 0x000000989992723e */ /* 0x004ff200000000ff */
[----:B------:R-:W2:Y:S01]  /*158e0*/  MUFU.EX2 R74, R154 ;  /* 0x0000009a004a7308 */ /* 0x000ea20000000800 */
[----:B-1----:R-:W-:Y:S04]  /*158f0*/  FFMA.FTZ R2, R68, R124, R252 ;  /* 0x0000007c44027223 */ /* 0x002fe800000100fc */
[----:B------:R-:W-:Y:S02]  /*15900*/  FADD.FTZ R0, R112, R2 ;  /* 0x0000000270007221 */ /* 0x000fe40000010000 */
[----:B------:R-:W-:Y:S02]  /*15910*/  FADD.FTZ R2, R123, R5 ;  /* 0x000000057b027221 */ /* 0x000fe40000010000 */
[----:B------:R-:W-:Y:S01]  /*15920*/  FADD.FTZ R0, R122, R0 ;  /* 0x000000007a007221 */ /* 0x000fe20000010000 */
[----:B--2---:R-:W-:Y:S07]  /*15930*/  F2FP.PACK_AB R147, R74, R75 ;  /* 0x0000004b4a93723e */ /* 0x004fee00000000ff */
        /* <DEDUP_REMOVED lines=92> */
.L_x_1483:
[----:B-12---:R-:W2:Y:S02]  /*15f00*/  LDL R0, [R1+0x20] ;  /* 0x0000200001007983 */ /* 0x006ea40000100800 */
[----:B--2---:R-:W-:-:S13]  /*15f10*/  ISETP.GE.AND P0, PT, R217, R0, PT ;  /* 0x00000000d900720c */ /* 0x004fda0003f06270 */
[----:B------:R-:W-:Y:S05]  /*15f20*/  @!P0 BRA `(.L_x_1485) ;  /* 0x00003a9000008947 */ /* 0x000fea0003800000 */
[----:B------:R-:W-:Y:S01]  /*15f30*/  IMAD.MOV.U32 R3, RZ, RZ, R72 ;  /* 0x000000ffff037224 */ /* 0x000fe200078e0048 */
[----:B------:R-:W-:Y:S01]  /*15f40*/  MOV R85, R70 ;  /* 0x0000004600557202 */ /* 0x000fe20000000f00 */
[----:B------:R-:W-:Y:S01]  /*15f50*/  IMAD.MOV.U32 R2, RZ, RZ, R73 ;  /* 0x000000ffff027224 */ /* 0x000fe200078e0049 */
[----:B------:R-:W-:Y:S02]  /*15f60*/  MOV R84, R71 ;  /* 0x0000004700547202 */ /* 0x000fe40000000f00 */
.L_x_1486:
[----:B---3--:R-:W2:Y:S01]  /*15f70*/  LDL R0, [R1+0x24] ;  /* 0x0000240001007983 */ /* 0x008ea20000100800 */
[----:B------:R-:W-:Y:S04]  /*15f80*/  DEPBAR.LE SB0, 0x0 ;  /* 0x000080000000791a */ /* 0x000fe80000000000 */
[----:B------:R-:W2:Y:S01]  /*15f90*/  LDL R172, [R1+0x38] ;  /* 0x0000380001ac7983 */ /* 0x000ea20000100800 */
[----:B------:R-:W-:Y:S01]  /*15fa0*/  WARPSYNC 0xffffffff ;  /* 0xffffffff00007948 */ /* 0x000fe20003800000 */
[----:B------:R-:W-:Y:S02]  /*15fb0*/  MOV R180, c[0x0][0x208] ;  /* 0x0000820000b47a02 */ /* 0x000fe40000000f00 */
[----:B------:R-:W2:Y:S02]  /*15fc0*/  LDL.64 R86, [R1+0x28] ;  /* 0x0000280001567983 */ /* 0x000ea40000100a00 */
[----:B------:R-:W-:Y:S04]  /*15fd0*/  SHF.L.U32 R181, R180, 0x5, RZ ;  /* 0x00000005b4b57819 */ /* 0x000fe800000006ff */
[----:B------:R-:W-:Y:S08]  /*15fe0*/  BAR.SYNC.DEFER_BLOCKING 0x0 ;  /* 0x0000000000007b1d */ /* 0x000ff00000010000 */
[----:B------:R-:W-:Y:S08]  /*15ff0*/  LDSM.16.M88.4 R80, [R207] ;  /* 0x00000000cf50783b */ /* 0x000ff00000000200 */
[----:B------:R-:W1:Y:S08]  /*16000*/  LDSM.16.M88.4 R16, [R200] ;  /* 0x00000000c810783b */ /* 0x000e700000000200 */
[----:B------:R-:W4:Y:S08]  /*16010*/  LDSM.16.M88.4 R76, [R207+0x2000] ;  /* 0x00200000cf4c783b */ /* 0x000f300000000200 */
[----:B------:R-:W5:Y:S08]  /*16020*/  LDSM.16.M88.4 R32, [R200+0x800] ;  /* 0x00080000c820783b */ /* 0x000f700000000200 */
[----:B------:R-:W1:Y:S08]  /*16030*/  LDSM.16.M88.4 R48, [R200+0x1000] ;  /* 0x00100000c830783b */ /* 0x000e700000000200 */
[----:B------:R-:W1:Y:S08]  /*16040*/  LDSM.16.M88.4 R64, [R200+0x1800] ;  /* 0x00180000c840783b */ /* 0x000e700000000200 */
[----:B------:R-:W1:Y:S08]  /*16050*/  LDSM.16.M88.4 R152, [R200+0x2000] ;  /* 0x00200000c898783b */ /* 0x000e700000000200 */
[----:B------:R-:W-:Y:S08]  /*16060*/  LDSM.16.M88.4 R156, [R210] ;  /* 0x00000000d29c783b */ /* 0x000ff00000000200 */
[----:B------:R-:W4:Y:S08]  /*16070*/  LDSM.16.M88.4 R160, [R211] ;  /* 0x00000000d3a0783b */ /* 0x000f300000000200 */
[----:B------:R-:W2:Y:S08]  /*16080*/  LDSM.16.M88.4 R164, [R210+0x2000] ;  /* 0x00200000d2a4783b */ /* 0x000eb00000000200 */
[----:B------:R-:W2:Y:S08]  /*16090*/  LDSM.16.M88.4 R168, [R215] ;  /* 0x00000000d7a8783b */ /* 0x000eb00000000200 */
[----:B------:R-:W3:Y:S04]  /*160a0*/  LDL R222, [R1+0x20] ;  /* 0x0000200001de7983 */ /* 0x000ee80000100800 */
[----:B------:R-:W3:Y:S04]  /*160b0*/  LDL R219, [R1+0x3c] ;  /* 0x00003c0001db7983 */ /* 0x000ee80000100800 */
[----:B------:R-:W3:Y:S01]  /*160c0*/  LDL.64 R220, [R1+0x30] ;  /* 0x0000300001dc7983 */ /* 0x000ee20000100a00 */
[-C--:B-1----:R-:W-:Y:S08]  /*160d0*/  HMMA.16816.F32 R4, R80, R16.reuse, RZ ;  /* 0x000000105004723c */ /* 0x082ff000000018ff */
        /* <DEDUP_REMOVED lines=21> */
[----:B--2---:R-:W-:Y:S02]  /*16230*/  LOP3.LUT P4, RZ, R0, 0x1, RZ, 0xc0, !PT ;  /* 0x0000000100ff7812 */ /* 0x004fe4000788c0ff */
[----:B------:R-:W-:Y:S01]  /*16240*/  SHF.R.S32.HI R0, RZ, 0x1f, R217 ;  /* 0x0000001fff007819 */ /* 0x000fe200000114d9 */
[C---:B------:R-:W-:Y:S04]  /*16250*/  HMMA.16816.F32 R8, R164.reuse, R160, R8 ;  /* 0x000000a0a408723c */ /* 0x040fe80000001808 */
[----:B------:R-:W-:Y:S01]  /*16260*/  IMAD R0, R0, c[0x0][0x208], RZ ;  /* 0x0000820000007a24 */ /* 0x000fe200078e02ff */
[----:B------:R-:W-:Y:S02]  /*16270*/  MOV R87, R172 ;  /* 0x000000ac00577202 */ /* 0x000fe40000000f00 */
[C---:B------:R-:W-:Y:S01]  /*16280*/  IMAD.WIDE.U32 R160, R217.reuse, c[0x0][0x208], RZ ;  /* 0x00008200d9a07a25 */ /* 0x040fe200078e00ff */
[-C--:B------:R-:W-:Y:S01]  /*16290*/  HMMA.16816.F32 R12, R164, R162.reuse, R12 ;  /* 0x000000a2a40c723c */ /* 0x080fe2000000180c */
[----:B------:R-:W-:Y:S03]  /*162a0*/  LDSM.16.M88.4 R172, [R212] ;  /* 0x00000000d4ac783b */ /* 0x000fe60000000200 */
[----:B------:R-:W-:Y:S02]  /*162b0*/  IMAD R0, R217, c[0x0][0x20c], R0 ;  /* 0x00008300d9007a24 */ /* 0x000fe400078e0200 */
[----:B------:R-:W-:Y:S02]  /*162c0*/  IMAD.WIDE.U32 R86, R160, 0x50, R86 ;  /* 0x00000050a0567825 */ /* 0x000fe400078e0056 */
[C---:B------:R-:W-:Y:S04]  /*162d0*/  HMMA.16816.F32 R16, R156.reuse, R162, R16 ;  /* 0x000000a29c10723c */ /* 0x040fe80000001810 */
[----:B------:R-:W-:Y:S02]  /*162e0*/  IADD3 R0, R161, R0, RZ ;  /* 0x00000000a1007210 */ /* 0x000fe40007ffe0ff */
[----:B------:R-:W-:Y:S01]  /*162f0*/  LEA R178, P0, R86, c[0x0][0x1f8], 0x1 ;  /* 0x00007e0056b27a11 */ /* 0x000fe200078008ff */
[----:B------:R-:W2:Y:S01]  /*16300*/  LDSM.16.M88.4 R160, [R213] ;  /* 0x00000000d5a0783b */ /* 0x000ea20000000200 */
[-C--:B------:R-:W-:Y:S04]  /*16310*/  HMMA.16816.F32 R20, R156, R168.reuse, R20 ;  /* 0x000000a89c14723c */ /* 0x080fe80000001814 */
[----:B------:R-:W-:Y:S01]  /*16320*/  IMAD R0, R0, 0x50, RZ ;  /* 0x0000005000007824 */ /* 0x000fe200078e02ff */
[-C--:B------:R-:W-:Y:S03]  /*16330*/  IADD3 R176, P1, R178, R181.reuse, RZ ;  /* 0x000000b5b2b07210 */ /* 0x080fe60007f3e0ff */
[C---:B------:R-:W-:Y:S04]  /*16340*/  HMMA.16816.F32 R24, R164.reuse, R168, R24 ;  /* 0x000000a8a418723c */ /* 0x040fe80000001818 */
[----:B------:R-:W-:Y:S03]  /*16350*/  IADD3 R0, R87, R0, RZ ;  /* 0x0000000057007210 */ /* 0x000fe60007ffe0ff */
[----:B------:R-:W-:Y:S01]  /*16360*/  MOV R168, 0x5 ;  /* 0x0000000500a87802 */ /* 0x000fe20000000f00 */
[-C--:B------:R-:W-:Y:S04]  /*16370*/  HMMA.16816.F32 R28, R164, R170.reuse, R28 ;  /* 0x000000aaa41c723c */ /* 0x080fe8000000181c */
[----:B------:R-:W-:Y:S02]  /*16380*/  LEA.HI.X R179, R86, c[0x0][0x1fc], R0, 0x1, P0 ;  /* 0x00007f0056b37a11 */ /* 0x000fe400000f0c00 */
[----:B------:R-:W-:Y:S02]  /*16390*/  SHF.L.U64.HI R180, R180, R168, c[0x0][0x20c] ;  /* 0x00008300b4b47619 */ /* 0x000fe400000102a8 */
[C---:B------:R-:W-:Y:S01]  /*163a0*/  HMMA.16816.F32 R32, R156.reuse, R170, R32 ;  /* 0x000000aa9c20723c */ /* 0x040fe20000001820 */
[----:B------:R-:W-:Y:S01]  /*163b0*/  @!PT LDS RZ, [RZ] ;  /* 0x00000000fffff984 */ /* 0x000fe20000000800 */
[----:B------:R-:W-:Y:S01]  /*163c0*/  @!PT LDS RZ, [RZ] ;  /* 0x00000000fffff984 */ /* 0x000fe20000000800 */
[----:B------:R-:W-:Y:S01]  /*163d0*/  @!PT LDS RZ, [RZ] ;  /* 0x00000000fffff984 */ /* 0x000fe20000000800 */
[----:B------:R4:W-:Y:S03]  /*163e0*/  LDGSTS.E.BYPASS.LTC128B.128 [R218+0x100], [R178.64], !P4 ;  /* 0x00100000b2da7fae */ /* 0x0009e6000e101d48 */
[-C--:B------:R-:W-:Y:S02]  /*163f0*/  IADD3.X R177, R179, R180.reuse, RZ, P1, !PT ;  /* 0x000000b4b3b17210 */ /* 0x080fe40000ffe4ff */
[-C--:B------:R-:W-:Y:S02]  /*16400*/  IADD3 R168, P0, R176, R181.reuse, RZ ;  /* 0x000000b5b0a87210 */ /* 0x080fe40007f1e0ff */
[-C--:B-1----:R-:W-:Y:S01]  /*16410*/  HMMA.16816.F32 R36, R156, R152.reuse, R36 ;  /* 0x000000989c24723c */ /* 0x082fe20000001824 */
[----:B------:R4:W-:Y:S03]  /*16420*/  LDGSTS.E.BYPASS.LTC128B.128 [R218+0x900], [R176.64], !P4 ;  /* 0x00900000b0da7fae */ /* 0x0009e6000e101d48 */
[-C--:B------:R-:W-:Y:S02]  /*16430*/  IADD3.X R169, R177, R180.reuse, RZ, P0, !PT ;  /* 0x000000b4b1a97210 */ /* 0x080fe400007fe4ff */
[-C--:B------:R-:W-:Y:S02]  /*16440*/  IADD3 R86, P1, R168, R181.reuse, RZ ;  /* 0x000000b5a8567210 */ /* 0x080fe40007f3e0ff */
[C---:B------:R-:W-:Y:S01]  /*16450*/  HMMA.16816.F32 R40, R164.reuse, R152, R40 ;  /* 0x00000098a428723c */ /* 0x040fe20000001828 */
[----:B------:R1:W-:Y:S03]  /*16460*/  LDGSTS.E.BYPASS.LTC128B.128 [R218+0x1100], [R168.64], !P4 ;  /* 0x01100000a8da7fae */ /* 0x0003e6000e101d48 */
[-C--:B------:R-:W-:Y:S02]  /*16470*/  IADD3.X R87, R169, R180.reuse, RZ, P1, !PT ;  /* 0x000000b4a9577210 */ /* 0x080fe40000ffe4ff */
[----:B------:R-:W-:Y:S02]  /*16480*/  IADD3 R170, P0, R86, R181, RZ ;  /* 0x000000b556aa7210 */ /* 0x000fe40007f1e0ff */
[-C--:B------:R-:W-:Y:S01]  /*16490*/  HMMA.16816.F32 R44, R164, R154.reuse, R44 ;  /* 0x0000009aa42c723c */ /* 0x080fe2000000182c */
[----:B------:R5:W-:Y:S03]  /*164a0*/  LDGSTS.E.BYPASS.LTC128B.128 [R218+0x1900], [R86.64], !P4 ;  /* 0x0190000056da7fae */ /* 0x000be6000e101d48 */
[----:B------:R-:W-:Y:S04]  /*164b0*/  IADD3.X R171, R87, R180, RZ, P0, !PT ;  /* 0x000000b457ab7210 */ /* 0x000fe800007fe4ff */
        /* <DEDUP_REMOVED lines=9> */
[----:B-1----:R-:W1:Y:S07]  /*16550*/  LDSM.16.M88.4 R168, [R208] ;  /* 0x00000000d0a8783b */ /* 0x002e6e0000000200 */
[-C--:B------:R-:W-:Y:S01]  /*16560*/  HMMA.16816.F32 R68, R156, R172.reuse, R68 ;  /* 0x000000ac9c44723c */ /* 0x080fe20000001844 */
[----:B------:R-:W2:Y:S02]  /*16570*/  LDSM.16.M88.4 R152, [R206+0x1000] ;  /* 0x00100000ce98783b */ /* 0x000ea40000000200 */
[C---:B---3--:R-:W-:Y:S02]  /*16580*/  ISETP.GT.AND P0, PT, R217.reuse, R222, PT ;  /* 0x000000ded900720c */ /* 0x048fe40003f04270 */
[----:B------:R-:W-:Y:S03]  /*16590*/  IADD3 R217, R217, -0x1, RZ ;  /* 0xffffffffd9d97810 */ /* 0x000fe60007ffe0ff */
        /* <DEDUP_REMOVED lines=65> */
[----:B-----5:R1:W-:Y:S01]  /*169b0*/  MUFU.TANH R87, R0 ;  /* 0x0000000000577308 */ /* 0x0203e20000002400 */
[----:B--2---:R-:W2:Y:S06]  /*169c0*/  LDSM.16.M88.4 R4, [R203+0x1800] ;  /* 0x00180000cb04783b */ /* 0x004eac0000000200 */
[C---:B------:R-:W-:Y:S08]  /*169d0*/  HMMA.16816.F32 R48, R160.reuse, R10, R48 ;  /* 0x0000000aa030723c */ /* 0x040ff00000001830 */
[----:B------:R-:W-:Y:S04]  /*169e0*/  FMUL.FTZ R9, R41, c[0x0][0x320] ;  /* 0x0000c80029097a20 */ /* 0x000fe80000410000 */
[----:B------:R-:W-:Y:S01]  /*169f0*/  MUFU.TANH R183, R9 ;  /* 0x0000000900b77308 */ /* 0x000fe20000002400 */
[----:B------:R-:W-:Y:S02]  /*16a00*/  FMUL.FTZ R8, R42, c[0x0][0x320] ;  /* 0x0000c8002a087a20 */ /* 0x000fe40000410000 */
[----:B-1----:R-:W-:Y:S07]  /*16a10*/  FMUL.FTZ R0, R14, c[0x0][0x320] ;  /* 0x0000c8000e007a20 */ /* 0x002fee0000410000 */
[----:B------:R1:W-:Y:S10]  /*16a20*/  MUFU.TANH R154, R0 ;  /* 0x00000000009a7308 */ /* 0x0003f40000002400 */
[----:B------:R3:W-:Y:S01]  /*16a30*/  MUFU.TANH R184, R8 ;  /* 0x0000000800b87308 */ /* 0x0007e20000002400 */
[-C--:B--2---:R-:W-:Y:S03]  /*16a40*/  HMMA.16816.F32 R52, R160, R4.reuse, R52 ;  /* 0x00000004a034723c */ /* 0x084fe60000001834 */
[----:B-1----:R-:W-:Y:S05]  /*16a50*/  FMUL.FTZ R0, R15, c[0x0][0x320] ;  /* 0x0000c8000f007a20 */ /* 0x002fea0000410000 */
[C---:B------:R-:W-:Y:S01]  /*16a60*/  HMMA.16816.F32 R56, R156.reuse, R4, R56 ;  /* 0x000000049c38723c */ /* 0x040fe20000001838 */
[----:B------:R1:W-:Y:S07]  /*16a70*/  MUFU.TANH R153, R0 ;  /* 0x0000000000997308 */ /* 0x0003ee0000002400 */
[-C--:B------:R-:W-:Y:S01]  /*16a80*/  HMMA.16816.F32 R60, R156, R6.reuse, R60 ;  /* 0x000000069c3c723c */ /* 0x080fe2000000183c */
[----:B---3--:R-:W2:Y:S01]  /*16a90*/  LDSM.16.M88.4 R8, [R203+0x2000] ;  /* 0x00200000cb08783b */ /* 0x008ea20000000200 */
        /* <DEDUP_REMOVED lines=9> */
[-C--:B--2---:R-:W-:Y:S08]  /*16b30*/  HMMA.16816.F32 R68, R160, R8.reuse, R68 ;  /* 0x00000008a044723c */ /* 0x084ff00000001844 */
[C---:B------:R-:W-:Y:S04]  /*16b40*/  HMMA.16816.F32 R72, R156.reuse, R8, R72 ;  /* 0x000000089c48723c */ /* 0x040fe80000001848 */
[----:B-1----:R-:W-:Y:S03]  /*16b50*/  FMUL.FTZ R0, R17, c[0x0][0x320] ;  /* 0x0000c80011007a20 */ /* 0x002fe60000410000 */
[----:B------:R-:W-:Y:S01]  /*16b60*/  FMUL.FTZ R8, R62, c[0x0][0x320] ;  /* 0x0000c8003e087a20 */ /* 0x000fe20000410000 */
[-C--:B------:R-:W-:Y:S01]  /*16b70*/  HMMA.16816.F32 R76, R156, R10.reuse, R76 ;  /* 0x0000000a9c4c723c */ /* 0x080fe2000000184c */
[----:B------:R1:W-:Y:S03]  /*16b80*/  MUFU.TANH R14, R0 ;  /* 0x00000000000e7308 */ /* 0x0003e60000002400 */
[----:B------:R-:W-:Y:S01]  /*16b90*/  FMUL.FTZ R9, R63, c[0x0][0x320] ;  /* 0x0000c8003f097a20 */ /* 0x000fe20000410000 */
[----:B---3--:R-:W-:Y:S03]  /*16ba0*/  FMNMX.FTZ R5, R167, R3, !PT ;  /* 0x00000003a7057209 */ /* 0x008fe60007810000 */
[----:B------:R-:W-:Y:S03]  /*16bb0*/  HMMA.16816.F32 R80, R160, R10, R80 ;  /* 0x0000000aa050723c */ /* 0x000fe60000001850 */
[----:B------:R-:W-:Y:S01]  /*16bc0*/  MUFU.TANH R158, R9 ;  /* 0x00000009009e7308 */ /* 0x000fe20000002400 */
[----:B----4-:R-:W-:Y:S04]  /*16bd0*/  FMNMX.FTZ R5, R165, R5, !PT ;  /* 0x00000005a5057209 */ /* 0x010fe80007810000 */
[----:B------:R-:W-:Y:S04]  /*16be0*/  FMUL.FTZ R6, R73, c[0x0][0x320] ;  /* 0x0000c80049067a20 */ /* 0x000fe80000410000 */
[----:B------:R-:W-:Y:S01]  /*16bf0*/  FMUL.FTZ R4, R72, c[0x0][0x320] ;  /* 0x0000c80048047a20 */ /* 0x000fe20000410000 */
[----:B------:R2:W-:Y:S01]  /*16c00*/  MUFU.TANH R190, R6 ;  /* 0x0000000600be7308 */ /* 0x0005e20000002400 */
[----:B------:R-:W-:Y:S02]  /*16c10*/  FMUL.FTZ R11, R75, c[0x0][0x320] ;  /* 0x0000c8004b0b7a20 */ /* 0x000fe40000410000 */
[----:B------:R-:W-:Y:S02]  /*16c20*/  FMUL.FTZ R7, R76, c[0x0][0x320] ;  /* 0x0000c8004c077a20 */ /* 0x000fe40000410000 */
[----:B-1----:R-:W-:Y:S05]  /*16c30*/  FMUL.FTZ R0, R18, c[0x0][0x320] ;  /* 0x0000c80012007a20 */ /* 0x002fea0000410000 */
[----:B------:R1:W3:Y:S10]  /*16c40*/  MUFU.TANH R17, R0 ;  /* 0x0000000000117308 */ /* 0x0002f40000002400 */
[----:B------:R4:W-:Y:S01]  /*16c50*/  MUFU.TANH R216, R4 ;  /* 0x0000000400d87308 */ /* 0x0009e20000002400 */
[----:B--2---:R-:W-:Y:S09]  /*16c60*/  FMUL.FTZ R6, R80, c[0x0][0x320] ;  /* 0x0000c80050067a20 */ /* 0x004ff20000410000 */
[----:B------:R2:W-:Y:S01]  /*16c70*/  MUFU.TANH R194, R6 ;  /* 0x0000000600c27308 */ /* 0x0005e20000002400 */
[----:B-1----:R-:W-:Y:S01]  /*16c80*/  FMUL.FTZ R0, R19, c[0x0][0x320] ;  /* 0x0000c80013007a20 */ /* 0x002fe20000410000 */
[----:B---3--:R-:W-:Y:S08]  /*16c90*/  FMNMX.FTZ R5, R17, R5, !PT ;  /* 0x0000000511057209 */ /* 0x008ff00007810000 */
[----:B------:R1:W3:Y:S01]  /*16ca0*/  MUFU.TANH R16, R0 ;  /* 0x0000000000107308 */ /* 0x0002e20000002400 */
[----:B----4-:R-:W-:Y:S04]  /*16cb0*/  FMNMX.FTZ R4, R170, R84, !PT ;  /* 0x00000054aa047209 */ /* 0x010fe80007810000 */
[----:B------:R-:W-:Y:S05]  /*16cc0*/  FMNMX.FTZ R4, R166, R4, !PT ;  /* 0x00000004a6047209 */ /* 0x000fea0007810000 */
[----:B------:R4:W-:Y:S01]  /*16cd0*/  MUFU.TANH R195, R7 ;  /* 0x0000000700c37308 */ /* 0x0009e20000002400 */
[----:B------:R-:W-:Y:S01]  /*16ce0*/  FMNMX.FTZ R4, R152, R4, !PT ;  /* 0x0000000498047209 */ /* 0x000fe20007810000 */
[----:B--2---:R-:W-:Y:S03]  /*16cf0*/  FMUL.FTZ R6, R81, c[0x0][0x320] ;  /* 0x0000c80051067a20 */ /* 0x004fe60000410000 */
[----:B------:R-:W-:Y:S05]  /*16d00*/  FMNMX.FTZ R4, R87, R4, !PT ;  /* 0x0000000457047209 */ /* 0x000fea0007810000 */
[----:B------:R2:W-:Y:S01]  /*16d10*/  MUFU.TANH R161, R6 ;  /* 0x0000000600a17308 */ /* 0x0005e20000002400 */
[----:B-1----:R-:W-:Y:S01]  /*16d20*/  FMUL.FTZ R0, R20, c[0x0][0x320] ;  /* 0x0000c80014007a20 */ /* 0x002fe20000410000 */
[----:B---3--:R-:W-:Y:S08]  /*16d30*/  FMNMX.FTZ R5, R16, R5, !PT ;  /* 0x0000000510057209 */ /* 0x008ff00007810000 */
[----:B------:R1:W-:Y:S01]  /*16d40*/  MUFU.TANH R19, R0 ;  /* 0x0000000000137308 */ /* 0x0003e20000002400 */
[----:B----4-:R-:W-:Y:S09]  /*16d50*/  FMUL.FTZ R7, R77, c[0x0][0x320] ;  /* 0x0000c8004d077a20 */ /* 0x010ff20000410000 */
[----:B------:R-:W-:Y:S01]  /*16d60*/  MUFU.TANH R157, R8 ;  /* 0x00000008009d7308 */ /* 0x000fe20000002400 */
[----:B--2---:R-:W-:Y:S09]  /*16d70*/  FMUL.FTZ R6, R82, c[0x0][0x320] ;  /* 0x0000c80052067a20 */ /* 0x004ff20000410000 */
[----:B------:R2:W-:Y:S01]  /*16d80*/  MUFU.TANH R160, R6 ;  /* 0x0000000600a07308 */ /* 0x0005e20000002400 */
[----:B-1----:R-:W-:Y:S09]  /*16d90*/  FMUL.FTZ R0, R21, c[0x0][0x320] ;  /* 0x0000c80015007a20 */ /* 0x002ff20000410000 */
[----:B------:R1:W-:Y:S10]  /*16da0*/  MUFU.TANH R20, R0 ;  /* 0x0000000000147308 */ /* 0x0003f40000002400 */
[----:B------:R-:W-:Y:S01]  /*16db0*/  MUFU.TANH R252, R11 ;  /* 0x0000000b00fc7308 */ /* 0x000fe20000002400 */
[----:B--2---:R-:W-:Y:S09]  /*16dc0*/  FMUL.FTZ R6, R83, c[0x0][0x320] ;  /* 0x0000c80053067a20 */ /* 0x004ff20000410000 */
[----:B------:R2:W-:Y:S01]  /*16dd0*/  MUFU.TANH R159, R6 ;  /* 0x00000006009f7308 */ /* 0x0005e20000002400 */
[----:B-1----:R-:W-:Y:S09]  /*16de0*/  FMUL.FTZ R0, R22, c[0x0][0x320] ;  /* 0x0000c80016007a20 */ /* 0x002ff20000410000 */
[----:B------:R1:W3:Y:S01]  /*16df0*/  MUFU.TANH R21, R0 ;  /* 0x0000000000157308 */ /* 0x0002e20000002400 */
[----:B--2---:R-:W-:Y:S04]  /*16e00*/  FMNMX.FTZ R6, R169, R85, !PT ;  /* 0x00000055a9067209 */ /* 0x004fe80007810000 */
[----:B------:R-:W-:Y:S01]  /*16e10*/  FMNMX.FTZ R6, R168, R6, !PT ;  /* 0x00000006a8067209 */ /* 0x000fe20007810000 */
[----:B-1----:R-:W-:Y:S01]  /*16e20*/  FMUL.FTZ R0, R23, c[0x0][0x320] ;  /* 0x0000c80017007a20 */ /* 0x002fe20000410000 */
[----:B---3--:R-:W-:Y:S03]  /*16e30*/  FMNMX.FTZ R5, R21, R5, !PT ;  /* 0x0000000515057209 */ /* 0x008fe60007810000 */
        /* <DEDUP_REMOVED lines=15> */
[----:B------:R1:W-:Y:S10]  /*16f30*/  MUFU.TANH R30, R7 ;  /* 0x00000007001e7308 */ /* 0x0003f40000002400 */
[----:B------:R2:W-:Y:S01]  /*16f40*/  MUFU.TANH R27, R0 ;  /* 0x00000000001b7308 */ /* 0x0005e20000002400 */
[----:B-1----:R-:W-:Y:S01]  /*16f50*/  FMNMX.FTZ R7, R154, R6, !PT ;  /* 0x000000069a077209 */ /* 0x002fe20007810000 */
[----:B--2---:R-:W-:Y:S08]  /*16f60*/  FMUL.FTZ R0, R31, c[0x0][0x320] ;  /* 0x0000c8001f007a20 */ /* 0x004ff00000410000 */
        /* <DEDUP_REMOVED lines=97> */
[----:B-1----:R-:W-:Y:S08]  /*17580*/  FMUL.FTZ R0, R70, c[0x0][0x320] ;  /* 0x0000c80046007a20 */ /* 0x002ff00000410000 */
[----:B------:R1:W3:Y:S02]  /*17590*/  MUFU.TANH R188, R0 ;  /* 0x0000000000bc7308 */ /* 0x0002e40000002400 */
[----:B-1----:R-:W-:Y:S01]  /*175a0*/  FMUL.FTZ R0, R71, c[0x0][0x320] ;  /* 0x0000c80047007a20 */ /* 0x002fe20000410000 */
[----:B--2---:R-:W-:Y:S02]  /*175b0*/  FMNMX.FTZ R71, R6, R9, !PT ;  /* 0x0000000906477209 */ /* 0x004fe40007810000 */
[----:B---3--:R-:W-:Y:S05]  /*175c0*/  FMNMX.FTZ R5, R188, R5, !PT ;  /* 0x00000005bc057209 */ /* 0x008fea0007810000 */
[----:B------:R1:W2:Y:S01]  /*175d0*/  MUFU.TANH R193, R0 ;  /* 0x0000000000c17308 */ /* 0x0002a20000002400 */
[----:B------:R-:W-:Y:S01]  /*175e0*/  FMUL.FTZ R156, R71, c[0x0][0x2d0] ;  /* 0x0000b400479c7a20 */ /* 0x000fe20000410000 */
        /* <DEDUP_REMOVED lines=43> */
[--C-:B------:R-:W-:Y:S07]  /*178a0*/  FFMA.FTZ R5, R20, c[0x0][0x2d0], -R78.reuse ;  /* 0x0000b40014057a23 */ /* 0x100fee000001084e */
[----:B------:R4:W-:Y:S01]  /*178b0*/  MUFU.EX2 R227, R5 ;  /* 0x0000000500e37308 */ /* 0x0009e20000000800 */
[----:B-1----:R-:W-:Y:S01]  /*178c0*/  FMNMX.FTZ R0, R157, R7, !PT ;  /* 0x000000079d007209 */ /* 0x002fe20007810000 */
[----:B------:R-:W-:Y:S03]  /*178d0*/  FFMA.FTZ R7, R12, c[0x0][0x2d0], -R78 ;  /* 0x0000b4000c077a23 */ /* 0x000fe6000001084e */
[----:B------:R-:W-:Y:S05]  /*178e0*/  FMNMX.FTZ R4, R158, R0, !PT ;  /* 0x000000009e047209 */ /* 0x000fea0007810000 */
[----:B------:R1:W-:Y:S01]  /*178f0*/  MUFU.EX2 R223, R7 ;  /* 0x0000000700df7308 */ /* 0x0003e20000000800 */
[----:B------:R-:W-:Y:S01]  /*17900*/  FADD.FTZ R0, -R73, R2 ;  /* 0x0000000249007221 */ /* 0x000fe20000010100 */
[----:B------:R-:W-:Y:S03]  /*17910*/  FMNMX.FTZ R4, R196, R4, !PT ;  /* 0x00000004c4047209 */ /* 0x000fe60007810000 */
[----:B------:R-:W-:Y:S01]  /*17920*/  FMUL.FTZ R2, R0, c[0x0][0x2d0] ;  /* 0x0000b40000027a20 */ /* 0x000fe20000410000 */
[----:B----4-:R-:W-:Y:S02]  /*17930*/  @P0 MOV R5, R219 ;  /* 0x000000db00050202 */ /* 0x010fe40000000f00 */
[----:B------:R-:W-:Y:S01]  /*17940*/  FMNMX.FTZ R0, R252, R4, !PT ;  /* 0x00000004fc007209 */ /* 0x000fe20007810000 */
[--C-:B------:R-:W-:Y:S01]  /*17950*/  FFMA.FTZ R4, R164, c[0x0][0x2d0], -R78.reuse ;  /* 0x0000b400a4047a23 */ /* 0x100fe2000001084e */
[----:B------:R4:W5:Y:S02]  /*17960*/  MUFU.EX2 R74, R2 ;  /* 0x00000002004a7308 */ /* 0x0009640000000800 */
[----:B---3--:R-:W-:Y:S04]  /*17970*/  FMNMX.FTZ R0, R75, R0, !PT ;  /* 0x000000004b007209 */ /* 0x008fe80007810000 */
[----:B--2---:R-:W-:Y:S04]  /*17980*/  FMNMX.FTZ R0, R76, R0, !PT ;  /* 0x000000004c007209 */ /* 0x004fe80007810000 */
[----:B------:R-:W-:Y:S01]  /*17990*/  MUFU.EX2 R235, R4 ;  /* 0x0000000400eb7308 */ /* 0x000fe20000000800 */
[----:B-1----:R-:W-:Y:S01]  /*179a0*/  @P0 MOV R7, c[0x0][0x1e4] ;  /* 0x0000790000070a02 */ /* 0x002fe20000000f00 */
[----:B----4-:R-:W-:Y:S02]  /*179b0*/  FADD.FTZ R2, -R72, R3 ;  /* 0x0000000348027221 */ /* 0x010fe40000010100 */
[----:B------:R-:W1:Y:S01]  /*179c0*/  SHFL.BFLY PT, R3, R0, 0x2, 0x1f ;  /* 0x0c401f0000037f89 */ /* 0x000e6200000e0000 */
[----:B-----5:R-:W-:Y:S02]  /*179d0*/  FMUL.FTZ R33, R74, R117 ;  /* 0x000000754a217220 */ /* 0x020fe40000410000 */
[----:B------:R-:W-:Y:S02]  /*179e0*/  FMUL.FTZ R2, R2, c[0x0][0x2d0] ;  /* 0x0000b40002027a20 */ /* 0x000fe40000410000 */
[C---:B------:R-:W-:Y:S02]  /*179f0*/  FMUL.FTZ R48, R74.reuse, R132 ;  /* 0x000000844a307220 */ /* 0x040fe40000410000 */
[----:B------:R2:W3:Y:S01]  /*17a00*/  MUFU.EX2 R69, R2 ;  /* 0x0000000200457308 */ /* 0x0004e20000000800 */
[----:B------:R-:W-:Y:S01]  /*17a10*/  FMUL.FTZ R49, R74, R133 ;  /* 0x000000854a317220 */ /* 0x000fe20000410000 */
[----:B-1----:R-:W-:Y:S01]  /*17a20*/  FMNMX.FTZ R0, R0, R3, !PT ;  /* 0x0000000300007209 */ /* 0x002fe20007810000 */
[----:B------:R-:W-:Y:S07]  /*17a30*/  FFMA.FTZ R3, R14, c[0x0][0x2d0], -R78 ;  /* 0x0000b4000e037a23 */ /* 0x000fee000001084e */
[----:B------:R1:W-:Y:S01]  /*17a40*/  MUFU.EX2 R238, R3 ;  /* 0x0000000300ee7308 */ /* 0x0003e20000000800 */
[----:B--2---:R-:W-:Y:S02]  /*17a50*/  FADD.FTZ R2, -R71, R84 ;  /* 0x0000005447027221 */ /* 0x004fe40000010100 */
[C---:B---3--:R-:W-:Y:S02]  /*17a60*/  FMUL.FTZ R34, R69.reuse, R118 ;  /* 0x0000007645227220 */ /* 0x048fe40000410000 */
[----:B------:R-:W-:Y:S02]  /*17a70*/  FMUL.FTZ R2, R2, c[0x0][0x2d0] ;  /* 0x0000b40002027a20 */ /* 0x000fe40000410000 */
[C---:B------:R-:W-:Y:S03]  /*17a80*/  FMUL.FTZ R35, R69.reuse, R119 ;  /* 0x0000007745237220 */ /* 0x040fe60000410000 */
[----:B------:R2:W3:Y:S01]  /*17a90*/  MUFU.EX2 R68, R2 ;  /* 0x0000000200447308 */ /* 0x0004e20000000800 */
[C---:B------:R-:W-:Y:S02]  /*17aa0*/  FMUL.FTZ R50, R69.reuse, R134 ;  /* 0x0000008645327220 */ /* 0x040fe40000410000 */
[----:B------:R-:W-:Y:S02]  /*17ab0*/  FMUL.FTZ R51, R69, R135 ;  /* 0x0000008745337220 */ /* 0x000fe40000410000 */
[--C-:B-1----:R-:W-:Y:S01]  /*17ac0*/  FFMA.FTZ R3, R167, c[0x0][0x2d0], -R79.reuse ;  /* 0x0000b400a7037a23 */ /* 0x102fe2000001084f */
[----:B------:R-:W-:Y:S04]  /*17ad0*/  MOV R167, R195 ;  /* 0x000000c300a77202 */ /* 0x000fe80000000f00 */
[----:B------:R1:W-:Y:S01]  /*17ae0*/  MUFU.EX2 R231, R3 ;  /* 0x0000000300e77308 */ /* 0x0003e20000000800 */
[--C-:B--2---:R-:W-:Y:S01]  /*17af0*/  FFMA.FTZ R2, R155, c[0x0][0x2d0], -R78.reuse ;  /* 0x0000b4009b027a23 */ /* 0x104fe2000001084e */
[----:B------:R-:W-:Y:S01]  /*17b00*/  MOV R155, R193 ;  /* 0x000000c1009b7202 */ /* 0x000fe20000000f00 */
        /* <DEDUP_REMOVED lines=8> */
[--C-:B-1----:R-:W-:Y:S04]  /*17b90*/  FFMA.FTZ R3, R165, c[0x0][0x2d0], -R79.reuse ;  /* 0x0000b400a5037a23 */ /* 0x102fe8000001084f */
[----:B------:R1:W4:Y:S01]  /*17ba0*/  MUFU.EX2 R232, R3 ;  /* 0x0000000300e87308 */ /* 0x0003220000000800 */
[--C-:B--2---:R-:W-:Y:S01]  /*17bb0*/  FFMA.FTZ R2, R86, c[0x0][0x2d0], -R78.reuse ;  /* 0x0000b40056027a23 */ /* 0x104fe2000001084e */
[----:B---3--:R-:W-:Y:S08]  /*17bc0*/  F2FP.PACK_AB R80, R237, R235 ;  /* 0x000000ebed50723e */ /* 0x008ff000000000ff */
[----:B------:R2:W3:Y:S01]  /*17bd0*/  MUFU.EX2 R236, R2 ;  /* 0x0000000200ec7308 */ /* 0x0004e20000000800 */
[--C-:B-1----:R-:W-:Y:S01]  /*17be0*/  FFMA.FTZ R3, R17, c[0x0][0x2d0], -R79.reuse ;  /* 0x0000b40011037a23 */ /* 0x102fe2000001084f */
[----:B----4-:R-:W-:Y:S01]  /*17bf0*/  F2FP.PACK_AB R81, R232, R231 ;  /* 0x000000e7e851723e */ /* 0x010fe200000000ff */
[----:B------:R-:W-:Y:S01]  /*17c00*/  FMUL.FTZ R17, R74, R101 ;  /* 0x000000654a117220 */ /* 0x000fe20000410000 */
[----:B------:R-:W-:Y:S06]  /*17c10*/  MOV R101, R191 ;  /* 0x000000bf00657202 */ /* 0x000fec0000000f00 */
[----:B------:R1:W-:Y:S01]  /*17c20*/  MUFU.EX2 R233, R3 ;  /* 0x0000000300e97308 */ /* 0x0003e20000000800 */
[----:B--2---:R-:W2:Y:S01]  /*17c30*/  SHFL.BFLY PT, R2, R0, 0x1, 0x1f ;  /* 0x0c201f0000027f89 */ /* 0x004ea200000e0000 */
[----:B---3--:R-:W-:Y:S01]  /*17c40*/  F2FP.PACK_AB R82, R238, R236 ;  /* 0x000000ecee52723e */ /* 0x008fe200000000ff */
[----:B-1----:R-:W-:Y:S02]  /*17c50*/  FFMA.FTZ R3, R19, c[0x0][0x2d0], -R78 ;  /* 0x0000b40013037a23 */ /* 0x002fe4000001084e */
[----:B------:R-:W-:Y:S01]  /*17c60*/  FMUL.FTZ R19, R69, R103 ;  /* 0x0000006745137220 */ /* 0x000fe20000410000 */
[----:B------:R-:W-:Y:S04]  /*17c70*/  MOV R103, R187 ;  /* 0x000000bb00677202 */ /* 0x000fe80000000f00 */
[----:B------:R-:W-:Y:S01]  /*17c80*/  MUFU.EX2 R228, R3 ;  /* 0x0000000300e47308 */ /* 0x000fe20000000800 */
[----:B--2---:R-:W-:Y:S01]  /*17c90*/  FMNMX.FTZ R70, R0, R2, !PT ;  /* 0x0000000200467209 */ /* 0x004fe20007810000 */
[--C-:B------:R-:W-:Y:S02]  /*17ca0*/  FFMA.FTZ R2, R170, c[0x0][0x2d0], -R156.reuse ;  /* 0x0000b400aa027a23 */ /* 0x100fe4000001089c */
[----:B------:R-:W-:Y:S02]  /*17cb0*/  FFMA.FTZ R0, R16, c[0x0][0x2d0], -R79 ;  /* 0x0000b40010007a23 */ /* 0x000fe4000001084f */
[----:B------:R-:W-:Y:S02]  /*17cc0*/  FMUL.FTZ R77, R70, c[0x0][0x2d0] ;  /* 0x0000b400464d7a20 */ /* 0x000fe40000410000 */
[----:B------:R-:W-:Y:S02]  /*17cd0*/  FMUL.FTZ R16, R74, R100 ;  /* 0x000000644a107220 */ /* 0x000fe40000410000 */
[----:B------:R1:W-:Y:S01]  /*17ce0*/  MUFU.EX2 R225, R2 ;  /* 0x0000000200e17308 */ /* 0x0003e20000000800 */
[----:B------:R-:W-:Y:S09]  /*17cf0*/  MOV R100, R192 ;  /* 0x000000c000647202 */ /* 0x000ff20000000f00 */
[----:B------:R2:W3:Y:S01]  /*17d00*/  MUFU.EX2 R234, R0 ;  /* 0x0000000000ea7308 */ /* 0x0004e20000000800 */
[--C-:B-1----:R-:W-:Y:S01]  /*17d10*/  FFMA.FTZ R2, R166, c[0x0][0x2d0], -R156.reuse ;  /* 0x0000b400a6027a23 */ /* 0x102fe2000001089c */
[----:B------:R-:W-:Y:S08]  /*17d20*/  MOV R166, R30 ;  /* 0x0000001e00a67202 */ /* 0x000ff00000000f00 */
[----:B------:R1:W4:Y:S01]  /*17d30*/  MUFU.EX2 R226, R2 ;  /* 0x0000000200e27308 */ /* 0x0003220000000800 */
[----:B--2---:R-:W-:Y:S01]  /*17d40*/  FADD.FTZ R0, -R70, R85 ;  /* 0x0000005546007221 */ /* 0x004fe20000010100 */
[----:B---3--:R-:W-:Y:S03]  /*17d50*/  F2FP.PACK_AB R83, R234, R233 ;  /* 0x000000e9ea53723e */ /* 0x008fe600000000ff */
[----:B------:R-:W-:Y:S06]  /*17d60*/  FMUL.FTZ R0, R0, c[0x0][0x2d0] ;  /* 0x0000b40000007a20 */ /* 0x000fec0000410000 */
[----:B------:R-:W2:Y:S01]  /*17d70*/  MUFU.EX2 R0, R0 ;  /* 0x0000000000007308 */ /* 0x000ea20000000800 */
[--C-:B-1----:R-:W-:Y:S01]  /*17d80*/  FFMA.FTZ R2, R152, c[0x0][0x2d0], -R156.reuse ;  /* 0x0000b40098027a23 */ /* 0x102fe2000001089c */
[----:B------:R-:W-:Y:S02]  /*17d90*/  MOV R152, R196 ;  /* 0x000000c400987202 */ /* 0x000fe40000000f00 */
[----:B----4-:R-:W-:Y:S06]  /*17da0*/  F2FP.PACK_AB R64, R226, R225 ;  /* 0x000000e1e240723e */ /* 0x010fec00000000ff */
[----:B------:R1:W-:Y:S01]  /*17db0*/  MUFU.EX2 R229, R2 ;  /* 0x0000000200e57308 */ /* 0x0003e20000000800 */
[C---:B--2---:R-:W-:Y:S02]  /*17dc0*/  FMUL.FTZ R11, R0.reuse, R95 ;  /* 0x0000005f000b7220 */ /* 0x044fe40000410000 */
[C---:B------:R-:W-:Y:S02]  /*17dd0*/  FMUL.FTZ R14, R0.reuse, R98 ;  /* 0x00000062000e7220 */ /* 0x040fe40000410000 */
[C---:B------:R-:W-:Y:S02]  /*17de0*/  FMUL.FTZ R30, R0.reuse, R114 ;  /* 0x00000072001e7220 */ /* 0x040fe40000410000 */
[C---:B------:R-:W-:Y:S01]  /*17df0*/  FMUL.FTZ R42, R0.reuse, R126 ;  /* 0x0000007e002a7220 */ /* 0x040fe20000410000 */
[----:B------:R-:W2:Y:S01]  /*17e00*/  LDL.LU R114, [R1+0x10] ;  /* 0x0000100001727983 */ /* 0x000ea20000300800 */
[C---:B------:R-:W-:Y:S02]  /*17e10*/  FMUL.FTZ R43, R0.reuse, R127 ;  /* 0x0000007f002b7220 */ /* 0x040fe40000410000 */
[C---:B------:R-:W-:Y:S02]  /*17e20*/  FMUL.FTZ R46, R0.reuse, R130 ;  /* 0x00000082002e7220 */ /* 0x040fe40000410000 */
[----:B-1----:R-:W-:Y:S02]  /*17e30*/  FFMA.FTZ R2, R87, c[0x0][0x2d0], -R156 ;  /* 0x0000b40057027a23 */ /* 0x002fe4000001089c */
[C---:B------:R-:W-:Y:S02]  /*17e40*/  FMUL.FTZ R47, R0.reuse, R131 ;  /* 0x00000083002f7220 */ /* 0x040fe40000410000 */
[----:B------:R1:W3:Y:S01]  /*17e50*/  MUFU.EX2 R230, R2 ;  /* 0x0000000200e67308 */ /* 0x0002e20000000800 */
[C---:B------:R-:W-:Y:S02]  /*17e60*/  FMUL.FTZ R59, R0.reuse, R143 ;  /* 0x0000008f003b7220 */ /* 0x040fe40000410000 */
[C---:B------:R-:W-:Y:S02]  /*17e70*/  FMUL.FTZ R58, R0.reuse, R142 ;  /* 0x0000008e003a7220 */ /* 0x040fe40000410000 */
[C---:B------:R-:W-:Y:S02]  /*17e80*/  FMUL.FTZ R62, R0.reuse, R146 ;  /* 0x00000092003e7220 */ /* 0x040fe40000410000 */
[----:B------:R-:W-:Y:S02]  /*17e90*/  FMUL.FTZ R63, R0, R147 ;  /* 0x00000093003f7220 */ /* 0x000fe40000410000 */
[--C-:B-1----:R-:W-:Y:S01]  /*17ea0*/  FFMA.FTZ R2, R169, c[0x0][0x2d0], -R77.reuse ;  /* 0x0000b400a9027a23 */ /* 0x102fe2000001084d */
[----:B---3--:R-:W-:Y:S02]  /*17eb0*/  F2FP.PACK_AB R66, R230, R229 ;  /* 0x000000e5e642723e */ /* 0x008fe400000000ff */
[----:B------:R-:W-:Y:S01]  /*17ec0*/  MOV R169, R188 ;  /* 0x000000bc00a97202 */ /* 0x000fe20000000f00 */
[----:B------:R1:W-:Y:S02]  /*17ed0*/  MUFU.EX2 R170, R2 ;  /* 0x0000000200aa7308 */ /* 0x0003e40000000800 */
[--C-:B-1----:R-:W-:Y:S01]  /*17ee0*/  FFMA.FTZ R2, R168, c[0x0][0x2d0], -R77.reuse ;  /* 0x0000b400a8027a23 */ /* 0x102fe2000001084d */
[----:B------:R-:W-:Y:S07]  /*17ef0*/  MOV R168, R190 ;  /* 0x000000be00a87202 */ /* 0x000fee0000000f00 */
[----:B------:R1:W3:Y:S02]  /*17f00*/  MUFU.EX2 R171, R2 ;  /* 0x0000000200ab7308 */ /* 0x0002e40000000800 */
[--C-:B-1----:R-:W-:Y:S01]  /*17f10*/  FFMA.FTZ R2, R154, c[0x0][0x2d0], -R77.reuse ;  /* 0x0000b4009a027a23 */ /* 0x102fe2000001084d */
[----:B---3--:R-:W-:Y:S02]  /*17f20*/  F2FP.PACK_AB R65, R171, R170 ;  /* 0x000000aaab41723e */ /* 0x008fe400000000ff */
[----:B------:R-:W-:Y:S05]  /*17f30*/  MOV R154, R31 ;  /* 0x0000001f009a7202 */ /* 0x000fea0000000f00 */
[----:B------:R1:W-:Y:S01]  /*17f40*/  MUFU.EX2 R172, R2 ;  /* 0x0000000200ac7308 */ /* 0x0003e20000000800 */
[----:B------:R-:W-:Y:S02]  /*17f50*/  FMUL.FTZ R31, R0, R115 ;  /* 0x00000073001f7220 */ /* 0x000fe40000410000 */
[----:B-1----:R-:W-:Y:S01]  /*17f60*/  FFMA.FTZ R2, R153, c[0x0][0x2d0], -R77 ;  /* 0x0000b40099027a23 */ /* 0x002fe2000001084d */
[----:B------:R-:W-:Y:S06]  /*17f70*/  MOV R153, R194 ;  /* 0x000000c200997202 */ /* 0x000fec0000000f00 */
[----:B------:R1:W3:Y:S02]  /*17f80*/  MUFU.EX2 R174, R2 ;  /* 0x0000000200ae7308 */ /* 0x0002e40000000800 */
[----:B-1----:R-:W-:Y:S02]  /*17f90*/  @P0 SHF.R.S32.HI R2, RZ, 0x1f, R217 ;  /* 0x0000001fff020819 */ /* 0x002fe400000114d9 */
[----:B---3--:R-:W-:Y:S03]  /*17fa0*/  F2FP.PACK_AB R67, R174, R172 ;  /* 0x000000acae43723e */ /* 0x008fe600000000ff */
        /* <DEDUP_REMOVED lines=11> */
[C---:B------:R-:W-:Y:S01]  /*18060*/  @P0 SHF.L.U64.HI R10, R2.reuse, 0x5, R7 ;  /* 0x00000005020a0819 */ /* 0x040fe20000010207 */
[----:B-1----:R-:W-:Y:S01]  /*18070*/  @P0 IMAD R6, R3, 0x50, RZ ;  /* 0x0000005003060824 */ /* 0x002fe200078e02ff */
[----:B------:R-:W-:Y:S04]  /*18080*/  @P0 SHF.L.U32 R3, R2, 0x5, RZ ;  /* 0x0000000502030819 */ /* 0x000fe800000006ff */
[----:B------:R-:W-:Y:S02]  /*18090*/  @P0 IADD3 R5, R5, R6, RZ ;  /* 0x0000000605050210 */ /* 0x000fe40007ffe0ff */
[-C--:B------:R-:W-:Y:S02]  /*180a0*/  @P0 IADD3 R6, P3, R8, R3.reuse, RZ ;  /* 0x0000000308060210 */ /* 0x080fe40007f7e0ff */
[----:B------:R-:W-:Y:S01]  /*180b0*/  @P0 LEA.HI.X R9, R4, c[0x0][0x1cc], R5, 0x1, P1 ;  /* 0x0000730004090a11 */ /* 0x000fe200008f0c05 */
[--C-:B------:R-:W-:Y:S01]  /*180c0*/  FFMA.FTZ R5, R21, c[0x0][0x2d0], -R79.reuse ;  /* 0x0000b40015057a23 */ /* 0x100fe2000001084f */
[-C--:B------:R-:W-:Y:S02]  /*180d0*/  @P0 IADD3 R4, P1, R6, R3.reuse, RZ ;  /* 0x0000000306040210 */ /* 0x080fe40007f3e0ff */
[-C--:B------:R-:W-:Y:S01]  /*180e0*/  @P0 IADD3.X R7, R9, R10.reuse, RZ, P3, !PT ;  /* 0x0000000a09070210 */ /* 0x080fe20001ffe4ff */
[----:B------:R1:W-:Y:S01]  /*180f0*/  MUFU.EX2 R222, R5 ;  /* 0x0000000500de7308 */ /* 0x0003e20000000800 */
[----:B------:R3:W-:Y:S01]  /*18100*/  @P0 LDGSTS.E.BYPASS.LTC128B.128 [R218+0x2900], [R8.64], !P4 ;  /* 0x0290000008da0fae */ /* 0x0007e2000e101d48 */
[-C--:B------:R-:W-:Y:S07]  /*18110*/  @P0 IADD3 R2, P2, R4, R3.reuse, RZ ;  /* 0x0000000304020210 */ /* 0x080fee0007f5e0ff */
[----:B------:R4:W-:Y:S01]  /*18120*/  @P0 LDGSTS.E.BYPASS.LTC128B.128 [R218+0x3100], [R6.64], !P4 ;  /* 0x0310000006da0fae */ /* 0x0009e2000e101d48 */
[-C--:B-1----:R-:W-:Y:S02]  /*18130*/  @P0 IADD3.X R5, R7, R10.reuse, RZ, P1, !PT ;  /* 0x0000000a07050210 */ /* 0x082fe40000ffe4ff */
[----:B---3--:R-:W-:Y:S05]  /*18140*/  @P0 IADD3 R8, P1, R2, R3, RZ ;  /* 0x0000000302080210 */ /* 0x008fea0007f3e0ff */
[----:B------:R1:W-:Y:S01]  /*18150*/  @P0 LDGSTS.E.BYPASS.LTC128B.128 [R218+0x3900], [R4.64], !P4 ;  /* 0x0390000004da0fae */ /* 0x0003e2000e101d48 */
[----:B------:R-:W-:Y:S01]  /*18160*/  @P0 IADD3.X R3, R5, R10, RZ, P2, !PT ;  /* 0x0000000a05030210 */ /* 0x000fe200017fe4ff */
[--C-:B------:R-:W-:Y:S04]  /*18170*/  FFMA.FTZ R9, R22, c[0x0][0x2d0], -R79.reuse ;  /* 0x0000b40016097a23 */ /* 0x100fe8000001084f */
[----:B------:R3:W-:Y:S01]  /*18180*/  MUFU.EX2 R221, R9 ;  /* 0x0000000900dd7308 */ /* 0x0007e20000000800 */
[C---:B----4-:R-:W-:Y:S01]  /*18190*/  FMUL.FTZ R6, R69.reuse, R90 ;  /* 0x0000005a45067220 */ /* 0x050fe20000410000 */
[----:B------:R4:W-:Y:S01]  /*181a0*/  @P0 LDGSTS.E.BYPASS.LTC128B.128 [R218+0x4100], [R2.64], !P4 ;  /* 0x0410000002da0fae */ /* 0x0009e2000e101d48 */
[----:B------:R-:W-:Y:S02]  /*181b0*/  FMUL.FTZ R7, R69, R91 ;  /* 0x0000005b45077220 */ /* 0x000fe40000410000 */
[--C-:B-1----:R-:W-:Y:S02]  /*181c0*/  FFMA.FTZ R4, R15, c[0x0][0x2d0], -R79.reuse ;  /* 0x0000b4000f047a23 */ /* 0x102fe4000001084f */
[----:B------:R-:W-:Y:S01]  /*181d0*/  FMUL.FTZ R5, R74, R89 ;  /* 0x000000594a057220 */ /* 0x000fe20000410000 */
[----:B---3--:R-:W-:Y:S02]  /*181e0*/  @P0 IADD3.X R9, R3, R10, RZ, P1, !PT ;  /* 0x0000000a03090210 */ /* 0x008fe40000ffe4ff */
[----:B------:R1:W-:Y:S01]  /*181f0*/  MUFU.EX2 R219, R4 ;  /* 0x0000000400db7308 */ /* 0x0003e20000000800 */
[C---:B------:R-:W-:Y:S02]  /*18200*/  FMUL.FTZ R10, R0.reuse, R94 ;  /* 0x0000005e000a7220 */ /* 0x040fe40000410000 */
[----:B------:R-:W-:Y:S01]  /*18210*/  FMUL.FTZ R15, R0, R99 ;  /* 0x00000063000f7220 */ /* 0x000fe20000410000 */
[----:B------:R3:W-:Y:S01]  /*18220*/  @P0 LDGSTS.E.BYPASS.LTC128B.128 [R218+0x4900], [R8.64], !P4 ;  /* 0x0490000008da0fae */ /* 0x0007e2000e101d48 */
[----:B----4-:R-:W-:Y:S02]  /*18230*/  FFMA.FTZ R2, R18, c[0x0][0x2d0], -R79 ;  /* 0x0000b40012027a23 */ /* 0x010fe4000001084f */
[----:B------:R-:W-:Y:S01]  /*18240*/  FMUL.FTZ R18, R69, R102 ;  /* 0x0000006645127220 */ /* 0x000fe20000410000 */
[----:B------:R-:W-:Y:S01]  /*18250*/  MOV R102, R32 ;  /* 0x0000002000667202 */ /* 0x000fe20000000f00 */
[----:B------:R-:W-:Y:S01]  /*18260*/  FMUL.FTZ R32, R74, R116 ;  /* 0x000000744a207220 */ /* 0x000fe20000410000 */
[----:B------:R4:W-:Y:S01]  /*18270*/  MUFU.EX2 R220, R2 ;  /* 0x0000000200dc7308 */ /* 0x0009e20000000800 */
[----:B------:R-:W-:Y:S01]  /*18280*/  FFMA.FTZ R3, R240, c[0x0][0x2d0], -R78 ;  /* 0x0000b400f0037a23 */ /* 0x000fe2000001084e */
[----:B------:R-:W5:Y:S08]  /*18290*/  LDSM.16.MT88.4 R20, [R201] ;  /* 0x00000000c914783b */ /* 0x000f700000004200 */
[----:B------:R-:W2:Y:S01]  /*182a0*/  LDSM.16.MT88.4 R36, [R205] ;  /* 0x00000000cd24783b */ /* 0x000ea20000004200 */
[----:B-1----:R-:W-:Y:S07]  /*182b0*/  FMUL.FTZ R4, R74, R88 ;  /* 0x000000584a047220 */ /* 0x002fee0000410000 */
[----:B------:R-:W1:Y:S01]  /*182c0*/  LDSM.16.MT88.4 R52, [R202] ;  /* 0x00000000ca34783b */ /* 0x000e620000004200 */
[C---:B---3--:R-:W-:Y:S02]  /*182d0*/  FMUL.FTZ R8, R68.reuse, R92 ;  /* 0x0000005c44087220 */ /* 0x048fe40000410000 */
[C---:B------:R-:W-:Y:S02]  /*182e0*/  FMUL.FTZ R9, R68.reuse, R93 ;  /* 0x0000005d44097220 */ /* 0x040fe40000410000 */
[--C-:B----4-:R-:W-:Y:S01]  /*182f0*/  FFMA.FTZ R2, R173, c[0x0][0x2d0], -R156.reuse ;  /* 0x0000b400ad027a23 */ /* 0x110fe2000001089c */
[----:B------:R-:W-:Y:S02]  /*18300*/  MOV R173, R216 ;  /* 0x000000d800ad7202 */ /* 0x000fe40000000f00 */
[----:B------:R-:W3:Y:S01]  /*18310*/  LDSM.16.MT88.4 R84, [R204] ;  /* 0x00000000cc54783b */ /* 0x000ee20000004200 */
[----:B------:R4:W-:Y:S07]  /*18320*/  MUFU.EX2 R197, R2 ;  /* 0x0000000200c57308 */ /* 0x0009ee0000000800 */
[----:B------:R-:W1:Y:S01]  /*18330*/  LDSM.16.MT88.4 R88, [R201+0x800] ;  /* 0x00080000c958783b */ /* 0x000e620000004200 */
[-C--:B-----5:R-:W-:Y:S07]  /*18340*/  HMMA.16816.F32 R4, R80, R20.reuse, R4 ;  /* 0x000000145004723c */ /* 0x0a0fee0000001804 */
[----:B------:R-:W5:Y:S01]  /*18350*/  LDSM.16.MT88.4 R92, [R205+0x800] ;  /* 0x00080000cd5c783b */ /* 0x000f620000004200 */
[C---:B------:R-:W-:Y:S07]  /*18360*/  HMMA.16816.F32 R8, R64.reuse, R20, R8 ;  /* 0x000000144008723c */ /* 0x040fee0000001808 */
[----:B------:R-:W1:Y:S01]  /*18370*/  LDSM.16.MT88.4 R96, [R202+0x800] ;  /* 0x00080000ca60783b */ /* 0x000e620000004200 */
[--C-:B----4-:R-:W-:Y:S04]  /*18380*/  FFMA.FTZ R2, R25, c[0x0][0x2d0], -R156.reuse ;  /* 0x0000b40019027a23 */ /* 0x110fe8000001089c */
[----:B------:R-:W-:Y:S01]  /*18390*/  FMUL.FTZ R25, R68, R109 ;  /* 0x0000006d44197220 */ /* 0x000fe20000410000 */
[-C--:B------:R-:W-:Y:S01]  /*183a0*/  HMMA.16816.F32 R12, R64, R22.reuse, R12 ;  /* 0x00000016400c723c */ /* 0x080fe2000000180c */
[----:B------:R4:W1:Y:S01]  /*183b0*/  MUFU.EX2 R198, R2 ;  /* 0x0000000200c67308 */ /* 0x0008620000000800 */
[----:B------:R-:W-:Y:S01]  /*183c0*/  LDSM.16.MT88.4 R116, [R205+0x2000] ;  /* 0x00200000cd74783b */ /* 0x000fe20000004200 */
[C---:B------:R-:W-:Y:S02]  /*183d0*/  FMUL.FTZ R20, R74.reuse, R104 ;  /* 0x000000684a147220 */ /* 0x040fe40000410000 */
[----:B------:R-:W-:Y:S03]  /*183e0*/  FMUL.FTZ R21, R74, R105 ;  /* 0x000000694a157220 */ /* 0x000fe60000410000 */
[C---:B------:R-:W-:Y:S02]  /*183f0*/  HMMA.16816.F32 R16, R80.reuse, R22, R16 ;  /* 0x000000165010723c */ /* 0x040fe40000001810 */
[----:B------:R-:W-:Y:S05]  /*18400*/  LDSM.16.MT88.4 R132, [R202+0x2000] ;  /* 0x00200000ca84783b */ /* 0x000fea0000004200 */
[C---:B------:R-:W-:Y:S02]  /*18410*/  FMUL.FTZ R22, R69.reuse, R106 ;  /* 0x0000006a45167220 */ /* 0x040fe40000410000 */
[----:B------:R-:W-:Y:S01]  /*18420*/  FMUL.FTZ R23, R69, R107 ;  /* 0x0000006b45177220 */ /* 0x000fe20000410000 */
[----:B------:R-:W0:Y:S06]  /*18430*/  LDGDEPBAR ;  /* 0x00000000000079af */ /* 0x000e2c0000000000 */
[-C--:B--2---:R-:W-:Y:S03]  /*18440*/  HMMA.16816.F32 R20, R80, R36.reuse, R20 ;  /* 0x000000245014723c */ /* 0x084fe60000001814 */
[--C-:B----4-:R-:W-:Y:S02]  /*18450*/  FFMA.FTZ R2, R24, c[0x0][0x2d0], -R156.reuse ;  /* 0x0000b40018027a23 */ /* 0x110fe4000001089c */
[----:B------:R-:W-:Y:S02]  /*18460*/  FMUL.FTZ R24, R68, R108 ;  /* 0x0000006c44187220 */ /* 0x000fe40000410000 */
[----:B------:R2:W-:Y:S02]  /*18470*/  MUFU.EX2 R216, R2 ;  /* 0x0000000200d87308 */ /* 0x0005e40000000800 */
[----:B--2---:R-:W-:Y:S03]  /*18480*/  FFMA.FTZ R2, R26, c[0x0][0x2d0], -R156 ;  /* 0x0000b4001a027a23 */ /* 0x004fe6000001089c */
[----:B------:R-:W-:Y:S05]  /*18490*/  FMUL.FTZ R26, R0, R110 ;  /* 0x0000006e001a7220 */ /* 0x000fea0000410000 */
[----:B------:R2:W-:Y:S02]  /*184a0*/  MUFU.EX2 R199, R2 ;  /* 0x0000000200c77308 */ /* 0x0005e40000000800 */
[--C-:B--2---:R-:W-:Y:S01]  /*184b0*/  FFMA.FTZ R2, R175, c[0x0][0x2d0], -R77.reuse ;  /* 0x0000b400af027a23 */ /* 0x104fe2000001084d */
[----:B------:R-:W-:Y:S07]  /*184c0*/  MOV R175, R189 ;  /* 0x000000bd00af7202 */ /* 0x000fee0000000f00 */
[----:B------:R2:W-:Y:S02]  /*184d0*/  MUFU.EX2 R165, R2 ;  /* 0x0000000200a57308 */ /* 0x0005e40000000800 */
[--C-:B--2---:R-:W-:Y:S08]  /*184e0*/  FFMA.FTZ R2, R176, c[0x0][0x2d0], -R77.reuse ;  /* 0x0000b400b0027a23 */ /* 0x104ff0000001084d */
[----:B------:R2:W4:Y:S02]  /*184f0*/  MUFU.EX2 R164, R2 ;  /* 0x0000000200a47308 */ /* 0x0005240000000800 */
[--C-:B--2---:R-:W-:Y:S02]  /*18500*/  FFMA.FTZ R2, R27, c[0x0][0x2d0], -R77.reuse ;  /* 0x0000b4001b027a23 */ /* 0x104fe4000001084d */
[----:B------:R-:W-:Y:S06]  /*18510*/  FMUL.FTZ R27, R0, R111 ;  /* 0x0000006f001b7220 */ /* 0x000fec0000410000 */
[----:B------:R2:W-:Y:S01]  /*18520*/  MUFU.EX2 R163, R2 ;  /* 0x0000000200a37308 */ /* 0x0005e20000000800 */
[C---:B------:R-:W-:Y:S07]  /*18530*/  HMMA.16816.F32 R24, R64.reuse, R36, R24 ;  /* 0x000000244018723c */ /* 0x040fee0000001818 */
[C---:B------:R-:W-:Y:S02]  /*18540*/  FMUL.FTZ R36, R74.reuse, R120 ;  /* 0x000000784a247220 */ /* 0x040fe40000410000 */
[----:B------:R-:W-:Y:S03]  /*18550*/  FMUL.FTZ R37, R74, R121 ;  /* 0x000000794a257220 */ /* 0x000fe60000410000 */
[----:B--2---:R-:W-:Y:S02]  /*18560*/  FFMA.FTZ R2, R29, c[0x0][0x2d0], -R77 ;  /* 0x0000b4001d027a23 */ /* 0x004fe4000001084d */
[----:B------:R-:W-:Y:S02]  /*18570*/  FMUL.FTZ R29, R68, R113 ;  /* 0x00000071441d7220 */ /* 0x000fe40000410000 */
[----:B------:R2:W1:Y:S01]  /*18580*/  MUFU.EX2 R162, R2 ;  /* 0x0000000200a27308 */ /* 0x0004620000000800 */
[----:B------:R-:W5:Y:S01]  /*18590*/  LDL.LU R113, [R1+0x14] ;  /* 0x0000140001717983 */ /* 0x000f620000300800 */
[--C-:B--2---:R-:W-:Y:S02]  /*185a0*/  FFMA.FTZ R2, R28, c[0x0][0x2d0], -R78.reuse ;  /* 0x0000b4001c027a23 */ /* 0x104fe4000001084e */
[----:B------:R-:W-:Y:S06]  /*185b0*/  FMUL.FTZ R28, R68, R112 ;  /* 0x00000070441c7220 */ /* 0x000fec0000410000 */
[----:B------:R2:W-:Y:S01]  /*185c0*/  MUFU.EX2 R196, R2 ;  /* 0x0000000200c47308 */ /* 0x0005e20000000800 */
[-C--:B------:R-:W-:Y:S08]  /*185d0*/  HMMA.16816.F32 R28, R64, R38.reuse, R28 ;  /* 0x00000026401c723c */ /* 0x080ff0000000181c */
[C---:B------:R-:W-:Y:S07]  /*185e0*/  HMMA.16816.F32 R32, R80.reuse, R38, R32 ;  /* 0x000000265020723c */ /* 0x040fee0000001820 */
[C---:B------:R-:W-:Y:S02]  /*185f0*/  FMUL.FTZ R38, R69.reuse, R122 ;  /* 0x0000007a45267220 */ /* 0x040fe40000410000 */
[----:B------:R-:W-:Y:S03]  /*18600*/  FMUL.FTZ R39, R69, R123 ;  /* 0x0000007b45277220 */ /* 0x000fe60000410000 */
[--C-:B--2---:R-:W-:Y:S04]  /*18610*/  FFMA.FTZ R2, R177, c[0x0][0x2d0], -R78.reuse ;  /* 0x0000b400b1027a23 */ /* 0x104fe8000001084e */
[-C--:B-1----:R-:W-:Y:S01]  /*18620*/  HMMA.16816.F32 R36, R80, R52.reuse, R36 ;  /* 0x000000345024723c */ /* 0x082fe20000001824 */
[----:B------:R1:W-:Y:S02]  /*18630*/  MUFU.EX2 R195, R2 ;  /* 0x0000000200c37308 */ /* 0x0003e40000000800 */
[--C-:B-1----:R-:W-:Y:S02]  /*18640*/  FFMA.FTZ R2, R40, c[0x0][0x2d0], -R78.reuse ;  /* 0x0000b40028027a23 */ /* 0x102fe4000001084e */
[----:B------:R-:W-:Y:S06]  /*18650*/  FMUL.FTZ R40, R68, R124 ;  /* 0x0000007c44287220 */ /* 0x000fec0000410000 */
[----:B------:R1:W-:Y:S01]  /*18660*/  MUFU.EX2 R194, R2 ;  /* 0x0000000200c27308 */ /* 0x0003e20000000800 */
[C---:B------:R-:W-:Y:S07]  /*18670*/  HMMA.16816.F32 R40, R64.reuse, R52, R40 ;  /* 0x000000344028723c */ /* 0x040fee0000001828 */
[C---:B------:R-:W-:Y:S02]  /*18680*/  FMUL.FTZ R53, R74.reuse, R137 ;  /* 0x000000894a357220 */ /* 0x040fe40000410000 */
[----:B------:R-:W-:Y:S03]  /*18690*/  FMUL.FTZ R52, R74, R136 ;  /* 0x000000884a347220 */ /* 0x000fe60000410000 */
[----:B-1----:R-:W-:Y:S02]  /*186a0*/  FFMA.FTZ R2, R44, c[0x0][0x2d0], -R78 ;  /* 0x0000b4002c027a23 */ /* 0x002fe4000001084e */
[----:B------:R-:W-:Y:S02]  /*186b0*/  FMUL.FTZ R44, R68, R128 ;  /* 0x00000080442c7220 */ /* 0x000fe40000410000 */
[----:B------:R1:W-:Y:S05]  /*186c0*/  MUFU.EX2 R193, R2 ;  /* 0x0000000200c17308 */ /* 0x0003ea0000000800 */
[-C--:B------:R-:W-:Y:S08]  /*186d0*/  HMMA.16816.F32 R44, R64, R54.reuse, R44 ;  /* 0x00000036402c723c */ /* 0x080ff0000000182c */
[C---:B------:R-:W-:Y:S07]  /*186e0*/  HMMA.16816.F32 R48, R80.reuse, R54, R48 ;  /* 0x000000365030723c */ /* 0x040fee0000001830 */
[C---:B------:R-:W-:Y:S02]  /*186f0*/  FMUL.FTZ R54, R69.reuse, R138 ;  /* 0x0000008a45367220 */ /* 0x040fe40000410000 */
[----:B------:R-:W-:Y:S03]  /*18700*/  FMUL.FTZ R55, R69, R139 ;  /* 0x0000008b45377220 */ /* 0x000fe60000410000 */
[--C-:B-1----:R-:W-:Y:S04]  /*18710*/  FFMA.FTZ R2, R180, c[0x0][0x2d0], -R79.reuse ;  /* 0x0000b400b4027a23 */ /* 0x102fe8000001084f */
[-C--:B---3--:R-:W-:Y:S01]  /*18720*/  HMMA.16816.F32 R52, R80, R84.reuse, R52 ;  /* 0x000000545034723c */ /* 0x088fe20000001834 */
[----:B------:R1:W-:Y:S07]  /*18730*/  MUFU.EX2 R192, R2 ;  /* 0x0000000200c07308 */ /* 0x0003ee0000000800 */
[C---:B------:R-:W-:Y:S07]  /*18740*/  HMMA.16816.F32 R56, R64.reuse, R84, R56 ;  /* 0x000000544038723c */ /* 0x040fee0000001838 */
[----:B------:R-:W-:Y:S01]  /*18750*/  F2FP.PACK_AB R84, R198, R197 ;  /* 0x000000c5c654723e */ /* 0x000fe200000000ff */
[-C--:B------:R-:W-:Y:S04]  /*18760*/  HMMA.16816.F32 R60, R64, R86.reuse, R60 ;  /* 0x00000056403c723c */ /* 0x080fe8000000183c */
[----:B----4-:R-:W-:Y:S03]  /*18770*/  F2FP.PACK_AB R85, R164, R165 ;  /* 0x000000a5a455723e */ /* 0x010fe600000000ff */
        /* <DEDUP_REMOVED lines=22> */
[-C--:B-----5:R-:W-:Y:S08]  /*188e0*/  HMMA.16816.F32 R20, R80, R92.reuse, R20 ;  /* 0x0000005c5014723c */ /* 0x0a0ff00000001814 */
[C---:B------:R-:W-:Y:S08]  /*188f0*/  HMMA.16816.F32 R24, R84.reuse, R92, R24 ;  /* 0x0000005c5418723c */ /* 0x040ff00000001818 */
[-C--:B------:R-:W-:Y:S04]  /*18900*/  HMMA.16816.F32 R28, R84, R94.reuse, R28 ;  /* 0x0000005e541c723c */ /* 0x080fe8000000181c */
[--C-:B-1----:R-:W-:Y:S04]  /*18910*/  FFMA.FTZ R2, R182, c[0x0][0x2d0], -R156.reuse ;  /* 0x0000b400b6027a23 */ /* 0x102fe8000001089c */
[C---:B------:R-:W-:Y:S01]  /*18920*/  HMMA.16816.F32 R32, R80.reuse, R94, R32 ;  /* 0x0000005e5020723c */ /* 0x040fe20000001820 */
[----:B------:R1:W-:Y:S01]  /*18930*/  MUFU.EX2 R188, R2 ;  /* 0x0000000200bc7308 */ /* 0x0003e20000000800 */
[----:B------:R-:W3:Y:S06]  /*18940*/  LDSM.16.MT88.4 R92, [R201+0x1000] ;  /* 0x00100000c95c783b */ /* 0x000eec0000004200 */
[-C--:B------:R-:W-:Y:S08]  /*18950*/  HMMA.16816.F32 R36, R80, R96.reuse, R36 ;  /* 0x000000605024723c */ /* 0x080ff00000001824 */
[C---:B------:R-:W-:Y:S08]  /*18960*/  HMMA.16816.F32 R40, R84.reuse, R96, R40 ;  /* 0x000000605428723c */ /* 0x040ff00000001828 */
[-C--:B------:R-:W-:Y:S04]  /*18970*/  HMMA.16816.F32 R44, R84, R98.reuse, R44 ;  /* 0x00000062542c723c */ /* 0x080fe8000000182c */
[--C-:B-1----:R-:W-:Y:S04]  /*18980*/  FFMA.FTZ R2, R183, c[0x0][0x2d0], -R156.reuse ;  /* 0x0000b400b7027a23 */ /* 0x102fe8000001089c */
[C---:B------:R-:W-:Y:S01]  /*18990*/  HMMA.16816.F32 R48, R80.reuse, R98, R48 ;  /* 0x000000625030723c */ /* 0x040fe20000001830 */
[----:B------:R1:W4:Y:S01]  /*189a0*/  MUFU.EX2 R187, R2 ;  /* 0x0000000200bb7308 */ /* 0x0003220000000800 */
[----:B------:R-:W-:Y:S06]  /*189b0*/  LDSM.16.MT88.4 R96, [R202+0x1000] ;  /* 0x00100000ca60783b */ /* 0x000fec0000004200 */
[-C--:B--2---:R-:W-:Y:S08]  /*189c0*/  HMMA.16816.F32 R52, R80, R88.reuse, R52 ;  /* 0x000000585034723c */ /* 0x084ff00000001834 */
[C---:B------:R-:W-:Y:S08]  /*189d0*/  HMMA.16816.F32 R56, R84.reuse, R88, R56 ;  /* 0x000000585438723c */ /* 0x040ff00000001838 */
[-C--:B------:R-:W-:Y:S04]  /*189e0*/  HMMA.16816.F32 R60, R84, R90.reuse, R60 ;  /* 0x0000005a543c723c */ /* 0x080fe8000000183c */
[--C-:B-1----:R-:W-:Y:S03]  /*189f0*/  FFMA.FTZ R2, R184, c[0x0][0x2d0], -R77.reuse ;  /* 0x0000b400b8027a23 */ /* 0x102fe6000001084d */
[----:B----4-:R-:W-:Y:S01]  /*18a00*/  F2FP.PACK_AB R84, R187, R188 ;  /* 0x000000bcbb54723e */ /* 0x010fe200000000ff */
[----:B------:R-:W-:Y:S01]  /*18a10*/  HMMA.16816.F32 R64, R80, R90, R64 ;  /* 0x0000005a5040723c */ /* 0x000fe20000001840 */
[----:B------:R1:W-:Y:S01]  /*18a20*/  MUFU.EX2 R138, R2 ;  /* 0x00000002008a7308 */ /* 0x0003e20000000800 */
[----:B------:R-:W2:Y:S05]  /*18a30*/  LDSM.16.MT88.4 R88, [R205+0x1000] ;  /* 0x00100000cd58783b */ /* 0x000eaa0000004200 */
[----:B------:R-:W-:Y:S02]  /*18a40*/  F2FP.PACK_AB R80, R195, R196 ;  /* 0x000000c4c350723e */ /* 0x000fe400000000ff */
[----:B------:R-:W-:Y:S03]  /*18a50*/  F2FP.PACK_AB R82, R193, R194 ;  /* 0x000000c2c152723e */ /* 0x000fe600000000ff */
[----:B------:R-:W-:Y:S02]  /*18a60*/  F2FP.PACK_AB R81, R191, R192 ;  /* 0x000000c0bf51723e */ /* 0x000fe400000000ff */
[----:B------:R-:W-:Y:S07]  /*18a70*/  F2FP.PACK_AB R83, R189, R190 ;  /* 0x000000bebd53723e */ /* 0x000fee00000000ff */
[-C--:B---3--:R-:W-:Y:S03]  /*18a80*/  HMMA.16816.F32 R4, R80, R92.reuse, R4 ;  /* 0x0000005c5004723c */ /* 0x088fe60000001804 */
[--C-:B-1----:R-:W-:Y:S04]  /*18a90*/  FFMA.FTZ R2, R186, c[0x0][0x2d0], -R77.reuse ;  /* 0x0000b400ba027a23 */ /* 0x102fe8000001084d */
[----:B------:R1:W3:Y:S02]  /*18aa0*/  MUFU.EX2 R137, R2 ;  /* 0x0000000200897308 */ /* 0x0002e40000000800 */
[----:B-1----:R-:W-:Y:S03]  /*18ab0*/  FFMA.FTZ R2, R185, c[0x0][0x2d0], -R156 ;  /* 0x0000b400b9027a23 */ /* 0x002fe6000001089c */
[----:B---3--:R-:W-:Y:S05]  /*18ac0*/  F2FP.PACK_AB R85, R137, R138 ;  /* 0x0000008a8955723e */ /* 0x008fea00000000ff */
[----:B------:R1:W-:Y:S10]  /*18ad0*/  MUFU.EX2 R185, R3 ;  /* 0x0000000300b97308 */ /* 0x0003f40000000800 */
[----:B------:R3:W-:Y:S01]  /*18ae0*/  MUFU.EX2 R186, R2 ;  /* 0x0000000200ba7308 */ /* 0x0007e20000000800 */
[----:B-1----:R-:W-:Y:S01]  /*18af0*/  FFMA.FTZ R3, R102, c[0x0][0x2d0], -R78 ;  /* 0x0000b40066037a23 */ /* 0x002fe2000001084e */
[----:B------:R-:W-:Y:S01]  /*18b00*/  MOV R102, R168 ;  /* 0x000000a800667202 */ /* 0x000fe20000000f00 */
[----:B---3--:R-:W-:Y:S07]  /*18b10*/  FFMA.FTZ R2, R242, c[0x0][0x2d0], -R156 ;  /* 0x0000b400f2027a23 */ /* 0x008fee000001089c */
[----:B------:R1:W3:Y:S02]  /*18b20*/  MUFU.EX2 R139, R2 ;  /* 0x00000002008b7308 */ /* 0x0002e40000000800 */
[--C-:B-1----:R-:W-:Y:S01]  /*18b30*/  FFMA.FTZ R2, R245, c[0x0][0x2d0], -R77.reuse ;  /* 0x0000b400f5027a23 */ /* 0x102fe2000001084d */
[----:B---3--:R-:W-:Y:S07]  /*18b40*/  F2FP.PACK_AB R86, R139, R186 ;  /* 0x000000ba8b56723e */ /* 0x008fee00000000ff */
[----:B------:R1:W-:Y:S02]  /*18b50*/  MUFU.EX2 R136, R2 ;  /* 0x0000000200887308 */ /* 0x0003e40000000800 */
[----:B-1----:R-:W-:Y:S08]  /*18b60*/  FFMA.FTZ R2, R248, c[0x0][0x2d0], -R77 ;  /* 0x0000b400f8027a23 */ /* 0x002ff0000001084d */
[----:B------:R1:W3:Y:S02]  /*18b70*/  MUFU.EX2 R141, R2 ;  /* 0x00000002008d7308 */ /* 0x0002e40000000800 */
[--C-:B-1----:R-:W-:Y:S01]  /*18b80*/  FFMA.FTZ R2, R243, c[0x0][0x2d0], -R78.reuse ;  /* 0x0000b400f3027a23 */ /* 0x102fe2000001084e */
[----:B---3--:R-:W-:Y:S07]  /*18b90*/  F2FP.PACK_AB R87, R141, R136 ;  /* 0x000000888d57723e */ /* 0x008fee00000000ff */
[----:B------:R1:W3:Y:S01]  /*18ba0*/  MUFU.EX2 R184, R2 ;  /* 0x0000000200b87308 */ /* 0x0002e20000000800 */
[C---:B------:R-:W-:Y:S08]  /*18bb0*/  HMMA.16816.F32 R8, R84.reuse, R92, R8 ;  /* 0x0000005c5408723c */ /* 0x040ff00000001808 */
[-C--:B------:R-:W-:Y:S08]  /*18bc0*/  HMMA.16816.F32 R12, R84, R94.reuse, R12 ;  /* 0x0000005e540c723c */ /* 0x080ff0000000180c */
[C---:B------:R-:W-:Y:S01]  /*18bd0*/  HMMA.16816.F32 R16, R80.reuse, R94, R16 ;  /* 0x0000005e5010723c */ /* 0x040fe20000001810 */
[----:B------:R-:W4:Y:S03]  /*18be0*/  LDSM.16.MT88.4 R92, [R204+0x1000] ;  /* 0x00100000cc5c783b */ /* 0x000f260000004200 */
[--C-:B-1----:R-:W-:Y:S04]  /*18bf0*/  FFMA.FTZ R2, R246, c[0x0][0x2d0], -R79.reuse ;  /* 0x0000b400f6027a23 */ /* 0x102fe8000001084f */
[-C--:B--2---:R-:W-:Y:S01]  /*18c00*/  HMMA.16816.F32 R20, R80, R88.reuse, R20 ;  /* 0x000000585014723c */ /* 0x084fe20000001814 */
[----:B------:R1:W-:Y:S07]  /*18c10*/  MUFU.EX2 R183, R2 ;  /* 0x0000000200b77308 */ /* 0x0003ee0000000800 */
[C---:B------:R-:W-:Y:S08]  /*18c20*/  HMMA.16816.F32 R24, R84.reuse, R88, R24 ;  /* 0x000000585418723c */ /* 0x040ff00000001818 */
[-C--:B------:R-:W-:Y:S08]  /*18c30*/  HMMA.16816.F32 R28, R84, R90.reuse, R28 ;  /* 0x0000005a541c723c */ /* 0x080ff0000000181c */
[C---:B------:R-:W-:Y:S01]  /*18c40*/  HMMA.16816.F32 R32, R80.reuse, R90, R32 ;  /* 0x0000005a5020723c */ /* 0x040fe20000001820 */
[----:B------:R-:W2:Y:S03]  /*18c50*/  LDSM.16.MT88.4 R88, [R201+0x1800] ;  /* 0x00180000c958783b */ /* 0x000ea60000004200 */
        /* <DEDUP_REMOVED lines=8> */
[-C--:B----4-:R-:W-:Y:S01]  /*18ce0*/  HMMA.16816.F32 R52, R80, R92.reuse, R52 ;  /* 0x0000005c5034723c */ /* 0x090fe20000001834 */
[----:B------:R1:W-:Y:S07]  /*18cf0*/  MUFU.EX2 R182, R2 ;  /* 0x0000000200b67308 */ /* 0x0003ee0000000800 */
[C---:B------:R-:W-:Y:S08]  /*18d00*/  HMMA.16816.F32 R56, R84.reuse, R92, R56 ;  /* 0x0000005c5438723c */ /* 0x040ff00000001838 */
[-C--:B------:R-:W-:Y:S08]  /*18d10*/  HMMA.16816.F32 R60, R84, R94.reuse, R60 ;  /* 0x0000005e543c723c */ /* 0x080ff0000000183c */
[----:B------:R-:W-:Y:S01]  /*18d20*/  HMMA.16816.F32 R64, R80, R94, R64 ;  /* 0x0000005e5040723c */ /* 0x000fe20000001840 */
[----:B------:R-:W4:Y:S03]  /*18d30*/  LDSM.16.MT88.4 R92, [R205+0x1800] ;  /* 0x00180000cd5c783b */ /* 0x000f260000004200 */
        /* <DEDUP_REMOVED lines=12> */
[-C--:B--2---:R-:W-:Y:S03]  /*18e00*/  HMMA.16816.F32 R4, R80, R88.reuse, R4 ;  /* 0x000000585004723c */ /* 0x084fe60000001804 */
[--C-:B-1----:R-:W-:Y:S06]  /*18e10*/  FFMA.FTZ R2, R251, c[0x0][0x2d0], -R156.reuse ;  /* 0x0000b400fb027a23 */ /* 0x102fec000001089c */
[----:B------:R1:W2:Y:S03]  /*18e20*/  MUFU.EX2 R178, R2 ;  /* 0x0000000200b27308 */ /* 0x0002a60000000800 */
[--C-:B-1----:R-:W-:Y:S01]  /*18e30*/  FFMA.FTZ R2, R103, c[0x0][0x2d0], -R77.reuse ;  /* 0x0000b40067027a23 */ /* 0x102fe2000001084d */
[----:B------:R-:W-:Y:S06]  /*18e40*/  MOV R103, R173 ;  /* 0x000000ad00677202 */ /* 0x000fec0000000f00 */
[----:B------:R1:W-:Y:S01]  /*18e50*/  MUFU.EX2 R173, R3 ;  /* 0x0000000300ad7308 */ /* 0x0003e20000000800 */
[----:B--2---:R-:W-:Y:S09]  /*18e60*/  F2FP.PACK_AB R84, R178, R142 ;  /* 0x0000008eb254723e */ /* 0x004ff200000000ff */
[----:B------:R2:W-:Y:S01]  /*18e70*/  MUFU.EX2 R140, R2 ;  /* 0x00000002008c7308 */ /* 0x0005e20000000800 */
[----:B-1----:R-:W3:Y:S04]  /*18e80*/  LDL.LU R3, [R1+0x18] ;  /* 0x0000180001037983 */ /* 0x002ee80000300800 */
[----:B------:R-:W5:Y:S01]  /*18e90*/  LDL.LU R112, [R1+0x1c] ;  /* 0x00001c0001707983 */ /* 0x000f620000300800 */
[--C-:B--2---:R-:W-:Y:S01]  /*18ea0*/  FFMA.FTZ R2, R101, c[0x0][0x2d0], -R77.reuse ;  /* 0x0000b40065027a23 */ /* 0x104fe2000001084d */
[----:B------:R-:W-:Y:S03]  /*18eb0*/  MOV R101, R155 ;  /* 0x0000009b00657202 */ /* 0x000fe60000000f00 */
[----:B------:R1:W2:Y:S02]  /*18ec0*/  MUFU.EX2 R155, R2 ;  /* 0x00000002009b7308 */ /* 0x0002a40000000800 */
[--C-:B-1----:R-:W-:Y:S01]  /*18ed0*/  FFMA.FTZ R2, R100, c[0x0][0x2d0], -R156.reuse ;  /* 0x0000b40064027a23 */ /* 0x102fe2000001089c */
[----:B------:R-:W-:Y:S02]  /*18ee0*/  MOV R100, R153 ;  /* 0x0000009900647202 */ /* 0x000fe40000000f00 */
[----:B--2---:R-:W-:Y:S05]  /*18ef0*/  F2FP.PACK_AB R85, R155, R140 ;  /* 0x0000008c9b55723e */ /* 0x004fea00000000ff */
        /* <DEDUP_REMOVED lines=17> */
[-C--:B----4-:R-:W-:Y:S01]  /*19010*/  HMMA.16816.F32 R20, R80, R92.reuse, R20 ;  /* 0x0000005c5014723c */ /* 0x090fe20000001814 */
        /* <DEDUP_REMOVED lines=15> */
[-C--:B------:R-:W-:Y:S08]  /*19110*/  HMMA.16816.F32 R52, R80, R88.reuse, R52 ;  /* 0x000000585034723c */ /* 0x080ff00000001834 */
[C---:B------:R-:W-:Y:S08]  /*19120*/  HMMA.16816.F32 R56, R84.reuse, R88, R56 ;  /* 0x000000585438723c */ /* 0x040ff00000001838 */
[-C--:B------:R-:W-:Y:S04]  /*19130*/  HMMA.16816.F32 R60, R84, R90.reuse, R60 ;  /* 0x0000005a543c723c */ /* 0x080fe8000000183c */
[----:B-1----:R-:W-:Y:S04]  /*19140*/  FFMA.FTZ R2, R161, c[0x0][0x2d0], -R78 ;  /* 0x0000b400a1027a23 */ /* 0x002fe8000001084e */
[----:B------:R-:W-:Y:S01]  /*19150*/  HMMA.16816.F32 R64, R80, R90, R64 ;  /* 0x0000005a5040723c */ /* 0x000fe20000001840 */
[----:B------:R1:W2:Y:S03]  /*19160*/  MUFU.EX2 R166, R2 ;  /* 0x0000000200a67308 */ /* 0x0002a60000000800 */
[----:B------:R-:W-:Y:S02]  /*19170*/  MOV R85, R70 ;  /* 0x0000004600557202 */ /* 0x000fe40000000f00 */
[----:B------:R-:W-:Y:S01]  /*19180*/  MOV R84, R71 ;  /* 0x0000004700547202 */ /* 0x000fe20000000f00 */
[----:B-1----:R-:W-:Y:S01]  /*19190*/  FFMA.FTZ R2, R160, c[0x0][0x2d0], -R79 ;  /* 0x0000b400a0027a23 */ /* 0x002fe2000001084f */
[----:B--2---:R-:W-:Y:S01]  /*191a0*/  F2FP.PACK_AB R150, R166, R167 ;  /* 0x000000a7a696723e */ /* 0x004fe200000000ff */
[----:B---3--:R-:W-:Y:S02]  /*191b0*/  FFMA.FTZ R3, R68, R3, R225 ;  /* 0x0000000344037223 */ /* 0x008fe400000100e1 */
[----:B------:R1:W-:Y:S01]  /*191c0*/  MUFU.EX2 R161, R2 ;  /* 0x0000000200a17308 */ /* 0x0003e20000000800 */
[----:B-----5:R-:W-:Y:S04]  /*191d0*/  FFMA.FTZ R0, R0, R112, R170 ;  /* 0x0000007000007223 */ /* 0x020fe800000100aa */
[----:B------:R-:W-:Y:S02]  /*191e0*/  FADD.FTZ R0, R171, R0 ;  /* 0x00000000ab007221 */ /* 0x000fe40000010000 */
[----:B-1----:R-:W-:Y:S04]  /*191f0*/  FFMA.FTZ R2, R159, c[0x0][0x2d0], -R79 ;  /* 0x0000b4009f027a23 */ /* 0x002fe8000001084f */
        /* <DEDUP_REMOVED lines=23> */
[----:B------:R-:W-:Y:S02]  /*19370*/  FFMA.FTZ R4, R69, R113, R231 ;  /* 0x0000007145047223 */ /* 0x000fe400000100e7 */
[----:B--2---:R-:W-:Y:S04]  /*19380*/  FFMA.FTZ R2, R74, R114, R235 ;  /* 0x000000724a027223 */ /* 0x004fe800000100eb */
[----:B------:R-:W-:Y:S02]  /*19390*/  FADD.FTZ R5, R237, R2 ;  /* 0x00000002ed057221 */ /* 0x000fe40000010000 */
[----:B------:R-:W-:Y:S02]  /*193a0*/  FADD.FTZ R2, R232, R4 ;  /* 0x00000004e8027221 */ /* 0x000fe40000010000 */
[----:B------:R-:W-:Y:S02]  /*193b0*/  FADD.FTZ R4, R226, R3 ;  /* 0x00000003e2047221 */ /* 0x000fe40000010000 */
[----:B------:R-:W-:Y:S01]  /*193c0*/  FADD.FTZ R3, R236, R5 ;  /* 0x00000005ec037221 */ /* 0x000fe20000010000 */
[----:B---3--:R-:W-:Y:S01]  /*193d0*/  F2FP.PACK_AB R147, R75, R78 ;  /* 0x0000004e4b93723e */ /* 0x008fe200000000ff */
[----:B------:R-:W-:Y:S02]  /*193e0*/  FADD.FTZ R2, R233, R2 ;  /* 0x00000002e9027221 */ /* 0x000fe40000010000 */
[----:B------:R-:W-:Y:S02]  /*193f0*/  FADD.FTZ R3, R238, R3 ;  /* 0x00000003ee037221 */ /* 0x000fe40000010000 */
[----:B------:R-:W-:Y:S02]  /*19400*/  FADD.FTZ R2, R234, R2 ;  /* 0x00000002ea027221 */ /* 0x000fe40000010000 */
        /* <DEDUP_REMOVED lines=91> */
.L_x_1485:
[----:B------:R-:W-:Y:S02]  /*199c0*/  MOV R11, 0x1f ;  /* 0x0000001f000b7802 */ /* 0x000fe40000000f00 */
[----:B------:R-:W-:Y:S01]  /*199d0*/  MOV R10, 0xffffffff ;  /* 0xffffffff000a7802 */ /* 0x000fe20000000f00 */
[----:B------:R-:W-:Y:S05]  /*199e0*/  BRA.DIV ~URZ, `(.L_x_1487) ;  /* 0x000052727f007947 */ /* 0x000fea000b800000 */
[----:B---3--:R-:W2:Y:S04]  /*199f0*/  LDL R0, [R1+0x10] ;  /* 0x0000100001007983 */ /* 0x008ea80000100800 */
[----:B--2---:R1:W2:Y:S02]  /*19a00*/  SHFL.BFLY PT, R2, R0, 0x2, 0x1f ;  /* 0x0c401f0000027f89 */ /* 0x0042a400000e0000 */
.L_x_1573:
[----:B-1----:R-:W3:Y:S02]  /*19a10*/  LDL.LU R0, [R1+0x10] ;  /* 0x0000100001007983 */ /* 0x002ee40000300800 */
[----:B--23--:R-:W-:Y:S01]  /*19a20*/  FADD.FTZ R2, R2, R0 ;  /* 0x0000000002027221 */ /* 0x00cfe20000010000 */
        /* <DEDUP_REMOVED lines=16> */
[----:B--2---:R-:W-:Y:S02]  /*19b30*/  FADD.FTZ R5, R3, R7 ;  /* 0x0000000703057221 */ /* 0x004fe40000010000 */
.L_x_1574:
[----:B------:R-:W-:Y:S01]  /*19b40*/  FSETP.NE.FTZ.AND P3, PT, R2, RZ, PT ;  /* 0x000000ff0200720b */ /* 0x000fe20003f75000 */
[----:B---34-:R-:W-:Y:S01]  /*19b50*/  FADD.FTZ R6, R8, R6 ;  /* 0x0000000608067221 */ /* 0x018fe20000010000 */
[----:B------:R-:W-:Y:S02]  /*19b60*/  MOV R0, RZ ;  /* 0x000000ff00007202 */ /* 0x000fe40000000f00 */
[----:B------:R-:W-:-:S02]  /*19b70*/  FSETP.NE.FTZ.AND P2, PT, R4, RZ, PT ;  /* 0x000000ff0400720b */ /* 0x000fc40003f55000 */
[----:B------:R-:W-:Y:S02]  /*19b80*/  FSETP.NE.FTZ.AND P1, PT, R5, RZ, PT ;  /* 0x000000ff0500720b */ /* 0x000fe40003f35000 */
[----:B------:R-:W-:Y:S02]  /*19b90*/  FSETP.NE.FTZ.AND P0, PT, R6, RZ, PT ;  /* 0x000000ff0600720b */ /* 0x000fe40003f15000 */
[----:B------:R-:W-:Y:S02]  /*19ba0*/  MOV R24, 0xff800000 ;  /* 0xff80000000187802 */ /* 0x000fe40000000f00 */
[----:B------:R-:W-:Y:S01]  /*19bb0*/  MOV R23, 0xff800000 ;  /* 0xff80000000177802 */ /* 0x000fe20000000f00 */
[----:B------:R-:W1:Y:S01]  /*19bc0*/  @P3 MUFU.RCP R0, R2 ;  /* 0x0000000200003308 */ /* 0x000e620000001000 */
[----:B------:R-:W-:Y:S02]  /*19bd0*/  MOV R19, 0xff800000 ;  /* 0xff80000000137802 */ /* 0x000fe40000000f00 */
[----:B------:R-:W-:-:S03]  /*19be0*/  MOV R22, 0xff800000 ;  /* 0xff80000000167802 */ /* 0x000fc60000000f00 */
[----:B------:R-:W-:Y:S02]  /*19bf0*/  @P1 MOV R10, 0x3f317218 ;  /* 0x3f317218000a1802 */ /* 0x000fe40000000f00 */
[----:B------:R2:W-:Y:S01]  /*19c00*/  @P3 MUFU.LG2 R9, R2 ;  /* 0x0000000200093308 */ /* 0x0005e20000000c00 */
[----:B-1----:R-:W-:-:S07]  /*19c10*/  FMUL.FTZ R78, R0, R88 ;  /* 0x00000058004e7220 */ /* 0x002fce0000410000 */
[----:B------:R-:W1:Y:S01]  /*19c20*/  @P2 MUFU.LG2 R7, R4 ;  /* 0x0000000400072308 */ /* 0x000e620000000c00 */
[C---:B------:R-:W-:Y:S02]  /*19c30*/  FMUL.FTZ R79, R0.reuse, R89 ;  /* 0x00000059004f7220 */ /* 0x040fe40000410000 */
[C---:B------:R-:W-:Y:S02]  /*19c40*/  FMUL.FTZ R84, R0.reuse, R100 ;  /* 0x0000006400547220 */ /* 0x040fe40000410000 */
[C---:B------:R-:W-:Y:S01]  /*19c50*/  FMUL.FTZ R85, R0.reuse, R101 ;  /* 0x0000006500557220 */ /* 0x040fe20000410000 */
[----:B--2---:R-:W-:Y:S01]  /*19c60*/  CS2R R2, SRZ ;  /* 0x0000000000027805 */ /* 0x004fe2000001ff00 */
[C---:B------:R-:W-:Y:S02]  /*19c70*/  FMUL.FTZ R88, R0.reuse, R116 ;  /* 0x0000007400587220 */ /* 0x040fe40000410000 */
[C---:B------:R-:W-:Y:S02]  /*19c80*/  FMUL.FTZ R89, R0.reuse, R117 ;  /* 0x0000007500597220 */ /* 0x040fe40000410000 */
[C---:B------:R-:W-:Y:S01]  /*19c90*/  FMUL.FTZ R86, R0.reuse, R104 ;  /* 0x0000006800567220 */ /* 0x040fe20000410000 */
[----:B------:R2:W3:Y:S01]  /*19ca0*/  @P2 MUFU.RCP R3, R4 ;  /* 0x0000000400032308 */ /* 0x0004e20000001000 */
[----:B------:R-:W-:-:S02]  /*19cb0*/  FMUL.FTZ R87, R0, R105 ;  /* 0x0000006900577220 */ /* 0x000fc40000410000 */
[C---:B------:R-:W-:Y:S02]  /*19cc0*/  FMUL.FTZ R76, R0.reuse, R120 ;  /* 0x00000078004c7220 */ /* 0x040fe40000410000 */
[C---:B------:R-:W-:Y:S02]  /*19cd0*/  FMUL.FTZ R77, R0.reuse, R121 ;  /* 0x00000079004d7220 */ /* 0x040fe40000410000 */
[C---:B------:R-:W-:Y:S01]  /*19ce0*/  FMUL.FTZ R116, R0.reuse, R132 ;  /* 0x0000008400747220 */ /* 0x040fe20000410000 */
[----:B------:R-:W-:Y:S01]  /*19cf0*/  @P1 MUFU.RCP R2, R5 ;  /* 0x0000000500021308 */ /* 0x000fe20000001000 */
[C---:B------:R-:W-:Y:S02]  /*19d00*/  FMUL.FTZ R117, R0.reuse, R133 ;  /* 0x0000008500757220 */ /* 0x040fe40000410000 */
[C---:B------:R-:W-:Y:S02]  /*19d10*/  FMUL.FTZ R100, R0.reuse, R136 ;  /* 0x0000008800647220 */ /* 0x040fe40000410000 */
[----:B------:R-:W-:-:S02]  /*19d20*/  FMUL.FTZ R101, R0, R137 ;  /* 0x0000008900657220 */ /* 0x000fc40000410000 */
[C---:B------:R-:W-:Y:S01]  /*19d30*/  FMUL.FTZ R68, R0.reuse, R148 ;  /* 0x0000009400447220 */ /* 0x040fe20000410000 */
[----:B--2---:R-:W-:Y:S01]  /*19d40*/  @P2 MOV R4, 0x3f317218 ;  /* 0x3f31721800042802 */ /* 0x004fe20000000f00 */
[----:B------:R-:W-:Y:S02]  /*19d50*/  FMUL.FTZ R69, R0, R149 ;  /* 0x0000009500457220 */ /* 0x000fe40000410000 */
[----:B------:R-:W2:Y:S01]  /*19d60*/  @P1 MUFU.LG2 R0, R5 ;  /* 0x0000000500001308 */ /* 0x000ea20000000c00 */
[----:B-1----:R-:W-:Y:S02]  /*19d70*/  @P2 FMUL.FTZ R8, R7, 0.69314718246459960938 ;  /* 0x3f31721807082820 */ /* 0x002fe40000410000 */
[C---:B---3--:R-:W-:Y:S02]  /*19d80*/  FMUL.FTZ R104, R3.reuse, R90 ;  /* 0x0000005a03687220 */ /* 0x048fe40000410000 */
[C---:B------:R-:W-:Y:S02]  /*19d90*/  FMUL.FTZ R105, R3.reuse, R91 ;  /* 0x0000005b03697220 */ /* 0x040fe40000410000 */
[----:B------:R-:W-:-:S02]  /*19da0*/  FMUL.FTZ R102, R3, R102 ;  /* 0x0000006603667220 */ /* 0x000fc40000410000 */
[C---:B------:R-:W-:Y:S02]  /*19db0*/  FMUL.FTZ R103, R3.reuse, R103 ;  /* 0x0000006703677220 */ /* 0x040fe40000410000 */
[C---:B------:R-:W-:Y:S02]  /*19dc0*/  FMUL.FTZ R106, R3.reuse, R106 ;  /* 0x0000006a036a7220 */ /* 0x040fe40000410000 */
[C---:B------:R-:W-:Y:S02]  /*19dd0*/  FMUL.FTZ R107, R3.reuse, R107 ;  /* 0x0000006b036b7220 */ /* 0x040fe40000410000 */
[C---:B------:R-:W-:Y:S02]  /*19de0*/  FMUL.FTZ R118, R3.reuse, R118 ;  /* 0x0000007603767220 */ /* 0x040fe40000410000 */
[----:B--2---:R-:W-:Y:S01]  /*19df0*/  @P1 FMUL.FTZ R7, R0, 0.69314718246459960938 ;  /* 0x3f31721800071820 */ /* 0x004fe20000410000 */
        /* <DEDUP_REMOVED lines=28> */
[----:B------:R-:W1:Y:S01]  /*19fc0*/  @P0 MUFU.LG2 R2, R6 ;  /* 0x0000000600020308 */ /* 0x000e620000000c00 */
[----:B------:R-:W-:Y:S02]  /*19fd0*/  @P3 FMUL.FTZ R5, R3, c[0x0][0x2d0] ;  /* 0x0000b40003053a20 */ /* 0x000fe40000410000 */
[----:B------:R-:W-:Y:S02]  /*19fe0*/  @P1 FMUL.FTZ R3, R10, c[0x0][0x2d0] ;  /* 0x0000b4000a031a20 */ /* 0x000fe40000410000 */
[----:B------:R-:W-:Y:S02]  /*19ff0*/  @P2 FMUL.FTZ R4, R4, c[0x0][0x2d0] ;  /* 0x0000b40004042a20 */ /* 0x000fe40000410000 */
[----:B------:R-:W-:Y:S01]  /*1a000*/  @P1 FFMA.FTZ R24, R3, R71, R7 ;  /* 0x0000004703181223 */ /* 0x000fe20000010007 */
[----:B------:R-:W-:Y:S01]  /*1a010*/  @P0 MOV R3, 0x3f317218 ;  /* 0x3f31721800030802 */ /* 0x000fe20000000f00 */
[----:B------:R-:W-:Y:S01]  /*1a020*/  @P2 FFMA.FTZ R23, R4, R72, R8 ;  /* 0x0000004804172223 */ /* 0x000fe20000010008 */
[----:B------:R-:W-:Y:S01]  /*1a030*/  MOV R4, 0x1 ;  /* 0x0000000100047802 */ /* 0x000fe20000000f00 */
[----:B------:R-:W-:-:S02]  /*1a040*/  @P3 FMUL.FTZ R9, R9, 0.69314718246459960938 ;  /* 0x3f31721809093820 */ /* 0x000fc40000410000 */
[----:B------:R-:W-:Y:S02]  /*1a050*/  @P0 FMUL.FTZ R3, R3, c[0x0][0x2d0] ;  /* 0x0000b40003030a20 */ /* 0x000fe40000410000 */
[----:B------:R-:W-:Y:S02]  /*1a060*/  @P3 FFMA.FTZ R22, R5, R73, R9 ;  /* 0x0000004905163223 */ /* 0x000fe40000010009 */
[----:B-1----:R-:W-:Y:S02]  /*1a070*/  @P0 FMUL.FTZ R2, R2, 0.69314718246459960938 ;  /* 0x3f31721802020820 */ /* 0x002fe40000410000 */
[----:B------:R-:W-:Y:S02]  /*1a080*/  FMUL.FTZ R38, R0, R94 ;  /* 0x0000005e00267220 */ /* 0x000fe40000410000 */
[--C-:B------:R-:W-:Y:S01]  /*1a090*/  @P0 FFMA.FTZ R19, R3, R70, R2.reuse ;  /* 0x0000004603130223 */ /* 0x100fe20000010002 */
[----:B------:R-:W-:Y:S01]  /*1a0a0*/  PRMT R2, R4, 0x7610, R2 ;  /* 0x0000761004027816 */ /* 0x000fe20000000002 */
        /* <DEDUP_REMOVED lines=15> */
.L_x_1416:
        /* <DEDUP_REMOVED lines=19> */
.L_x_1490:
[----:B--2---:R-:W-:Y:S05]  /*1a2d0*/  BSYNC B0 ;  /* 0x0000000000007941 */ /* 0x004fea0003800000 */
.L_x_1489:
        /* <DEDUP_REMOVED lines=15> */
[CC--:B------:R-:W-:Y:S01]  /*1a3d0*/  LEA.HI R5, R4.reuse, R29.reuse, RZ, 0x2 ;  /* 0x0000001d04057211 */ /* 0x0c0fe200078f10ff */
[----:B------:R-:W2:Y:S01]  /*1a3e0*/  LDL.LU R14, [R1+0x4c] ;  /* 0x00004c00010e7983 */ /* 0x000ea20000300800 */
[----:B------:R-:W-:Y:S01]  /*1a3f0*/  LEA.HI R27, R4, R29, RZ, 0x5 ;  /* 0x0000001d041b7211 */ /* 0x000fe200078f28ff */
[----:B------:R-:W-:Y:S01]  /*1a400*/  WARPSYNC 0xffffffff ;  /* 0xffffffff00007948 */ /* 0x000fe20003800000 */
[--C-:B------:R-:W-:Y:S01]  /*1a410*/  SHF.R.S32.HI R3, RZ, 0x2, R5.reuse ;  /* 0x00000002ff037819 */ /* 0x100fe20000011405 */
[----:B------:R-:W-:Y:S01]  /*1a420*/  IMAD.MOV.U32 R11, RZ, RZ, -0x10 ;  /* 0xfffffff0ff0b7424 */ /* 0x000fe200078e00ff */
[----:B------:R-:W-:Y:S01]  /*1a430*/  SHF.R.S32.HI R2, RZ, 0x1f, R5 ;  /* 0x0000001fff027819 */ /* 0x000fe20000011405 */
[----:B------:R-:W-:Y:S01]  /*1a440*/  IMAD.MOV.U32 R8, RZ, RZ, 0x20 ;  /* 0x00000020ff087424 */ /* 0x000fe200078e00ff */
[----:B------:R-:W-:Y:S01]  /*1a450*/  LOP3.LUT R5, R5, 0xfffffffc, RZ, 0xc0, !PT ;  /* 0xfffffffc05057812 */ /* 0x000fe200078ec0ff */
[----:B------:R-:W-:Y:S01]  /*1a460*/  IMAD.MOV.U32 R13, RZ, RZ, c[0x0][0x388] ;  /* 0x0000e200ff0d7624 */ /* 0x000fe200078e00ff */
[----:B------:R-:W-:-:S02]  /*1a470*/  LEA.HI R2, R2, R3, RZ, 0x3 ;  /* 0x0000000302027211 */ /* 0x000fc400078f18ff */
        /* <DEDUP_REMOVED lines=21> */
[----:B------:R-:W-:Y:S02]  /*1a5d0*/  F2FP.PACK_AB R6, R105, R104 ;  /* 0x000000686906723e */ /* 0x000fe400000000ff */
[----:B------:R-:W-:Y:S02]  /*1a5e0*/  ISETP.NE.U32.AND P0, PT, RZ, c[0x0][0x508], PT ;  /* 0x00014200ff007a0c */ /* 0x000fe40003f05070 */
        /* <DEDUP_REMOVED lines=8> */
[----:B---3--:R-:W-:Y:S01]  /*1a670*/  IMAD.MOV.U32 R6, RZ, RZ, 0x40 ;  /* 0x00000040ff067424 */ /* 0x008fe200078e00ff */
[----:B----4-:R-:W-:-:S02]  /*1a680*/  F2FP.PACK_AB R3, R39, R38 ;  /* 0x000000262703723e */ /* 0x010fc400000000ff */
[----:B------:R-:W-:-:S03]  /*1a690*/  F2FP.PACK_AB R5, R55, R54 ;  /* 0x000000363705723e */ /* 0x000fc600000000ff */
[----:B------:R1:W-:Y:S04]  /*1a6a0*/  STS [R2+0x2400], R3 ;  /* 0x0024000302007388 */ /* 0x0003e80000000800 */
[----:B------:R3:W-:Y:S04]  /*1a6b0*/  STS [R2+0x2000], R5 ;  /* 0x0020000502007388 */ /* 0x0007e80000000800 */
[----:B------:R4:W-:Y:S04]  /*1a6c0*/  STS [R4+0x2000], R7 ;  /* 0x0020000704007388 */ /* 0x0009e80000000800 */
[----:B------:R4:W-:Y:S01]  /*1a6d0*/  STS [R4+0x2400], R10 ;  /* 0x0024000a04007388 */ /* 0x0009e20000000800 */
[----:B-1----:R-:W-:-:S02]  /*1a6e0*/  SEL R3, R6, 0xffffffc0, !P2 ;  /* 0xffffffc006037807 */ /* 0x002fc40005000000 */
[----:B------:R-:W-:Y:S02]  /*1a6f0*/  SEL R6, R8, 0xffffffe0, !P1 ;  /* 0xffffffe008067807 */ /* 0x000fe40004800000 */
[----:B------:R-:W-:Y:S01]  /*1a700*/  F2FP.PACK_AB R8, R107, R106 ;  /* 0x0000006a6b08723e */ /* 0x000fe200000000ff */
[C---:B------:R-:W-:Y:S01]  /*1a710*/  IMAD.IADD R3, R2.reuse, 0x1, R3 ;  /* 0x0000000102037824 */ /* 0x040fe200078e0203 */
[----:B------:R-:W-:Y:S01]  /*1a720*/  ISETP.NE.U32.AND P2, PT, RZ, c[0x0][0x500], PT ;  /* 0x00014000ff007a0c */ /* 0x000fe20003f45070 */
[--C-:B---3--:R-:W-:Y:S01]  /*1a730*/  IMAD.IADD R5, R2, 0x1, R6.reuse ;  /* 0x0000000102057824 */ /* 0x108fe200078e0206 */
[----:B----4-:R-:W-:Y:S01]  /*1a740*/  F2FP.PACK_AB R7, R89, R88 ;  /* 0x000000585907723e */ /* 0x010fe200000000ff */
[----:B------:R-:W-:Y:S01]  /*1a750*/  IMAD.IADD R2, R4, 0x1, R6 ;  /* 0x0000000104027824 */ /* 0x000fe200078e0206 */
[----:B------:R-:W-:Y:S02]  /*1a760*/  ISETP.NE.AND.EX P2, PT, RZ, c[0x0][0x504], PT, P2 ;  /* 0x00014100ff007a0c */ /* 0x000fe40003f45320 */
[----:B------:R-:W-:Y:S01]  /*1a770*/  F2FP.PACK_AB R4, R119, R118 ;  /* 0x000000767704723e */ /* 0x000fe200000000ff */
[----:B------:R1:W-:Y:S01]  /*1a780*/  STS [R5], R9 ;  /* 0x0000000905007388 */ /* 0x0003e20000000800 */
[----:B------:R-:W-:-:S03]  /*1a790*/  ISETP.NE.AND.EX P1, PT, RZ, c[0x0][0x50c], PT, P0 ;  /* 0x00014300ff007a0c */ /* 0x000fc60003f25300 */
[----:B------:R3:W-:Y:S04]  /*1a7a0*/  STS [R5+0x400], R8 ;  /* 0x0004000805007388 */ /* 0x0007e80000000800 */
[----:B------:R4:W-:Y:S04]  /*1a7b0*/  STS [R2+0x400], R4 ;  /* 0x0004000402007388 */ /* 0x0009e80000000800 */
[----:B------:R4:W-:Y:S01]  /*1a7c0*/  STS [R2], R7 ;  /* 0x0000000702007388 */ /* 0x0009e20000000800 */
[----:B-1----:R-:W-:Y:S02]  /*1a7d0*/  F2FP.PACK_AB R9, R47, R46 ;  /* 0x0000002e2f09723e */ /* 0x002fe400000000ff */
[----:B---3--:R-:W-:-:S03]  /*1a7e0*/  F2FP.PACK_AB R8, R65, R64 ;  /* 0x000000404108723e */ /* 0x008fc600000000ff */
[----:B------:R-:W-:Y:S01]  /*1a7f0*/  STS [R5+0x2000], R9 ;  /* 0x0020000905007388 */ /* 0x000fe20000000800 */
[----:B----4-:R-:W-:-:S03]  /*1a800*/  F2FP.PACK_AB R4, R63, R62 ;  /* 0x0000003e3f04723e */ /* 0x010fc600000000ff */
[----:B------:R1:W-:Y:S01]  /*1a810*/  STS [R5+0x2400], R8 ;  /* 0x0024000805007388 */ /* 0x0003e20000000800 */
[----:B------:R-:W-:-:S03]  /*1a820*/  F2FP.PACK_AB R7, R49, R48 ;  /* 0x000000303107723e */ /* 0x000fc600000000ff */
[----:B------:R3:W-:Y:S04]  /*1a830*/  STS [R2+0x2400], R4 ;  /* 0x0024000402007388 */ /* 0x0007e80000000800 */
[----:B------:R4:W-:Y:S01]  /*1a840*/  STS [R2+0x2000], R7 ;  /* 0x0020000702007388 */ /* 0x0009e20000000800 */
[----:B-1----:R-:W-:Y:S02]  /*1a850*/  F2FP.PACK_AB R5, R77, R76 ;  /* 0x0000004c4d05723e */ /* 0x002fe400000000ff */
[----:B------:R-:W-:Y:S02]  /*1a860*/  F2FP.PACK_AB R8, R117, R116 ;  /* 0x000000747508723e */ /* 0x000fe400000000ff */
[----:B---3--:R-:W-:Y:S01]  /*1a870*/  F2FP.PACK_AB R4, R123, R122 ;  /* 0x0000007a7b04723e */ /* 0x008fe200000000ff */
[----:B------:R1:W-:Y:S01]  /*1a880*/  STS [R3], R5 ;  /* 0x0000000503007388 */ /* 0x0003e20000000800 */
[----:B----4-:R-:W-:Y:S01]  /*1a890*/  IMAD.IADD R2, R11, 0x1, R3 ;  /* 0x000000010b027824 */ /* 0x010fe200078e0203 */
[----:B------:R-:W-:-:S02]  /*1a8a0*/  F2FP.PACK_AB R7, R121, R120 ;  /* 0x000000787907723e */ /* 0x000fc400000000ff */
[----:B------:R3:W-:Y:S04]  /*1a8b0*/  STS [R3+0x400], R4 ;  /* 0x0004000403007388 */ /* 0x0007e80000000800 */
[----:B------:R-:W-:Y:S04]  /*1a8c0*/  STS [R2], R8 ;  /* 0x0000000802007388 */ /* 0x000fe80000000800 */
[----:B------:R4:W-:Y:S01]  /*1a8d0*/  STS [R2+0x400], R7 ;  /* 0x0004000702007388 */ /* 0x0009e20000000800 */
[----:B-1----:R-:W-:Y:S02]  /*1a8e0*/  F2FP.PACK_AB R5, R61, R60 ;  /* 0x0000003c3d05723e */ /* 0x002fe400000000ff */
[----:B---3--:R-:W-:-:S03]  /*1a8f0*/  F2FP.PACK_AB R4, R59, R58 ;  /* 0x0000003a3b04723e */ /* 0x008fc600000000ff */
[----:B------:R1:W-:Y:S04]  /*1a900*/  STS [R3+0x2000], R5 ;  /* 0x0020000503007388 */ /* 0x0003e80000000800 */
[----:B------:R3:W-:Y:S01]  /*1a910*/  STS [R3+0x2400], R4 ;  /* 0x0024000403007388 */ /* 0x0007e20000000800 */
[----:B----4-:R-:W-:-:S05]  /*1a920*/  F2FP.PACK_AB R7, R57, R56 ;  /* 0x000000383907723e */ /* 0x010fca00000000ff */
[----:B------:R-:W-:Y:S01]  /*1a930*/  STS [R2+0x2000], R7 ;  /* 0x0020000702007388 */ /* 0x000fe20000000800 */
[----:B-1----:R-:W-:Y:S02]  /*1a940*/  F2FP.PACK_AB R5, R53, R52 ;  /* 0x000000343505723e */ /* 0x002fe400000000ff */
[----:B---3--:R-:W-:Y:S01]  /*1a950*/  F2FP.PACK_AB R4, R101, R100 ;  /* 0x000000646504723e */ /* 0x008fe200000000ff */
[C---:B------:R-:W-:Y:S02]  /*1a960*/  IMAD.IADD R3, R6.reuse, 0x1, R3 ;  /* 0x0000000106037824 */ /* 0x040fe400078e0203 */
[----:B------:R1:W-:Y:S01]  /*1a970*/  STS [R2+0x2400], R5 ;  /* 0x0024000502007388 */ /* 0x0003e20000000800 */
[----:B------:R-:W-:Y:S02]  /*1a980*/  IMAD.IADD R6, R6, 0x1, R2 ;  /* 0x0000000106067824 */ /* 0x000fe400078e0202 */
[----:B------:R-:W-:Y:S01]  /*1a990*/  IMAD.IADD R8, R11, 0x1, R3 ;  /* 0x000000010b087824 */ /* 0x000fe200078e0203 */
[----:B------:R3:W-:Y:S01]  /*1a9a0*/  STS [R3], R4 ;  /* 0x0000000403007388 */ /* 0x0007e20000000800 */
[----:B-1----:R-:W-:-:S02]  /*1a9b0*/  F2FP.PACK_AB R2, R69, R68 ;  /* 0x000000444502723e */ /* 0x002fc400000000ff */
[----:B------:R-:W-:Y:S02]  /*1a9c0*/  F2FP.PACK_AB R5, R75, R74 ;  /* 0x0000004a4b05723e */ /* 0x000fe400000000ff */
[----:B---3--:R-:W-:-:S05]  /*1a9d0*/  F2FP.PACK_AB R4, R91, R90 ;  /* 0x0000005a5b04723e */ /* 0x008fca00000000ff */
[----:B------:R1:W-:Y:S04]  /*1a9e0*/  STS [R3+0x400], R4 ;  /* 0x0004000403007388 */ /* 0x0003e80000000800 */
[----:B------:R3:W-:Y:S04]  /*1a9f0*/  STS [R6], R2 ;  /* 0x0000000206007388 */ /* 0x0007e80000000800 */
[----:B------:R4:W-:Y:S01]  /*1aa00*/  STS [R8+0x400], R5 ;  /* 0x0004000508007388 */ /* 0x0009e20000000800 */
[----:B-1----:R-:W-:Y:S02]  /*1aa10*/  F2FP.PACK_AB R4, R51, R50 ;  /* 0x000000323304723e */ /* 0x002fe400000000ff */
[----:B---3--:R-:W-:-:S03]  /*1aa20*/  F2FP.PACK_AB R2, R41, R40 ;  /* 0x000000282902723e */ /* 0x008fc600000000ff */
[----:B------:R1:W-:Y:S01]  /*1aa30*/  STS [R3+0x2000], R4 ;  /* 0x0020000403007388 */ /* 0x0003e20000000800 */
[----:B----4-:R-:W-:-:S03]  /*1aa40*/  F2FP.PACK_AB R5, R37, R36 ;  /* 0x000000242505723e */ /* 0x010fc600000000ff */
[----:B------:R3:W-:Y:S04]  /*1aa50*/  STS [R3+0x2400], R2 ;  /* 0x0024000203007388 */ /* 0x0007e80000000800 */
[----:B------:R4:W-:Y:S01]  /*1aa60*/  STS [R6+0x2000], R5 ;  /* 0x0020000506007388 */ /* 0x0009e20000000800 */
[----:B-1----:R-:W-:Y:S02]  /*1aa70*/  @P1 LEA R4, P0, R30, c[0x0][0x508], 0x2 ;  /* 0x000142001e041a11 */ /* 0x002fe400078010ff */
[----:B---3--:R-:W-:Y:S01]  /*1aa80*/  F2FP.PACK_AB R2, R35, R34 ;  /* 0x000000222302723e */ /* 0x008fe200000000ff */
[----:B------:R-:W-:Y:S02]  /*1aa90*/  IMAD.MOV.U32 R3, RZ, RZ, RZ ;  /* 0x000000ffff037224 */ /* 0x000fe400078e00ff */
[----:B----4-:R-:W-:-:S02]  /*1aaa0*/  IMAD.MOV.U32 R6, RZ, RZ, 0x4 ;  /* 0x00000004ff067424 */ /* 0x010fc400078e00ff */
[----:B------:R1:W-:Y:S01]  /*1aab0*/  STS [R8+0x2400], R2 ;  /* 0x0024000208007388 */ /* 0x0003e20000000800 */
[C---:B------:R-:W-:Y:S01]  /*1aac0*/  @P1 LEA.HI.X R5, R30.reuse, c[0x0][0x50c], R12, 0x2, P0 ;  /* 0x000143001e051a11 */ /* 0x040fe200000f140c */
[----:B------:R-:W-:Y:S02]  /*1aad0*/  IMAD.WIDE R6, R30, R6, c[0x0][0x500] ;  /* 0x000140001e067625 */ /* 0x000fe400078e0206 */
[----:B------:R-:W-:Y:S06]  /*1aae0*/  BAR.SYNC.DEFER_BLOCKING 0x1, 0x80 ;  /* 0x0042000000007b1d */ /* 0x000fec0000010000 */
[----:B------:R1:W5:Y:S01]  /*1aaf0*/  @P2 LDG.E R3, [R6.64] ;  /* 0x0000000806032981 */ /* 0x000362000c1e1900 */
[----:B--2---:R-:W-:-:S03]  /*1ab00*/  ISETP.NE.AND P0, PT, R14, RZ, PT ;  /* 0x000000ff0e00720c */ /* 0x004fc60003f05270 */
[----:B------:R2:W5:Y:S02]  /*1ab10*/  @P1 LDG.E R13, [R4.64] ;  /* 0x00000008040d1981 */ /* 0x000564000c1e1900 */
[----:B--2---:R-:W-:Y:S01]  /*1ab20*/  SEL R4, R14, c[0x0][0x3d4], P0 ;  /* 0x0000f5000e047a07 */ /* 0x004fe20000000000 */
[----:B------:R-:W-:Y:S05]  /*1ab30*/  @P1 BRA `(.L_x_1493) ;  /* 0x0000004000001947 */ /* 0x000fea0003800000 */
[----:B-1----:R-:W-:Y:S05]  /*1ab40*/  @!P2 BRA `(.L_x_1493) ;  /* 0x000000300000a947 */ /* 0x002fea0003800000 */
[----:B------:R1:W2:Y:S04]  /*1ab50*/  LDG.E R2, [R6.64] ;  /* 0x0000000806027981 */ /* 0x0002a8000c1e1900 */
[----:B-1----:R-:W2:Y:S02]  /*1ab60*/  LDG.E R6, [R6.64+0x4] ;  /* 0x0000040806067981 */ /* 0x002ea4000c1e1900 */
[----:B--2--5:R-:W-:Y:S02]  /*1ab70*/  IADD3 R13, -R2, R6, RZ ;  /* 0x00000006020d7210 */ /* 0x024fe40007ffe1ff */
.L_x_1493:
[----:B-1----:R-:W2:Y:S04]  /*1ab80*/  LDL R5, [R1+0x60] ;  /* 0x0000600001057983 */ /* 0x002ea80000100800 */
[----:B------:R-:W2:Y:S04]  /*1ab90*/  LDL R71, [R1+0x44] ;  /* 0x0000440001477983 */ /* 0x000ea80000100800 */
[----:B------:R-:W3:Y:S04]  /*1aba0*/  LDL R28, [R1+0x5c] ;  /* 0x00005c00011c7983 */ /* 0x000ee80000100800 */
[----:B------:R-:W4:Y:S01]  /*1abb0*/  LDL R18, [R1+0x50] ;  /* 0x0000500001127983 */ /* 0x000f220000100800 */
[----:B------:R-:W-:Y:S01]  /*1abc0*/  IMAD.MOV.U32 R6, RZ, RZ, 0x368 ;  /* 0x00000368ff067424 */ /* 0x000fe200078e00ff */
[----:B------:R-:W-:-:S04]  /*1abd0*/  ISETP.GT.AND P2, PT, R4, 0x1, PT ;  /* 0x000000010400780c */ /* 0x000fc80003f44270 */
[----:B------:R-:W-:-:S04]  /*1abe0*/  SEL R6, R6, 0x328, P2 ;  /* 0x0000032806067807 */ /* 0x000fc80001000000 */
[----:B------:R-:W1:Y:S08]  /*1abf0*/  LDC.64 R8, c[0x0][R6+0x170] ;  /* 0x00005c0006087b82 */ /* 0x000e700000000a00 */
[----:B------:R-:W3:Y:S08]  /*1ac00*/  LDC.64 R14, c[0x0][R6+0x168] ;  /* 0x00005a00060e7b82 */ /* 0x000ef00000000a00 */
[----:B------:R1:W2:Y:S08]  /*1ac10*/  LDC.64 R16, c[0x0][R6+0x178] ;  /* 0x00005e0006107b82 */ /* 0x0002b00000000a00 */
[----:B------:R1:W2:Y:S01]  /*1ac20*/  LDC.64 R20, c[0x0][R6+0x160] ;  /* 0x0000580006147b82 */ /* 0x0002a20000000a00 */
[----:B------:R-:W-:Y:S01]  /*1ac30*/  ISETP.NE.U32.AND P0, PT, RZ, c[0x0][0x500], PT ;  /* 0x00014000ff007a0c */ /* 0x000fe20003f05070 */
[----:B------:R-:W-:-:S03]  /*1ac40*/  IMAD.MOV.U32 R2, RZ, RZ, c[0x0][0x4e8] ;  /* 0x00013a00ff027624 */ /* 0x000fc600078e00ff */
[----:B------:R-:W-:Y:S02]  /*1ac50*/  ISETP.NE.AND.EX P0, PT, RZ, c[0x0][0x504], PT, P0 ;  /* 0x00014100ff007a0c */ /* 0x000fe40003f05300 */
[----:B------:R-:W-:Y:S02]  /*1ac60*/  ISETP.NE.AND P5, PT, R2, 0x1, PT ;  /* 0x000000010200780c */ /* 0x000fe40003fa5270 */
[----:B------:R-:W-:-:S05]  /*1ac70*/  SEL R2, R30, RZ, !P0 ;  /* 0x000000ff1e027207 */ /* 0x000fca0004000000 */
[----:B-1----:R-:W-:Y:S02]  /*1ac80*/  IMAD R4, R9, R2, RZ ;  /* 0x0000000209047224 */ /* 0x002fe400078e02ff */
[----:B--2---:R-:W-:Y:S01]  /*1ac90*/  IMAD.IADD R7, R5, 0x1, R71 ;  /* 0x0000000105077824 */ /* 0x004fe200078e0247 */
[----:B------:R-:W-:-:S05]  /*1aca0*/  SEL R5, R12, RZ, !P0 ;  /* 0x000000ff0c057207 */ /* 0x000fca0004000000 */
[----:B------:R-:W-:Y:S02]  /*1acb0*/  IMAD R12, R8, R5, R4 ;  /* 0x00000005080c7224 */ /* 0x000fe400078e0204 */
[----:B------:R-:W-:-:S04]  /*1acc0*/  @P5 IMAD.HI.U32 R5, R7, c[0x0][0x4ec], RZ ;  /* 0x00013b0007055a27 */ /* 0x000fc800078e00ff */
[----:B------:R-:W-:-:S04]  /*1acd0*/  IMAD.WIDE.U32 R8, R8, R2, RZ ;  /* 0x0000000208087225 */ /* 0x000fc800078e00ff */
[----:B---3--:R-:W-:-:S04]  /*1ace0*/  IMAD.WIDE.U32 R10, R14, R28, RZ ;  /* 0x0000001c0e0a7225 */ /* 0x008fc800078e00ff */
[----:B------:R-:W-:Y:S01]  /*1acf0*/  IMAD.MOV.U32 R4, RZ, RZ, R7 ;  /* 0x000000ffff047224 */ /* 0x000fe200078e0007 */
[----:B------:R-:W-:Y:S01]  /*1ad00*/  @P5 SHF.R.U32.HI R4, RZ, c[0x0][0x4f0], R5 ;  /* 0x00013c00ff045a19 */ /* 0x000fe20000011605 */
[----:B------:R-:W-:Y:S01]  /*1ad10*/  IMAD R6, R15, R28, RZ ;  /* 0x0000001c0f067224 */ /* 0x000fe200078e02ff */
[----:B----4-:R-:W-:Y:S02]  /*1ad20*/  SEL R5, R18, RZ, P2 ;  /* 0x000000ff12057207 */ /* 0x010fe40001000000 */
[--C-:B-----5:R-:W-:Y:S01]  /*1ad30*/  IADD3 R14, P1, P0, R8, R10, R3.reuse ;  /* 0x0000000a080e7210 */ /* 0x120fe2000783e003 */
[----:B------:R-:W-:Y:S01]  /*1ad40*/  IMAD.IADD R10, R11, 0x1, R6 ;  /* 0x000000010b0a7824 */ /* 0x000fe200078e0206 */
[----:B------:R-:W-:Y:S01]  /*1ad50*/  SHF.R.S32.HI R18, RZ, 0x1f, R3 ;  /* 0x0000001fff127819 */ /* 0x000fe20000011403 */
[----:B------:R-:W-:Y:S02]  /*1ad60*/  IMAD.IADD R12, R9, 0x1, R12 ;  /* 0x00000001090c7824 */ /* 0x000fe400078e020c */
[----:B------:R-:W-:-:S02]  /*1ad70*/  IMAD.MOV R6, RZ, RZ, -R4 ;  /* 0x000000ffff067224 */ /* 0x000fc400078e0a04 */
        /* <DEDUP_REMOVED lines=9> */
[----:B------:R-:W-:-:S03]  /*1ae10*/  IADD3.X R9, R6, R12, R11, P1, P0 ;  /* 0x0000000c06097210 */ /* 0x000fc60000fe040b */
[C---:B------:R-:W-:Y:S02]  /*1ae20*/  IMAD R11, R20.reuse, R10, R4 ;  /* 0x0000000a140b7224 */ /* 0x040fe400078e0204 */
[----:B------:R-:W-:Y:S02]  /*1ae30*/  IMAD.WIDE.U32 R4, R20, R5, R8 ;  /* 0x0000000514047225 */ /* 0x000fe400078e0008 */
[----:B------:R-:W2:Y:S01]  /*1ae40*/  LDL.LU R20, [R1+0x24] ;  /* 0x0000240001147983 */ /* 0x000ea20000300800 */
[----:B------:R-:W-:Y:S02]  /*1ae50*/  LOP3.LUT R12, R27, 0xffffffe0, RZ, 0xc0, !PT ;  /* 0xffffffe01b0c7812 */ /* 0x000fe400078ec0ff */
        /* <DEDUP_REMOVED lines=15> */
[----:B------:R-:W-:Y:S02]  /*1af50*/  SHFL.IDX PT, R16, R6, RZ, 0x1c1f ;  /* 0x001c1fff06107589 */ /* 0x000fe400000e0000 */
[----:B------:R-:W-:Y:S02]  /*1af60*/  IMAD R9, R10, 0x10, R9 ;  /* 0x000000100a097824 */ /* 0x000fe400078e0209 */
[----:B------:R-:W1:Y:S01]  /*1af70*/  SHFL.IDX PT, R17, R5, RZ, 0x1c1f ;  /* 0x001c1fff05117589 */ /* 0x000e6200000e0000 */
[----:B------:R-:W-:-:S03]  /*1af80*/  IMAD R4, R13, c[0x0][0x4e8], RZ ;  /* 0x00013a000d047a24 */ /* 0x000fc600078e02ff */
[----:B------:R-:W-:Y:S04]  /*1af90*/  SHFL.IDX PT, R14, R6, 0x1, 0x1c1f ;  /* 0x003c1f00060e7f89 */ /* 0x000fe800000e0000 */
[----:B------:R-:W3:Y:S04]  /*1afa0*/  SHFL.IDX PT, R15, R5, 0x1, 0x1c1f ;  /* 0x003c1f00050f7f89 */ /* 0x000ee800000e0000 */
[----:B------:R-:W-:Y:S04]  /*1afb0*/  SHFL.IDX PT, R13, R5, 0x2, 0x1c1f ;  /* 0x005c1f00050d7f89 */ /* 0x000fe800000e0000 */
[----:B------:R4:W-:Y:S01]  /*1afc0*/  SHFL.IDX PT, R11, R5, 0x3, 0x1c1f ;  /* 0x007c1f00050b7f89 */ /* 0x0009e200000e0000 */
[----:B------:R-:W-:-:S03]  /*1afd0*/  LOP3.LUT P0, RZ, R8, 0x3, RZ, 0xc0, !PT ;  /* 0x0000000308ff7812 */ /* 0x000fc6000780c0ff */
[----:B------:R-:W1:Y:S01]  /*1afe0*/  SHFL.IDX PT, R12, R6, 0x2, 0x1c1f ;  /* 0x005c1f00060c7f89 */ /* 0x000e6200000e0000 */
[----:B----4-:R-:W-:-:S05]  /*1aff0*/  IMAD.IADD R5, R9, 0x1, R71 ;  /* 0x0000000109057824 */ /* 0x010fca00078e0247 */
        /* <DEDUP_REMOVED lines=62> */
.L_x_1575:
[----:B------:R-:W-:Y:S05]  /*1b3e0*/  BRA.DIV ~URZ, `(.L_x_1496) ;  /* 0x00003bb27f007947 */ /* 0x000fea000b800000 */
[----:B------:R4:W2:Y:S02]  /*1b3f0*/  SHFL.IDX PT, R2, R7, RZ, 0x181f ;  /* 0x00181fff07027589 */ /* 0x0008a400000e0000 */
.L_x_1576:
        /* <DEDUP_REMOVED lines=8> */
.L_x_1577:
[----:B------:R-:W-:-:S04]  /*1b480*/  IADD3 R3, R5, 0x10, RZ ;  /* 0x0000001005037810 */ /* 0x000fc80007ffe0ff */
[----:B------:R-:W-:-:S13]  /*1b490*/  ISETP.GE.OR P0, PT, R3, R4, P2 ;  /* 0x000000040300720c */ /* 0x000fda0001706670 */
[----:B--2---:R-:W-:-:S04]  /*1b4a0*/  @!P0 LEA R2, P1, R0, R2, 0x1 ;  /* 0x0000000200028211 */ /* 0x004fc800078208ff */
[----:B------:R-:W-:-:S05]  /*1b4b0*/  @!P0 LEA.HI.X R3, R0, R8, R70, 0x1, P1 ;  /* 0x0000000800038211 */ /* 0x000fca00008f0c46 */
[----:B------:R2:W-:Y:S01]  /*1b4c0*/  @!P0 ST.E.128 [R2.64], R16 ;  /* 0x0000001002008985 */ /* 0x0005e2000c101d08 */
[----:B------:R-:W-:Y:S05]  /*1b4d0*/  BRA.DIV ~URZ, `(.L_x_1498) ;  /* 0x00003c027f007947 */ /* 0x000fea000b800000 */
[----:B------:R2:W3:Y:S02]  /*1b4e0*/  SHFL.IDX PT, R8, R6, 0x2, 0x181f ;  /* 0x00581f0006087f89 */ /* 0x0004e400000e0000 */
.L_x_1578:
[----:B------:R-:W-:Y:S05]  /*1b4f0*/  BRA.DIV ~URZ, `(.L_x_1499) ;  /* 0x00003c527f007947 */ /* 0x000fea000b800000 */
[----:B--2---:R2:W4:Y:S02]  /*1b500*/  SHFL.IDX PT, R2, R7, 0x2, 0x181f ;  /* 0x00581f0007027f89 */ /* 0x00452400000e0000 */
.L_x_1579:
        /* <DEDUP_REMOVED lines=8> */
.L_x_1580:
[----:B------:R-:W-:-:S04]  /*1b590*/  IADD3 R3, R5, 0x30, RZ ;  /* 0x0000003005037810 */ /* 0x000fc80007ffe0ff */
[----:B------:R-:W-:-:S13]  /*1b5a0*/  ISETP.GE.OR P0, PT, R3, R4, P2 ;  /* 0x000000040300720c */ /* 0x000fda0001706670 */
[----:B---3--:R-:W-:-:S04]  /*1b5b0*/  @!P0 LEA R2, P1, R0, R2, 0x1 ;  /* 0x0000000200028211 */ /* 0x008fc800078208ff */
[----:B--2---:R-:W-:-:S05]  /*1b5c0*/  @!P0 LEA.HI.X R3, R0, R8, R70, 0x1, P1 ;  /* 0x0000000800038211 */ /* 0x004fca00008f0c46 */
[----:B-1----:R1:W-:Y:S01]  /*1b5d0*/  @!P0 ST.E.128 [R2.64], R24 ;  /* 0x0000001802008985 */ /* 0x0023e2000c101d08 */
[----:B------:R-:W-:Y:S05]  /*1b5e0*/  BRA.DIV ~URZ, `(.L_x_1501) ;  /* 0x00003ca27f007947 */ /* 0x000fea000b800000 */
[----:B------:R2:W3:Y:S02]  /*1b5f0*/  SHFL.IDX PT, R8, R6, 0x4, 0x181f ;  /* 0x00981f0006087f89 */ /* 0x0004e400000e0000 */
.L_x_1581:
[----:B------:R-:W-:Y:S05]  /*1b600*/  BRA.DIV ~URZ, `(.L_x_1502) ;  /* 0x00003cf27f007947 */ /* 0x000fea000b800000 */
[----:B-1----:R1:W2:Y:S02]  /*1b610*/  SHFL.IDX PT, R2, R7, 0x4, 0x181f ;  /* 0x00981f0007027f89 */ /* 0x0022a400000e0000 */
.L_x_1582:
        /* <DEDUP_REMOVED lines=8> */
.L_x_1583:
[----:B------:R-:W-:-:S04]  /*1b6a0*/  IADD3 R3, R5, 0x50, RZ ;  /* 0x0000005005037810 */ /* 0x000fc80007ffe0ff */
[----:B------:R-:W-:-:S13]  /*1b6b0*/  ISETP.GE.OR P0, PT, R3, R4, P2 ;  /* 0x000000040300720c */ /* 0x000fda0001706670 */
[----:B--2---:R-:W-:-:S04]  /*1b6c0*/  @!P0 LEA R2, P1, R0, R2, 0x1 ;  /* 0x0000000200028211 */ /* 0x004fc800078208ff */
[----:B-1----:R-:W-:-:S05]  /*1b6d0*/  @!P0 LEA.HI.X R3, R0, R8, R70, 0x1, P1 ;  /* 0x0000000800038211 */ /* 0x002fca00008f0c46 */
[----:B------:R1:W-:Y:S01]  /*1b6e0*/  @!P0 ST.E.128 [R2.64], R32 ;  /* 0x0000002002008985 */ /* 0x0003e2000c101d08 */
[----:B------:R-:W-:Y:S05]  /*1b6f0*/  BRA.DIV ~URZ, `(.L_x_1504) ;  /* 0x00003d427f007947 */ /* 0x000fea000b800000 */
[----:B------:R2:W1:Y:S02]  /*1b700*/  SHFL.IDX PT, R8, R6, 0x6, 0x181f ;  /* 0x00d81f0006087f89 */ /* 0x00046400000e0000 */
.L_x_1584:
[----:B------:R-:W-:Y:S05]  /*1b710*/  BRA.DIV ~URZ, `(.L_x_1505) ;  /* 0x00003d927f007947 */ /* 0x000fea000b800000 */
[----:B-1----:R1:W2:Y:S02]  /*1b720*/  SHFL.IDX PT, R2, R7, 0x6, 0x181f ;  /* 0x00d81f0007027f89 */ /* 0x0022a400000e0000 */
.L_x_1585:
        /* <DEDUP_REMOVED lines=8> */
.L_x_1586:
[----:B------:R-:W-:-:S04]  /*1b7b0*/  IADD3 R2, R5, 0x70, RZ ;  /* 0x0000007005027810 */ /* 0x000fc80007ffe0ff */
[----:B------:R-:W-:-:S13]  /*1b7c0*/  ISETP.GE.OR P0, PT, R2, R4, P2 ;  /* 0x000000040200720c */ /* 0x000fda0001706670 */
[----:B------:R-:W-:Y:S05]  /*1b7d0*/  @P0 BRA `(.L_x_1507) ;  /* 0x000018e000000947 */ /* 0x000fea0003800000 */
[----:B----4-:R-:W-:-:S04]  /*1b7e0*/  LEA R2, P0, R0, R3, 0x1 ;  /* 0x0000000300027211 */ /* 0x010fc800078008ff */
[----:B---3--:R-:W-:-:S05]  /*1b7f0*/  LEA.HI.X R3, R0, R6, R70, 0x1, P0 ;  /* 0x0000000600037211 */ /* 0x008fca00000f0c46 */
[----:B------:R3:W-:Y:S01]  /*1b800*/  ST.E.128 [R2.64], R40 ;  /* 0x0000002802007985 */ /* 0x0007e2000c101d08 */
[----:B------:R-:W-:Y:S05]  /*1b810*/  BRA `(.L_x_1507) ;  /* 0x000018a000007947 */ /* 0x000fea0003800000 */
.L_x_1494:
        /* <DEDUP_REMOVED lines=34> */
.L_x_1587:
[----:B------:R-:W-:Y:S05]  /*1ba40*/  BRA.DIV ~URZ, `(.L_x_1509) ;  /* 0x00003c127f007947 */ /* 0x000fea000b800000 */
[----:B------:R3:W4:Y:S02]  /*1ba50*/  SHFL.IDX PT, R2, R19, RZ, 0x1c1f ;  /* 0x001c1fff13027589 */ /* 0x00072400000e0000 */
.L_x_1588:
        /* <DEDUP_REMOVED lines=50> */
.L_x_1511:
[----:B------:R-:W-:Y:S05]  /*1bd80*/  BSYNC B0 ;  /* 0x0000000000007941 */ /* 0x000fea0003800000 */
.L_x_1510:
[----:B------:R-:W-:Y:S05]  /*1bd90*/  BRA.DIV ~URZ, `(.L_x_1512) ;  /* 0x000039327f007947 */ /* 0x000fea000b800000 */
[----:B--2---:R2:W1:Y:S04]  /*1bda0*/  SHFL.IDX PT, R12, R13, 0x1, 0x1c1f ;  /* 0x003c1f000d0c7f89 */ /* 0x00446800000e0000 */
[----:B----4-:R2:W4:Y:S02]  /*1bdb0*/  SHFL.IDX PT, R2, R19, 0x1, 0x1c1f ;  /* 0x003c1f0013027f89 */ /* 0x01052400000e0000 */
.L_x_1589:
        /* <DEDUP_REMOVED lines=35> */
.L_x_1514:
[----:B------:R-:W-:Y:S05]  /*1bff0*/  BSYNC B0 ;  /* 0x0000000000007941 */ /* 0x000fea0003800000 */
.L_x_1513:
[----:B------:R-:W-:Y:S05]  /*1c000*/  BRA.DIV ~URZ, `(.L_x_1515) ;  /* 0x000037927f007947 */ /* 0x000fea000b800000 */
[----:B-1----:R1:W2:Y:S02]  /*1c010*/  SHFL.IDX PT, R12, R13, 0x2, 0x1c1f ;  /* 0x005c1f000d0c7f89 */ /* 0x0022a400000e0000 */
.L_x_1590:
[----:B------:R-:W-:Y:S05]  /*1c020*/  BRA.DIV ~URZ, `(.L_x_1516) ;  /* 0x000037e27f007947 */ /* 0x000fea000b800000 */
[----:B----4-:R4:W1:Y:S02]  /*1c030*/  SHFL.IDX PT, R2, R19, 0x2, 0x1c1f ;  /* 0x005c1f0013027f89 */ /* 0x01086400000e0000 */
.L_x_1591:
        /* <DEDUP_REMOVED lines=17> */
[C---:B------:R-:W-:Y:S01]  /*1c150*/  ISETP.GE.AND P2, PT, R5.reuse, c[0x0][0x3c8], PT ;  /* 0x0000f20005007a0c */ /* 0x040fe20003f46270 */
[----:B------:R2:W-:Y:S01]  /*1c160*/  @!P0 ST.E.64 [R10.64], R42 ;  /* 0x0000002a0a008985 */ /* 0x0005e2000c101b08 */
[----:B------:R-:W-:Y:S02]  /*1c170*/  ISETP.GE.AND P1, PT, R0, c[0x0][0x3c8], PT ;  /* 0x0000f20000007a0c */ /* 0x000fe40003f26270 */
[----:B------:R-:W-:Y:S01]  /*1c180*/  ISETP.GE.AND P0, PT, R6, c[0x0][0x3c8], PT ;  /* 0x0000f20006007a0c */ /* 0x000fe20003f06270 */
[----:B------:R5:W-:Y:S08]  /*1c190*/  @!P4 ST.E.64 [R16.64], R46 ;  /* 0x0000002e1000c985 */ /* 0x000bf0000c101b08 */
[----:B-1----:R-:W-:-:S02]  /*1c1a0*/  @!P2 LEA R14, P4, R5, R2, 0x2 ;  /* 0x00000002050ea211 */ /* 0x002fc400078810ff */
[C---:B--2---:R-:W-:Y:S02]  /*1c1b0*/  @!P5 LEA R10, P6, R4.reuse, R2, 0x2 ;  /* 0x00000002040ad211 */ /* 0x044fe400078c10ff */
        /* <DEDUP_REMOVED lines=13> */
.L_x_1518:
[----:B------:R-:W-:Y:S05]  /*1c290*/  BSYNC B0 ;  /* 0x0000000000007941 */ /* 0x000fea0003800000 */
.L_x_1517:
[----:B------:R-:W-:Y:S05]  /*1c2a0*/  BRA.DIV ~URZ, `(.L_x_1519) ;  /* 0x000035d27f007947 */ /* 0x000fea000b800000 */
[----:B--2---:R2:W3:Y:S04]  /*1c2b0*/  SHFL.IDX PT, R12, R13, 0x3, 0x1c1f ;  /* 0x007c1f000d0c7f89 */ /* 0x0044e800000e0000 */
[----:B-1----:R2:W1:Y:S02]  /*1c2c0*/  SHFL.IDX PT, R2, R19, 0x3, 0x1c1f ;  /* 0x007c1f0013027f89 */ /* 0x00246400000e0000 */
.L_x_1592:
[----:B------:R-:W5:Y:S02]  /*1c2d0*/  LDL R3, [R1+0x24] ;  /* 0x0000240001037983 */ /* 0x000f640000100800 */
[----:B-----5:R-:W-:-:S13]  /*1c2e0*/  LOP3.LUT P0, RZ, R3, 0x2, RZ, 0xc0, !PT ;  /* 0x0000000203ff7812 */ /* 0x020fda000780c0ff */
[----:B------:R-:W-:Y:S05]  /*1c2f0*/  @P0 BRA `(.L_x_1507) ;  /* 0x00000dc000000947 */ /* 0x000fea0003800000 */
[----:B------:R-:W5:Y:S01]  /*1c300*/  LDL R3, [R1+0x40] ;  /* 0x0000400001037983 */ /* 0x000f620000100800 */
        /* <DEDUP_REMOVED lines=11> */
[-C--:B------:R-:W-:Y:S02]  /*1c3c0*/  @!P5 LEA R18, P0, R8, R2.reuse, 0x2 ;  /* 0x000000020812d211 */ /* 0x080fe400078010ff */
[----:B------:R-:W-:Y:S02]  /*1c3d0*/  @!P3 LEA R14, P6, R4, R2, 0x2 ;  /* 0x00000002040eb211 */ /* 0x000fe400078c10ff */
[----:B--2-4-:R-:W-:-:S02]  /*1c3e0*/  @!P5 LEA.HI.X R19, R8, R12, R20, 0x2, P0 ;  /* 0x0000000c0813d211 */ /* 0x014fc400000f1414 */
[----:B------:R-:W-:Y:S02]  /*1c3f0*/  ISETP.NE.AND P0, PT, R3, RZ, PT ;  /* 0x000000ff0300720c */ /* 0x000fe40003f05270 */
[-C--:B------:R-:W-:Y:S01]  /*1c400*/  @!P3 LEA.HI.X R15, R4, R12.reuse, R22, 0x2, P6 ;  /* 0x0000000c040fb211 */ /* 0x080fe200030f1416 */
        /* <DEDUP_REMOVED lines=20> */
.L_x_1492:
        /* <DEDUP_REMOVED lines=21> */
.L_x_1520:
        /* <DEDUP_REMOVED lines=57> */
.L_x_1522:
[----:B------:R-:W-:Y:S05]  /*1ca30*/  BSYNC B0 ;  /* 0x0000000000007941 */ /* 0x000fea0003800000 */
.L_x_1521:
        /* <DEDUP_REMOVED lines=38> */
.L_x_1593:
[----:B------:R-:W-:Y:S05]  /*1cca0*/  BRA.DIV ~URZ, `(.L_x_1524) ;  /* 0x00002d127f007947 */ /* 0x000fea000b800000 */
[----:B------:R3:W4:Y:S02]  /*1ccb0*/  SHFL.IDX PT, R2, R7, RZ, 0x181f ;  /* 0x00181fff07027589 */ /* 0x00072400000e0000 */
.L_x_1594:
        /* <DEDUP_REMOVED lines=8> */
.L_x_1595:
[----:B------:R-:W-:-:S04]  /*1cd40*/  IADD3 R3, R4, 0x10, RZ ;  /* 0x0000001004037810 */ /* 0x000fc80007ffe0ff */
[----:B------:R-:W-:-:S13]  /*1cd50*/  ISETP.GE.OR P0, PT, R3, R5, P2 ;  /* 0x000000050300720c */ /* 0x000fda0001706670 */
[----:B--2---:R-:W-:-:S04]  /*1cd60*/  @!P0 LEA R2, P1, R0, R2, 0x1 ;  /* 0x0000000200028211 */ /* 0x004fc800078208ff */
[----:B-1----:R-:W-:-:S05]  /*1cd70*/  @!P0 LEA.HI.X R3, R0, R8, R70, 0x1, P1 ;  /* 0x0000000800038211 */ /* 0x002fca00008f0c46 */
[----:B------:R1:W-:Y:S01]  /*1cd80*/  @!P0 ST.E.128 [R2.64], RZ ;  /* 0x000000ff02008985 */ /* 0x0003e2000c101d08 */
[----:B------:R-:W-:Y:S05]  /*1cd90*/  BRA.DIV ~URZ, `(.L_x_1526) ;  /* 0x00002d627f007947 */ /* 0x000fea000b800000 */
[----:B------:R2:W1:Y:S02]  /*1cda0*/  SHFL.IDX PT, R8, R6, 0x2, 0x181f ;  /* 0x00581f0006087f89 */ /* 0x00046400000e0000 */
.L_x_1596:
[----:B------:R-:W-:Y:S05]  /*1cdb0*/  BRA.DIV ~URZ, `(.L_x_1527) ;  /* 0x00002db27f007947 */ /* 0x000fea000b800000 */
[----:B-1----:R1:W2:Y:S02]  /*1cdc0*/  SHFL.IDX PT, R2, R7, 0x2, 0x181f ;  /* 0x00581f0007027f89 */ /* 0x0022a400000e0000 */
.L_x_1597:
        /* <DEDUP_REMOVED lines=8> */
.L_x_1598:
[----:B------:R-:W-:-:S04]  /*1ce50*/  IADD3 R3, R4, 0x30, RZ ;  /* 0x0000003004037810 */ /* 0x000fc80007ffe0ff */
[----:B------:R-:W-:-:S13]  /*1ce60*/  ISETP.GE.OR P0, PT, R3, R5, P2 ;  /* 0x000000050300720c */ /* 0x000fda0001706670 */
[----:B--2---:R-:W-:-:S04]  /*1ce70*/  @!P0 LEA R2, P1, R0, R2, 0x1 ;  /* 0x0000000200028211 */ /* 0x004fc800078208ff */
[----:B------:R-:W-:-:S05]  /*1ce80*/  @!P0 LEA.HI.X R3, R0, R8, R70, 0x1, P1 ;  /* 0x0000000800038211 */ /* 0x000fca00008f0c46 */
[----:B------:R2:W-:Y:S01]  /*1ce90*/  @!P0 ST.E.128 [R2.64], RZ ;  /* 0x000000ff02008985 */ /* 0x0005e2000c101d08 */
[----:B------:R-:W-:Y:S05]  /*1cea0*/  BRA.DIV ~URZ, `(.L_x_1529) ;  /* 0x00002e027f007947 */ /* 0x000fea000b800000 */
[----:B------:R1:W2:Y:S02]  /*1ceb0*/  SHFL.IDX PT, R8, R6, 0x4, 0x181f ;  /* 0x00981f0006087f89 */ /* 0x0002a400000e0000 */
.L_x_1599:
[----:B------:R-:W-:Y:S05]  /*1cec0*/  BRA.DIV ~URZ, `(.L_x_1530) ;  /* 0x00002e527f007947 */ /* 0x000fea000b800000 */
[----:B--2---:R2:W1:Y:S02]  /*1ced0*/  SHFL.IDX PT, R2, R7, 0x4, 0x181f ;  /* 0x00981f0007027f89 */ /* 0x00446400000e0000 */
.L_x_1600:
        /* <DEDUP_REMOVED lines=8> */
.L_x_1601:
[----:B------:R-:W-:-:S04]  /*1cf60*/  IADD3 R3, R4, 0x50, RZ ;  /* 0x0000005004037810 */ /* 0x000fc80007ffe0ff */
[----:B------:R-:W-:-:S13]  /*1cf70*/  ISETP.GE.OR P0, PT, R3, R5, P2 ;  /* 0x000000050300720c */ /* 0x000fda0001706670 */
[----:B---3--:R-:W-:-:S04]  /*1cf80*/  @!P0 LEA R2, P1, R0, R2, 0x1 ;  /* 0x0000000200028211 */ /* 0x008fc800078208ff */
[----:B--2---:R-:W-:-:S05]  /*1cf90*/  @!P0 LEA.HI.X R3, R0, R8, R70, 0x1, P1 ;  /* 0x0000000800038211 */ /* 0x004fca00008f0c46 */
[----:B------:R2:W-:Y:S01]  /*1cfa0*/  @!P0 ST.E.128 [R2.64], RZ ;  /* 0x000000ff02008985 */ /* 0x0005e2000c101d08 */
[----:B------:R-:W-:Y:S05]  /*1cfb0*/  BRA.DIV ~URZ, `(.L_x_1532) ;  /* 0x00002ea27f007947 */ /* 0x000fea000b800000 */
[----:B------:R3:W1:Y:S02]  /*1cfc0*/  SHFL.IDX PT, R8, R6, 0x6, 0x181f ;  /* 0x00d81f0006087f89 */ /* 0x00066400000e0000 */
.L_x_1602:
[----:B------:R-:W-:Y:S05]  /*1cfd0*/  BRA.DIV ~URZ, `(.L_x_1533) ;  /* 0x00002ef27f007947 */ /* 0x000fea000b800000 */
[----:B--2---:R2:W3:Y:S02]  /*1cfe0*/  SHFL.IDX PT, R2, R7, 0x6, 0x181f ;  /* 0x00d81f0007027f89 */ /* 0x0044e400000e0000 */
.L_x_1603:
        /* <DEDUP_REMOVED lines=8> */
.L_x_1604:
[----:B------:R-:W-:-:S04]  /*1d070*/  IADD3 R4, R4, 0x70, RZ ;  /* 0x0000007004047810 */ /* 0x000fc80007ffe0ff */
[----:B------:R-:W-:-:S13]  /*1d080*/  ISETP.GE.OR P0, PT, R4, R5, P2 ;  /* 0x000000050400720c */ /* 0x000fda0001706670 */
[----:B----4-:R-:W-:-:S04]  /*1d090*/  @!P0 LEA R2, P1, R0, R2, 0x1 ;  /* 0x0000000200028211 */ /* 0x010fc800078208ff */
[----:B---3--:R-:W-:-:S05]  /*1d0a0*/  @!P0 LEA.HI.X R3, R0, R6, R70, 0x1, P1 ;  /* 0x0000000600038211 */ /* 0x008fca00008f0c46 */
[----:B------:R3:W-:Y:S04]  /*1d0b0*/  @!P0 ST.E.128 [R2.64], RZ ;  /* 0x000000ff02008985 */ /* 0x0007e8000c101d08 */
.L_x_1507:
[----:B------:R-:W-:Y:S05]  /*1d0c0*/  BSYNC B1 ;  /* 0x0000000000017941 */ /* 0x000fea0003800000 */
.L_x_1491:
        /* <DEDUP_REMOVED lines=15> */
.L_x_1605:
[----:B------:R-:W-:Y:S05]  /*1d1c0*/  BRA.DIV ~URZ, `(.L_x_1537) ;  /* 0x00002eb27f007947 */ /* 0x000fea000b800000 */
[----:B------:R3:W1:Y:S02]  /*1d1d0*/  SHFL.IDX PT, R8, R45, 0x1, 0x1f ;  /* 0x00201f002d087f89 */ /* 0x00066400000e0000 */
.L_x_1606:
        /* <DEDUP_REMOVED lines=19> */
.L_x_1607:
        /* <DEDUP_REMOVED lines=16> */
.L_x_1608:
[----:B----4-:R-:W-:Y:S01]  /*1d410*/  IMAD R0, R0, c[0x0][0x538], RZ ;  /* 0x00014e0000007a24 */ /* 0x010fe200078e02ff */
[----:B------:R-:W-:Y:S04]  /*1d420*/  BSSY B1, `(.L_x_1540) ;  /* 0x00000ce000017945 */ /* 0x000fe80003800000 */
[----:B-1----:R-:W-:-:S04]  /*1d430*/  IADD3 R8, R0, R8, RZ ;  /* 0x0000000800087210 */ /* 0x002fc80007ffe0ff */
[----:B--2---:R-:W-:-:S13]  /*1d440*/  ISETP.GT.AND P0, PT, R8, R9, PT ;  /* 0x000000090800720c */ /* 0x004fda0003f04270 */
[----:B------:R-:W-:Y:S05]  /*1d450*/  @P0 BRA `(.L_x_1541) ;  /* 0x0000025000000947 */ /* 0x000fea0003800000 */
.L_x_1545:
        /* <DEDUP_REMOVED lines=17> */
.L_x_1609:
        /* <DEDUP_REMOVED lines=16> */
.L_x_1610:
[----:B--2---:R-:W-:-:S05]  /*1d670*/  IMAD R0, R0, c[0x0][0x538], RZ ;  /* 0x00014e0000007a24 */ /* 0x004fca00078e02ff */
[----:B------:R-:W-:-:S04]  /*1d680*/  IADD3 R8, R0, R8, RZ ;  /* 0x0000000800087210 */ /* 0x000fc80007ffe0ff */
[----:B------:R-:W-:-:S13]  /*1d690*/  ISETP.GT.AND P0, PT, R8, R9, PT ;  /* 0x000000090800720c */ /* 0x000fda0003f04270 */
[----:B-1----:R-:W-:Y:S05]  /*1d6a0*/  @!P0 BRA `(.L_x_1545) ;  /* 0xfffffdb000008947 */ /* 0x002fea000383ffff */
.L_x_1541:
[----:B------:R-:W-:-:S05]  /*1d6b0*/  IADD3 R8, -R0, R8, RZ ;  /* 0x0000000800087210 */ /* 0x000fca0007ffe1ff */
[----:B------:R-:W-:-:S05]  /*1d6c0*/  IMAD R0, R4, c[0x0][0x538], R8 ;  /* 0x00014e0004007a24 */ /* 0x000fca00078e0208 */
[----:B------:R-:W-:Y:S01]  /*1d6d0*/  ISETP.GT.AND P0, PT, R0, R9, PT ;  /* 0x000000090000720c */ /* 0x000fe20003f04270 */
[----:B------:R-:W-:-:S12]  /*1d6e0*/  BRA.DIV ~URZ, `(.L_x_1546) ;  /* 0x00002df27f007947 */ /* 0x000fd8000b800000 */
[----:B------:R-:W-:-:S03]  /*1d6f0*/  VOTE.ANY R5, PT, !P0 ;  /* 0x0000000000057806 */ /* 0x000fc600040e0100 */
.L_x_1611:
[----:B------:R-:W2:Y:S01]  /*1d700*/  LDL.LU R2, [R1+0x54] ;  /* 0x0000540001027983 */ /* 0x000ea20000300800 */
[----:B------:R-:W2:Y:S02]  /*1d710*/  POPC R0, R5 ;  /* 0x0000000500007309 */ /* 0x000ea40000000000 */
[----:B--2---:R-:W-:-:S05]  /*1d720*/  IADD3 R2, R0, R2, RZ ;  /* 0x0000000200027210 */ /* 0x004fca0007ffe0ff */
[----:B------:R1:W-:Y:S01]  /*1d730*/  STL [R1+0x54], R2 ;  /* 0x0000540201007387 */ /* 0x0003e20000100800 */
[----:B------:R-:W-:Y:S05]  /*1d740*/  BRA.DIV ~URZ, `(.L_x_1547) ;  /* 0x00002de27f007947 */ /* 0x000fea000b800000 */
[----:B------:R2:W4:Y:S04]  /*1d750*/  SHFL.IDX PT, R12, R6, R0, 0x1f ;  /* 0x00001f00060c7589 */ /* 0x00052800000e0000 */
[----:B------:R2:W1:Y:S02]  /*1d760*/  SHFL.IDX PT, R7, R7, R0, 0x1f ;  /* 0x00001f0007077589 */ /* 0x00046400000e0000 */
.L_x_1612:
[----:B------:R-:W-:Y:S01]  /*1d770*/  ISETP.NE.AND P0, PT, R5, RZ, PT ;  /* 0x000000ff0500720c */ /* 0x000fe20003f05270 */
[----:B------:R-:W-:-:S12]  /*1d780*/  BSSY B0, `(.L_x_1548) ;  /* 0x0000005000007945 */ /* 0x000fd80003800000 */
[----:B------:R-:W-:Y:S05]  /*1d790*/  @!P0 BRA `(.L_x_1549) ;  /* 0x0000003000008947 */ /* 0x000fea0003800000 */
[----:B--2---:R-:W-:Y:S01]  /*1d7a0*/  IADD3 R0, R0, -0x1, RZ ;  /* 0xffffffff00007810 */ /* 0x004fe20007ffe0ff */
[----:B------:R-:W-:Y:S05]  /*1d7b0*/  BRA.DIV ~URZ, `(.L_x_1550) ;  /* 0x00002e427f007947 */ /* 0x000fea000b800000 */
[----:B------:R2:W3:Y:S02]  /*1d7c0*/  SHFL.IDX PT, R13, R4, R0, 0x1f ;  /* 0x00001f00040d7589 */ /* 0x0004e400000e0000 */
.L_x_1549:
[----:B------:R-:W-:Y:S05]  /*1d7d0*/  BSYNC B0 ;  /* 0x0000000000007941 */ /* 0x000fea0003800000 */
.L_x_1548:
        /* <DEDUP_REMOVED lines=68> */
.L_x_1552:
        /* <DEDUP_REMOVED lines=68> */
.L_x_1553:
[----:B------:R-:W-:Y:S05]  /*1e060*/  BSYNC B0 ;  /* 0x0000000000007941 */ /* 0x000fea0003800000 */
.L_x_1551:
[----:B------:R-:W-:-:S04]  /*1e070*/  LOP3.LUT R2, RZ, R2, RZ, 0x33, !PT ;  /* 0x00000002ff027212 */ /* 0x000fc800078e33ff */
[----:B-1----:R-:W-:-:S05]  /*1e080*/  IADD3 R0, R2, R12, RZ ;  /* 0x0000000c02007210 */ /* 0x002fca0007ffe0ff */
[----:B------:R1:W-:Y:S01]  /*1e090*/  STL [R1+0x4c], R0 ;  /* 0x00004c0001007387 */ /* 0x0003e20000100800 */
[----:B------:R-:W-:Y:S05]  /*1e0a0*/  BRA `(.L_x_1554) ;  /* 0x0000005000007947 */ /* 0x000fea0003800000 */
.L_x_1542:
[----:B------:R-:W-:Y:S01]  /*1e0b0*/  MOV R0, c[0x0][0x53c] ;  /* 0x00014f0000007a02 */ /* 0x000fe20000000f00 */
[----:B------:R1:W-:Y:S04]  /*1e0c0*/  STL [R1+0x48], R9 ;  /* 0x0000480901007387 */ /* 0x0003e80000100800 */
[----:B------:R1:W-:Y:S04]  /*1e0d0*/  STL [R1+0x4c], RZ ;  /* 0x00004cff01007387 */ /* 0x0003e80000100800 */
[----:B------:R1:W-:Y:S04]  /*1e0e0*/  STL [R1+0x50], RZ ;  /* 0x000050ff01007387 */ /* 0x0003e80000100800 */
[----:B------:R1:W-:Y:S02]  /*1e0f0*/  STL [R1+0x54], R0 ;  /* 0x0000540001007387 */ /* 0x0003e40000100800 */
.L_x_1554:
[----:B------:R-:W-:Y:S05]  /*1e100*/  BSYNC B1 ;  /* 0x0000000000017941 */ /* 0x000fea0003800000 */
.L_x_1540:
        /* <DEDUP_REMOVED lines=9> */
.L_x_1535:
[----:B-1----:R-:W3:Y:S02]  /*1e1a0*/  LDL R0, [R1+0x54] ;  /* 0x0000540001007983 */ /* 0x002ee40000100800 */
[----:B---3--:R-:W-:-:S13]  /*1e1b0*/  ISETP.GE.AND P0, PT, R0, c[0x0][0x53c], PT ;  /* 0x00014f0000007a0c */ /* 0x008fda0003f06270 */
[----:B--2-4-:R-:W-:Y:S01]  /*1e1c0*/  @P0 CALL.REL.NOINC `(.L_x_1555) ;  /* 0x0000001000000944 */ /* 0x014fe20003c00000 */
[----:B------:R-:W-:Y:S05]  /*1e1d0*/  BRA `(.L_x_1556) ;  /* 0xfffe351000007947 */ /* 0x000fea000383ffff */
.L_x_1555:
[----:B------:R-:W-:Y:S05]  /*1e1e0*/  EXIT ;  /* 0x000000000000794d */ /* 0x000fea0003800000 */
.L_x_1361:
[----:B------:R-:W-:Y:S01]  /*1e1f0*/  IMAD.MOV.U32 R0, RZ, RZ, R5 ;  /* 0x000000ffff007224 */ /* 0x000fe200078e0005 */
[----:B------:R-:W-:Y:S02]  /*1e200*/  MOV R2, 0x1 ;  /* 0x0000000100027802 */ /* 0x000fe40000000f00 */
[----:B------:R-:W-:Y:S02]  /*1e210*/  MOV R3, 0x1e230 ;  /* 0x0001e23000037802 */ /* 0x000fe40000000f00 */
[----:B------:R-:W-:Y:S05]  /*1e220*/  CALL.REL.NOINC `($__internal_24_$__cuda_sm70_shflsync_up_p) ;  /* 0x000024e000007944 */ /* 0x000fea0003c00000 */
[----:B------:R-:W-:Y:S01]  /*1e230*/  MOV R0, R4 ;  /* 0x0000000400007202 */ /* 0x000fe20000000f00 */
[----:B------:R-:W-:Y:S05]  /*1e240*/  BRA `(.L_x_1557) ;  /* 0xfffe221000007947 */ /* 0x000fea000383ffff */
.L_x_1362:
[----:B------:R-:W-:Y:S01]  /*1e250*/  IMAD.MOV.U32 R0, RZ, RZ, R5 ;  /* 0x000000ffff007224 */ /* 0x000fe200078e0005 */
[----:B------:R-:W-:Y:S02]  /*1e260*/  MOV R2, 0x2 ;  /* 0x0000000200027802 */ /* 0x000fe40000000f00 */
[----:B------:R-:W-:Y:S02]  /*1e270*/  MOV R3, 0x1e290 ;  /* 0x0001e29000037802 */ /* 0x000fe40000000f00 */
[----:B------:R-:W-:Y:S05]  /*1e280*/  CALL.REL.NOINC `($__internal_24_$__cuda_sm70_shflsync_up_p) ;  /* 0x0000248000007944 */ /* 0x000fea0003c00000 */
[----:B------:R-:W-:Y:S01]  /*1e290*/  SEL R0, R4, RZ, P4 ;  /* 0x000000ff04007207 */ /* 0x000fe20002000000 */
[----:B------:R-:W-:Y:S01]  /*1e2a0*/  IMAD.MOV.U32 R2, RZ, RZ, 0x4 ;  /* 0x00000004ff027424 */ /* 0x000fe200078e00ff */
[----:B------:R-:W-:-:S03]  /*1e2b0*/  MOV R3, 0x1e2e0 ;  /* 0x0001e2e000037802 */ /* 0x000fc60000000f00 */
[----:B------:R-:W-:Y:S02]  /*1e2c0*/  IMAD.IADD R0, R5, 0x1, R0 ;  /* 0x0000000105007824 */ /* 0x000fe400078e0200 */
        /* <DEDUP_REMOVED lines=13> */
[----:B------:R-:W-:Y:S02]  /*1e3a0*/  MOV R3, 0x1f ;  /* 0x0000001f00037802 */ /* 0x000fe40000000f00 */
[----:B------:R-:W-:Y:S01]  /*1e3b0*/  MOV R2, 0x1e3f0 ;  /* 0x0001e3f000027802 */ /* 0x000fe20000000f00 */
[----:B------:R-:W-:-:S04]  /*1e3c0*/  IMAD.IADD R4, R0, 0x1, R4 ;  /* 0x0000000100047824 */ /* 0x000fc800078e0204 */
[----:B------:R-:W-:Y:S02]  /*1e3d0*/  IMAD.MOV.U32 R11, RZ, RZ, R4 ;  /* 0x000000ffff0b7224 */ /* 0x000fe400078e0004 */
[----:B------:R-:W-:Y:S05]  /*1e3e0*/  CALL.REL.NOINC `($__internal_23_$__cuda_sm70_shflsync_idx_p) ;  /* 0x000022d000007944 */ /* 0x000fea0003c00000 */
[----:B------:R-:W-:Y:S01]  /*1e3f0*/  MOV R0, R10 ;  /* 0x0000000a00007202 */ /* 0x000fe20000000f00 */
[----:B------:R-:W-:Y:S05]  /*1e400*/  BRA `(.L_x_1558) ;  /* 0xfffe215000007947 */ /* 0x000fea000383ffff */
.L_x_1364:
[----:B------:R-:W-:Y:S02]  /*1e410*/  SEL R0, RZ, 0x1, P0 ;  /* 0x00000001ff007807 */ /* 0x000fe40000000000 */
[----:B------:R-:W-:Y:S02]  /*1e420*/  MOV R2, 0x1e440 ;  /* 0x0001e44000027802 */ /* 0x000fe40000000f00 */
[----:B------:R-:W-:Y:S05]  /*1e430*/  CALL.REL.NOINC `($__internal_25_$__cuda_sm70_votesync_ballot) ;  /* 0x0000234000007944 */ /* 0x000fea0003c00000 */
[----:B------:R-:W-:Y:S01]  /*1e440*/  MOV R6, R0 ;  /* 0x0000000000067202 */ /* 0x000fe20000000f00 */
[----:B------:R-:W-:Y:S05]  /*1e450*/  BRA `(.L_x_1559) ;  /* 0xfffe219000007947 */ /* 0x000fea000383ffff */
.L_x_1365:
[----:B------:R-:W-:Y:S01]  /*1e460*/  IMAD.MOV.U32 R11, RZ, RZ, R9 ;  /* 0x000000ffff0b7224 */ /* 0x000fe200078e0009 */
[----:B------:R-:W-:Y:S01]  /*1e470*/  MOV R10, R0 ;  /* 0x00000000000a7202 */ /* 0x000fe20000000f00 */
[----:B------:R-:W-:Y:S01]  /*1e480*/  IMAD.MOV.U32 R3, RZ, RZ, 0x1f ;  /* 0x0000001fff037424 */ /* 0x000fe200078e00ff */
[----:B-1----:R-:W-:Y:S02]  /*1e490*/  MOV R2, 0x1e4b0 ;  /* 0x0001e4b000027802 */ /* 0x002fe40000000f00 */
[----:B------:R-:W-:Y:S05]  /*1e4a0*/  CALL.REL.NOINC `($__internal_23_$__cuda_sm70_shflsync_idx_p) ;  /* 0x0000221000007944 */ /* 0x000fea0003c00000 */
[----:B------:R-:W-:Y:S01]  /*1e4b0*/  IMAD.MOV.U32 R13, RZ, RZ, R10 ;  /* 0x000000ffff0d7224 */ /* 0x000fe200078e000a */
[----:B------:R-:W-:Y:S01]  /*1e4c0*/  MOV R11, R8 ;  /* 0x00000008000b7202 */ /* 0x000fe20000000f00 */
[----:B------:R-:W-:Y:S01]  /*1e4d0*/  IMAD.MOV.U32 R5, RZ, RZ, RZ ;  /* 0x000000ffff057224 */ /* 0x000fe200078e00ff */
[----:B------:R-:W-:Y:S01]  /*1e4e0*/  MOV R10, R0 ;  /* 0x00000000000a7202 */ /* 0x000fe20000000f00 */
[----:B------:R-:W-:Y:S01]  /*1e4f0*/  IMAD.MOV.U32 R3, RZ, RZ, 0x1f ;  /* 0x0000001fff037424 */ /* 0x000fe200078e00ff */
[----:B------:R-:W-:-:S02]  /*1e500*/  MOV R2, 0x1e520 ;  /* 0x0001e52000027802 */ /* 0x000fc40000000f00 */
[----:B------:R-:W-:Y:S05]  /*1e510*/  CALL.REL.NOINC `($__internal_23_$__cuda_sm70_shflsync_idx_p) ;  /* 0x000021a000007944 */ /* 0x000fea0003c00000 */
[----:B------:R-:W-:Y:S01]  /*1e520*/  MOV R9, R10 ;  /* 0x0000000a00097202 */ /* 0x000fe20000000f00 */
[----:B------:R-:W-:Y:S05]  /*1e530*/  BRA `(.L_x_1560) ;  /* 0xfffe212000007947 */ /* 0x000fea000383ffff */
.L_x_1368:
[----:B------:R-:W-:Y:S01]  /*1e540*/  IMAD.MOV.U32 R11, RZ, RZ, R4 ;  /* 0x000000ffff0b7224 */ /* 0x000fe200078e0004 */
[----:B------:R-:W-:-:S02]  /*1e550*/  MOV R3, 0x1f ;  /* 0x0000001f00037802 */ /* 0x000fc40000000f00 */
[----:B-1----:R-:W-:Y:S02]  /*1e560*/  MOV R2, 0x1e580 ;  /* 0x0001e58000027802 */ /* 0x002fe40000000f00 */
[----:B--234-:R-:W-:Y:S05]  /*1e570*/  CALL.REL.NOINC `($__internal_23_$__cuda_sm70_shflsync_idx_p) ;  /* 0x0000214000007944 */ /* 0x01cfea0003c00000 */
[----:B------:R-:W-:Y:S01]  /*1e580*/  MOV R5, R10 ;  /* 0x0000000a00057202 */ /* 0x000fe20000000f00 */
[----:B------:R-:W-:Y:S05]  /*1e590*/  BRA `(.L_x_1367) ;  /* 0xfffe212000007947 */ /* 0x000fea000383ffff */
.L_x_1417:
[----:B------:R-:W-:Y:S01]  /*1e5a0*/  IMAD.MOV.U32 R11, RZ, RZ, R5 ;  /* 0x000000ffff0b7224 */ /* 0x000fe200078e0005 */
[----:B------:R-:W-:Y:S01]  /*1e5b0*/  MOV R10, RZ ;  /* 0x000000ff000a7202 */ /* 0x000fe20000000f00 */
[----:B------:R-:W-:Y:S01]  /*1e5c0*/  IMAD.MOV.U32 R3, RZ, RZ, 0x181f ;  /* 0x0000181fff037424 */ /* 0x000fe200078e00ff */
[----:B-1----:R-:W-:Y:S02]  /*1e5d0*/  MOV R2, 0x1e5f0 ;  /* 0x0001e5f000027802 */ /* 0x002fe40000000f00 */
[----:B-----5:R-:W-:Y:S05]  /*1e5e0*/  CALL.REL.NOINC `($__internal_23_$__cuda_sm70_shflsync_idx_p) ;  /* 0x000020d000007944 */ /* 0x020fea0003c00000 */
[----:B------:R-:W-:Y:S01]  /*1e5f0*/  MOV R7, R10 ;  /* 0x0000000a00077202 */ /* 0x000fe20000000f00 */
[----:B------:R-:W-:Y:S05]  /*1e600*/  BRA `(.L_x_1561) ;  /* 0xfffe9d5000007947 */ /* 0x000fea000383ffff */
.L_x_1418:
[----:B------:R-:W-:Y:S01]  /*1e610*/  IMAD.MOV.U32 R11, RZ, RZ, R6 ;  /* 0x000000ffff0b7224 */ /* 0x000fe200078e0006 */
[----:B------:R-:W-:Y:S01]  /*1e620*/  MOV R10, RZ ;  /* 0x000000ff000a7202 */ /* 0x000fe20000000f00 */
[----:B------:R-:W-:Y:S01]  /*1e630*/  IMAD.MOV.U32 R3, RZ, RZ, 0x181f ;  /* 0x0000181fff037424 */ /* 0x000fe200078e00ff */
[----:B-1----:R-:W-:Y:S02]  /*1e640*/  MOV R2, 0x1e660 ;  /* 0x0001e66000027802 */ /* 0x002fe40000000f00 */
[----:B--23-5:R-:W-:Y:S05]  /*1e650*/  CALL.REL.NOINC `($__internal_23_$__cuda_sm70_shflsync_idx_p) ;  /* 0x0000206000007944 */ /* 0x02cfea0003c00000 */
[----:B------:R-:W-:Y:S01]  /*1e660*/  MOV R2, R10 ;  /* 0x0000000a00027202 */ /* 0x000fe20000000f00 */
[----:B------:R-:W-:Y:S05]  /*1e670*/  BRA `(.L_x_1562) ;  /* 0xfffe9d0000007947 */ /* 0x000fea000383ffff */
.L_x_1421:
[----:B------:R-:W-:Y:S01]  /*1e680*/  IMAD.MOV.U32 R11, RZ, RZ, R5 ;  /* 0x000000ffff0b7224 */ /* 0x000fe200078e0005 */
[----:B------:R-:W-:Y:S01]  /*1e690*/  MOV R10, 0x1 ;  /* 0x00000001000a7802 */ /* 0x000fe20000000f00 */
[----:B--2---:R-:W-:Y:S01]  /*1e6a0*/  IMAD.MOV.U32 R3, RZ, RZ, 0x181f ;  /* 0x0000181fff037424 */ /* 0x004fe200078e00ff */
[----:B----4-:R-:W-:-:S02]  /*1e6b0*/  MOV R2, 0x1e6d0 ;  /* 0x0001e6d000027802 */ /* 0x010fc40000000f00 */
[----:B-1-3-5:R-:W-:Y:S05]  /*1e6c0*/  CALL.REL.NOINC `($__internal_23_$__cuda_sm70_shflsync_idx_p) ;  /* 0x00001ff000007944 */ /* 0x02afea0003c00000 */
[----:B------:R-:W-:Y:S01]  /*1e6d0*/  IMAD.MOV.U32 R7, RZ, RZ, R10 ;  /* 0x000000ffff077224 */ /* 0x000fe200078e000a */
[----:B------:R-:W-:Y:S01]  /*1e6e0*/  MOV R10, 0x1 ;  /* 0x00000001000a7802 */ /* 0x000fe20000000f00 */
[----:B------:R-:W-:Y:S01]  /*1e6f0*/  IMAD.MOV.U32 R11, RZ, RZ, R6 ;  /* 0x000000ffff0b7224 */ /* 0x000fe200078e0006 */
[----:B------:R-:W-:-:S02]  /*1e700*/  MOV R3, 0x181f ;  /* 0x0000181f00037802 */ /* 0x000fc40000000f00 */
[----:B------:R-:W-:Y:S02]  /*1e710*/  MOV R2, 0x1e730 ;  /* 0x0001e73000027802 */ /* 0x000fe40000000f00 */
[----:B------:R-:W-:Y:S05]  /*1e720*/  CALL.REL.NOINC `($__internal_23_$__cuda_sm70_shflsync_idx_p) ;  /* 0x00001f9000007944 */ /* 0x000fea0003c00000 */
[----:B------:R-:W-:Y:S01]  /*1e730*/  MOV R2, R10 ;  /* 0x0000000a00027202 */ /* 0x000fe20000000f00 */
[----:B------:R-:W-:Y:S05]  /*1e740*/  BRA `(.L_x_1563) ;  /* 0xfffe9d2000007947 */ /* 0x000fea000383ffff */
.L_x_1424:
[----:B------:R-:W-:Y:S01]  /*1e750*/  IMAD.MOV.U32 R11, RZ, RZ, R5 ;  /* 0x000000ffff0b7224 */ /* 0x000fe200078e0005 */
[----:B------:R-:W-:Y:S01]  /*1e760*/  MOV R10, 0x2 ;  /* 0x00000002000a7802 */ /* 0x000fe20000000f00 */
[----:B-1----:R-:W-:Y:S01]  /*1e770*/  IMAD.MOV.U32 R3, RZ, RZ, 0x181f ;  /* 0x0000181fff037424 */ /* 0x002fe200078e00ff */
[----:B--2---:R-:W-:Y:S02]  /*1e780*/  MOV R2, 0x1e7a0 ;  /* 0x0001e7a000027802 */ /* 0x004fe40000000f00 */
[----:B---3-5:R-:W-:Y:S05]  /*1e790*/  CALL.REL.NOINC `($__internal_23_$__cuda_sm70_shflsync_idx_p) ;  /* 0x00001f2000007944 */ /* 0x028fea0003c00000 */
[----:B------:R-:W-:Y:S01]  /*1e7a0*/  MOV R7, R10 ;  /* 0x0000000a00077202 */ /* 0x000fe20000000f00 */
[----:B------:R-:W-:Y:S05]  /*1e7b0*/  BRA `(.L_x_1564) ;  /* 0xfffe9d8000007947 */ /* 0x000fea000383ffff */
.L_x_1425:
[----:B------:R-:W-:Y:S01]  /*1e7c0*/  IMAD.MOV.U32 R11, RZ, RZ, R6 ;  /* 0x000000ffff0b7224 */ /* 0x000fe200078e0006 */
[----:B------:R-:W-:Y:S01]  /*1e7d0*/  MOV R10, 0x2 ;  /* 0x00000002000a7802 */ /* 0x000fe20000000f00 */
[----:B------:R-:W-:Y:S01]  /*1e7e0*/  IMAD.MOV.U32 R3, RZ, RZ, 0x181f ;  /* 0x0000181fff037424 */ /* 0x000fe200078e00ff */
[----:B--2---:R-:W-:Y:S02]  /*1e7f0*/  MOV R2, 0x1e810 ;  /* 0x0001e81000027802 */ /* 0x004fe40000000f00 */
[----:B-1-345:R-:W-:Y:S05]  /*1e800*/  CALL.REL.NOINC `($__internal_23_$__cuda_sm70_shflsync_idx_p) ;  /* 0x00001eb000007944 */ /* 0x03afea0003c00000 */
[----:B------:R-:W-:Y:S01]  /*1e810*/  MOV R2, R10 ;  /* 0x0000000a00027202 */ /* 0x000fe20000000f00 */
[----:B------:R-:W-:Y:S05]  /*1e820*/  BRA `(.L_x_1565) ;  /* 0xfffe9d3000007947 */ /* 0x000fea000383ffff */
.L_x_1428:
[----:B------:R-:W-:Y:S01]  /*1e830*/  IMAD.MOV.U32 R11, RZ, RZ, R5 ;  /* 0x000000ffff0b7224 */ /* 0x000fe200078e0005 */
[----:B------:R-:W-:Y:S01]  /*1e840*/  MOV R10, 0x3 ;  /* 0x00000003000a7802 */ /* 0x000fe20000000f00 */
[----:B-1----:R-:W-:Y:S01]  /*1e850*/  IMAD.MOV.U32 R3, RZ, RZ, 0x181f ;  /* 0x0000181fff037424 */ /* 0x002fe200078e00ff */
[----:B------:R-:W-:-:S02]  /*1e860*/  MOV R2, 0x1e880 ;  /* 0x0001e88000027802 */ /* 0x000fc40000000f00 */
[----:B--2345:R-:W-:Y:S05]  /*1e870*/  CALL.REL.NOINC `($__internal_23_$__cuda_sm70_shflsync_idx_p) ;  /* 0x00001e4000007944 */ /* 0x03cfea0003c00000 */
        /* <DEDUP_REMOVED lines=8> */
.L_x_1431:
[----:B------:R-:W-:Y:S01]  /*1e900*/  IMAD.MOV.U32 R11, RZ, RZ, R5 ;  /* 0x000000ffff0b7224 */ /* 0x000fe200078e0005 */
[----:B------:R-:W-:Y:S01]  /*1e910*/  MOV R10, 0x4 ;  /* 0x00000004000a7802 */ /* 0x000fe20000000f00 */
[----:B-1----:R-:W-:Y:S01]  /*1e920*/  IMAD.MOV.U32 R3, RZ, RZ, 0x181f ;  /* 0x0000181fff037424 */ /* 0x002fe200078e00ff */
[----:B------:R-:W-:Y:S02]  /*1e930*/  MOV R2, 0x1e950 ;  /* 0x0001e95000027802 */ /* 0x000fe40000000f00 */
[----:B--2345:R-:W-:Y:S05]  /*1e940*/  CALL.REL.NOINC `($__internal_23_$__cuda_sm70_shflsync_idx_p) ;  /* 0x00001d7000007944 */ /* 0x03cfea0003c00000 */
[----:B------:R-:W-:Y:S01]  /*1e950*/  MOV R7, R10 ;  /* 0x0000000a00077202 */ /* 0x000fe20000000f00 */
[----:B------:R-:W-:Y:S05]  /*1e960*/  BRA `(.L_x_1567) ;  /* 0xfffe9da000007947 */ /* 0x000fea000383ffff */
.L_x_1432:
[----:B------:R-:W-:Y:S01]  /*1e970*/  IMAD.MOV.U32 R11, RZ, RZ, R6 ;  /* 0x000000ffff0b7224 */ /* 0x000fe200078e0006 */
[----:B------:R-:W-:Y:S01]  /*1e980*/  MOV R10, 0x4 ;  /* 0x00000004000a7802 */ /* 0x000fe20000000f00 */
[----:B-1----:R-:W-:Y:S01]  /*1e990*/  IMAD.MOV.U32 R3, RZ, RZ, 0x181f ;  /* 0x0000181fff037424 */ /* 0x002fe200078e00ff */
[----:B------:R-:W-:Y:S02]  /*1e9a0*/  MOV R2, 0x1e9c0 ;  /* 0x0001e9c000027802 */ /* 0x000fe40000000f00 */
[----:B--2345:R-:W-:Y:S05]  /*1e9b0*/  CALL.REL.NOINC `($__internal_23_$__cuda_sm70_shflsync_idx_p) ;  /* 0x00001d0000007944 */ /* 0x03cfea0003c00000 */
[----:B------:R-:W-:Y:S01]  /*1e9c0*/  MOV R2, R10 ;  /* 0x0000000a00027202 */ /* 0x000fe20000000f00 */
[----:B------:R-:W-:Y:S05]  /*1e9d0*/  BRA `(.L_x_1568) ;  /* 0xfffe9d5000007947 */ /* 0x000fea000383ffff */
.L_x_1435:
[----:B------:R-:W-:Y:S01]  /*1e9e0*/  IMAD.MOV.U32 R11, RZ, RZ, R5 ;  /* 0x000000ffff0b7224 */ /* 0x000fe200078e0005 */
[----:B------:R-:W-:Y:S01]  /*1e9f0*/  MOV R10, 0x5 ;  /* 0x00000005000a7802 */ /* 0x000fe20000000f00 */
[----:B--2---:R-:W-:Y:S01]  /*1ea00*/  IMAD.MOV.U32 R3, RZ, RZ, 0x181f ;  /* 0x0000181fff037424 */ /* 0x004fe200078e00ff */
[----:B------:R-:W-:-:S02]  /*1ea10*/  MOV R2, 0x1ea30 ;  /* 0x0001ea3000027802 */ /* 0x000fc40000000f00 */
[----:B-1-345:R-:W-:Y:S05]  /*1ea20*/  CALL.REL.NOINC `($__internal_23_$__cuda_sm70_shflsync_idx_p) ;  /* 0x00001c9000007944 */ /* 0x03afea0003c00000 */
        /* <DEDUP_REMOVED lines=8> */
.L_x_1438:
[----:B------:R-:W-:Y:S01]  /*1eab0*/  IMAD.MOV.U32 R11, RZ, RZ, R5 ;  /* 0x000000ffff0b7224 */ /* 0x000fe200078e0005 */
[----:B------:R-:W-:Y:S01]  /*1eac0*/  MOV R10, 0x6 ;  /* 0x00000006000a7802 */ /* 0x000fe20000000f00 */
[----:B-1----:R-:W-:Y:S01]  /*1ead0*/  IMAD.MOV.U32 R3, RZ, RZ, 0x181f ;  /* 0x0000181fff037424 */ /* 0x002fe200078e00ff */
[----:B--2---:R-:W-:Y:S02]  /*1eae0*/  MOV R2, 0x1eb00 ;  /* 0x0001eb0000027802 */ /* 0x004fe40000000f00 */
[----:B---345:R-:W-:Y:S05]  /*1eaf0*/  CALL.REL.NOINC `($__internal_23_$__cuda_sm70_shflsync_idx_p) ;  /* 0x00001bc000007944 */ /* 0x038fea0003c00000 */
[----:B------:R-:W-:Y:S01]  /*1eb00*/  MOV R7, R10 ;  /* 0x0000000a00077202 */ /* 0x000fe20000000f00 */
[----:B------:R-:W-:Y:S05]  /*1eb10*/  BRA `(.L_x_1570) ;  /* 0xfffe9dc000007947 */ /* 0x000fea000383ffff */
.L_x_1439:
[----:B------:R-:W-:Y:S01]  /*1eb20*/  IMAD.MOV.U32 R11, RZ, RZ, R6 ;  /* 0x000000ffff0b7224 */ /* 0x000fe200078e0006 */
[----:B------:R-:W-:Y:S01]  /*1eb30*/  MOV R10, 0x6 ;  /* 0x00000006000a7802 */ /* 0x000fe20000000f00 */
[----:B------:R-:W-:Y:S01]  /*1eb40*/  IMAD.MOV.U32 R3, RZ, RZ, 0x181f ;  /* 0x0000181fff037424 */ /* 0x000fe200078e00ff */
[----:B--2---:R-:W-:Y:S02]  /*1eb50*/  MOV R2, 0x1eb70 ;  /* 0x0001eb7000027802 */ /* 0x004fe40000000f00 */
[----:B-1-345:R-:W-:Y:S05]  /*1eb60*/  CALL.REL.NOINC `($__internal_23_$__cuda_sm70_shflsync_idx_p) ;  /* 0x00001b5000007944 */ /* 0x03afea0003c00000 */
[----:B------:R-:W-:Y:S01]  /*1eb70*/  MOV R2, R10 ;  /* 0x0000000a00027202 */ /* 0x000fe20000000f00 */
[----:B------:R-:W-:Y:S05]  /*1eb80*/  BRA `(.L_x_1571) ;  /* 0xfffe9d7000007947 */ /* 0x000fea000383ffff */
.L_x_1442:
        /* <DEDUP_REMOVED lines=13> */
.L_x_1487:
[----:B---3--:R1:W5:Y:S01]  /*1ec60*/  LDL R0, [R1+0x10] ;  /* 0x0000100001007983 */ /* 0x0083620000100800 */
[----:B------:R-:W-:Y:S02]  /*1ec70*/  MOV R7, 0x2 ;  /* 0x0000000200077802 */ /* 0x000fe40000000f00 */
[----:B------:R-:W-:Y:S02]  /*1ec80*/  MOV R3, 0x1eca0 ;  /* 0x0001eca000037802 */ /* 0x000fe40000000f00 */
[----:B-1---5:R-:W-:Y:S05]  /*1ec90*/  CALL.REL.NOINC `($__internal_22_$__cuda_sm70_shflsync_bfly_p) ;  /* 0x000019d000007944 */ /* 0x022fea0003c00000 */
[----:B--2---:R-:W-:Y:S01]  /*1eca0*/  MOV R2, R0 ;  /* 0x0000000000027202 */ /* 0x004fe20000000f00 */
[----:B-1----:R-:W-:Y:S05]  /*1ecb0*/  BRA `(.L_x_1573) ;  /* 0xffffad5000007947 */ /* 0x002fea000383ffff */
.L_x_1488:
[----:B------:R-:W-:Y:S01]  /*1ecc0*/  IMAD.MOV.U32 R0, RZ, RZ, R2 ;  /* 0x000000ffff007224 */ /* 0x000fe200078e0002 */
[----:B------:R-:W-:Y:S02]  /*1ecd0*/  MOV R7, 0x1 ;  /* 0x0000000100077802 */ /* 0x000fe40000000f00 */
[----:B------:R-:W-:Y:S02]  /*1ece0*/  MOV R3, 0x1ed00 ;  /* 0x0001ed0000037802 */ /* 0x000fe40000000f00 */
[----:B------:R-:W-:Y:S05]  /*1ecf0*/  CALL.REL.NOINC `($__internal_22_$__cuda_sm70_shflsync_bfly_p) ;  /* 0x0000197000007944 */ /* 0x000fea0003c00000 */
[----:B--2---:R-:W-:Y:S02]  /*1ed00*/  FADD.FTZ R2, R2, R0 ;  /* 0x0000000002027221 */ /* 0x004fe40000010000 */
[----:B------:R2:W5:Y:S01]  /*1ed10*/  LDL R0, [R1+0x14] ;  /* 0x0000140001007983 */ /* 0x0005620000100800 */
[----:B-1----:R-:W-:-:S02]  /*1ed20*/  MOV R7, 0x2 ;  /* 0x0000000200077802 */ /* 0x002fc40000000f00 */
[----:B------:R-:W-:Y:S02]  /*1ed30*/  MOV R3, 0x1ed50 ;  /* 0x0001ed5000037802 */ /* 0x000fe40000000f00 */
[----:B--2--5:R-:W-:Y:S05]  /*1ed40*/  CALL.REL.NOINC `($__internal_22_$__cuda_sm70_shflsync_bfly_p) ;  /* 0x0000192000007944 */ /* 0x024fea0003c00000 */
[----:B------:R-:W3:Y:S01]  /*1ed50*/  LDL.LU R3, [R1+0x14] ;  /* 0x0000140001037983 */ /* 0x000ee20000300800 */
[----:B-1----:R-:W-:Y:S01]  /*1ed60*/  MOV R7, 0x1 ;  /* 0x0000000100077802 */ /* 0x002fe20000000f00 */
[----:B--23--:R-:W-:Y:S01]  /*1ed70*/  FADD.FTZ R5, R3, R0 ;  /* 0x0000000003057221 */ /* 0x00cfe20000010000 */
[----:B------:R-:W-:-:S04]  /*1ed80*/  MOV R3, 0x1edb0 ;  /* 0x0001edb000037802 */ /* 0x000fc80000000f00 */
[----:B------:R-:W-:Y:S02]  /*1ed90*/  MOV R0, R5 ;  /* 0x0000000500007202 */ /* 0x000fe40000000f00 */
[----:B------:R-:W-:Y:S05]  /*1eda0*/  CALL.REL.NOINC `($__internal_22_$__cuda_sm70_shflsync_bfly_p) ;  /* 0x000018c000007944 */ /* 0x000fea0003c00000 */
[----:B--2---:R-:W-:Y:S02]  /*1edb0*/  FADD.FTZ R4, R5, R0 ;  /* 0x0000000005047221 */ /* 0x004fe40000010000 */
[----:B------:R2:W5:Y:S01]  /*1edc0*/  LDL R0, [R1+0x18] ;  /* 0x0000180001007983 */ /* 0x0005620000100800 */
[----:B-1----:R-:W-:Y:S02]  /*1edd0*/  MOV R7, 0x2 ;  /* 0x0000000200077802 */ /* 0x002fe40000000f00 */
        /* <DEDUP_REMOVED lines=19> */
[----:B--2---:R-:W-:Y:S01]  /*1ef10*/  MOV R8, R0 ;  /* 0x0000000000087202 */ /* 0x004fe20000000f00 */
[----:B-1----:R-:W-:Y:S05]  /*1ef20*/  BRA `(.L_x_1574) ;  /* 0xffffac1000007947 */ /* 0x002fea000383ffff */
.L_x_1495:
[----:B--234-:R-:W-:Y:S01]  /*1ef30*/  IMAD.MOV.U32 R11, RZ, RZ, R6 ;  /* 0x000000ffff0b7224 */ /* 0x01cfe200078e0006 */
[----:B------:R-:W-:Y:S01]  /*1ef40*/  MOV R10, RZ ;  /* 0x000000ff000a7202 */ /* 0x000fe20000000f00 */
[----:B------:R-:W-:Y:S01]  /*1ef50*/  IMAD.MOV.U32 R3, RZ, RZ, 0x181f ;  /* 0x0000181fff037424 */ /* 0x000fe200078e00ff */
[----:B------:R-:W-:Y:S02]  /*1ef60*/  MOV R2, 0x1ef80 ;  /* 0x0001ef8000027802 */ /* 0x000fe40000000f00 */
[----:B-1----:R-:W-:Y:S05]  /*1ef70*/  CALL.REL.NOINC `($__internal_23_$__cuda_sm70_shflsync_idx_p) ;  /* 0x0000174000007944 */ /* 0x002fea0003c00000 */
[----:B------:R-:W-:Y:S01]  /*1ef80*/  MOV R8, R10 ;  /* 0x0000000a00087202 */ /* 0x000fe20000000f00 */
[----:B------:R-:W-:Y:S05]  /*1ef90*/  BRA `(.L_x_1575) ;  /* 0xffffc44000007947 */ /* 0x000fea000383ffff */
.L_x_1496:
[----:B------:R-:W-:Y:S01]  /*1efa0*/  IMAD.MOV.U32 R11, RZ, RZ, R7 ;  /* 0x000000ffff0b7224 */ /* 0x000fe200078e0007 */
[----:B------:R-:W-:Y:S01]  /*1efb0*/  MOV R10, RZ ;  /* 0x000000ff000a7202 */ /* 0x000fe20000000f00 */
[----:B------:R-:W-:Y:S01]  /*1efc0*/  IMAD.MOV.U32 R3, RZ, RZ, 0x181f ;  /* 0x0000181fff037424 */ /* 0x000fe200078e00ff */
[----:B------:R-:W-:Y:S02]  /*1efd0*/  MOV R2, 0x1eff0 ;  /* 0x0001eff000027802 */ /* 0x000fe40000000f00 */
[----:B-123--:R-:W-:Y:S05]  /*1efe0*/  CALL.REL.NOINC `($__internal_23_$__cuda_sm70_shflsync_idx_p) ;  /* 0x000016d000007944 */ /* 0x00efea0003c00000 */
[----:B------:R-:W-:Y:S01]  /*1eff0*/  MOV R2, R10 ;  /* 0x0000000a00027202 */ /* 0x000fe20000000f00 */
[----:B------:R-:W-:Y:S05]  /*1f000*/  BRA `(.L_x_1576) ;  /* 0xffffc3f000007947 */ /* 0x000fea000383ffff */
.L_x_1497:
[----:B------:R-:W-:Y:S01]  /*1f010*/  IMAD.MOV.U32 R11, RZ, RZ, R6 ;  /* 0x000000ffff0b7224 */ /* 0x000fe200078e0006 */
[----:B------:R-:W-:Y:S01]  /*1f020*/  MOV R10, 0x1 ;  /* 0x00000001000a7802 */ /* 0x000fe20000000f00 */
[----:B--2---:R-:W-:Y:S01]  /*1f030*/  IMAD.MOV.U32 R3, RZ, RZ, 0x181f ;  /* 0x0000181fff037424 */ /* 0x004fe200078e00ff */
[----:B------:R-:W-:-:S02]  /*1f040*/  MOV R2, 0x1f060 ;  /* 0x0001f06000027802 */ /* 0x000fc40000000f00 */
[----:B-1--4-:R-:W-:Y:S05]  /*1f050*/  CALL.REL.NOINC `($__internal_23_$__cuda_sm70_shflsync_idx_p) ;  /* 0x0000166000007944 */ /* 0x012fea0003c00000 */
        /* <DEDUP_REMOVED lines=8> */
.L_x_1498:
[----:B------:R-:W-:Y:S01]  /*1f0e0*/  IMAD.MOV.U32 R11, RZ, RZ, R6 ;  /* 0x000000ffff0b7224 */ /* 0x000fe200078e0006 */
[----:B------:R-:W-:Y:S01]  /*1f0f0*/  MOV R10, 0x2 ;  /* 0x00000002000a7802 */ /* 0x000fe20000000f00 */
[----:B--2---:R-:W-:Y:S01]  /*1f100*/  IMAD.MOV.U32 R3, RZ, RZ, 0x181f ;  /* 0x0000181fff037424 */ /* 0x004fe200078e00ff */
[----:B------:R-:W-:Y:S02]  /*1f110*/  MOV R2, 0x1f130 ;  /* 0x0001f13000027802 */ /* 0x000fe40000000f00 */
[----:B-1-34-:R-:W-:Y:S05]  /*1f120*/  CALL.REL.NOINC `($__internal_23_$__cuda_sm70_shflsync_idx_p) ;  /* 0x0000159000007944 */ /* 0x01afea0003c00000 */
[----:B------:R-:W-:Y:S01]  /*1f130*/  MOV R8, R10 ;  /* 0x0000000a00087202 */ /* 0x000fe20000000f00 */
[----:B------:R-:W-:Y:S05]  /*1f140*/  BRA `(.L_x_1578) ;  /* 0xffffc3a000007947 */ /* 0x000fea000383ffff */
.L_x_1499:
[----:B------:R-:W-:Y:S01]  /*1f150*/  IMAD.MOV.U32 R11, RZ, RZ, R7 ;  /* 0x000000ffff0b7224 */ /* 0x000fe200078e0007 */
[----:B------:R-:W-:Y:S01]  /*1f160*/  MOV R10, 0x2 ;  /* 0x00000002000a7802 */ /* 0x000fe20000000f00 */
[----:B--2---:R-:W-:Y:S01]  /*1f170*/  IMAD.MOV.U32 R3, RZ, RZ, 0x181f ;  /* 0x0000181fff037424 */ /* 0x004fe200078e00ff */
[----:B------:R-:W-:Y:S02]  /*1f180*/  MOV R2, 0x1f1a0 ;  /* 0x0001f1a000027802 */ /* 0x000fe40000000f00 */
[----:B-1-34-:R-:W-:Y:S05]  /*1f190*/  CALL.REL.NOINC `($__internal_23_$__cuda_sm70_shflsync_idx_p) ;  /* 0x0000152000007944 */ /* 0x01afea0003c00000 */
[----:B------:R-:W-:Y:S01]  /*1f1a0*/  MOV R2, R10 ;  /* 0x0000000a00027202 */ /* 0x000fe20000000f00 */
[----:B------:R-:W-:Y:S05]  /*1f1b0*/  BRA `(.L_x_1579) ;  /* 0xffffc35000007947 */ /* 0x000fea000383ffff */
.L_x_1500:
[----:B------:R-:W-:Y:S01]  /*1f1c0*/  IMAD.MOV.U32 R11, RZ, RZ, R6 ;  /* 0x000000ffff0b7224 */ /* 0x000fe200078e0006 */
[----:B------:R-:W-:Y:S01]  /*1f1d0*/  MOV R10, 0x3 ;  /* 0x00000003000a7802 */ /* 0x000fe20000000f00 */
[----:B---3--:R-:W-:Y:S01]  /*1f1e0*/  IMAD.MOV.U32 R3, RZ, RZ, 0x181f ;  /* 0x0000181fff037424 */ /* 0x008fe200078e00ff */
[----:B------:R-:W-:-:S02]  /*1f1f0*/  MOV R2, 0x1f210 ;  /* 0x0001f21000027802 */ /* 0x000fc40000000f00 */
[----:B-12---:R-:W-:Y:S05]  /*1f200*/  CALL.REL.NOINC `($__internal_23_$__cuda_sm70_shflsync_idx_p) ;  /* 0x000014b000007944 */ /* 0x006fea0003c00000 */
        /* <DEDUP_REMOVED lines=8> */
.L_x_1501:
[----:B------:R-:W-:Y:S01]  /*1f290*/  IMAD.MOV.U32 R11, RZ, RZ, R6 ;  /* 0x000000ffff0b7224 */ /* 0x000fe200078e0006 */
[----:B------:R-:W-:Y:S01]  /*1f2a0*/  MOV R10, 0x4 ;  /* 0x00000004000a7802 */ /* 0x000fe20000000f00 */
[----:B-1----:R-:W-:Y:S01]  /*1f2b0*/  IMAD.MOV.U32 R3, RZ, RZ, 0x181f ;  /* 0x0000181fff037424 */ /* 0x002fe200078e00ff */
[----:B------:R-:W-:Y:S02]  /*1f2c0*/  MOV R2, 0x1f2e0 ;  /* 0x0001f2e000027802 */ /* 0x000fe40000000f00 */
[----:B----4-:R-:W-:Y:S05]  /*1f2d0*/  CALL.REL.NOINC `($__internal_23_$__cuda_sm70_shflsync_idx_p) ;  /* 0x000013e000007944 */ /* 0x010fea0003c00000 */
[----:B------:R-:W-:Y:S01]  /*1f2e0*/  MOV R8, R10 ;  /* 0x0000000a00087202 */ /* 0x000fe20000000f00 */
[----:B------:R-:W-:Y:S05]  /*1f2f0*/  BRA `(.L_x_1581) ;  /* 0xffffc30000007947 */ /* 0x000fea000383ffff */
.L_x_1502:
[----:B------:R-:W-:Y:S01]  /*1f300*/  IMAD.MOV.U32 R11, RZ, RZ, R7 ;  /* 0x000000ffff0b7224 */ /* 0x000fe200078e0007 */
[----:B------:R-:W-:Y:S01]  /*1f310*/  MOV R10, 0x4 ;  /* 0x00000004000a7802 */ /* 0x000fe20000000f00 */
[----:B-1----:R-:W-:Y:S01]  /*1f320*/  IMAD.MOV.U32 R3, RZ, RZ, 0x181f ;  /* 0x0000181fff037424 */ /* 0x002fe200078e00ff */
[----:B------:R-:W-:Y:S02]  /*1f330*/  MOV R2, 0x1f350 ;  /* 0x0001f35000027802 */ /* 0x000fe40000000f00 */
[----:B--234-:R-:W-:Y:S05]  /*1f340*/  CALL.REL.NOINC `($__internal_23_$__cuda_sm70_shflsync_idx_p) ;  /* 0x0000137000007944 */ /* 0x01cfea0003c00000 */
[----:B------:R-:W-:Y:S01]  /*1f350*/  MOV R2, R10 ;  /* 0x0000000a00027202 */ /* 0x000fe20000000f00 */
[----:B------:R-:W-:Y:S05]  /*1f360*/  BRA `(.L_x_1582) ;  /* 0xffffc2b000007947 */ /* 0x000fea000383ffff */
.L_x_1503:
        /* <DEDUP_REMOVED lines=13> */
.L_x_1504:
[----:B------:R-:W-:Y:S01]  /*1f440*/  IMAD.MOV.U32 R11, RZ, RZ, R6 ;  /* 0x000000ffff0b7224 */ /* 0x000fe200078e0006 */
[----:B------:R-:W-:Y:S01]  /*1f450*/  MOV R10, 0x6 ;  /* 0x00000006000a7802 */ /* 0x000fe20000000f00 */
[----:B-1----:R-:W-:Y:S01]  /*1f460*/  IMAD.MOV.U32 R3, RZ, RZ, 0x181f ;  /* 0x0000181fff037424 */ /* 0x002fe200078e00ff */
[----:B------:R-:W-:Y:S02]  /*1f470*/  MOV R2, 0x1f490 ;  /* 0x0001f49000027802 */ /* 0x000fe40000000f00 */
[----:B---34-:R-:W-:Y:S05]  /*1f480*/  CALL.REL.NOINC `($__internal_23_$__cuda_sm70_shflsync_idx_p) ;  /* 0x0000123000007944 */ /* 0x018fea0003c00000 */
[----:B------:R-:W-:Y:S01]  /*1f490*/  MOV R8, R10 ;  /* 0x0000000a00087202 */ /* 0x000fe20000000f00 */
[----:B------:R-:W-:Y:S05]  /*1f4a0*/  BRA `(.L_x_1584) ;  /* 0xffffc26000007947 */ /* 0x000fea000383ffff */
.L_x_1505:
[----:B------:R-:W-:Y:S01]  /*1f4b0*/  IMAD.MOV.U32 R11, RZ, RZ, R7 ;  /* 0x000000ffff0b7224 */ /* 0x000fe200078e0007 */
[----:B------:R-:W-:Y:S01]  /*1f4c0*/  MOV R10, 0x6 ;  /* 0x00000006000a7802 */ /* 0x000fe20000000f00 */
[----:B-1----:R-:W-:Y:S01]  /*1f4d0*/  IMAD.MOV.U32 R3, RZ, RZ, 0x181f ;  /* 0x0000181fff037424 */ /* 0x002fe200078e00ff */
[----:B------:R-:W-:Y:S02]  /*1f4e0*/  MOV R2, 0x1f500 ;  /* 0x0001f50000027802 */ /* 0x000fe40000000f00 */
[----:B--234-:R-:W-:Y:S05]  /*1f4f0*/  CALL.REL.NOINC `($__internal_23_$__cuda_sm70_shflsync_idx_p) ;  /* 0x000011c000007944 */ /* 0x01cfea0003c00000 */
[----:B------:R-:W-:Y:S01]  /*1f500*/  MOV R2, R10 ;  /* 0x0000000a00027202 */ /* 0x000fe20000000f00 */
[----:B------:R-:W-:Y:S05]  /*1f510*/  BRA `(.L_x_1585) ;  /* 0xffffc21000007947 */ /* 0x000fea000383ffff */
.L_x_1506:
[----:B------:R-:W-:Y:S01]  /*1f520*/  IMAD.MOV.U32 R11, RZ, RZ, R6 ;  /* 0x000000ffff0b7224 */ /* 0x000fe200078e0006 */
[----:B------:R-:W-:Y:S01]  /*1f530*/  MOV R10, 0x7 ;  /* 0x00000007000a7802 */ /* 0x000fe20000000f00 */
[----:B--2---:R-:W-:Y:S01]  /*1f540*/  IMAD.MOV.U32 R3, RZ, RZ, 0x181f ;  /* 0x0000181fff037424 */ /* 0x004fe200078e00ff */
[----:B------:R-:W-:-:S02]  /*1f550*/  MOV R2, 0x1f570 ;  /* 0x0001f57000027802 */ /* 0x000fc40000000f00 */
[----:B-1-34-:R-:W-:Y:S05]  /*1f560*/  CALL.REL.NOINC `($__internal_23_$__cuda_sm70_shflsync_idx_p) ;  /* 0x0000115000007944 */ /* 0x01afea0003c00000 */
        /* <DEDUP_REMOVED lines=8> */
.L_x_1508:
[----:B------:R-:W-:Y:S01]  /*1f5f0*/  IMAD.MOV.U32 R11, RZ, RZ, R13 ;  /* 0x000000ffff0b7224 */ /* 0x000fe200078e000d */
[----:B------:R-:W-:Y:S01]  /*1f600*/  MOV R10, RZ ;  /* 0x000000ff000a7202 */ /* 0x000fe20000000f00 */
[----:B------:R-:W-:Y:S01]  /*1f610*/  IMAD.MOV.U32 R3, RZ, RZ, 0x1c1f ;  /* 0x00001c1fff037424 */ /* 0x000fe200078e00ff */
[----:B------:R-:W-:Y:S02]  /*1f620*/  MOV R2, 0x1f640 ;  /* 0x0001f64000027802 */ /* 0x000fe40000000f00 */
[----:B------:R-:W-:Y:S05]  /*1f630*/  CALL.REL.NOINC `($__internal_23_$__cuda_sm70_shflsync_idx_p) ;  /* 0x0000108000007944 */ /* 0x000fea0003c00000 */
[----:B------:R-:W-:Y:S01]  /*1f640*/  MOV R12, R10 ;  /* 0x0000000a000c7202 */ /* 0x000fe20000000f00 */
[----:B------:R-:W-:Y:S05]  /*1f650*/  BRA `(.L_x_1587) ;  /* 0xffffc3e000007947 */ /* 0x000fea000383ffff */
.L_x_1509:
[----:B------:R-:W-:Y:S01]  /*1f660*/  IMAD.MOV.U32 R11, RZ, RZ, R19 ;  /* 0x000000ffff0b7224 */ /* 0x000fe200078e0013 */
[----:B------:R-:W-:Y:S01]  /*1f670*/  MOV R10, RZ ;  /* 0x000000ff000a7202 */ /* 0x000fe20000000f00 */
[----:B------:R-:W-:Y:S01]  /*1f680*/  IMAD.MOV.U32 R3, RZ, RZ, 0x1c1f ;  /* 0x00001c1fff037424 */ /* 0x000fe200078e00ff */
[----:B------:R-:W-:Y:S02]  /*1f690*/  MOV R2, 0x1f6b0 ;  /* 0x0001f6b000027802 */ /* 0x000fe40000000f00 */
[----:B-12---:R-:W-:Y:S05]  /*1f6a0*/  CALL.REL.NOINC `($__internal_23_$__cuda_sm70_shflsync_idx_p) ;  /* 0x0000101000007944 */ /* 0x006fea0003c00000 */
[----:B------:R-:W-:Y:S01]  /*1f6b0*/  MOV R2, R10 ;  /* 0x0000000a00027202 */ /* 0x000fe20000000f00 */
[----:B------:R-:W-:Y:S05]  /*1f6c0*/  BRA `(.L_x_1588) ;  /* 0xffffc39000007947 */ /* 0x000fea000383ffff */
.L_x_1512:
[----:B----4-:R-:W-:Y:S01]  /*1f6d0*/  IMAD.MOV.U32 R11, RZ, RZ, R13 ;  /* 0x000000ffff0b7224 */ /* 0x010fe200078e000d */
[----:B------:R-:W-:Y:S01]  /*1f6e0*/  MOV R10, 0x1 ;  /* 0x00000001000a7802 */ /* 0x000fe20000000f00 */
[----:B------:R-:W-:Y:S01]  /*1f6f0*/  IMAD.MOV.U32 R3, RZ, RZ, 0x1c1f ;  /* 0x00001c1fff037424 */ /* 0x000fe200078e00ff */
[----:B------:R-:W-:-:S02]  /*1f700*/  MOV R2, 0x1f720 ;  /* 0x0001f72000027802 */ /* 0x000fc40000000f00 */
[----:B-123--:R-:W-:Y:S05]  /*1f710*/  CALL.REL.NOINC `($__internal_23_$__cuda_sm70_shflsync_idx_p) ;  /* 0x00000fa000007944 */ /* 0x00efea0003c00000 */
        /* <DEDUP_REMOVED lines=8> */
.L_x_1515:
[----:B----4-:R-:W-:Y:S01]  /*1f7a0*/  IMAD.MOV.U32 R11, RZ, RZ, R13 ;  /* 0x000000ffff0b7224 */ /* 0x010fe200078e000d */
[----:B------:R-:W-:Y:S01]  /*1f7b0*/  MOV R10, 0x2 ;  /* 0x00000002000a7802 */ /* 0x000fe20000000f00 */
[----:B------:R-:W-:Y:S01]  /*1f7c0*/  IMAD.MOV.U32 R3, RZ, RZ, 0x1c1f ;  /* 0x00001c1fff037424 */ /* 0x000fe200078e00ff */
[----:B------:R-:W-:Y:S02]  /*1f7d0*/  MOV R2, 0x1f7f0 ;  /* 0x0001f7f000027802 */ /* 0x000fe40000000f00 */
[----:B-123--:R-:W-:Y:S05]  /*1f7e0*/  CALL.REL.NOINC `($__internal_23_$__cuda_sm70_shflsync_idx_p) ;  /* 0x00000ed000007944 */ /* 0x00efea0003c00000 */
[----:B------:R-:W-:Y:S01]  /*1f7f0*/  MOV R12, R10 ;  /* 0x0000000a000c7202 */ /* 0x000fe20000000f00 */
[----:B------:R-:W-:Y:S05]  /*1f800*/  BRA `(.L_x_1590) ;  /* 0xffffc81000007947 */ /* 0x000fea000383ffff */
.L_x_1516:
[----:B----4-:R-:W-:Y:S01]  /*1f810*/  IMAD.MOV.U32 R11, RZ, RZ, R19 ;  /* 0x000000ffff0b7224 */ /* 0x010fe200078e0013 */
[----:B------:R-:W-:Y:S01]  /*1f820*/  MOV R10, 0x2 ;  /* 0x00000002000a7802 */ /* 0x000fe20000000f00 */
[----:B------:R-:W-:Y:S01]  /*1f830*/  IMAD.MOV.U32 R3, RZ, RZ, 0x1c1f ;  /* 0x00001c1fff037424 */ /* 0x000fe200078e00ff */
[----:B------:R-:W-:Y:S02]  /*1f840*/  MOV R2, 0x1f860 ;  /* 0x0001f86000027802 */ /* 0x000fe40000000f00 */
[----:B-123--:R-:W-:Y:S05]  /*1f850*/  CALL.REL.NOINC `($__internal_23_$__cuda_sm70_shflsync_idx_p) ;  /* 0x00000e6000007944 */ /* 0x00efea0003c00000 */
[----:B------:R-:W-:Y:S01]  /*1f860*/  MOV R2, R10 ;  /* 0x0000000a00027202 */ /* 0x000fe20000000f00 */
[----:B------:R-:W-:Y:S05]  /*1f870*/  BRA `(.L_x_1591) ;  /* 0xffffc7c000007947 */ /* 0x000fea000383ffff */
.L_x_1519:
[----:B--2---:R-:W-:Y:S01]  /*1f880*/  IMAD.MOV.U32 R11, RZ, RZ, R13 ;  /* 0x000000ffff0b7224 */ /* 0x004fe200078e000d */
[----:B------:R-:W-:Y:S01]  /*1f890*/  MOV R10, 0x3 ;  /* 0x00000003000a7802 */ /* 0x000fe20000000f00 */
[----:B------:R-:W-:Y:S01]  /*1f8a0*/  IMAD.MOV.U32 R3, RZ, RZ, 0x1c1f ;  /* 0x00001c1fff037424 */ /* 0x000fe200078e00ff */
[----:B-1----:R-:W-:-:S02]  /*1f8b0*/  MOV R2, 0x1f8d0 ;  /* 0x0001f8d000027802 */ /* 0x002fc40000000f00 */
[----:B---34-:R-:W-:Y:S05]  /*1f8c0*/  CALL.REL.NOINC `($__internal_23_$__cuda_sm70_shflsync_idx_p) ;  /* 0x00000df000007944 */ /* 0x018fea0003c00000 */
        /* <DEDUP_REMOVED lines=8> */
.L_x_1523:
[----:B------:R-:W-:Y:S01]  /*1f950*/  IMAD.MOV.U32 R11, RZ, RZ, R6 ;  /* 0x000000ffff0b7224 */ /* 0x000fe200078e0006 */
[----:B------:R-:W-:Y:S01]  /*1f960*/  MOV R10, RZ ;  /* 0x000000ff000a7202 */ /* 0x000fe20000000f00 */
[----:B------:R-:W-:Y:S01]  /*1f970*/  IMAD.MOV.U32 R3, RZ, RZ, 0x181f ;  /* 0x0000181fff037424 */ /* 0x000fe200078e00ff */
[----:B------:R-:W-:Y:S02]  /*1f980*/  MOV R2, 0x1f9a0 ;  /* 0x0001f9a000027802 */ /* 0x000fe40000000f00 */
[----:B------:R-:W-:Y:S05]  /*1f990*/  CALL.REL.NOINC `($__internal_23_$__cuda_sm70_shflsync_idx_p) ;  /* 0x00000d2000007944 */ /* 0x000fea0003c00000 */
[----:B------:R-:W-:Y:S01]  /*1f9a0*/  MOV R8, R10 ;  /* 0x0000000a00087202 */ /* 0x000fe20000000f00 */
[----:B------:R-:W-:Y:S05]  /*1f9b0*/  BRA `(.L_x_1593) ;  /* 0xffffd2e000007947 */ /* 0x000fea000383ffff */
.L_x_1524:
[----:B------:R-:W-:Y:S01]  /*1f9c0*/  IMAD.MOV.U32 R11, RZ, RZ, R7 ;  /* 0x000000ffff0b7224 */ /* 0x000fe200078e0007 */
[----:B------:R-:W-:Y:S01]  /*1f9d0*/  MOV R10, RZ ;  /* 0x000000ff000a7202 */ /* 0x000fe20000000f00 */
[----:B------:R-:W-:Y:S01]  /*1f9e0*/  IMAD.MOV.U32 R3, RZ, RZ, 0x181f ;  /* 0x0000181fff037424 */ /* 0x000fe200078e00ff */
[----:B------:R-:W-:Y:S02]  /*1f9f0*/  MOV R2, 0x1fa10 ;  /* 0x0001fa1000027802 */ /* 0x000fe40000000f00 */
[----:B-12---:R-:W-:Y:S05]  /*1fa00*/  CALL.REL.NOINC `($__internal_23_$__cuda_sm70_shflsync_idx_p) ;  /* 0x00000cb000007944 */ /* 0x006fea0003c00000 */
[----:B------:R-:W-:Y:S01]  /*1fa10*/  MOV R2, R10 ;  /* 0x0000000a00027202 */ /* 0x000fe20000000f00 */
[----:B------:R-:W-:Y:S05]  /*1fa20*/  BRA `(.L_x_1594) ;  /* 0xffffd29000007947 */ /* 0x000fea000383ffff */
.L_x_1525:
[----:B------:R-:W-:Y:S01]  /*1fa30*/  IMAD.MOV.U32 R11, RZ, RZ, R6 ;  /* 0x000000ffff0b7224 */ /* 0x000fe200078e0006 */
[----:B------:R-:W-:Y:S01]  /*1fa40*/  MOV R10, 0x1 ;  /* 0x00000001000a7802 */ /* 0x000fe20000000f00 */
[----:B--2---:R-:W-:Y:S01]  /*1fa50*/  IMAD.MOV.U32 R3, RZ, RZ, 0x181f ;  /* 0x0000181fff037424 */ /* 0x004fe200078e00ff */
[----:B------:R-:W-:-:S02]  /*1fa60*/  MOV R2, 0x1fa80 ;  /* 0x0001fa8000027802 */ /* 0x000fc40000000f00 */
[----:B-1-3--:R-:W-:Y:S05]  /*1fa70*/  CALL.REL.NOINC `($__internal_23_$__cuda_sm70_shflsync_idx_p) ;  /* 0x00000c4000007944 */ /* 0x00afea0003c00000 */
        /* <DEDUP_REMOVED lines=8> */
.L_x_1526:
[----:B------:R-:W-:Y:S01]  /*1fb00*/  IMAD.MOV.U32 R11, RZ, RZ, R6 ;  /* 0x000000ffff0b7224 */ /* 0x000fe200078e0006 */
[----:B------:R-:W-:Y:S01]  /*1fb10*/  MOV R10, 0x2 ;  /* 0x00000002000a7802 */ /* 0x000fe20000000f00 */
[----:B-1----:R-:W-:Y:S01]  /*1fb20*/  IMAD.MOV.U32 R3, RZ, RZ, 0x181f ;  /* 0x0000181fff037424 */ /* 0x002fe200078e00ff */
[----:B------:R-:W-:Y:S02]  /*1fb30*/  MOV R2, 0x1fb50 ;  /* 0x0001fb5000027802 */ /* 0x000fe40000000f00 */
[----:B---34-:R-:W-:Y:S05]  /*1fb40*/  CALL.REL.NOINC `($__internal_23_$__cuda_sm70_shflsync_idx_p) ;  /* 0x00000b7000007944 */ /* 0x018fea0003c00000 */
[----:B------:R-:W-:Y:S01]  /*1fb50*/  MOV R8, R10 ;  /* 0x0000000a00087202 */ /* 0x000fe20000000f00 */
[----:B------:R-:W-:Y:S05]  /*1fb60*/  BRA `(.L_x_1596) ;  /* 0xffffd24000007947 */ /* 0x000fea000383ffff */
.L_x_1527:
[----:B------:R-:W-:Y:S01]  /*1fb70*/  IMAD.MOV.U32 R11, RZ, RZ, R7 ;  /* 0x000000ffff0b7224 */ /* 0x000fe200078e0007 */
[----:B------:R-:W-:Y:S01]  /*1fb80*/  MOV R10, 0x2 ;  /* 0x00000002000a7802 */ /* 0x000fe20000000f00 */
[----:B-1----:R-:W-:Y:S01]  /*1fb90*/  IMAD.MOV.U32 R3, RZ, RZ, 0x181f ;  /* 0x0000181fff037424 */ /* 0x002fe200078e00ff */
[----:B------:R-:W-:Y:S02]  /*1fba0*/  MOV R2, 0x1fbc0 ;  /* 0x0001fbc000027802 */ /* 0x000fe40000000f00 */
[----:B--234-:R-:W-:Y:S05]  /*1fbb0*/  CALL.REL.NOINC `($__internal_23_$__cuda_sm70_shflsync_idx_p) ;  /* 0x00000b0000007944 */ /* 0x01cfea0003c00000 */
[----:B------:R-:W-:Y:S01]  /*1fbc0*/  MOV R2, R10 ;  /* 0x0000000a00027202 */ /* 0x000fe20000000f00 */
[----:B------:R-:W-:Y:S05]  /*1fbd0*/  BRA `(.L_x_1597) ;  /* 0xffffd1f000007947 */ /* 0x000fea000383ffff */
.L_x_1528:
        /* <DEDUP_REMOVED lines=13> */
.L_x_1529:
[----:B------:R-:W-:Y:S01]  /*1fcb0*/  IMAD.MOV.U32 R11, RZ, RZ, R6 ;  /* 0x000000ffff0b7224 */ /* 0x000fe200078e0006 */
[----:B------:R-:W-:Y:S01]  /*1fcc0*/  MOV R10, 0x4 ;  /* 0x00000004000a7802 */ /* 0x000fe20000000f00 */
[----:B--2---:R-:W-:Y:S01]  /*1fcd0*/  IMAD.MOV.U32 R3, RZ, RZ, 0x181f ;  /* 0x0000181fff037424 */ /* 0x004fe200078e00ff */
[----:B------:R-:W-:Y:S02]  /*1fce0*/  MOV R2, 0x1fd00 ;  /* 0x0001fd0000027802 */ /* 0x000fe40000000f00 */
[----:B-1-34-:R-:W-:Y:S05]  /*1fcf0*/  CALL.REL.NOINC `($__internal_23_$__cuda_sm70_shflsync_idx_p) ;  /* 0x000009c000007944 */ /* 0x01afea0003c00000 */
[----:B------:R-:W-:Y:S01]  /*1fd00*/  MOV R8, R10 ;  /* 0x0000000a00087202 */ /* 0x000fe20000000f00 */
[----:B------:R-:W-:Y:S05]  /*1fd10*/  BRA `(.L_x_1599) ;  /* 0xffffd1a000007947 */ /* 0x000fea000383ffff */
.L_x_1530:
[----:B------:R-:W-:Y:S01]  /*1fd20*/  IMAD.MOV.U32 R11, RZ, RZ, R7 ;  /* 0x000000ffff0b7224 */ /* 0x000fe200078e0007 */
[----:B------:R-:W-:Y:S01]  /*1fd30*/  MOV R10, 0x4 ;  /* 0x00000004000a7802 */ /* 0x000fe20000000f00 */
[----:B--2---:R-:W-:Y:S01]  /*1fd40*/  IMAD.MOV.U32 R3, RZ, RZ, 0x181f ;  /* 0x0000181fff037424 */ /* 0x004fe200078e00ff */
[----:B------:R-:W-:Y:S02]  /*1fd50*/  MOV R2, 0x1fd70 ;  /* 0x0001fd7000027802 */ /* 0x000fe40000000f00 */
[----:B-1-34-:R-:W-:Y:S05]  /*1fd60*/  CALL.REL.NOINC `($__internal_23_$__cuda_sm70_shflsync_idx_p) ;  /* 0x0000095000007944 */ /* 0x01afea0003c00000 */
[----:B------:R-:W-:Y:S01]  /*1fd70*/  MOV R2, R10 ;  /* 0x0000000a00027202 */ /* 0x000fe20000000f00 */
[----:B------:R-:W-:Y:S05]  /*1fd80*/  BRA `(.L_x_1600) ;  /* 0xffffd15000007947 */ /* 0x000fea000383ffff */
.L_x_1531:
[----:B------:R-:W-:Y:S01]  /*1fd90*/  IMAD.MOV.U32 R11, RZ, RZ, R6 ;  /* 0x000000ffff0b7224 */ /* 0x000fe200078e0006 */
[----:B------:R-:W-:Y:S01]  /*1fda0*/  MOV R10, 0x5 ;  /* 0x00000005000a7802 */ /* 0x000fe20000000f00 */
[----:B-1----:R-:W-:Y:S01]  /*1fdb0*/  IMAD.MOV.U32 R3, RZ, RZ, 0x181f ;  /* 0x0000181fff037424 */ /* 0x002fe200078e00ff */
[----:B------:R-:W-:-:S02]  /*1fdc0*/  MOV R2, 0x1fde0 ;  /* 0x0001fde000027802 */ /* 0x000fc40000000f00 */
[----:B--234-:R-:W-:Y:S05]  /*1fdd0*/  CALL.REL.NOINC `($__internal_23_$__cuda_sm70_shflsync_idx_p) ;  /* 0x000008e000007944 */ /* 0x01cfea0003c00000 */
        /* <DEDUP_REMOVED lines=8> */
.L_x_1532:
[----:B------:R-:W-:Y:S01]  /*1fe60*/  IMAD.MOV.U32 R11, RZ, RZ, R6 ;  /* 0x000000ffff0b7224 */ /* 0x000fe200078e0006 */
[----:B------:R-:W-:Y:S01]  /*1fe70*/  MOV R10, 0x6 ;  /* 0x00000006000a7802 */ /* 0x000fe20000000f00 */
[----:B--2---:R-:W-:Y:S01]  /*1fe80*/  IMAD.MOV.U32 R3, RZ, RZ, 0x181f ;  /* 0x0000181fff037424 */ /* 0x004fe200078e00ff */
[----:B------:R-:W-:Y:S02]  /*1fe90*/  MOV R2, 0x1feb0 ;  /* 0x0001feb000027802 */ /* 0x000fe40000000f00 */
[----:B-1--4-:R-:W-:Y:S05]  /*1fea0*/  CALL.REL.NOINC `($__internal_23_$__cuda_sm70_shflsync_idx_p) ;  /* 0x0000081000007944 */ /* 0x012fea0003c00000 */
[----:B------:R-:W-:Y:S01]  /*1feb0*/  MOV R8, R10 ;  /* 0x0000000a00087202 */ /* 0x000fe20000000f00 */
[----:B------:R-:W-:Y:S05]  /*1fec0*/  BRA `(.L_x_1602) ;  /* 0xffffd10000007947 */ /* 0x000fea000383ffff */
.L_x_1533:
[----:B------:R-:W-:Y:S01]  /*1fed0*/  IMAD.MOV.U32 R11, RZ, RZ, R7 ;  /* 0x000000ffff0b7224 */ /* 0x000fe200078e0007 */
[----:B------:R-:W-:Y:S01]  /*1fee0*/  MOV R10, 0x6 ;  /* 0x00000006000a7802 */ /* 0x000fe20000000f00 */
[----:B--2---:R-:W-:Y:S01]  /*1fef0*/  IMAD.MOV.U32 R3, RZ, RZ, 0x181f ;  /* 0x0000181fff037424 */ /* 0x004fe200078e00ff */
[----:B------:R-:W-:Y:S02]  /*1ff00*/  MOV R2, 0x1ff20 ;  /* 0x0001ff2000027802 */ /* 0x000fe40000000f00 */
[----:B-1-34-:R-:W-:Y:S05]  /*1ff10*/  CALL.REL.NOINC `($__internal_23_$__cuda_sm70_shflsync_idx_p) ;  /* 0x000007a000007944 */ /* 0x01afea0003c00000 */
[----:B------:R-:W-:Y:S01]  /*1ff20*/  MOV R2, R10 ;  /* 0x0000000a00027202 */ /* 0x000fe20000000f00 */
[----:B------:R-:W-:Y:S05]  /*1ff30*/  BRA `(.L_x_1603) ;  /* 0xffffd0b000007947 */ /* 0x000fea000383ffff */
.L_x_1534:
[----:B------:R-:W-:Y:S01]  /*1ff40*/  IMAD.MOV.U32 R11, RZ, RZ, R6 ;  /* 0x000000ffff0b7224 */ /* 0x000fe200078e0006 */
[----:B------:R-:W-:Y:S01]  /*1ff50*/  MOV R10, 0x7 ;  /* 0x00000007000a7802 */ /* 0x000fe20000000f00 */
[----:B-1----:R-:W-:Y:S01]  /*1ff60*/  IMAD.MOV.U32 R3, RZ, RZ, 0x181f ;  /* 0x0000181fff037424 */ /* 0x002fe200078e00ff */
[----:B------:R-:W-:-:S02]  /*1ff70*/  MOV R2, 0x1ff90 ;  /* 0x0001ff9000027802 */ /* 0x000fc40000000f00 */
[----:B--2-4-:R-:W-:Y:S05]  /*1ff80*/  CALL.REL.NOINC `($__internal_23_$__cuda_sm70_shflsync_idx_p) ;  /* 0x0000073000007944 */ /* 0x014fea0003c00000 */
        /* <DEDUP_REMOVED lines=8> */
.L_x_1536:
[----:B------:R-:W-:Y:S01]  /*20010*/  IMAD.MOV.U32 R11, RZ, RZ, R45 ;  /* 0x000000ffff0b7224 */ /* 0x000fe200078e002d */
[----:B------:R-:W-:Y:S01]  /*20020*/  MOV R10, RZ ;  /* 0x000000ff000a7202 */ /* 0x000fe20000000f00 */
[----:B----4-:R-:W-:Y:S01]  /*20030*/  IMAD.MOV.U32 R3, RZ, RZ, 0x1f ;  /* 0x0000001fff037424 */ /* 0x010fe200078e00ff */
[----:B------:R-:W-:Y:S02]  /*20040*/  MOV R2, 0x20060 ;  /* 0x0002006000027802 */ /* 0x000fe40000000f00 */
[----:B------:R-:W-:Y:S05]  /*20050*/  CALL.REL.NOINC `($__internal_23_$__cuda_sm70_shflsync_idx_p) ;  /* 0x0000066000007944 */ /* 0x000fea0003c00000 */
[----:B------:R-:W-:Y:S01]  /*20060*/  MOV R9, R10 ;  /* 0x0000000a00097202 */ /* 0x000fe20000000f00 */
[----:B------:R-:W-:Y:S05]  /*20070*/  BRA `(.L_x_1605) ;  /* 0xffffd14000007947 */ /* 0x000fea000383ffff */
.L_x_1537:
[----:B------:R-:W-:Y:S01]  /*20080*/  IMAD.MOV.U32 R11, RZ, RZ, R45 ;  /* 0x000000ffff0b7224 */ /* 0x000fe200078e002d */
[----:B------:R-:W-:Y:S01]  /*20090*/  MOV R10, 0x1 ;  /* 0x00000001000a7802 */ /* 0x000fe20000000f00 */
[----:B----4-:R-:W-:Y:S01]  /*200a0*/  IMAD.MOV.U32 R3, RZ, RZ, 0x1f ;  /* 0x0000001fff037424 */ /* 0x010fe200078e00ff */
[----:B------:R-:W-:Y:S02]  /*200b0*/  MOV R2, 0x200d0 ;  /* 0x000200d000027802 */ /* 0x000fe40000000f00 */
[----:B-12---:R-:W-:Y:S05]  /*200c0*/  CALL.REL.NOINC `($__internal_23_$__cuda_sm70_shflsync_idx_p) ;  /* 0x000005f000007944 */ /* 0x006fea0003c00000 */
[----:B------:R-:W-:Y:S01]  /*200d0*/  MOV R8, R10 ;  /* 0x0000000a00087202 */ /* 0x000fe20000000f00 */
[----:B------:R-:W-:Y:S05]  /*200e0*/  BRA `(.L_x_1606) ;  /* 0xffffd0f000007947 */ /* 0x000fea000383ffff */
.L_x_1538:
[----:B------:R-:W-:Y:S02]  /*200f0*/  MOV R2, 0x1 ;  /* 0x0000000100027802 */ /* 0x000fe40000000f00 */
[----:B------:R-:W-:-:S02]  /*20100*/  MOV R3, 0x20120 ;  /* 0x0002012000037802 */ /* 0x000fc40000000f00 */
[----:B-123--:R-:W-:Y:S05]  /*20110*/  CALL.REL.NOINC `($__internal_24_$__cuda_sm70_shflsync_up_p) ;  /* 0x000005f000007944 */ /* 0x00efea0003c00000 */
[----:B------:R-:W-:Y:S05]  /*20120*/  BRA `(.L_x_1607) ;  /* 0xffffd1e000007947 */ /* 0x000fea000383ffff */
.L_x_1539:
[----:B------:R-:W-:Y:S02]  /*20130*/  MOV R2, 0x2 ;  /* 0x0000000200027802 */ /* 0x000fe40000000f00 */
[----:B------:R-:W-:-:S02]  /*20140*/  MOV R3, 0x20160 ;  /* 0x0002016000037802 */ /* 0x000fc40000000f00 */
[----:B-12---:R-:W-:Y:S05]  /*20150*/  CALL.REL.NOINC `($__internal_24_$__cuda_sm70_shflsync_up_p) ;  /* 0x000005b000007944 */ /* 0x006fea0003c00000 */
        /* <DEDUP_REMOVED lines=24> */
.L_x_1543:
[----:B------:R-:W-:Y:S02]  /*202e0*/  MOV R2, 0x1 ;  /* 0x0000000100027802 */ /* 0x000fe40000000f00 */
[----:B------:R-:W-:Y:S02]  /*202f0*/  MOV R3, 0x20310 ;  /* 0x0002031000037802 */ /* 0x000fe40000000f00 */
[----:B------:R-:W-:Y:S05]  /*20300*/  CALL.REL.NOINC `($__internal_24_$__cuda_sm70_shflsync_up_p) ;  /* 0x0000040000007944 */ /* 0x000fea0003c00000 */
[----:B------:R-:W-:Y:S01]  /*20310*/  MOV R2, R4 ;  /* 0x0000000400027202 */ /* 0x000fe20000000f00 */
[----:B------:R-:W-:Y:S05]  /*20320*/  BRA `(.L_x_1609) ;  /* 0xffffd24000007947 */ /* 0x000fea000383ffff */
.L_x_1544:
        /* <DEDUP_REMOVED lines=27> */
.L_x_1546:
[----:B------:R-:W-:Y:S02]  /*204e0*/  SEL R0, RZ, 0x1, P0 ;  /* 0x00000001ff007807 */ /* 0x000fe40000000000 */
[----:B------:R-:W-:Y:S02]  /*204f0*/  MOV R2, 0x20510 ;  /* 0x0002051000027802 */ /* 0x000fe40000000f00 */
[----:B---3--:R-:W-:Y:S05]  /*20500*/  CALL.REL.NOINC `($__internal_25_$__cuda_sm70_votesync_ballot) ;  /* 0x0000027000007944 */ /* 0x008fea0003c00000 */
[----:B------:R-:W-:Y:S01]  /*20510*/  MOV R5, R0 ;  /* 0x0000000000057202 */ /* 0x000fe20000000f00 */
[----:B------:R-:W-:Y:S05]  /*20520*/  BRA `(.L_x_1611) ;  /* 0xffffd1d000007947 */ /* 0x000fea000383ffff */
.L_x_1547:
[----:B------:R-:W-:Y:S01]  /*20530*/  IMAD.MOV.U32 R11, RZ, RZ, R6 ;  /* 0x000000ffff0b7224 */ /* 0x000fe200078e0006 */
[----:B------:R-:W-:Y:S01]  /*20540*/  MOV R10, R0 ;  /* 0x00000000000a7202 */ /* 0x000fe20000000f00 */
[----:B------:R-:W-:Y:S01]  /*20550*/  IMAD.MOV.U32 R3, RZ, RZ, 0x1f ;  /* 0x0000001fff037424 */ /* 0x000fe200078e00ff */
[----:B-1----:R-:W-:Y:S02]  /*20560*/  MOV R2, 0x20580 ;  /* 0x0002058000027802 */ /* 0x002fe40000000f00 */
[----:B---3--:R-:W-:Y:S05]  /*20570*/  CALL.REL.NOINC `($__internal_23_$__cuda_sm70_shflsync_idx_p) ;  /* 0x0000014000007944 */ /* 0x008fea0003c00000 */
[----:B------:R-:W-:Y:S01]  /*20580*/  IMAD.MOV.U32 R12, RZ, RZ, R10 ;  /* 0x000000ffff0c7224 */ /* 0x000fe200078e000a */
[----:B------:R-:W-:Y:S01]  /*20590*/  MOV R10, R0 ;  /* 0x00000000000a7202 */ /* 0x000fe20000000f00 */
[----:B------:R-:W-:Y:S01]  /*205a0*/  IMAD.MOV.U32 R11, RZ, RZ, R7 ;  /* 0x000000ffff0b7224 */ /* 0x000fe200078e0007 */
[----:B------:R-:W-:-:S02]  /*205b0*/  MOV R3, 0x1f ;  /* 0x0000001f00037802 */ /* 0x000fc40000000f00 */
[----:B------:R-:W-:Y:S02]  /*205c0*/  MOV R2, 0x205e0 ;  /* 0x000205e000027802 */ /* 0x000fe40000000f00 */
[----:B------:R-:W-:Y:S05]  /*205d0*/  CALL.REL.NOINC `($__internal_23_$__cuda_sm70_shflsync_idx_p) ;  /* 0x000000e000007944 */ /* 0x000fea0003c00000 */
[----:B------:R-:W-:Y:S01]  /*205e0*/  MOV R7, R10 ;  /* 0x0000000a00077202 */ /* 0x000fe20000000f00 */
[----:B------:R-:W-:Y:S05]  /*205f0*/  BRA `(.L_x_1612) ;  /* 0xffffd17000007947 */ /* 0x000fea000383ffff */
.L_x_1550:
[----:B------:R-:W-:Y:S01]  /*20600*/  IMAD.MOV.U32 R11, RZ, RZ, R4 ;  /* 0x000000ffff0b7224 */ /* 0x000fe200078e0004 */
[----:B------:R-:W-:Y:S01]  /*20610*/  MOV R10, R0 ;  /* 0x00000000000a7202 */ /* 0x000fe20000000f00 */
[----:B------:R-:W-:Y:S01]  /*20620*/  IMAD.MOV.U32 R3, RZ, RZ, 0x1f ;  /* 0x0000001fff037424 */ /* 0x000fe200078e00ff */
[----:B-1----:R-:W-:Y:S02]  /*20630*/  MOV R2, 0x20650 ;  /* 0x0002065000027802 */ /* 0x002fe40000000f00 */
[----:B---34-:R-:W-:Y:S05]  /*20640*/  CALL.REL.NOINC `($__internal_23_$__cuda_sm70_shflsync_idx_p) ;  /* 0x0000007000007944 */ /* 0x018fea0003c00000 */
[----:B------:R-:W-:Y:S01]  /*20650*/  MOV R13, R10 ;  /* 0x0000000a000d7202 */ /* 0x000fe20000000f00 */
[----:B------:R-:W-:Y:S05]  /*20660*/  BRA `(.L_x_1549) ;  /* 0xffffd16000007947 */ /* 0x000fea000383ffff */
        .weak           $__internal_22_$__cuda_sm70_shflsync_bfly_p
        .type           $__internal_22_$__cuda_sm70_shflsync_bfly_p,@function
        .size           $__internal_22_$__cuda_sm70_shflsync_bfly_p,($__internal_23_$__cuda_sm70_shflsync_idx_p - $__internal_22_$__cuda_sm70_shflsync_bfly_p)
$__internal_22_$__cuda_sm70_shflsync_bfly_p:
[----:B------:R-:W-:Y:S01]  /*20670*/  MOV R8, R3 ;  /* 0x0000000300087202 */ /* 0x000fe20000000f00 */
[----:B------:R-:W-:Y:S04]  /*20680*/  WARPSYNC R10 ;  /* 0x0000000a00007348 */ /* 0x000fe80003800000 */
[----:B------:R-:W-:Y:S01]  /*20690*/  MOV R9, 0x0 ;  /* 0x0000000000097802 */ /* 0x000fe20000000f00 */
[----:B------:R1:W2:Y:S03]  /*206a0*/  SHFL.BFLY PT, R0, R0, R7, R11 ;  /* 0x0c00000700007389 */ /* 0x0002a600000e000b */
[----:B------:R-:W-:Y:S05]  /*206b0*/  RET.REL.NODEC R8 `(_ZN7cutlass13device_kernelIN5flash19enable_sm80_to_sm89INS1_16FlashAttnFwdSm80INS1_25CollectiveMainloopFwdSm80ILi4ELi1ELb0EN4cute5tupleIJNS5_1CILi128EEENS7_ILi80EEENS7_ILi64EEEEEELi64ENS_6half_tEfNS_4arch4Sm80ELb1ELb0ELb1ELb1ELb0ELb1ELb1ELb1EEENS1_21CollectiveEpilogueFwdINS6_IJS8_SA_S9_EEENS6_IJNS7_ILi1EEESI_SI_EEESC_SE_Li128ELb1ELb1ELb1ELb0EEENS1_36VarlenDynamicPersistentTileSchedulerILi128ELi80ELi128ELi128ELb1ELb1ELb0ELb1ELb1ELb1EEEEEEEEEvNT_6ParamsE) ;  /* 0xfffdf94008007950 */ /* 0x000fea0003c3ffff */
        .weak           $__internal_23_$__cuda_sm70_shflsync_idx_p
        .type           $__internal_23_$__cuda_sm70_shflsync_idx_p,@function
        .size           $__internal_23_$__cuda_sm70_shflsync_idx_p,($__internal_24_$__cuda_sm70_shflsync_up_p - $__internal_23_$__cuda_sm70_shflsync_idx_p)
$__internal_23_$__cuda_sm70_shflsync_idx_p:
[----:B------:R-:W-:-:S04]  /*206c0*/  MOV R44, 0xffffffff ;  /* 0xffffffff002c7802 */ /* 0x000fc80000000f00 */
[----:B------:R-:W-:Y:S04]  /*206d0*/  WARPSYNC R44 ;  /* 0x0000002c00007348 */ /* 0x000fe80003800000 */
[----:B------:R1:W2:Y:S02]  /*206e0*/  SHFL.IDX PT, R10, R11, R10, R3 ;  /* 0x0000000a0b0a7389 */ /* 0x0002a400000e0003 */
[----:B-1----:R-:W-:-:S04]  /*206f0*/  MOV R3, 0x0 ;  /* 0x0000000000037802 */ /* 0x002fc80000000f00 */
[----:B--2---:R-:W-:Y:S05]  /*20700*/  RET.REL.NODEC R2 `(_ZN7cutlass13device_kernelIN5flash19enable_sm80_to_sm89INS1_16FlashAttnFwdSm80INS1_25CollectiveMainloopFwdSm80ILi4ELi1ELb0EN4cute5tupleIJNS5_1CILi128EEENS7_ILi80EEENS7_ILi64EEEEEELi64ENS_6half_tEfNS_4arch4Sm80ELb1ELb0ELb1ELb1ELb0ELb1ELb1ELb1EEENS1_21CollectiveEpilogueFwdINS6_IJS8_SA_S9_EEENS6_IJNS7_ILi1EEESI_SI_EEESC_SE_Li128ELb1ELb1ELb1ELb0EEENS1_36VarlenDynamicPersistentTileSchedulerILi128ELi80ELi128ELi128ELb1ELb1ELb0ELb1ELb1ELb1EEEEEEEEEvNT_6ParamsE) ;  /* 0xfffdf8f002007950 */ /* 0x004fea0003c3ffff */
        .weak           $__internal_24_$__cuda_sm70_shflsync_up_p
        .type           $__internal_24_$__cuda_sm70_shflsync_up_p,@function
        .size           $__internal_24_$__cuda_sm70_shflsync_up_p,($__internal_25_$__cuda_sm70_votesync_ballot - $__internal_24_$__cuda_sm70_shflsync_up_p)
$__internal_24_$__cuda_sm70_shflsync_up_p:
[----:B------:R-:W-:Y:S02]  /*20710*/  IMAD.MOV.U32 R4, RZ, RZ, RZ ;  /* 0x000000ffff047224 */ /* 0x000fe400078e00ff */
[----:B------:R-:W-:-:S04]  /*20720*/  IMAD.MOV.U32 R10, RZ, RZ, -0x1 ;  /* 0xffffffffff0a7424 */ /* 0x000fc800078e00ff */
[----:B------:R-:W-:Y:S04]  /*20730*/  WARPSYNC R10 ;  /* 0x0000000a00007348 */ /* 0x000fe80003800000 */
[----:B------:R1:W2:Y:S02]  /*20740*/  SHFL.UP PT, R4, R0, R2, R4 ;  /* 0x0400000200047389 */ /* 0x0002a400000e0004 */
[----:B-1----:R-:W-:Y:S02]  /*20750*/  MOV R2, R3 ;  /* 0x0000000300027202 */ /* 0x002fe40000000f00 */
[----:B------:R-:W-:-:S04]  /*20760*/  MOV R3, 0x0 ;  /* 0x0000000000037802 */ /* 0x000fc80000000f00 */
[----:B--2---:R-:W-:Y:S05]  /*20770*/  RET.REL.NODEC R2 `(_ZN7cutlass13device_kernelIN5flash19enable_sm80_to_sm89INS1_16FlashAttnFwdSm80INS1_25CollectiveMainloopFwdSm80ILi4ELi1ELb0EN4cute5tupleIJNS5_1CILi128EEENS7_ILi80EEENS7_ILi64EEEEEELi64ENS_6half_tEfNS_4arch4Sm80ELb1ELb0ELb1ELb1ELb0ELb1ELb1ELb1EEENS1_21CollectiveEpilogueFwdINS6_IJS8_SA_S9_EEENS6_IJNS7_ILi1EEESI_SI_EEESC_SE_Li128ELb1ELb1ELb1ELb0EEENS1_36VarlenDynamicPersistentTileSchedulerILi128ELi80ELi128ELi128ELb1ELb1ELb0ELb1ELb1ELb1EEEEEEEEEvNT_6ParamsE) ;  /* 0xfffdf88002007950 */ /* 0x004fea0003c3ffff */
        .weak           $__internal_25_$__cuda_sm70_votesync_ballot
        .type           $__internal_25_$__cuda_sm70_votesync_ballot,@function
        .size           $__internal_25_$__cuda_sm70_votesync_ballot,(.L_x_1644 - $__internal_25_$__cuda_sm70_votesync_ballot)
$__internal_25_$__cuda_sm70_votesync_ballot:
[----:B------:R-:W-:Y:S01]  /*20780*/  ISETP.NE.U32.AND P0, PT, R0, 0x1, PT ;  /* 0x000000010000780c */ /* 0x000fe20003f05070 */
[----:B------:R-:W-:-:S04]  /*20790*/  IMAD.MOV.U32 R3, RZ, RZ, -0x1 ;  /* 0xffffffffff037424 */ /* 0x000fc800078e00ff */
[----:B------:R-:W-:Y:S08]  /*207a0*/  WARPSYNC R3 ;  /* 0x0000000300007348 */ /* 0x000ff00003800000 */
[----:B------:R-:W-:-:S04]  /*207b0*/  VOTE.ANY R0, PT, !P0 ;  /* 0x0000000000007806 */ /* 0x000fc800040e0100 */
[----:B------:R-:W-:Y:S01]  /*207c0*/  LOP3.LUT R0, R0, R3, RZ, 0xc0, !PT ;  /* 0x0000000300007212 */ /* 0x000fe200078ec0ff */
[----:B------:R-:W-:-:S04]  /*207d0*/  IMAD.MOV.U32 R3, RZ, RZ, 0x0 ;  /* 0x00000000ff037424 */ /* 0x000fc800078e00ff */
[----:B------:R-:W-:Y:S05]  /*207e0*/  RET.REL.NODEC R2 `(_ZN7cutlass13device_kernelIN5flash19enable_sm80_to_sm89INS1_16FlashAttnFwdSm80INS1_25CollectiveMainloopFwdSm80ILi4ELi1ELb0EN4cute5tupleIJNS5_1CILi128EEENS7_ILi80EEENS7_ILi64EEEEEELi64ENS_6half_tEfNS_4arch4Sm80ELb1ELb0ELb1ELb1ELb0ELb1ELb1ELb1EEENS1_21CollectiveEpilogueFwdINS6_IJS8_SA_S9_EEENS6_IJNS7_ILi1EEESI_SI_EEESC_SE_Li128ELb1ELb1ELb1ELb0EEENS1_36VarlenDynamicPersistentTileSchedulerILi128ELi80ELi128ELi128ELb1ELb1ELb0ELb1ELb1ELb1EEEEEEEEEvNT_6ParamsE) ;  /* 0xfffdf81002007950 */ /* 0x000fea0003c3ffff */
.L_x_1613:
        /* <DEDUP_REMOVED lines=9> */
.L_x_1644:


//--------------------- .nv.shared._ZN7cutlass13device_kernelIN5flash19enable_sm80_to_sm89INS1_16FlashAttnFwdSm80INS1_25CollectiveMainloopFwdSm80ILi4ELi1ELb0EN4cute5tupleIJNS5_1CILi128EEENS7_ILi112EEENS7_ILi64EEEEEELi64ENS_6half_tEfNS_4arch4Sm80ELb0ELb0ELb1ELb0ELb0ELb0ELb1ELb1EEENS1_21CollectiveEpilogueFwdINS6_IJS8_SA_S9_EEENS6_IJNS7_ILi1EEESI_SI_EEESC_SE_Li128ELb0ELb1ELb1ELb0EEENS1_19SingleTileSchedulerILb0ELb1ELb1ELi128EEEEEEEEEvNT_6ParamsE --------------------------
	.section	.nv.shared._ZN7cutlass13device_kernelIN5flash19enable_sm80_to_sm89INS1_16FlashAttnFwdSm80INS1_25CollectiveMainloopFwdSm80ILi4ELi1ELb0EN4cute5tupleIJNS5_1CILi128EEENS7_ILi112EEENS7_ILi64EEEEEELi64ENS_6half_tEfNS_4arch4Sm80ELb0ELb0ELb1ELb0ELb0ELb0ELb1ELb1EEENS1_21CollectiveEpilogueFwdINS6_IJS8_SA_S9_EEENS6_IJNS7_ILi1EEESI_SI_EEESC_SE_Li128ELb0ELb1ELb1ELb0EEENS1_19SingleTileSchedulerILb0ELb1ELb1ELi128EEEEEEEEEvNT_6ParamsE,"aw",@nobits
	.sectionflags	@""
	.align	16


//--------------------- .nv.global                --------------------------
	.section	.nv.global,"aw",@nobits
.nv.global:
	.type		_ZN79_INTERNAL_a8661eb0_43_flash_fwd_hdim64_fp16_split_softcap_sm80_cu_1f2e7571_36324cute1_E,@object
	.size		_ZN79_INTERNAL_a8661eb0_43_flash_fwd_hdim64_fp16_split_softcap_sm80_cu_1f2e7571_36324cute1_E,(_ZN79_INTERNAL_a8661eb0_43_flash_fwd_hdim64_fp16_split_softcap_sm80_cu_1f2e7571_36324cuda3std3__45__cpo6cbeginE - _ZN79_INTERNAL_a8661eb0_43_flash_fwd_hdim64_fp16_split_softcap_sm80_cu_1f2e7571_36324cute1_E)
_ZN79_INTERNAL_a8661eb0_43_flash_fwd_hdim64_fp16_split_softcap_sm80_cu_1f2e7571_36324cute1_E:
	.zero		1
	.type		_ZN79_INTERNAL_a8661eb0_43_flash_fwd_hdim64_fp16_split_softcap_sm80_cu_1f2e7571_36324cuda3std3__45__cpo6cbeginE,@object
	.size		_ZN79_INTERNAL_a8661eb0_43_flash_fwd_hdim64_fp16_split_softcap_sm80_cu_1f2e7571_36324cuda3std3__45__cpo6cbeginE,(_ZN79_INTERNAL_a8661eb0_43_flash_fwd_hdim64_fp16_split_softcap_sm80_cu_1f2e7571_36324cuda3std3__48in_placeE - _ZN79_INTERNAL_a8661eb0_43_flash_fwd_hdim64_fp16_split_softcap_sm80_cu_1f2e7571_36324cuda3std3__45__cpo6cbeginE)
_ZN79_INTERNAL_a8661eb0_43_flash_fwd_hdim64_fp16_split_softcap_sm80_cu_1f2e7571_36324cuda3std3__45__cpo6cbeginE:
	.zero		1
	.type		_ZN79_INTERNAL_a8661eb0_43_flash_fwd_hdim64_fp16_split_softcap_sm80_cu_1f2e7571_36324cuda3std3__48in_placeE,@object
	.size		_ZN79_INTERNAL_a8661eb0_43_flash_fwd_hdim64_fp16_split_softcap_sm80_cu_1f2e7571_36324cuda3std3__48in_placeE,(_ZN79_INTERNAL_a8661eb0_43_flash_fwd_hdim64_fp16_split_softcap_sm80_cu_1f2e7571_36324cuda3std6ranges3__45__cpo9iter_moveE - _ZN79_INTERNAL_a8661eb0_43_flash_fwd_hdim64_fp16_split_softcap_sm80_cu_1f2e7571_36324cuda3std3__48in_placeE)
_ZN79_INTERNAL_a8661eb0_43_flash_fwd_hdim64_fp16_split_softcap_sm80_cu_1f2e7571_36324cuda3std3__48in_placeE:
	.zero		1
	.type		_ZN79_INTERNAL_a8661eb0_43_flash_fwd_hdim64_fp16_split_softcap_sm80_cu_1f2e7571_36324cuda3std6ranges3__45__cpo9iter_moveE,@object
	.size		_ZN79_INTERNAL_a8661eb0_43_flash_fwd_hdim64_fp16_split_softcap_sm80_cu_1f2e7571_36324cuda3std6ranges3__45__cpo9iter_moveE,(_ZN79_INTERNAL_a8661eb0_43_flash_fwd_hdim64_fp16_split_softcap_sm80_cu_1f2e7571_36324cuda3std3__45__cpo5beginE - _ZN79_INTERNAL_a8661eb0_43_flash_fwd_hdim64_fp16_split_softcap_sm80_cu_1f2e7571_36324cuda3std6ranges3__45__cpo9iter_moveE)
_ZN79_INTERNAL_a8661eb0_43_flash_fwd_hdim64_fp16_split_softcap_sm80_cu_1f2e7571_36324cuda3std6ranges3__45__cpo9iter_moveE:
	.zero		1
	.type		_ZN79_INTERNAL_a8661eb0_43_flash_fwd_hdim64_fp16_split_softcap_sm80_cu_1f2e7571_36324cuda3std3__45__cpo5beginE,@object
	.size		_ZN79_INTERNAL_a8661eb0_43_flash_fwd_hdim64_fp16_split_softcap_sm80_cu_1f2e7571_36324cuda3std3__45__cpo5beginE,(_ZN79_INTERNAL_a8661eb0_43_flash_fwd_hdim64_fp16_split_softcap_sm80_cu_1f2e7571_36324cuda3std3__481_GLOBAL__N__a8661eb0_43_flash_fwd_hdim64_fp16_split_softcap_sm80_cu_1f2e7571_36326ignoreE - _ZN79_INTERNAL_a8661eb0_43_flash_fwd_hdim64_fp16_split_softcap_sm80_cu_1f2e7571_36324cuda3std3__45__cpo5beginE)
_ZN79_INTERNAL_a8661eb0_43_flash_fwd_hdim64_fp16_split_softcap_sm80_cu_1f2e7571_36324cuda3std3__45__cpo5beginE:
	.zero		1
	.type		_ZN79_INTERNAL_a8661eb0_43_flash_fwd_hdim64_fp16_split_softcap_sm80_cu_1f2e7571_36324cuda3std3__481_GLOBAL__N__a8661eb0_43_flash_fwd_hdim64_fp16_split_softcap_sm80_cu_1f2e7571_36326ignoreE,@object
	.size		_ZN79_INTERNAL_a8661eb0_43_flash_fwd_hdim64_fp16_split_softcap_sm80_cu_1f2e7571_36324cuda3std3__481_GLOBAL__N__a8661eb0_43_flash_fwd_hdim64_fp16_split_softcap_sm80_cu_1f2e7571_36326ignoreE,(_ZN79_INTERNAL_a8661eb0_43_flash_fwd_hdim64_fp16_split_softcap_sm80_cu_1f2e7571_36324cute7productE - _ZN79_INTERNAL_a8661eb0_43_flash_fwd_hdim64_fp16_split_softcap_sm80_cu_1f2e7571_36324cuda3std3__481_GLOBAL__N__a8661eb0_43_flash_fwd_hdim64_fp16_split_softcap_sm80_cu_1f2e7571_36326ignoreE)
_ZN79_INTERNAL_a8661eb0_43_flash_fwd_hdim64_fp16_split_softcap_sm80_cu_1f2e7571_36324cuda3std3__481_GLOBAL__N__a8661eb0_43_flash_fwd_hdim64_fp16_split_softcap_sm80_cu_1f2e7571_36326ignoreE:
	.zero		1
	.type		_ZN79_INTERNAL_a8661eb0_43_flash_fwd_hdim64_fp16_split_softcap_sm80_cu_1f2e7571_36324cute7productE,@object
	.size		_ZN79_INTERNAL_a8661eb0_43_flash_fwd_hdim64_fp16_split_softcap_sm80_cu_1f2e7571_36324cute7productE,(_ZN79_INTERNAL_a8661eb0_43_flash_fwd_hdim64_fp16_split_softcap_sm80_cu_1f2e7571_36324cuda3std3__45__cpo3endE - _ZN79_INTERNAL_a8661eb0_43_flash_fwd_hdim64_fp16_split_softcap_sm80_cu_1f2e7571_36324cute7productE)
_ZN79_INTERNAL_a8661eb0_43_flash_fwd_hdim64_fp16_split_softcap_sm80_cu_1f2e7571_36324cute7productE:
	.zero		1
	.type		_ZN79_INTERNAL_a8661eb0_43_flash_fwd_hdim64_fp16_split_softcap_sm80_cu_1f2e7571_36324cuda3std3__45__cpo3endE,@object
	.size		_ZN79_INTERNAL_a8661eb0_43_flash_fwd_hdim64_fp16_split_softcap_sm80_cu_1f2e7571_36324cuda3std3__45__cpo3endE,(_ZN79_INTERNAL_a8661eb0_43_flash_fwd_hdim64_fp16_split_softcap_sm80_cu_1f2e7571_36324cuda3std3__419piecewise_constructE - _ZN79_INTERNAL_a8661eb0_43_flash_fwd_hdim64_fp16_split_softcap_sm80_cu_1f2e7571_36324cuda3std3__45__cpo3endE)
_ZN79_INTERNAL_a8661eb0_43_flash_fwd_hdim64_fp16_split_softcap_sm80_cu_1f2e7571_36324cuda3std3__45__cpo3endE:
	.zero		1
	.type		_ZN79_INTERNAL_a8661eb0_43_flash_fwd_hdim64_fp16_split_softcap_sm80_cu_1f2e7571_36324cuda3std3__419piecewise_constructE,@object
	.size		_ZN79_INTERNAL_a8661eb0_43_flash_fwd_hdim64_fp16_split_softcap_sm80_cu_1f2e7571_36324cuda3std3__419piecewise_constructE,(_ZN79_INTERNAL_a8661eb0_43_flash_fwd_hdim64_fp16_split_softcap_sm80_cu_1f2e7571_36324cuda3std3__45__cpo4cendE - _ZN79_INTERNAL_a8661eb0_43_flash_fwd_hdim64_fp16_split_softcap_sm80_cu_1f2e7571_36324cuda3std3__419piecewise_constructE)
_ZN79_INTERNAL_a8661eb0_43_flash_fwd_hdim64_fp16_split_softcap_sm80_cu_1f2e7571_36324cuda3std3__419piecewise_constructE:
	.zero		1
	.type		_ZN79_INTERNAL_a8661eb0_43_flash_fwd_hdim64_fp16_split_softcap_sm80_cu_1f2e7571_36324cuda3std3__45__cpo4cendE,@object
	.size		_ZN79_INTERNAL_a8661eb0_43_flash_fwd_hdim64_fp16_split_softcap_sm80_cu_1f2e7571_36324cuda3std3__45__cpo4cendE,(_ZN79_INTERNAL_a8661eb0_43_flash_fwd_hdim64_fp16_split_softcap_sm80_cu_1f2e7571_36324cuda3std6ranges3__45__cpo4swapE - _ZN79_INTERNAL_a8661eb0_43_flash_fwd_hdim64_fp16_split_softcap_sm80_cu_1f2e7571_36324cuda3std3__45__cpo4cendE)
_ZN79_INTERNAL_a8661eb0_43_flash_fwd_hdim64_fp16_split_softcap_sm80_cu_1f2e7571_36324cuda3std3__45__cpo4cendE:
	.zero		1
	.type		_ZN79_INTERNAL_a8661eb0_43_flash_fwd_hdim64_fp16_split_softcap_sm80_cu_1f2e7571_36324cuda3std6ranges3__45__cpo4swapE,@object
	.size		_ZN79_INTERNAL_a8661eb0_43_flash_fwd_hdim64_fp16_split_softcap_sm80_cu_1f2e7571_36324cuda3std6ranges3__45__cpo4swapE,(.L_7 - _ZN79_INTERNAL_a8661eb0_43_flash_fwd_hdim64_fp16_split_softcap_sm80_cu_1f2e7571_36324cuda3std6ranges3__45__cpo4swapE)
_ZN79_INTERNAL_a8661eb0_43_flash_fwd_hdim64_fp16_split_softcap_sm80_cu_1f2e7571_36324cuda3std6ranges3__45__cpo4swapE:
	.zero		1
.L_7:


//--------------------- .nv.shared._ZN7cutlass13device_kernelIN5flash19enable_sm80_to_sm89INS1_16FlashAttnFwdSm80INS1_25CollectiveMainloopFwdSm80ILi4ELi1ELb0EN4cute5tupleIJNS5_1CILi128EEENS7_ILi80EEENS7_ILi64EEEEEELi64ENS_6half_tEfNS_4arch4Sm80ELb0ELb0ELb1ELb1ELb0ELb0ELb1ELb1EEENS1_21CollectiveEpilogueFwdINS6_IJS8_SA_S9_EEENS6_IJNS7_ILi1EEESI_SI_EEESC_SE_Li128ELb1ELb1ELb1ELb0EEENS1_36VarlenDynamicPersistentTileSchedulerILi128ELi80ELi128ELi128ELb1ELb1ELb0ELb0ELb1ELb1EEEEEEEEEvNT_6ParamsE --------------------------
	.section	.nv.shared._ZN7cutlass13device_kernelIN5flash19enable_sm80_to_sm89INS1_16FlashAttnFwdSm80INS1_25CollectiveMainloopFwdSm80ILi4ELi1ELb0EN4cute5tupleIJNS5_1CILi128EEENS7_ILi80EEENS7_ILi64EEEEEELi64ENS_6half_tEfNS_4arch4Sm80ELb0ELb0ELb1ELb1ELb0ELb0ELb1ELb1EEENS1_21CollectiveEpilogueFwdINS6_IJS8_SA_S9_EEENS6_IJNS7_ILi1EEESI_SI_EEESC_SE_Li128ELb1ELb1ELb1ELb0EEENS1_36VarlenDynamicPersistentTileSchedulerILi128ELi80ELi128ELi128ELb1ELb1ELb0ELb0ELb1ELb1EEEEEEEEEvNT_6ParamsE,"aw",@nobits
	.sectionflags	@""
	.align	16


//--------------------- .nv.shared._ZN7cutlass13device_kernelIN5flash19enable_sm80_to_sm89INS1_16FlashAttnFwdSm80INS1_25CollectiveMainloopFwdSm80ILi4ELi1ELb0EN4cute5tupleIJNS5_1CILi128EEENS7_ILi80EEENS7_ILi64EEEEEELi64ENS_6half_tEfNS_4arch4Sm80ELb0ELb0ELb1ELb1ELb0ELb1ELb1ELb1EEENS1_21CollectiveEpilogueFwdINS6_IJS8_SA_S9_EEENS6_IJNS7_ILi1EEESI_SI_EEESC_SE_Li128ELb1ELb1ELb1ELb0EEENS1_36VarlenDynamicPersistentTileSchedulerILi128ELi80ELi128ELi128ELb1ELb1ELb0ELb0ELb1ELb1EEEEEEEEEvNT_6ParamsE --------------------------
	.section	.nv.shared._ZN7cutlass13device_kernelIN5flash19enable_sm80_to_sm89INS1_16FlashAttnFwdSm80INS1_25CollectiveMainloopFwdSm80ILi4ELi1ELb0EN4cute5tupleIJNS5_1CILi128EEENS7_ILi80EEENS7_ILi64EEEEEELi64ENS_6half_tEfNS_4arch4Sm80ELb0ELb0ELb1ELb1ELb0ELb1ELb1ELb1EEENS1_21CollectiveEpilogueFwdINS6_IJS8_SA_S9_EEENS6_IJNS7_ILi1EEESI_SI_EEESC_SE_Li128ELb1ELb1ELb1ELb0EEENS1_36VarlenDynamicPersistentTileSchedulerILi128ELi80ELi128ELi128ELb1ELb1ELb0ELb0ELb1ELb1EEEEEEEEEvNT_6ParamsE,"aw",@nobits
	.sectionflags	@""
	.align	16


//--------------------- .nv.shared._ZN7cutlass13device_kernelIN5flash19enable_sm80_to_sm89INS1_16FlashAttnFwdSm80INS1_25CollectiveMainloopFwdSm80ILi4ELi1ELb0EN4cute5tupleIJNS5_1CILi128EEENS7_ILi96EEENS7_ILi64EEEEEELi64ENS_6half_tEfNS_4arch4Sm80ELb0ELb1ELb1ELb0ELb0ELb0ELb1ELb1EEENS1_21CollectiveEpilogueFwdINS6_IJS8_SA_S9_EEENS6_IJNS7_ILi1EEESI_SI_EEESC_SE_Li128ELb0ELb1ELb1ELb0EEENS1_19SingleTileSchedulerILb0ELb1ELb1ELi128EEEEEEEEEvNT_6ParamsE --------------------------
	.section	.nv.shared._ZN7cutlass13device_kernelIN5flash19enable_sm80_to_sm89INS1_16FlashAttnFwdSm80INS1_25CollectiveMainloopFwdSm80ILi4ELi1ELb0EN4cute5tupleIJNS5_1CILi128EEENS7_ILi96EEENS7_ILi64EEEEEELi64ENS_6half_tEfNS_4arch4Sm80ELb0ELb1ELb1ELb0ELb0ELb0ELb1ELb1EEENS1_21CollectiveEpilogueFwdINS6_IJS8_SA_S9_EEENS6_IJNS7_ILi1EEESI_SI_EEESC_SE_Li128ELb0ELb1ELb1ELb0EEENS1_19SingleTileSchedulerILb0ELb1ELb1ELi128EEEEEEEEEvNT_6ParamsE,"aw",@nobits
	.sectionflags	@""
	.align	16


//--------------------- .nv.shared._ZN7cutlass13device_kernelIN5flash19enable_sm80_to_sm89INS1_16FlashAttnFwdSm80INS1_25CollectiveMainloopFwdSm80ILi4ELi1ELb0EN4cute5tupleIJNS5_1CILi128EEENS7_ILi80EEENS7_ILi64EEEEEELi64ENS_6half_tEfNS_4arch4Sm80ELb0ELb1ELb1ELb1ELb0ELb0ELb1ELb1EEENS1_21CollectiveEpilogueFwdINS6_IJS8_SA_S9_EEENS6_IJNS7_ILi1EEESI_SI_EEESC_SE_Li128ELb1ELb1ELb1ELb0EEENS1_36VarlenDynamicPersistentTileSchedulerILi128ELi80ELi128ELi128ELb1ELb1ELb0ELb1ELb0ELb1EEEEEEEEEvNT_6ParamsE --------------------------
	.section	.nv.shared._ZN7cutlass13device_kernelIN5flash19enable_sm80_to_sm89INS1_16FlashAttnFwdSm80INS1_25CollectiveMainloopFwdSm80ILi4ELi1ELb0EN4cute5tupleIJNS5_1CILi128EEENS7_ILi80EEENS7_ILi64EEEEEELi64ENS_6half_tEfNS_4arch4Sm80ELb0ELb1ELb1ELb1ELb0ELb0ELb1ELb1EEENS1_21CollectiveEpilogueFwdINS6_IJS8_SA_S9_EEENS6_IJNS7_ILi1EEESI_SI_EEESC_SE_Li128ELb1ELb1ELb1ELb0EEENS1_36VarlenDynamicPersistentTileSchedulerILi128ELi80ELi128ELi128ELb1ELb1ELb0ELb1ELb0ELb1EEEEEEEEEvNT_6ParamsE,"aw",@nobits
	.sectionflags	@""
	.align	16


//--------------------- .nv.shared._ZN7cutlass13device_kernelIN5flash19enable_sm80_to_sm89INS1_16FlashAttnFwdSm80INS1_25CollectiveMainloopFwdSm80ILi4ELi1ELb0EN4cute5tupleIJNS5_1CILi128EEENS7_ILi80EEENS7_ILi64EEEEEELi64ENS_6half_tEfNS_4arch4Sm80ELb0ELb1ELb1ELb1ELb0ELb1ELb1ELb1EEENS1_21CollectiveEpilogueFwdINS6_IJS8_SA_S9_EEENS6_IJNS7_ILi1EEESI_SI_EEESC_SE_Li128ELb1ELb1ELb1ELb0EEENS1_36VarlenDynamicPersistentTileSchedulerILi128ELi80ELi128ELi128ELb1ELb1ELb0ELb1ELb0ELb1EEEEEEEEEvNT_6ParamsE --------------------------
	.section	.nv.shared._ZN7cutlass13device_kernelIN5flash19enable_sm80_to_sm89INS1_16FlashAttnFwdSm80INS1_25CollectiveMainloopFwdSm80ILi4ELi1ELb0EN4cute5tupleIJNS5_1CILi128EEENS7_ILi80EEENS7_ILi64EEEEEELi64ENS_6half_tEfNS_4arch4Sm80ELb0ELb1ELb1ELb1ELb0ELb1ELb1ELb1EEENS1_21CollectiveEpilogueFwdINS6_IJS8_SA_S9_EEENS6_IJNS7_ILi1EEESI_SI_EEESC_SE_Li128ELb1ELb1ELb1ELb0EEENS1_36VarlenDynamicPersistentTileSchedulerILi128ELi80ELi128ELi128ELb1ELb1ELb0ELb1ELb0ELb1EEEEEEEEEvNT_6ParamsE,"aw",@nobits
	.sectionflags	@""
	.align	16


//--------------------- .nv.shared._ZN7cutlass13device_kernelIN5flash19enable_sm80_to_sm89INS1_16FlashAttnFwdSm80INS1_25CollectiveMainloopFwdSm80ILi4ELi1ELb0EN4cute5tupleIJNS5_1CILi128EEENS7_ILi112EEENS7_ILi64EEEEEELi64ENS_6half_tEfNS_4arch4Sm80ELb1ELb0ELb1ELb0ELb0ELb0ELb1ELb1EEENS1_21CollectiveEpilogueFwdINS6_IJS8_SA_S9_EEENS6_IJNS7_ILi1EEESI_SI_EEESC_SE_Li128ELb0ELb1ELb1ELb0EEENS1_30DynamicPersistentTileSchedulerILi128ELi128ELb1ELb1ELb0EEEEEEEEEvNT_6ParamsE --------------------------
	.section	.nv.shared._ZN7cutlass13device_kernelIN5flash19enable_sm80_to_sm89INS1_16FlashAttnFwdSm80INS1_25CollectiveMainloopFwdSm80ILi4ELi1ELb0EN4cute5tupleIJNS5_1CILi128EEENS7_ILi112EEENS7_ILi64EEEEEELi64ENS_6half_tEfNS_4arch4Sm80ELb1ELb0ELb1ELb0ELb0ELb0ELb1ELb1EEENS1_21CollectiveEpilogueFwdINS6_IJS8_SA_S9_EEENS6_IJNS7_ILi1EEESI_SI_EEESC_SE_Li128ELb0ELb1ELb1ELb0EEENS1_30DynamicPersistentTileSchedulerILi128ELi128ELb1ELb1ELb0EEEEEEEEEvNT_6ParamsE,"aw",@nobits
	.sectionflags	@""
	.align	16


//--------------------- .nv.shared._ZN7cutlass13device_kernelIN5flash19enable_sm80_to_sm89INS1_16FlashAttnFwdSm80INS1_25CollectiveMainloopFwdSm80ILi4ELi1ELb0EN4cute5tupleIJNS5_1CILi128EEENS7_ILi80EEENS7_ILi64EEEEEELi64ENS_6half_tEfNS_4arch4Sm80ELb1ELb0ELb1ELb1ELb0ELb0ELb1ELb1EEENS1_21CollectiveEpilogueFwdINS6_IJS8_SA_S9_EEENS6_IJNS7_ILi1EEESI_SI_EEESC_SE_Li128ELb1ELb1ELb1ELb0EEENS1_36VarlenDynamicPersistentTileSchedulerILi128ELi80ELi128ELi128ELb1ELb1ELb0ELb1ELb1ELb1EEEEEEEEEvNT_6ParamsE --------------------------
	.section	.nv.shared._ZN7cutlass13device_kernelIN5flash19enable_sm80_to_sm89INS1_16FlashAttnFwdSm80INS1_25CollectiveMainloopFwdSm80ILi4ELi1ELb0EN4cute5tupleIJNS5_1CILi128EEENS7_ILi80EEENS7_ILi64EEEEEELi64ENS_6half_tEfNS_4arch4Sm80ELb1ELb0ELb1ELb1ELb0ELb0ELb1ELb1EEENS1_21CollectiveEpilogueFwdINS6_IJS8_SA_S9_EEENS6_IJNS7_ILi1EEESI_SI_EEESC_SE_Li128ELb1ELb1ELb1ELb0EEENS1_36VarlenDynamicPersistentTileSchedulerILi128ELi80ELi128ELi128ELb1ELb1ELb0ELb1ELb1ELb1EEEEEEEEEvNT_6ParamsE,"aw",@nobits
	.sectionflags	@""
	.align	16


//--------------------- .nv.shared._ZN7cutlass13device_kernelIN5flash19enable_sm80_to_sm89INS1_16FlashAttnFwdSm80INS1_25CollectiveMainloopFwdSm80ILi4ELi1ELb0EN4cute5tupleIJNS5_1CILi128EEENS7_ILi80EEENS7_ILi64EEEEEELi64ENS_6half_tEfNS_4arch4Sm80ELb1ELb0ELb1ELb1ELb0ELb1ELb1ELb1EEENS1_21CollectiveEpilogueFwdINS6_IJS8_SA_S9_EEENS6_IJNS7_ILi1EEESI_SI_EEESC_SE_Li128ELb1ELb1ELb1ELb0EEENS1_36VarlenDynamicPersistentTileSchedulerILi128ELi80ELi128ELi128ELb1ELb1ELb0ELb1ELb1ELb1EEEEEEEEEvNT_6ParamsE --------------------------
	.section	.nv.shared._ZN7cutlass13device_kernelIN5flash19enable_sm80_to_sm89INS1_16FlashAttnFwdSm80INS1_25CollectiveMainloopFwdSm80ILi4ELi1ELb0EN4cute5tupleIJNS5_1CILi128EEENS7_ILi80EEENS7_ILi64EEEEEELi64ENS_6half_tEfNS_4arch4Sm80ELb1ELb0ELb1ELb1ELb0ELb1ELb1ELb1EEENS1_21CollectiveEpilogueFwdINS6_IJS8_SA_S9_EEENS6_IJNS7_ILi1EEESI_SI_EEESC_SE_Li128ELb1ELb1ELb1ELb0EEENS1_36VarlenDynamicPersistentTileSchedulerILi128ELi80ELi128ELi128ELb1ELb1ELb0ELb1ELb1ELb1EEEEEEEEEvNT_6ParamsE,"aw",@nobits
	.sectionflags	@""
	.align	16
